	.target	sm_90a

	.elftype	@"ET_EXEC"


//--------------------- .note.nv.tkinfo           --------------------------
	.section	.note.nv.tkinfo,"",@"SHT_NOTE"
	.sectionflags	@"SHF_NOTE_NV_TKINFO"
	.tkinfo
        /*0018*/ 	.word	0x00000002
        /*0030*/ 	.string	""
        /*0030*/ 	.string	"ptxas"
        /*0030*/ 	.string	"Cuda compilation tools, release 13.0, V13.0.88"
        /*0030*/ 	.string	"Build cuda_13.0.r13.0/compiler.36424714_0"
        /*0030*/ 	.string	"-arch sm_90a -m 64 "



//--------------------- .note.nv.cuinfo           --------------------------
	.section	.note.nv.cuinfo,"",@"SHT_NOTE"
	.sectionflags	@"SHF_NOTE_NV_CUINFO"
        /*0018*/ 	.short	0x0002
        /*001a*/ 	.short	0x005a
        /*001c*/ 	.short	0x0082
	.zero		2


//--------------------- .nv.info                  --------------------------
	.section	.nv.info,"",@"SHT_CUDA_INFO"
	.align	4


	//----- nvinfo : EIATTR_REGCOUNT
	.align		4
        /*0000*/ 	.byte	0x04, 0x2f
        /*0002*/ 	.short	(.L_26 - .L_25)
	.align		4
.L_25:
        /*0004*/ 	.word	index@(_ZN7cutlass13device_kernelIN5flash11enable_sm90INS1_16FlashAttnFwdSm90INS1_25CollectiveMainloopFwdSm90ILi2EN4cute5tupleIJNS5_1CILi1EEES8_S8_EEENS6_IJNS7_ILi128EEESA_NS7_ILi256EEEEEELi256ENS_12float_e4m3_tEfNS_4arch4Sm90ELb1ELb0ELb1ELb1ELb0ELb1ELb0ELb1ELb1ELb0ELb0ELb0EEENS1_21CollectiveEpilogueFwdINS6_IJSA_SB_SA_EEES9_NS_10bfloat16_tESF_Li256ELb1ELb0ELb0ELb1EEENS1_36VarlenDynamicPersistentTileSchedulerILi128ELi128ELi256ELi128ELb0ELb0ELb1ELb1ELb1ELb1EEEEEEEEEvNT_6ParamsE)
        /*0008*/ 	.word	0x000000a8


	//----- nvinfo : EIATTR_FRAME_SIZE
	.align		4
.L_26:
        /*000c*/ 	.byte	0x04, 0x11
        /*000e*/ 	.short	(.L_28 - .L_27)
	.align		4
.L_27:
        /*0010*/ 	.word	index@(_ZN7cutlass13device_kernelIN5flash11enable_sm90INS1_16FlashAttnFwdSm90INS1_25CollectiveMainloopFwdSm90ILi2EN4cute5tupleIJNS5_1CILi1EEES8_S8_EEENS6_IJNS7_ILi128EEESA_NS7_ILi256EEEEEELi256ENS_12float_e4m3_tEfNS_4arch4Sm90ELb1ELb0ELb1ELb1ELb0ELb1ELb0ELb1ELb1ELb0ELb0ELb0EEENS1_21CollectiveEpilogueFwdINS6_IJSA_SB_SA_EEES9_NS_10bfloat16_tESF_Li256ELb1ELb0ELb0ELb1EEENS1_36VarlenDynamicPersistentTileSchedulerILi128ELi128ELi256ELi128ELb0ELb0ELb1ELb1ELb1ELb1EEEEEEEEEvNT_6ParamsE)
        /*0014*/ 	.word	0x00000060


	//----- nvinfo : EIATTR_REGCOUNT
	.align		4
.L_28:
        /*0018*/ 	.byte	0x04, 0x2f
        /*001a*/ 	.short	(.L_30 - .L_29)
	.align		4
.L_29:
        /*001c*/ 	.word	index@(_ZN7cutlass13device_kernelIN5flash11enable_sm90INS1_16FlashAttnFwdSm90INS1_25CollectiveMainloopFwdSm90ILi2EN4cute5tupleIJNS5_1CILi1EEES8_S8_EEENS6_IJNS7_ILi128EEESA_NS7_ILi256EEEEEELi256ENS_12float_e4m3_tEfNS_4arch4Sm90ELb1ELb0ELb1ELb1ELb0ELb0ELb0ELb1ELb1ELb0ELb0ELb0EEENS1_21CollectiveEpilogueFwdINS6_IJSA_SB_SA_EEES9_NS_10bfloat16_tESF_Li256ELb1ELb0ELb0ELb1EEENS1_36VarlenDynamicPersistentTileSchedulerILi128ELi128ELi256ELi128ELb0ELb0ELb1ELb1ELb1ELb1EEEEEEEEEvNT_6ParamsE)
        /*0020*/ 	.word	0x000000a8


	//----- nvinfo : EIATTR_FRAME_SIZE
	.align		4
.L_30:
        /*0024*/ 	.byte	0x04, 0x11
        /*0026*/ 	.short	(.L_32 - .L_31)
	.align		4
.L_31:
        /*0028*/ 	.word	index@(_ZN7cutlass13device_kernelIN5flash11enable_sm90INS1_16FlashAttnFwdSm90INS1_25CollectiveMainloopFwdSm90ILi2EN4cute5tupleIJNS5_1CILi1EEES8_S8_EEENS6_IJNS7_ILi128EEESA_NS7_ILi256EEEEEELi256ENS_12float_e4m3_tEfNS_4arch4Sm90ELb1ELb0ELb1ELb1ELb0ELb0ELb0ELb1ELb1ELb0ELb0ELb0EEENS1_21CollectiveEpilogueFwdINS6_IJSA_SB_SA_EEES9_NS_10bfloat16_tESF_Li256ELb1ELb0ELb0ELb1EEENS1_36VarlenDynamicPersistentTileSchedulerILi128ELi128ELi256ELi128ELb0ELb0ELb1ELb1ELb1ELb1EEEEEEEEEvNT_6ParamsE)
        /*002c*/ 	.word	0x00000040


	//----- nvinfo : EIATTR_REGCOUNT
	.align		4
.L_32:
        /*0030*/ 	.byte	0x04, 0x2f
        /*0032*/ 	.short	(.L_34 - .L_33)
	.align		4
.L_33:
        /*0034*/ 	.word	index@(_ZN7cutlass13device_kernelIN5flash11enable_sm90INS1_16FlashAttnFwdSm90INS1_25CollectiveMainloopFwdSm90ILi2EN4cute5tupleIJNS5_1CILi1EEES8_S8_EEENS6_IJNS7_ILi128EEESA_NS7_ILi256EEEEEELi256ENS_12float_e4m3_tEfNS_4arch4Sm90ELb1ELb0ELb1ELb0ELb0ELb0ELb0ELb1ELb1ELb0ELb0ELb0EEENS1_21CollectiveEpilogueFwdINS6_IJSA_SB_SA_EEES9_NS_10bfloat16_tESF_Li256ELb0ELb0ELb0ELb1EEENS1_30DynamicPersistentTileSchedulerILi256ELi128ELb0ELb0ELb1EEEEEEEEEvNT_6ParamsE)
        /*0038*/ 	.word	0x000000a8


	//----- nvinfo : EIATTR_FRAME_SIZE
	.align		4
.L_34:
        /*003c*/ 	.byte	0x04, 0x11
        /*003e*/ 	.short	(.L_36 - .L_35)
	.align		4
.L_35:
        /*0040*/ 	.word	index@(_ZN7cutlass13device_kernelIN5flash11enable_sm90INS1_16FlashAttnFwdSm90INS1_25CollectiveMainloopFwdSm90ILi2EN4cute5tupleIJNS5_1CILi1EEES8_S8_EEENS6_IJNS7_ILi128EEESA_NS7_ILi256EEEEEELi256ENS_12float_e4m3_tEfNS_4arch4Sm90ELb1ELb0ELb1ELb0ELb0ELb0ELb0ELb1ELb1ELb0ELb0ELb0EEENS1_21CollectiveEpilogueFwdINS6_IJSA_SB_SA_EEES9_NS_10bfloat16_tESF_Li256ELb0ELb0ELb0ELb1EEENS1_30DynamicPersistentTileSchedulerILi256ELi128ELb0ELb0ELb1EEEEEEEEEvNT_6ParamsE)
        /*0044*/ 	.word	0x00000038


	//----- nvinfo : EIATTR_REGCOUNT
	.align		4
.L_36:
        /*0048*/ 	.byte	0x04, 0x2f
        /*004a*/ 	.short	(.L_38 - .L_37)
	.align		4
.L_37:
        /*004c*/ 	.word	index@(_ZN7cutlass13device_kernelIN5flash11enable_sm90INS1_16FlashAttnFwdSm90INS1_25CollectiveMainloopFwdSm90ILi2EN4cute5tupleIJNS5_1CILi1EEES8_S8_EEENS6_IJNS7_ILi128EEENS7_ILi64EEENS7_ILi256EEEEEELi256ENS_12float_e4m3_tEfNS_4arch4Sm90ELb0ELb1ELb1ELb1ELb0ELb1ELb0ELb1ELb1ELb0ELb0ELb0EEENS1_21CollectiveEpilogueFwdINS6_IJSA_SC_SB_EEES9_NS_10bfloat16_tESG_Li256ELb1ELb0ELb0ELb1EEENS1_36VarlenDynamicPersistentTileSchedulerILi128ELi64ELi256ELi128ELb0ELb0ELb1ELb1ELb0ELb1EEEEEEEEEvNT_6ParamsE)
        /*0050*/ 	.word	0x000000a8


	//----- nvinfo : EIATTR_FRAME_SIZE
	.align		4
.L_38:
        /*0054*/ 	.byte	0x04, 0x11
        /*0056*/ 	.short	(.L_40 - .L_39)
	.align		4
.L_39:
        /*0058*/ 	.word	index@(_ZN7cutlass13device_kernelIN5flash11enable_sm90INS1_16FlashAttnFwdSm90INS1_25CollectiveMainloopFwdSm90ILi2EN4cute5tupleIJNS5_1CILi1EEES8_S8_EEENS6_IJNS7_ILi128EEENS7_ILi64EEENS7_ILi256EEEEEELi256ENS_12float_e4m3_tEfNS_4arch4Sm90ELb0ELb1ELb1ELb1ELb0ELb1ELb0ELb1ELb1ELb0ELb0ELb0EEENS1_21CollectiveEpilogueFwdINS6_IJSA_SC_SB_EEES9_NS_10bfloat16_tESG_Li256ELb1ELb0ELb0ELb1EEENS1_36VarlenDynamicPersistentTileSchedulerILi128ELi64ELi256ELi128ELb0ELb0ELb1ELb1ELb0ELb1EEEEEEEEEvNT_6ParamsE)
        /*005c*/ 	.word	0x00000048


	//----- nvinfo : EIATTR_REGCOUNT
	.align		4
.L_40:
        /*0060*/ 	.byte	0x04, 0x2f
        /*0062*/ 	.short	(.L_42 - .L_41)
	.align		4
.L_41:
        /*0064*/ 	.word	index@(_ZN7cutlass13device_kernelIN5flash11enable_sm90INS1_16FlashAttnFwdSm90INS1_25CollectiveMainloopFwdSm90ILi2EN4cute5tupleIJNS5_1CILi1EEES8_S8_EEENS6_IJNS7_ILi128EEENS7_ILi64EEENS7_ILi256EEEEEELi256ENS_12float_e4m3_tEfNS_4arch4Sm90ELb0ELb1ELb1ELb1ELb0ELb0ELb0ELb1ELb1ELb0ELb0ELb0EEENS1_21CollectiveEpilogueFwdINS6_IJSA_SC_SB_EEES9_NS_10bfloat16_tESG_Li256ELb1ELb0ELb0ELb1EEENS1_36VarlenDynamicPersistentTileSchedulerILi128ELi64ELi256ELi128ELb0ELb0ELb1ELb1ELb0ELb1EEEEEEEEEvNT_6ParamsE)
        /*0068*/ 	.word	0x000000a8


	//----- nvinfo : EIATTR_FRAME_SIZE
	.align		4
.L_42:
        /*006c*/ 	.byte	0x04, 0x11
        /*006e*/ 	.short	(.L_44 - .L_43)
	.align		4
.L_43:
        /*0070*/ 	.word	index@(_ZN7cutlass13device_kernelIN5flash11enable_sm90INS1_16FlashAttnFwdSm90INS1_25CollectiveMainloopFwdSm90ILi2EN4cute5tupleIJNS5_1CILi1EEES8_S8_EEENS6_IJNS7_ILi128EEENS7_ILi64EEENS7_ILi256EEEEEELi256ENS_12float_e4m3_tEfNS_4arch4Sm90ELb0ELb1ELb1ELb1ELb0ELb0ELb0ELb1ELb1ELb0ELb0ELb0EEENS1_21CollectiveEpilogueFwdINS6_IJSA_SC_SB_EEES9_NS_10bfloat16_tESG_Li256ELb1ELb0ELb0ELb1EEENS1_36VarlenDynamicPersistentTileSchedulerILi128ELi64ELi256ELi128ELb0ELb0ELb1ELb1ELb0ELb1EEEEEEEEEvNT_6ParamsE)
        /*0074*/ 	.word	0x00000038


	//----- nvinfo : EIATTR_REGCOUNT
	.align		4
.L_44:
        /*0078*/ 	.byte	0x04, 0x2f
        /*007a*/ 	.short	(.L_46 - .L_45)
	.align		4
.L_45:
        /*007c*/ 	.word	index@(_ZN7cutlass13device_kernelIN5flash11enable_sm90INS1_16FlashAttnFwdSm90INS1_25CollectiveMainloopFwdSm90ILi2EN4cute5tupleIJNS5_1CILi1EEES8_S8_EEENS6_IJNS7_ILi128EEENS7_ILi64EEENS7_ILi256EEEEEELi256ENS_12float_e4m3_tEfNS_4arch4Sm90ELb0ELb1ELb1ELb0ELb0ELb0ELb0ELb1ELb1ELb0ELb0ELb0EEENS1_21CollectiveEpilogueFwdINS6_IJSA_SC_SB_EEES9_NS_10bfloat16_tESG_Li256ELb0ELb0ELb0ELb1EEENS1_30DynamicPersistentTileSchedulerILi256ELi128ELb0ELb0ELb1EEEEEEEEEvNT_6ParamsE)
        /*0080*/ 	.word	0x000000a8


	//----- nvinfo : EIATTR_FRAME_SIZE
	.align		4
.L_46:
        /*0084*/ 	.byte	0x04, 0x11
        /*0086*/ 	.short	(.L_48 - .L_47)
	.align		4
.L_47:
        /*0088*/ 	.word	index@(_ZN7cutlass13device_kernelIN5flash11enable_sm90INS1_16FlashAttnFwdSm90INS1_25CollectiveMainloopFwdSm90ILi2EN4cute5tupleIJNS5_1CILi1EEES8_S8_EEENS6_IJNS7_ILi128EEENS7_ILi64EEENS7_ILi256EEEEEELi256ENS_12float_e4m3_tEfNS_4arch4Sm90ELb0ELb1ELb1ELb0ELb0ELb0ELb0ELb1ELb1ELb0ELb0ELb0EEENS1_21CollectiveEpilogueFwdINS6_IJSA_SC_SB_EEES9_NS_10bfloat16_tESG_Li256ELb0ELb0ELb0ELb1EEENS1_30DynamicPersistentTileSchedulerILi256ELi128ELb0ELb0ELb1EEEEEEEEEvNT_6ParamsE)
        /*008c*/ 	.word	0x00000030


	//----- nvinfo : EIATTR_REGCOUNT
	.align		4
.L_48:
        /*0090*/ 	.byte	0x04, 0x2f
        /*0092*/ 	.short	(.L_50 - .L_49)
	.align		4
.L_49:
        /*0094*/ 	.word	index@(_ZN7cutlass13device_kernelIN5flash11enable_sm90INS1_16FlashAttnFwdSm90INS1_25CollectiveMainloopFwdSm90ILi2EN4cute5tupleIJNS5_1CILi1EEES8_S8_EEENS6_IJNS7_ILi128EEESA_NS7_ILi256EEEEEELi256ENS_12float_e4m3_tEfNS_4arch4Sm90ELb0ELb0ELb1ELb1ELb0ELb1ELb0ELb1ELb1ELb0ELb0ELb0EEENS1_21CollectiveEpilogueFwdINS6_IJSA_SB_SA_EEES9_NS_10bfloat16_tESF_Li256ELb1ELb0ELb0ELb1EEENS1_36VarlenDynamicPersistentTileSchedulerILi128ELi128ELi256ELi128ELb0ELb0ELb1ELb0ELb1ELb1EEEEEEEEEvNT_6ParamsE)
        /*0098*/ 	.word	0x000000a8


	//----- nvinfo : EIATTR_FRAME_SIZE
	.align		4
.L_50:
        /*009c*/ 	.byte	0x04, 0x11
        /*009e*/ 	.short	(.L_52 - .L_51)
	.align		4
.L_51:
        /*00a0*/ 	.word	index@(_ZN7cutlass13device_kernelIN5flash11enable_sm90INS1_16FlashAttnFwdSm90INS1_25CollectiveMainloopFwdSm90ILi2EN4cute5tupleIJNS5_1CILi1EEES8_S8_EEENS6_IJNS7_ILi128EEESA_NS7_ILi256EEEEEELi256ENS_12float_e4m3_tEfNS_4arch4Sm90ELb0ELb0ELb1ELb1ELb0ELb1ELb0ELb1ELb1ELb0ELb0ELb0EEENS1_21CollectiveEpilogueFwdINS6_IJSA_SB_SA_EEES9_NS_10bfloat16_tESF_Li256ELb1ELb0ELb0ELb1EEENS1_36VarlenDynamicPersistentTileSchedulerILi128ELi128ELi256ELi128ELb0ELb0ELb1ELb0ELb1ELb1EEEEEEEEEvNT_6ParamsE)
        /*00a4*/ 	.word	0x00000050


	//----- nvinfo : EIATTR_REGCOUNT
	.align		4
.L_52:
        /*00a8*/ 	.byte	0x04, 0x2f
        /*00aa*/ 	.short	(.L_54 - .L_53)
	.align		4
.L_53:
        /*00ac*/ 	.word	index@(_ZN7cutlass13device_kernelIN5flash11enable_sm90INS1_16FlashAttnFwdSm90INS1_25CollectiveMainloopFwdSm90ILi2EN4cute5tupleIJNS5_1CILi1EEES8_S8_EEENS6_IJNS7_ILi128EEESA_NS7_ILi256EEEEEELi256ENS_12float_e4m3_tEfNS_4arch4Sm90ELb0ELb0ELb1ELb1ELb0ELb0ELb0ELb1ELb1ELb0ELb0ELb0EEENS1_21CollectiveEpilogueFwdINS6_IJSA_SB_SA_EEES9_NS_10bfloat16_tESF_Li256ELb1ELb0ELb0ELb1EEENS1_36VarlenDynamicPersistentTileSchedulerILi128ELi128ELi256ELi128ELb0ELb0ELb1ELb0ELb1ELb1EEEEEEEEEvNT_6ParamsE)
        /*00b0*/ 	.word	0x000000a8


	//----- nvinfo : EIATTR_FRAME_SIZE
	.align		4
.L_54:
        /*00b4*/ 	.byte	0x04, 0x11
        /*00b6*/ 	.short	(.L_56 - .L_55)
	.align		4
.L_55:
        /*00b8*/ 	.word	index@(_ZN7cutlass13device_kernelIN5flash11enable_sm90INS1_16FlashAttnFwdSm90INS1_25CollectiveMainloopFwdSm90ILi2EN4cute5tupleIJNS5_1CILi1EEES8_S8_EEENS6_IJNS7_ILi128EEESA_NS7_ILi256EEEEEELi256ENS_12float_e4m3_tEfNS_4arch4Sm90ELb0ELb0ELb1ELb1ELb0ELb0ELb0ELb1ELb1ELb0ELb0ELb0EEENS1_21CollectiveEpilogueFwdINS6_IJSA_SB_SA_EEES9_NS_10bfloat16_tESF_Li256ELb1ELb0ELb0ELb1EEENS1_36VarlenDynamicPersistentTileSchedulerILi128ELi128ELi256ELi128ELb0ELb0ELb1ELb0ELb1ELb1EEEEEEEEEvNT_6ParamsE)
        /*00bc*/ 	.word	0x00000040


	//----- nvinfo : EIATTR_REGCOUNT
	.align		4
.L_56:
        /*00c0*/ 	.byte	0x04, 0x2f
        /*00c2*/ 	.short	(.L_58 - .L_57)
	.align		4
.L_57:
        /*00c4*/ 	.word	index@(_ZN7cutlass13device_kernelIN5flash11enable_sm90INS1_16FlashAttnFwdSm90INS1_25CollectiveMainloopFwdSm90ILi2EN4cute5tupleIJNS5_1CILi1EEES8_S8_EEENS6_IJNS7_ILi128EEESA_NS7_ILi256EEEEEELi256ENS_12float_e4m3_tEfNS_4arch4Sm90ELb0ELb0ELb1ELb0ELb0ELb0ELb0ELb1ELb1ELb0ELb0ELb0EEENS1_21CollectiveEpilogueFwdINS6_IJSA_SB_SA_EEES9_NS_10bfloat16_tESF_Li256ELb0ELb0ELb0ELb1EEENS1_29StaticPersistentTileSchedulerILb0EEEEEEEEEvNT_6ParamsE)
        /*00c8*/ 	.word	0x000000a8


	//----- nvinfo : EIATTR_FRAME_SIZE
	.align		4
.L_58:
        /*00cc*/ 	.byte	0x04, 0x11
        /*00ce*/ 	.short	(.L_60 - .L_59)
	.align		4
.L_59:
        /*00d0*/ 	.word	index@(_ZN7cutlass13device_kernelIN5flash11enable_sm90INS1_16FlashAttnFwdSm90INS1_25CollectiveMainloopFwdSm90ILi2EN4cute5tupleIJNS5_1CILi1EEES8_S8_EEENS6_IJNS7_ILi128EEESA_NS7_ILi256EEEEEELi256ENS_12float_e4m3_tEfNS_4arch4Sm90ELb0ELb0ELb1ELb0ELb0ELb0ELb0ELb1ELb1ELb0ELb0ELb0EEENS1_21CollectiveEpilogueFwdINS6_IJSA_SB_SA_EEES9_NS_10bfloat16_tESF_Li256ELb0ELb0ELb0ELb1EEENS1_29StaticPersistentTileSchedulerILb0EEEEEEEEEvNT_6ParamsE)
        /*00d4*/ 	.word	0x00000028


	//----- nvinfo : EIATTR_MIN_STACK_SIZE
	.align		4
.L_60:
        /*00d8*/ 	.byte	0x04, 0x12
        /*00da*/ 	.short	(.L_62 - .L_61)
	.align		4
.L_61:
        /*00dc*/ 	.word	index@(_ZN7cutlass13device_kernelIN5flash11enable_sm90INS1_16FlashAttnFwdSm90INS1_25CollectiveMainloopFwdSm90ILi2EN4cute5tupleIJNS5_1CILi1EEES8_S8_EEENS6_IJNS7_ILi128EEESA_NS7_ILi256EEEEEELi256ENS_12float_e4m3_tEfNS_4arch4Sm90ELb0ELb0ELb1ELb0ELb0ELb0ELb0ELb1ELb1ELb0ELb0ELb0EEENS1_21CollectiveEpilogueFwdINS6_IJSA_SB_SA_EEES9_NS_10bfloat16_tESF_Li256ELb0ELb0ELb0ELb1EEENS1_29StaticPersistentTileSchedulerILb0EEEEEEEEEvNT_6ParamsE)
        /*00e0*/ 	.word	0x00000028


	//----- nvinfo : EIATTR_MIN_STACK_SIZE
	.align		4
.L_62:
        /*00e4*/ 	.byte	0x04, 0x12
        /*00e6*/ 	.short	(.L_64 - .L_63)
	.align		4
.L_63:
        /*00e8*/ 	.word	index@(_ZN7cutlass13device_kernelIN5flash11enable_sm90INS1_16FlashAttnFwdSm90INS1_25CollectiveMainloopFwdSm90ILi2EN4cute5tupleIJNS5_1CILi1EEES8_S8_EEENS6_IJNS7_ILi128EEESA_NS7_ILi256EEEEEELi256ENS_12float_e4m3_tEfNS_4arch4Sm90ELb0ELb0ELb1ELb1ELb0ELb0ELb0ELb1ELb1ELb0ELb0ELb0EEENS1_21CollectiveEpilogueFwdINS6_IJSA_SB_SA_EEES9_NS_10bfloat16_tESF_Li256ELb1ELb0ELb0ELb1EEENS1_36VarlenDynamicPersistentTileSchedulerILi128ELi128ELi256ELi128ELb0ELb0ELb1ELb0ELb1ELb1EEEEEEEEEvNT_6ParamsE)
        /*00ec*/ 	.word	0x00000040


	//----- nvinfo : EIATTR_MIN_STACK_SIZE
	.align		4
.L_64:
        /*00f0*/ 	.byte	0x04, 0x12
        /*00f2*/ 	.short	(.L_66 - .L_65)
	.align		4
.L_65:
        /*00f4*/ 	.word	index@(_ZN7cutlass13device_kernelIN5flash11enable_sm90INS1_16FlashAttnFwdSm90INS1_25CollectiveMainloopFwdSm90ILi2EN4cute5tupleIJNS5_1CILi1EEES8_S8_EEENS6_IJNS7_ILi128EEESA_NS7_ILi256EEEEEELi256ENS_12float_e4m3_tEfNS_4arch4Sm90ELb0ELb0ELb1ELb1ELb0ELb1ELb0ELb1ELb1ELb0ELb0ELb0EEENS1_21CollectiveEpilogueFwdINS6_IJSA_SB_SA_EEES9_NS_10bfloat16_tESF_Li256ELb1ELb0ELb0ELb1EEENS1_36VarlenDynamicPersistentTileSchedulerILi128ELi128ELi256ELi128ELb0ELb0ELb1ELb0ELb1ELb1EEEEEEEEEvNT_6ParamsE)
        /*00f8*/ 	.word	0x00000050


	//----- nvinfo : EIATTR_MIN_STACK_SIZE
	.align		4
.L_66:
        /*00fc*/ 	.byte	0x04, 0x12
        /*00fe*/ 	.short	(.L_68 - .L_67)
	.align		4
.L_67:
        /*0100*/ 	.word	index@(_ZN7cutlass13device_kernelIN5flash11enable_sm90INS1_16FlashAttnFwdSm90INS1_25CollectiveMainloopFwdSm90ILi2EN4cute5tupleIJNS5_1CILi1EEES8_S8_EEENS6_IJNS7_ILi128EEENS7_ILi64EEENS7_ILi256EEEEEELi256ENS_12float_e4m3_tEfNS_4arch4Sm90ELb0ELb1ELb1ELb0ELb0ELb0ELb0ELb1ELb1ELb0ELb0ELb0EEENS1_21CollectiveEpilogueFwdINS6_IJSA_SC_SB_EEES9_NS_10bfloat16_tESG_Li256ELb0ELb0ELb0ELb1EEENS1_30DynamicPersistentTileSchedulerILi256ELi128ELb0ELb0ELb1EEEEEEEEEvNT_6ParamsE)
        /*0104*/ 	.word	0x00000030


	//----- nvinfo : EIATTR_MIN_STACK_SIZE
	.align		4
.L_68:
        /*0108*/ 	.byte	0x04, 0x12
        /*010a*/ 	.short	(.L_70 - .L_69)
	.align		4
.L_69:
        /*010c*/ 	.word	index@(_ZN7cutlass13device_kernelIN5flash11enable_sm90INS1_16FlashAttnFwdSm90INS1_25CollectiveMainloopFwdSm90ILi2EN4cute5tupleIJNS5_1CILi1EEES8_S8_EEENS6_IJNS7_ILi128EEENS7_ILi64EEENS7_ILi256EEEEEELi256ENS_12float_e4m3_tEfNS_4arch4Sm90ELb0ELb1ELb1ELb1ELb0ELb0ELb0ELb1ELb1ELb0ELb0ELb0EEENS1_21CollectiveEpilogueFwdINS6_IJSA_SC_SB_EEES9_NS_10bfloat16_tESG_Li256ELb1ELb0ELb0ELb1EEENS1_36VarlenDynamicPersistentTileSchedulerILi128ELi64ELi256ELi128ELb0ELb0ELb1ELb1ELb0ELb1EEEEEEEEEvNT_6ParamsE)
        /*0110*/ 	.word	0x00000038


	//----- nvinfo : EIATTR_MIN_STACK_SIZE
	.align		4
.L_70:
        /*0114*/ 	.byte	0x04, 0x12
        /*0116*/ 	.short	(.L_72 - .L_71)
	.align		4
.L_71:
        /*0118*/ 	.word	index@(_ZN7cutlass13device_kernelIN5flash11enable_sm90INS1_16FlashAttnFwdSm90INS1_25CollectiveMainloopFwdSm90ILi2EN4cute5tupleIJNS5_1CILi1EEES8_S8_EEENS6_IJNS7_ILi128EEENS7_ILi64EEENS7_ILi256EEEEEELi256ENS_12float_e4m3_tEfNS_4arch4Sm90ELb0ELb1ELb1ELb1ELb0ELb1ELb0ELb1ELb1ELb0ELb0ELb0EEENS1_21CollectiveEpilogueFwdINS6_IJSA_SC_SB_EEES9_NS_10bfloat16_tESG_Li256ELb1ELb0ELb0ELb1EEENS1_36VarlenDynamicPersistentTileSchedulerILi128ELi64ELi256ELi128ELb0ELb0ELb1ELb1ELb0ELb1EEEEEEEEEvNT_6ParamsE)
        /*011c*/ 	.word	0x00000048


	//----- nvinfo : EIATTR_MIN_STACK_SIZE
	.align		4
.L_72:
        /*0120*/ 	.byte	0x04, 0x12
        /*0122*/ 	.short	(.L_74 - .L_73)
	.align		4
.L_73:
        /*0124*/ 	.word	index@(_ZN7cutlass13device_kernelIN5flash11enable_sm90INS1_16FlashAttnFwdSm90INS1_25CollectiveMainloopFwdSm90ILi2EN4cute5tupleIJNS5_1CILi1EEES8_S8_EEENS6_IJNS7_ILi128EEESA_NS7_ILi256EEEEEELi256ENS_12float_e4m3_tEfNS_4arch4Sm90ELb1ELb0ELb1ELb0ELb0ELb0ELb0ELb1ELb1ELb0ELb0ELb0EEENS1_21CollectiveEpilogueFwdINS6_IJSA_SB_SA_EEES9_NS_10bfloat16_tESF_Li256ELb0ELb0ELb0ELb1EEENS1_30DynamicPersistentTileSchedulerILi256ELi128ELb0ELb0ELb1EEEEEEEEEvNT_6ParamsE)
        /*0128*/ 	.word	0x00000038


	//----- nvinfo : EIATTR_MIN_STACK_SIZE
	.align		4
.L_74:
        /*012c*/ 	.byte	0x04, 0x12
        /*012e*/ 	.short	(.L_76 - .L_75)
	.align		4
.L_75:
        /*0130*/ 	.word	index@(_ZN7cutlass13device_kernelIN5flash11enable_sm90INS1_16FlashAttnFwdSm90INS1_25CollectiveMainloopFwdSm90ILi2EN4cute5tupleIJNS5_1CILi1EEES8_S8_EEENS6_IJNS7_ILi128EEESA_NS7_ILi256EEEEEELi256ENS_12float_e4m3_tEfNS_4arch4Sm90ELb1ELb0ELb1ELb1ELb0ELb0ELb0ELb1ELb1ELb0ELb0ELb0EEENS1_21CollectiveEpilogueFwdINS6_IJSA_SB_SA_EEES9_NS_10bfloat16_tESF_Li256ELb1ELb0ELb0ELb1EEENS1_36VarlenDynamicPersistentTileSchedulerILi128ELi128ELi256ELi128ELb0ELb0ELb1ELb1ELb1ELb1EEEEEEEEEvNT_6ParamsE)
        /*0134*/ 	.word	0x00000040


	//----- nvinfo : EIATTR_MIN_STACK_SIZE
	.align		4
.L_76:
        /*0138*/ 	.byte	0x04, 0x12
        /*013a*/ 	.short	(.L_78 - .L_77)
	.align		4
.L_77:
        /*013c*/ 	.word	index@(_ZN7cutlass13device_kernelIN5flash11enable_sm90INS1_16FlashAttnFwdSm90INS1_25CollectiveMainloopFwdSm90ILi2EN4cute5tupleIJNS5_1CILi1EEES8_S8_EEENS6_IJNS7_ILi128EEESA_NS7_ILi256EEEEEELi256ENS_12float_e4m3_tEfNS_4arch4Sm90ELb1ELb0ELb1ELb1ELb0ELb1ELb0ELb1ELb1ELb0ELb0ELb0EEENS1_21CollectiveEpilogueFwdINS6_IJSA_SB_SA_EEES9_NS_10bfloat16_tESF_Li256ELb1ELb0ELb0ELb1EEENS1_36VarlenDynamicPersistentTileSchedulerILi128ELi128ELi256ELi128ELb0ELb0ELb1ELb1ELb1ELb1EEEEEEEEEvNT_6ParamsE)
        /*0140*/ 	.word	0x00000060
.L_78:


//--------------------- .nv.compat                --------------------------
	.section	.nv.compat,"",@"SHT_CUDA_COMPAT_INFO"
	.align	4
        /*0000*/ 	.byte	0x02, 0x09, 0x01, 0x00, 0x02, 0x02, 0x04, 0x00, 0x02, 0x05, 0x05, 0x00, 0x03, 0x07, 0x01, 0x01
        /*0010*/ 	.byte	0x02, 0x03, 0x01, 0x00, 0x02, 0x06, 0x01, 0x00, 0x04, 0x0b, 0x08, 0x00, 0x00, 0x00, 0x00, 0x00
        /*0020*/ 	.byte	0x00, 0x00, 0x00, 0x00


//--------------------- .nv.info._ZN7cutlass13device_kernelIN5flash11enable_sm90INS1_16FlashAttnFwdSm90INS1_25CollectiveMainloopFwdSm90ILi2EN4cute5tupleIJNS5_1CILi1EEES8_S8_EEENS6_IJNS7_ILi128EEESA_NS7_ILi256EEEEEELi256ENS_12float_e4m3_tEfNS_4arch4Sm90ELb0ELb0ELb1ELb0ELb0ELb0ELb0ELb1ELb1ELb0ELb0ELb0EEENS1_21CollectiveEpilogueFwdINS6_IJSA_SB_SA_EEES9_NS_10bfloat16_tESF_Li256ELb0ELb0ELb0ELb1EEENS1_29StaticPersistentTileSchedulerILb0EEEEEEEEEvNT_6ParamsE --------------------------
	.section	.nv.info._ZN7cutlass13device_kernelIN5flash11enable_sm90INS1_16FlashAttnFwdSm90INS1_25CollectiveMainloopFwdSm90ILi2EN4cute5tupleIJNS5_1CILi1EEES8_S8_EEENS6_IJNS7_ILi128EEESA_NS7_ILi256EEEEEELi256ENS_12float_e4m3_tEfNS_4arch4Sm90ELb0ELb0ELb1ELb0ELb0ELb0ELb0ELb1ELb1ELb0ELb0ELb0EEENS1_21CollectiveEpilogueFwdINS6_IJSA_SB_SA_EEES9_NS_10bfloat16_tESF_Li256ELb0ELb0ELb0ELb1EEENS1_29StaticPersistentTileSchedulerILb0EEEEEEEEEvNT_6ParamsE,"",@"SHT_CUDA_INFO"
	.sectionflags	@""
	.align	4


	//----- nvinfo : EIATTR_CUDA_API_VERSION
	.align		4
        /*0000*/ 	.byte	0x04, 0x37
        /*0002*/ 	.short	(.L_80 - .L_79)
.L_79:
        /*0004*/ 	.word	0x00000082


	//----- nvinfo : EIATTR_KPARAM_INFO
	.align		4
.L_80:
        /*0008*/ 	.byte	0x04, 0x17
        /*000a*/ 	.short	(.L_82 - .L_81)
.L_81:
        /*000c*/ 	.word	0x00000000
        /*0010*/ 	.short	0x0000
        /*0012*/ 	.short	0x0070
        /*0014*/ 	.byte	0x00, 0xf0, 0x01, 0x2e


	//----- nvinfo : EIATTR_SPARSE_MMA_MASK
	.align		4
.L_82:
        /*0018*/ 	.byte	0x03, 0x50
        /*001a*/ 	.short	0x0000


	//----- nvinfo : EIATTR_MAXREG_COUNT
	.align		4
        /*001c*/ 	.byte	0x03, 0x1b
        /*001e*/ 	.short	0x00a8


	//----- nvinfo : EIATTR_NUM_BARRIERS
	.align		4
        /*0020*/ 	.byte	0x02, 0x4c
        /*0022*/ 	.byte	0x10
	.zero		1


	//----- nvinfo : EIATTR_EXTERNS
	.align		4
        /*0024*/ 	.byte	0x04, 0x0f
        /*0026*/ 	.short	(.L_84 - .L_83)


	//   ....[0]....
	.align		4
.L_83:
        /*0028*/ 	.word	index@(__assertfail)


	//----- nvinfo : EIATTR_ANNOTATIONS
	.align		4
.L_84:
        /*002c*/ 	.byte	0x04, 0x55
        /*002e*/ 	.short	(.L_86 - .L_85)


	//   ....[0]....
.L_85:
        /*0030*/ 	.word	0x00000001
        /*0034*/ 	.byte	0x40, 0x9d, 0x00, 0x00, 0x01, 0x00, 0x00, 0x00, 0x60, 0x9d, 0x00, 0x00, 0x01, 0x00, 0x00, 0x00
        /* <DEDUP_REMOVED lines=25> */
        /*01d4*/ 	.byte	0xc0, 0xd6, 0x00, 0x00


	//----- nvinfo : EIATTR_MERCURY_ISA_VERSION
	.align		4
.L_86:
        /*01d8*/ 	.byte	0x03, 0x5f
        /*01da*/ 	.short	0x0101


	//----- nvinfo : EIATTR_INT_WARP_WIDE_INSTR_OFFSETS
	.align		4
        /*01dc*/ 	.byte	0x04, 0x31
        /*01de*/ 	.short	(.L_88 - .L_87)


	//   ....[0]....
.L_87:
        /*01e0*/ 	.word	0x00000190


	//   ....[1]....
        /*01e4*/ 	.word	0x000001c0


	//   ....[2]....
        /*01e8*/ 	.word	0x000001d0


	//   ....[3]....
        /*01ec*/ 	.word	0x0000a7f0


	//----- nvinfo : EIATTR_COOP_GROUP_MASK_REGIDS
	.align		4
.L_88:
        /*01f0*/ 	.byte	0x04, 0x29
        /*01f2*/ 	.short	(.L_90 - .L_89)


	//   ....[0]....
.L_89:
        /*01f4*/ 	.word	0xffffffff


	//   ....[1]....
        /*01f8*/ 	.word	0xffffffff


	//   ....[2]....
        /*01fc*/ 	.word	0xffffffff


	//   ....[3]....
        /*0200*/ 	.word	0xffffffff


	//   ....[4]....
        /*0204*/ 	.word	0xffffffff


	//   ....[5]....
        /*0208*/ 	.word	0xffffffff


	//   ....[6]....
        /*020c*/ 	.word	0xffffffff


	//   ....[7]....
        /*0210*/ 	.word	0xffffffff


	//   ....[8]....
        /*0214*/ 	.word	0xffffffff


	//   ....[9]....
        /*0218*/ 	.word	0xffffffff


	//   ....[10]....
        /*021c*/ 	.word	0xffffffff


	//   ....[11]....
        /*0220*/ 	.word	0xffffffff


	//   ....[12]....
        /*0224*/ 	.word	0xffffffff


	//   ....[13]....
        /*0228*/ 	.word	0xffffffff


	//   ....[14]....
        /*022c*/ 	.word	0xffffffff


	//   ....[15]....
        /*0230*/ 	.word	0xffffffff


	//   ....[16]....
        /*0234*/ 	.word	0xffffffff


	//   ....[17]....
        /*0238*/ 	.word	0xffffffff


	//   ....[18]....
        /*023c*/ 	.word	0xffffffff


	//   ....[19]....
        /*0240*/ 	.word	0xffffffff


	//   ....[20]....
        /*0244*/ 	.word	0xffffffff


	//   ....[21]....
        /*0248*/ 	.word	0xffffffff


	//   ....[22]....
        /*024c*/ 	.word	0xffffffff


	//   ....[23]....
        /*0250*/ 	.word	0xffffffff


	//   ....[24]....
        /*0254*/ 	.word	0xffffffff


	//   ....[25]....
        /*0258*/ 	.word	0xffffffff


	//   ....[26]....
        /*025c*/ 	.word	0xffffffff


	//   ....[27]....
        /*0260*/ 	.word	0xffffffff


	//   ....[28]....
        /*0264*/ 	.word	0xffffffff


	//   ....[29]....
        /*0268*/ 	.word	0xffffffff


	//   ....[30]....
        /*026c*/ 	.word	0xffffffff


	//   ....[31]....
        /*0270*/ 	.word	0xffffffff


	//   ....[32]....
        /*0274*/ 	.word	0xffffffff


	//   ....[33]....
        /*0278*/ 	.word	0xffffffff


	//   ....[34]....
        /*027c*/ 	.word	0xffffffff


	//   ....[35]....
        /*0280*/ 	.word	0xffffffff


	//   ....[36]....
        /*0284*/ 	.word	0xffffffff


	//   ....[37]....
        /*0288*/ 	.word	0xffffffff


	//   ....[38]....
        /*028c*/ 	.word	0xffffffff


	//   ....[39]....
        /*0290*/ 	.word	0xffffffff


	//   ....[40]....
        /*0294*/ 	.word	0xffffffff


	//   ....[41]....
        /*0298*/ 	.word	0xffffffff


	//   ....[42]....
        /*029c*/ 	.word	0xffffffff


	//   ....[43]....
        /*02a0*/ 	.word	0xffffffff


	//   ....[44]....
        /*02a4*/ 	.word	0xffffffff


	//   ....[45]....
        /*02a8*/ 	.word	0xffffffff


	//   ....[46]....
        /*02ac*/ 	.word	0xffffffff


	//   ....[47]....
        /*02b0*/ 	.word	0xffffffff


	//   ....[48]....
        /*02b4*/ 	.word	0xffffffff


	//   ....[49]....
        /*02b8*/ 	.word	0xffffffff


	//   ....[50]....
        /*02bc*/ 	.word	0xffffffff


	//   ....[51]....
        /*02c0*/ 	.word	0xffffffff


	//   ....[52]....
        /*02c4*/ 	.word	0xffffffff


	//   ....[53]....
        /*02c8*/ 	.word	0xffffffff


	//   ....[54]....
        /*02cc*/ 	.word	0xffffffff


	//   ....[55]....
        /*02d0*/ 	.word	0xffffffff


	//   ....[56]....
        /*02d4*/ 	.word	0xffffffff


	//   ....[57]....
        /*02d8*/ 	.word	0xffffffff


	//   ....[58]....
        /*02dc*/ 	.word	0xffffffff


	//   ....[59]....
        /*02e0*/ 	.word	0xffffffff


	//   ....[60]....
        /*02e4*/ 	.word	0xffffffff


	//   ....[61]....
        /*02e8*/ 	.word	0xffffffff


	//   ....[62]....
        /*02ec*/ 	.word	0xffffffff


	//   ....[63]....
        /*02f0*/ 	.word	0xffffffff


	//   ....[64]....
        /*02f4*/ 	.word	0xffffffff


	//   ....[65]....
        /*02f8*/ 	.word	0xffffffff


	//   ....[66]....
        /*02fc*/ 	.word	0xffffffff


	//   ....[67]....
        /*0300*/ 	.word	0xffffffff


	//   ....[68]....
        /*0304*/ 	.word	0xffffffff


	//   ....[69]....
        /*0308*/ 	.word	0xffffffff


	//   ....[70]....
        /*030c*/ 	.word	0xffffffff


	//   ....[71]....
        /*0310*/ 	.word	0xffffffff


	//   ....[72]....
        /*0314*/ 	.word	0xffffffff


	//   ....[73]....
        /*0318*/ 	.word	0xffffffff


	//   ....[74]....
        /*031c*/ 	.word	0xffffffff


	//   ....[75]....
        /*0320*/ 	.word	0xffffffff


	//   ....[76]....
        /*0324*/ 	.word	0xffffffff


	//   ....[77]....
        /*0328*/ 	.word	0xffffffff


	//   ....[78]....
        /*032c*/ 	.word	0xffffffff


	//   ....[79]....
        /*0330*/ 	.word	0xffffffff


	//   ....[80]....
        /*0334*/ 	.word	0xffffffff


	//   ....[81]....
        /*0338*/ 	.word	0xffffffff


	//   ....[82]....
        /*033c*/ 	.word	0xffffffff


	//   ....[83]....
        /*0340*/ 	.word	0xffffffff


	//   ....[84]....
        /*0344*/ 	.word	0xffffffff


	//   ....[85]....
        /*0348*/ 	.word	0xffffffff


	//   ....[86]....
        /*034c*/ 	.word	0xffffffff


	//   ....[87]....
        /*0350*/ 	.word	0x0500000f


	//----- nvinfo : EIATTR_COOP_GROUP_INSTR_OFFSETS
	.align		4
.L_90:
        /*0354*/ 	.byte	0x04, 0x28
        /*0356*/ 	.short	(.L_92 - .L_91)


	//   ....[0]....
.L_91:
        /*0358*/ 	.word	0x00000070


	//   ....[1]....
        /*035c*/ 	.word	0x000001a0


	//   ....[2]....
        /*0360*/ 	.word	0x000001f0


	//   ....[3]....
        /*0364*/ 	.word	0x000003e0


	//   ....[4]....
        /*0368*/ 	.word	0x00000540


	//   ....[5]....
        /*036c*/ 	.word	0x00000660


	//   ....[6]....
        /*0370*/ 	.word	0x000007c0


	//   ....[7]....
        /*0374*/ 	.word	0x00000d80


	//   ....[8]....
        /*0378*/ 	.word	0x00002da0


	//   ....[9]....
        /*037c*/ 	.word	0x00002e10


	//   ....[10]....
        /*0380*/ 	.word	0x00003380


	//   ....[11]....
        /*0384*/ 	.word	0x00003440


	//   ....[12]....
        /*0388*/ 	.word	0x00005930


	//   ....[13]....
        /*038c*/ 	.word	0x00005950


	//   ....[14]....
        /*0390*/ 	.word	0x00005980


	//   ....[15]....
        /*0394*/ 	.word	0x00005990


	//   ....[16]....
        /*0398*/ 	.word	0x000075c0


	//   ....[17]....
        /*039c*/ 	.word	0x000075d0


	//   ....[18]....
        /*03a0*/ 	.word	0x00007600


	//   ....[19]....
        /*03a4*/ 	.word	0x00007610


	//   ....[20]....
        /*03a8*/ 	.word	0x000087f0


	//   ....[21]....
        /*03ac*/ 	.word	0x00008800


	//   ....[22]....
        /*03b0*/ 	.word	0x00008810


	//   ....[23]....
        /*03b4*/ 	.word	0x00008820


	//   ....[24]....
        /*03b8*/ 	.word	0x00008c20


	//   ....[25]....
        /*03bc*/ 	.word	0x00008c60


	//   ....[26]....
        /*03c0*/ 	.word	0x00008de0


	//   ....[27]....
        /*03c4*/ 	.word	0x00008e70


	//   ....[28]....
        /*03c8*/ 	.word	0x00008ef0


	//   ....[29]....
        /*03cc*/ 	.word	0x00008f20


	//   ....[30]....
        /*03d0*/ 	.word	0x00008f50


	//   ....[31]....
        /*03d4*/ 	.word	0x00008f80


	//   ....[32]....
        /*03d8*/ 	.word	0x00008fb0


	//   ....[33]....
        /*03dc*/ 	.word	0x00008fd0


	//   ....[34]....
        /*03e0*/ 	.word	0x00009000


	//   ....[35]....
        /*03e4*/ 	.word	0x00009020


	//   ....[36]....
        /*03e8*/ 	.word	0x00009080


	//   ....[37]....
        /*03ec*/ 	.word	0x00009090


	//   ....[38]....
        /*03f0*/ 	.word	0x000090a0


	//   ....[39]....
        /*03f4*/ 	.word	0x000090b0


	//   ....[40]....
        /*03f8*/ 	.word	0x000090d0


	//   ....[41]....
        /*03fc*/ 	.word	0x000090e0


	//   ....[42]....
        /*0400*/ 	.word	0x000090f0


	//   ....[43]....
        /*0404*/ 	.word	0x00009100


	//   ....[44]....
        /*0408*/ 	.word	0x00009110


	//   ....[45]....
        /*040c*/ 	.word	0x00009120


	//   ....[46]....
        /*0410*/ 	.word	0x00009130


	//   ....[47]....
        /*0414*/ 	.word	0x00009140


	//   ....[48]....
        /*0418*/ 	.word	0x00009150


	//   ....[49]....
        /*041c*/ 	.word	0x00009160


	//   ....[50]....
        /*0420*/ 	.word	0x00009170


	//   ....[51]....
        /*0424*/ 	.word	0x00009180


	//   ....[52]....
        /*0428*/ 	.word	0x00009190


	//   ....[53]....
        /*042c*/ 	.word	0x000091a0


	//   ....[54]....
        /*0430*/ 	.word	0x000091b0


	//   ....[55]....
        /*0434*/ 	.word	0x000091c0


	//   ....[56]....
        /*0438*/ 	.word	0x000091d0


	//   ....[57]....
        /*043c*/ 	.word	0x000091e0


	//   ....[58]....
        /*0440*/ 	.word	0x000091f0


	//   ....[59]....
        /*0444*/ 	.word	0x00009200


	//   ....[60]....
        /*0448*/ 	.word	0x00009210


	//   ....[61]....
        /*044c*/ 	.word	0x00009220


	//   ....[62]....
        /*0450*/ 	.word	0x00009240


	//   ....[63]....
        /*0454*/ 	.word	0x00009260


	//   ....[64]....
        /*0458*/ 	.word	0x00009290


	//   ....[65]....
        /*045c*/ 	.word	0x000092b0


	//   ....[66]....
        /*0460*/ 	.word	0x000092d0


	//   ....[67]....
        /*0464*/ 	.word	0x000092e0


	//   ....[68]....
        /*0468*/ 	.word	0x000092f0


	//   ....[69]....
        /*046c*/ 	.word	0x00009300


	//   ....[70]....
        /*0470*/ 	.word	0x00009310


	//   ....[71]....
        /*0474*/ 	.word	0x00009330


	//   ....[72]....
        /*0478*/ 	.word	0x00009340


	//   ....[73]....
        /*047c*/ 	.word	0x00009360


	//   ....[74]....
        /*0480*/ 	.word	0x00009380


	//   ....[75]....
        /*0484*/ 	.word	0x00009390


	//   ....[76]....
        /*0488*/ 	.word	0x000093a0


	//   ....[77]....
        /*048c*/ 	.word	0x000093c0


	//   ....[78]....
        /*0490*/ 	.word	0x000093e0


	//   ....[79]....
        /*0494*/ 	.word	0x00009400


	//   ....[80]....
        /*0498*/ 	.word	0x00009410


	//   ....[81]....
        /*049c*/ 	.word	0x00009440


	//   ....[82]....
        /*04a0*/ 	.word	0x00009450


	//   ....[83]....
        /*04a4*/ 	.word	0x00009460


	//   ....[84]....
        /*04a8*/ 	.word	0x000099f0


	//   ....[85]....
        /*04ac*/ 	.word	0x0000a920


	//   ....[86]....
        /*04b0*/ 	.word	0x0000cef0


	//   ....[87]....
        /*04b4*/ 	.word	0x0000d410


	//----- nvinfo : EIATTR_REG_RECONFIG
	.align		4
.L_92:
        /*04b8*/ 	.byte	0x01, 0x54
	.zero		2


	//----- nvinfo : EIATTR_SYSCALL_OFFSETS
	.align		4
        /*04bc*/ 	.byte	0x04, 0x46
        /*04be*/ 	.short	(.L_94 - .L_93)


	//   ....[0]....
.L_93:
        /*04c0*/ 	.word	0x00001140


	//   ....[1]....
        /*04c4*/ 	.word	0x0000a2a0


	//   ....[2]....
        /*04c8*/ 	.word	0x0000a3e0


	//   ....[3]....
        /*04cc*/ 	.word	0x0000a520


	//   ....[4]....
        /*04d0*/ 	.word	0x0000a640


	//----- nvinfo : EIATTR_MBARRIER_INSTR_OFFSETS
	.align		4
.L_94:
        /*04d4*/ 	.byte	0x04, 0x39
        /*04d6*/ 	.short	(.L_96 - .L_95)


	//   ....[0]....
.L_95:
        /*04d8*/ 	.word	0x00000290
        /*04dc*/ 	.word	0x000000ff
        /*04e0*/ 	.word	0x00038800
        /*04e4*/ 	.short	0x0100
        /*04e6*/ 	.byte	0x06
	.zero		1


	//   ....[1]....
        /*04e8*/ 	.word	0x000002a0
        /*04ec*/ 	.word	0x000000ff
        /*04f0*/ 	.word	0x00038820
        /*04f4*/ 	.short	0x0100
        /*04f6*/ 	.byte	0x06
	.zero		1


	//   ....[2]....
        /*04f8*/ 	.word	0x00000390
        /*04fc*/ 	.word	0x000000ff
        /*0500*/ 	.word	0x00038830
        /*0504*/ 	.short	0x0100
        /*0506*/ 	.byte	0x08
	.zero		1


	//   ....[3]....
        /*0508*/ 	.word	0x000003a0
        /*050c*/ 	.word	0x000000ff
        /*0510*/ 	.word	0x00038840
        /*0514*/ 	.short	0x0100
        /*0516*/ 	.byte	0x08
	.zero		1


	//   ....[4]....
        /*0518*/ 	.word	0x000003b0
        /*051c*/ 	.word	0x000000ff
        /*0520*/ 	.word	0x00038838
        /*0524*/ 	.short	0x0100
        /*0526*/ 	.byte	0x08
	.zero		1


	//   ....[5]....
        /*0528*/ 	.word	0x000003c0
        /*052c*/ 	.word	0x000000ff
        /*0530*/ 	.word	0x00038848
        /*0534*/ 	.short	0x0100
        /*0536*/ 	.byte	0x08
	.zero		1


	//   ....[6]....
        /*0538*/ 	.word	0x000004f0
        /*053c*/ 	.word	0x000000ff
        /*0540*/ 	.word	0x00038850
        /*0544*/ 	.short	0x0100
        /*0546*/ 	.byte	0x08
	.zero		1


	//   ....[7]....
        /*0548*/ 	.word	0x00000500
        /*054c*/ 	.word	0x000000ff
        /*0550*/ 	.word	0x00038860
        /*0554*/ 	.short	0x0100
        /*0556*/ 	.byte	0x08
	.zero		1


	//   ....[8]....
        /*0558*/ 	.word	0x00000510
        /*055c*/ 	.word	0x000000ff
        /*0560*/ 	.word	0x00038858
        /*0564*/ 	.short	0x0100
        /*0566*/ 	.byte	0x08
	.zero		1


	//   ....[9]....
        /*0568*/ 	.word	0x00000520
        /*056c*/ 	.word	0x000000ff
        /*0570*/ 	.word	0x00038868
        /*0574*/ 	.short	0x0100
        /*0576*/ 	.byte	0x08
	.zero		1


	//   ....[10]....
        /*0578*/ 	.word	0x00000610
        /*057c*/ 	.word	0x000000ff
        /*0580*/ 	.word	0x00038870
        /*0584*/ 	.short	0x0100
        /*0586*/ 	.byte	0x06
	.zero		1


	//   ....[11]....
        /*0588*/ 	.word	0x00000620
        /*058c*/ 	.word	0x000000ff
        /*0590*/ 	.word	0x00038880
        /*0594*/ 	.short	0x0100
        /*0596*/ 	.byte	0x06
	.zero		1


	//   ....[12]....
        /*0598*/ 	.word	0x00000630
        /*059c*/ 	.word	0x000000ff
        /*05a0*/ 	.word	0x00038878
        /*05a4*/ 	.short	0x0100
        /*05a6*/ 	.byte	0x06
	.zero		1


	//   ....[13]....
        /*05a8*/ 	.word	0x00000640
        /*05ac*/ 	.word	0x000000ff
        /*05b0*/ 	.word	0x00038888
        /*05b4*/ 	.short	0x0100
        /*05b6*/ 	.byte	0x06
	.zero		1


	//   ....[14]....
        /*05b8*/ 	.word	0x00000770
        /*05bc*/ 	.word	0x000000ff
        /*05c0*/ 	.word	0x00038890
        /*05c4*/ 	.short	0x0100
        /*05c6*/ 	.byte	0x08
	.zero		1


	//   ....[15]....
        /*05c8*/ 	.word	0x00000780
        /*05cc*/ 	.word	0x000000ff
        /*05d0*/ 	.word	0x000388a0
        /*05d4*/ 	.short	0x0100
        /*05d6*/ 	.byte	0x08
	.zero		1


	//   ....[16]....
        /*05d8*/ 	.word	0x00000790
        /*05dc*/ 	.word	0x000000ff
        /*05e0*/ 	.word	0x00038898
        /*05e4*/ 	.short	0x0100
        /*05e6*/ 	.byte	0x08
	.zero		1


	//   ....[17]....
        /*05e8*/ 	.word	0x000007a0
        /*05ec*/ 	.word	0x000000ff
        /*05f0*/ 	.word	0x000388a8
        /*05f4*/ 	.short	0x0100
        /*05f6*/ 	.byte	0x08
	.zero		1


	//   ....[18]....
        /*05f8*/ 	.word	0x000008d0
        /*05fc*/ 	.word	0x000000ff
        /*0600*/ 	.word	0x000388b0
        /*0604*/ 	.short	0x0100
        /*0606*/ 	.byte	0x08
	.zero		1


	//   ....[19]....
        /*0608*/ 	.word	0x000008e0
        /*060c*/ 	.word	0x000000ff
        /*0610*/ 	.word	0x000388c0
        /*0614*/ 	.short	0x0100
        /*0616*/ 	.byte	0x08
	.zero		1


	//   ....[20]....
        /*0618*/ 	.word	0x000008f0
        /*061c*/ 	.word	0x000000ff
        /*0620*/ 	.word	0x000388b8
        /*0624*/ 	.short	0x0100
        /*0626*/ 	.byte	0x08
	.zero		1


	//   ....[21]....
        /*0628*/ 	.word	0x00000900
        /*062c*/ 	.word	0x000000ff
        /*0630*/ 	.word	0x000388c8
        /*0634*/ 	.short	0x0100
        /*0636*/ 	.byte	0x08
	.zero		1


	//   ....[22]....
        /*0638*/ 	.word	0x00001470
        /*063c*/ 	.word	0x000000ff
        /*0640*/ 	.word	0x00038800
        /*0644*/ 	.short	0x010a
        /*0646*/ 	.byte	0x26
	.zero		1


	//   ....[23]....
        /*0648*/ 	.word	0x00001510
        /*064c*/ 	.word	0x00000003
        /*0650*/ 	.word	0x00038830
        /*0654*/ 	.short	0x010a
        /*0656*/ 	.byte	0x3f
	.zero		1


	//   ....[24]....
        /*0658*/ 	.word	0x00001580
        /*065c*/ 	.word	0x00000003
        /*0660*/ 	.word	0x00038830
        /*0664*/ 	.short	0x010a
        /*0666*/ 	.byte	0x3f
	.zero		1


	//   ....[25]....
        /*0668*/ 	.word	0x000031b0
        /*066c*/ 	.word	0x00000003
        /*0670*/ 	.word	0x00000000
        /*0674*/ 	.short	0x0101
        /*0676*/ 	.byte	0x3f
	.zero		1


	//   ....[26]....
        /*0678*/ 	.word	0x00004810
        /*067c*/ 	.word	0x000000ff
        /*0680*/ 	.word	0x00038830
        /*0684*/ 	.short	0x010a
        /*0686*/ 	.byte	0x06
	.zero		1


	//   ....[27]....
        /*0688*/ 	.word	0x00004850
        /*068c*/ 	.word	0x000000ff
        /*0690*/ 	.word	0x00038830
        /*0694*/ 	.short	0x010a
        /*0696*/ 	.byte	0x06
	.zero		1


	//   ....[28]....
        /*0698*/ 	.word	0x00004ba0
        /*069c*/ 	.word	0x000000ff
        /*06a0*/ 	.word	0x00038850
        /*06a4*/ 	.short	0x010a
        /*06a6*/ 	.byte	0x06
	.zero		1


	//   ....[29]....
        /*06a8*/ 	.word	0x00004be0
        /*06ac*/ 	.word	0x000000ff
        /*06b0*/ 	.word	0x00038850
        /*06b4*/ 	.short	0x010a
        /*06b6*/ 	.byte	0x06
	.zero		1


	//   ....[30]....
        /*06b8*/ 	.word	0x000066b0
        /*06bc*/ 	.word	0x00000004
        /*06c0*/ 	.word	0x00000000
        /*06c4*/ 	.short	0x0101
        /*06c6*/ 	.byte	0x3f
	.zero		1


	//   ....[31]....
        /*06c8*/ 	.word	0x00006890
        /*06cc*/ 	.word	0x000000ff
        /*06d0*/ 	.word	0x00000000
        /*06d4*/ 	.short	0x0101
        /*06d6*/ 	.byte	0x06
	.zero		1


	//   ....[32]....
        /*06d8*/ 	.word	0x000072a0
        /*06dc*/ 	.word	0x000000ff
        /*06e0*/ 	.word	0x00038850
        /*06e4*/ 	.short	0x010a
        /*06e6*/ 	.byte	0x08
	.zero		1


	//   ....[33]....
        /*06e8*/ 	.word	0x000072e0
        /*06ec*/ 	.word	0x000000ff
        /*06f0*/ 	.word	0x00038850
        /*06f4*/ 	.short	0x010a
        /*06f6*/ 	.byte	0x08
	.zero		1


	//   ....[34]....
        /*06f8*/ 	.word	0x00008e00
        /*06fc*/ 	.word	0x000000ff
        /*0700*/ 	.word	0x00000000
        /*0704*/ 	.short	0x0101
        /*0706*/ 	.byte	0x08
	.zero		1


	//   ....[35]....
        /*0708*/ 	.word	0x00009c40
        /*070c*/ 	.word	0x000000ff
        /*0710*/ 	.word	0x00000000
        /*0714*/ 	.short	0x0101
        /*0716*/ 	.byte	0x06
	.zero		1


	//   ....[36]....
        /*0718*/ 	.word	0x0000ab40
        /*071c*/ 	.word	0x00000005
        /*0720*/ 	.word	0x00038880
        /*0724*/ 	.short	0x010a
        /*0726*/ 	.byte	0x3f
	.zero		1


	//   ....[37]....
        /*0728*/ 	.word	0x0000ad40
        /*072c*/ 	.word	0x00000005
        /*0730*/ 	.word	0x00038840
        /*0734*/ 	.short	0x010a
        /*0736*/ 	.byte	0x3f
	.zero		1


	//   ....[38]....
        /*0738*/ 	.word	0x0000b0d0
        /*073c*/ 	.word	0x000000ff
        /*0740*/ 	.word	0x00038820
        /*0744*/ 	.short	0x010a
        /*0746*/ 	.byte	0x28
	.zero		1


	//   ....[39]....
        /*0748*/ 	.word	0x0000b3b0
        /*074c*/ 	.word	0x00000004
        /*0750*/ 	.word	0x00038880
        /*0754*/ 	.short	0x010a
        /*0756*/ 	.byte	0x3f
	.zero		1


	//   ....[40]....
        /*0758*/ 	.word	0x0000b700
        /*075c*/ 	.word	0x00000004
        /*0760*/ 	.word	0x00038840
        /*0764*/ 	.short	0x010a
        /*0766*/ 	.byte	0x3f
	.zero		1


	//   ....[41]....
        /*0768*/ 	.word	0x0000baf0
        /*076c*/ 	.word	0x00000003
        /*0770*/ 	.word	0x00038870
        /*0774*/ 	.short	0x010a
        /*0776*/ 	.byte	0x3f
	.zero		1


	//   ....[42]....
        /*0778*/ 	.word	0x0000bb70
        /*077c*/ 	.word	0x00000003
        /*0780*/ 	.word	0x00038860
        /*0784*/ 	.short	0x010a
        /*0786*/ 	.byte	0x3f
	.zero		1


	//   ....[43]....
        /*0788*/ 	.word	0x0000c390
        /*078c*/ 	.word	0x00000003
        /*0790*/ 	.word	0x00038850
        /*0794*/ 	.short	0x0101
        /*0796*/ 	.byte	0x3f
	.zero		1


	//   ....[44]....
        /*0798*/ 	.word	0x0000c3d0
        /*079c*/ 	.word	0x00000002
        /*07a0*/ 	.word	0x00000000
        /*07a4*/ 	.short	0x0101
        /*07a6*/ 	.byte	0x3f
	.zero		1


	//   ....[45]....
        /*07a8*/ 	.word	0x0000c490
        /*07ac*/ 	.word	0x00000015
        /*07b0*/ 	.word	0x00038870
        /*07b4*/ 	.short	0x010a
        /*07b6*/ 	.byte	0x3f
	.zero		1


	//   ....[46]....
        /*07b8*/ 	.word	0x0000c520
        /*07bc*/ 	.word	0x00000015
        /*07c0*/ 	.word	0x00038860
        /*07c4*/ 	.short	0x010a
        /*07c6*/ 	.byte	0x3f
	.zero		1


	//   ....[47]....
        /*07c8*/ 	.word	0x0000cd20
        /*07cc*/ 	.word	0x00000015
        /*07d0*/ 	.word	0x00038850
        /*07d4*/ 	.short	0x0101
        /*07d6*/ 	.byte	0x3f
	.zero		1


	//   ....[48]....
        /*07d8*/ 	.word	0x0000cdb0
        /*07dc*/ 	.word	0x00000000
        /*07e0*/ 	.word	0x00000000
        /*07e4*/ 	.short	0x0101
        /*07e6*/ 	.byte	0x3f
	.zero		1


	//   ....[49]....
        /*07e8*/ 	.word	0x0000cea0
        /*07ec*/ 	.word	0x00000009
        /*07f0*/ 	.word	0x00038820
        /*07f4*/ 	.short	0x010a
        /*07f6*/ 	.byte	0x3f
	.zero		1


	//   ....[50]....
        /*07f8*/ 	.word	0x0000d010
        /*07fc*/ 	.word	0x00000005
        /*0800*/ 	.word	0x00000000
        /*0804*/ 	.short	0x010a
        /*0806*/ 	.byte	0x3f
	.zero		1


	//   ....[51]....
        /*0808*/ 	.word	0x0000d080
        /*080c*/ 	.word	0x00000007
        /*0810*/ 	.word	0x00000000
        /*0814*/ 	.short	0x010a
        /*0816*/ 	.byte	0x3f
	.zero		1


	//   ....[52]....
        /*0818*/ 	.word	0x0000d0e0
        /*081c*/ 	.word	0x00000005
        /*0820*/ 	.word	0x00038860
        /*0824*/ 	.short	0x010a
        /*0826*/ 	.byte	0x3f
	.zero		1


	//   ....[53]....
        /*0828*/ 	.word	0x0000d130
        /*082c*/ 	.word	0x00000003
        /*0830*/ 	.word	0x00038860
        /*0834*/ 	.short	0x010a
        /*0836*/ 	.byte	0x3f
	.zero		1


	//   ....[54]....
        /*0838*/ 	.word	0x0000d170
        /*083c*/ 	.word	0x00000005
        /*0840*/ 	.word	0x00038880
        /*0844*/ 	.short	0x010a
        /*0846*/ 	.byte	0x3f
	.zero		1


	//   ....[55]....
        /*0848*/ 	.word	0x0000d190
        /*084c*/ 	.word	0x00000003
        /*0850*/ 	.word	0x00038880
        /*0854*/ 	.short	0x010a
        /*0856*/ 	.byte	0x3f
	.zero		1


	//   ....[56]....
        /*0858*/ 	.word	0x0000d200
        /*085c*/ 	.word	0x00000003
        /*0860*/ 	.word	0x00038800
        /*0864*/ 	.short	0x010a
        /*0866*/ 	.byte	0x3f
	.zero		1


	//   ....[57]....
        /*0868*/ 	.word	0x0000d250
        /*086c*/ 	.word	0x00000003
        /*0870*/ 	.word	0x00038830
        /*0874*/ 	.short	0x010a
        /*0876*/ 	.byte	0x3f
	.zero		1


	//   ....[58]....
        /*0878*/ 	.word	0x0000d2b0
        /*087c*/ 	.word	0x00000008
        /*0880*/ 	.word	0x00038830
        /*0884*/ 	.short	0x010a
        /*0886*/ 	.byte	0x3f
	.zero		1


	//   ....[59]....
        /*0888*/ 	.word	0x0000d310
        /*088c*/ 	.word	0x00000008
        /*0890*/ 	.word	0x00038850
        /*0894*/ 	.short	0x010a
        /*0896*/ 	.byte	0x3f
	.zero		1


	//   ....[60]....
        /*0898*/ 	.word	0x0000d370
        /*089c*/ 	.word	0x00000003
        /*08a0*/ 	.word	0x00038850
        /*08a4*/ 	.short	0x010a
        /*08a6*/ 	.byte	0x3f
	.zero		1


	//   ....[61]....
        /*08a8*/ 	.word	0x0000d4c0
        /*08ac*/ 	.word	0x00000005
        /*08b0*/ 	.word	0x00038880
        /*08b4*/ 	.short	0x010a
        /*08b6*/ 	.byte	0x3f
	.zero		1


	//   ....[62]....
        /*08b8*/ 	.word	0x0000d510
        /*08bc*/ 	.word	0x00000005
        /*08c0*/ 	.word	0x00038840
        /*08c4*/ 	.short	0x010a
        /*08c6*/ 	.byte	0x3f
	.zero		1


	//   ....[63]....
        /*08c8*/ 	.word	0x0000d570
        /*08cc*/ 	.word	0x00000003
        /*08d0*/ 	.word	0x00038820
        /*08d4*/ 	.short	0x010a
        /*08d6*/ 	.byte	0x3f
	.zero		1


	//   ....[64]....
        /*08d8*/ 	.word	0x0000d5c0
        /*08dc*/ 	.word	0x00000004
        /*08e0*/ 	.word	0x00038880
        /*08e4*/ 	.short	0x010a
        /*08e6*/ 	.byte	0x3f
	.zero		1


	//   ....[65]....
        /*08e8*/ 	.word	0x0000d610
        /*08ec*/ 	.word	0x00000004
        /*08f0*/ 	.word	0x00038840
        /*08f4*/ 	.short	0x010a
        /*08f6*/ 	.byte	0x3f
	.zero		1


	//   ....[66]....
        /*08f8*/ 	.word	0x0000d670
        /*08fc*/ 	.word	0x00000003
        /*0900*/ 	.word	0x00038870
        /*0904*/ 	.short	0x010a
        /*0906*/ 	.byte	0x3f
	.zero		1


	//   ....[67]....
        /*0908*/ 	.word	0x0000d6d0
        /*090c*/ 	.word	0x00000003
        /*0910*/ 	.word	0x00038860
        /*0914*/ 	.short	0x010a
        /*0916*/ 	.byte	0x3f
	.zero		1


	//   ....[68]....
        /*0918*/ 	.word	0x0000d720
        /*091c*/ 	.word	0x00000015
        /*0920*/ 	.word	0x00038870
        /*0924*/ 	.short	0x010a
        /*0926*/ 	.byte	0x3f
	.zero		1


	//   ....[69]....
        /*0928*/ 	.word	0x0000d770
        /*092c*/ 	.word	0x00000015
        /*0930*/ 	.word	0x00038860
        /*0934*/ 	.short	0x010a
        /*0936*/ 	.byte	0x3f
	.zero		1


	//   ....[70]....
        /*0938*/ 	.word	0x0000d7c0
        /*093c*/ 	.word	0x00000009
        /*0940*/ 	.word	0x00038820
        /*0944*/ 	.short	0x010a
        /*0946*/ 	.byte	0x3f
	.zero		1


	//   ....[71]....
        /*0948*/ 	.word	0x0000d810
        /*094c*/ 	.word	0x00000005
        /*0950*/ 	.word	0x00000000
        /*0954*/ 	.short	0x010a
        /*0956*/ 	.byte	0x3f
	.zero		1


	//   ....[72]....
        /*0958*/ 	.word	0x0000d860
        /*095c*/ 	.word	0x00000007
        /*0960*/ 	.word	0x00000000
        /*0964*/ 	.short	0x010a
        /*0966*/ 	.byte	0x3f
	.zero		1


	//   ....[73]....
        /*0968*/ 	.word	0x0000d8b0
        /*096c*/ 	.word	0x00000005
        /*0970*/ 	.word	0x00038860
        /*0974*/ 	.short	0x010a
        /*0976*/ 	.byte	0x3f
	.zero		1


	//   ....[74]....
        /*0978*/ 	.word	0x0000d900
        /*097c*/ 	.word	0x00000003
        /*0980*/ 	.word	0x00038860
        /*0984*/ 	.short	0x010a
        /*0986*/ 	.byte	0x3f
	.zero		1


	//   ....[75]....
        /*0988*/ 	.word	0x0000d950
        /*098c*/ 	.word	0x00000005
        /*0990*/ 	.word	0x00038880
        /*0994*/ 	.short	0x010a
        /*0996*/ 	.byte	0x3f
	.zero		1


	//----- nvinfo : EIATTR_NUM_MBARRIERS
	.align		4
.L_96:
        /*0998*/ 	.byte	0x03, 0x38
        /*099a*/ 	.short	0x0016


	//----- nvinfo : EIATTR_EXIT_INSTR_OFFSETS
	.align		4
        /*099c*/ 	.byte	0x04, 0x1c
        /*099e*/ 	.short	(.L_98 - .L_97)


	//   ....[0]....
.L_97:
        /*09a0*/ 	.word	0x00000a50


	//   ....[1]....
        /*09a4*/ 	.word	0x00009cf0


	//   ....[2]....
        /*09a8*/ 	.word	0x0000cf10


	//   ....[3]....
        /*09ac*/ 	.word	0x0000d1e0


	//----- nvinfo : EIATTR_MAX_THREADS
	.align		4
.L_98:
        /*09b0*/ 	.byte	0x04, 0x05
        /*09b2*/ 	.short	(.L_100 - .L_99)
.L_99:
        /*09b4*/ 	.word	0x00000180
        /*09b8*/ 	.word	0x00000001
        /*09bc*/ 	.word	0x00000001


	//----- nvinfo : EIATTR_CRS_STACK_SIZE
	.align		4
.L_100:
        /*09c0*/ 	.byte	0x04, 0x1e
        /*09c2*/ 	.short	(.L_102 - .L_101)
.L_101:
        /*09c4*/ 	.word	0x00000000


	//----- nvinfo : EIATTR_CBANK_PARAM_SIZE
	.align		4
.L_102:
        /*09c8*/ 	.byte	0x03, 0x19
        /*09ca*/ 	.short	0x0bf0


	//----- nvinfo : EIATTR_PARAM_CBANK
	.align		4
        /*09cc*/ 	.byte	0x04, 0x0a
        /*09ce*/ 	.short	(.L_104 - .L_103)
	.align		4
.L_103:
        /*09d0*/ 	.word	index@(.nv.constant0._ZN7cutlass13device_kernelIN5flash11enable_sm90INS1_16FlashAttnFwdSm90INS1_25CollectiveMainloopFwdSm90ILi2EN4cute5tupleIJNS5_1CILi1EEES8_S8_EEENS6_IJNS7_ILi128EEESA_NS7_ILi256EEEEEELi256ENS_12float_e4m3_tEfNS_4arch4Sm90ELb0ELb0ELb1ELb0ELb0ELb0ELb0ELb1ELb1ELb0ELb0ELb0EEENS1_21CollectiveEpilogueFwdINS6_IJSA_SB_SA_EEES9_NS_10bfloat16_tESF_Li256ELb0ELb0ELb0ELb1EEENS1_29StaticPersistentTileSchedulerILb0EEEEEEEEEvNT_6ParamsE)
        /*09d4*/ 	.short	0x0210
        /*09d6*/ 	.short	0x0bf0


	//----- nvinfo : EIATTR_SW_WAR
	.align		4
.L_104:
        /*09d8*/ 	.byte	0x04, 0x36
        /*09da*/ 	.short	(.L_106 - .L_105)
.L_105:
        /*09dc*/ 	.word	0x00000008
.L_106:


//--------------------- .nv.info._ZN7cutlass13device_kernelIN5flash11enable_sm90INS1_16FlashAttnFwdSm90INS1_25CollectiveMainloopFwdSm90ILi2EN4cute5tupleIJNS5_1CILi1EEES8_S8_EEENS6_IJNS7_ILi128EEESA_NS7_ILi256EEEEEELi256ENS_12float_e4m3_tEfNS_4arch4Sm90ELb0ELb0ELb1ELb1ELb0ELb0ELb0ELb1ELb1ELb0ELb0ELb0EEENS1_21CollectiveEpilogueFwdINS6_IJSA_SB_SA_EEES9_NS_10bfloat16_tESF_Li256ELb1ELb0ELb0ELb1EEENS1_36VarlenDynamicPersistentTileSchedulerILi128ELi128ELi256ELi128ELb0ELb0ELb1ELb0ELb1ELb1EEEEEEEEEvNT_6ParamsE --------------------------
	.section	.nv.info._ZN7cutlass13device_kernelIN5flash11enable_sm90INS1_16FlashAttnFwdSm90INS1_25CollectiveMainloopFwdSm90ILi2EN4cute5tupleIJNS5_1CILi1EEES8_S8_EEENS6_IJNS7_ILi128EEESA_NS7_ILi256EEEEEELi256ENS_12float_e4m3_tEfNS_4arch4Sm90ELb0ELb0ELb1ELb1ELb0ELb0ELb0ELb1ELb1ELb0ELb0ELb0EEENS1_21CollectiveEpilogueFwdINS6_IJSA_SB_SA_EEES9_NS_10bfloat16_tESF_Li256ELb1ELb0ELb0ELb1EEENS1_36VarlenDynamicPersistentTileSchedulerILi128ELi128ELi256ELi128ELb0ELb0ELb1ELb0ELb1ELb1EEEEEEEEEvNT_6ParamsE,"",@"SHT_CUDA_INFO"
	.sectionflags	@""
	.align	4


	//----- nvinfo : EIATTR_CUDA_API_VERSION
	.align		4
        /*0000*/ 	.byte	0x04, 0x37
        /*0002*/ 	.short	(.L_108 - .L_107)
.L_107:
        /*0004*/ 	.word	0x00000082


	//----- nvinfo : EIATTR_KPARAM_INFO
	.align		4
.L_108:
        /*0008*/ 	.byte	0x04, 0x17
        /*000a*/ 	.short	(.L_110 - .L_109)
.L_109:
        /*000c*/ 	.word	0x00000000
        /*0010*/ 	.short	0x0000
        /*0012*/ 	.short	0x0070
        /*0014*/ 	.byte	0x00, 0xf0, 0x01, 0x28


	//----- nvinfo : EIATTR_SPARSE_MMA_MASK
	.align		4
.L_110:
        /*0018*/ 	.byte	0x03, 0x50
        /*001a*/ 	.short	0x0000


	//----- nvinfo : EIATTR_MAXREG_COUNT
	.align		4
        /*001c*/ 	.byte	0x03, 0x1b
        /*001e*/ 	.short	0x00a8


	//----- nvinfo : EIATTR_NUM_BARRIERS
	.align		4
        /*0020*/ 	.byte	0x02, 0x4c
        /*0022*/ 	.byte	0x10
	.zero		1


	//----- nvinfo : EIATTR_EXTERNS
	.align		4
        /*0024*/ 	.byte	0x04, 0x0f
        /*0026*/ 	.short	(.L_112 - .L_111)


	//   ....[0]....
	.align		4
.L_111:
        /*0028*/ 	.word	index@(__assertfail)


	//----- nvinfo : EIATTR_ANNOTATIONS
	.align		4
.L_112:
        /*002c*/ 	.byte	0x04, 0x55
        /*002e*/ 	.short	(.L_114 - .L_113)


	//   ....[0]....
.L_113:
        /* <DEDUP_REMOVED lines=41> */
        /*02b4*/ 	.byte	0xf0, 0x13, 0x01, 0x00, 0x01, 0x00, 0x00, 0x00, 0x50, 0x14, 0x01, 0x00


	//----- nvinfo : EIATTR_MERCURY_ISA_VERSION
	.align		4
.L_114:
        /*02c0*/ 	.byte	0x03, 0x5f
        /*02c2*/ 	.short	0x0101


	//----- nvinfo : EIATTR_UNUSED_LOAD_BYTE_OFFSET
	.align		4
        /*02c4*/ 	.byte	0x04, 0x44
        /*02c6*/ 	.short	(.L_116 - .L_115)


	//   ....[0]....
.L_115:
        /*02c8*/ 	.word	0x00000a70
        /*02cc*/ 	.word	0x0000fff0


	//   ....[1]....
        /*02d0*/ 	.word	0x00008950
        /*02d4*/ 	.word	0x0000fff0


	//----- nvinfo : EIATTR_INT_WARP_WIDE_INSTR_OFFSETS
	.align		4
.L_116:
        /*02d8*/ 	.byte	0x04, 0x31
        /*02da*/ 	.short	(.L_118 - .L_117)


	//   ....[0]....
.L_117:
        /*02dc*/ 	.word	0x00000160


	//   ....[1]....
        /*02e0*/ 	.word	0x000001a0


	//   ....[2]....
        /*02e4*/ 	.word	0x00000210


	//   ....[3]....
        /*02e8*/ 	.word	0x0000d170


	//   ....[4]....
        /*02ec*/ 	.word	0x0000d200


	//   ....[5]....
        /*02f0*/ 	.word	0x0000d960


	//   ....[6]....
        /*02f4*/ 	.word	0x0000f640


	//   ....[7]....
        /*02f8*/ 	.word	0x0000f6d0


	//----- nvinfo : EIATTR_COOP_GROUP_MASK_REGIDS
	.align		4
.L_118:
        /*02fc*/ 	.byte	0x04, 0x29
        /*02fe*/ 	.short	(.L_120 - .L_119)


	//   ....[0]....
.L_119:
        /*0300*/ 	.word	0xffffffff


	//   ....[1]....
        /*0304*/ 	.word	0xffffffff


	//   ....[2]....
        /*0308*/ 	.word	0xffffffff


	//   ....[3]....
        /*030c*/ 	.word	0xffffffff


	//   ....[4]....
        /*0310*/ 	.word	0xffffffff


	//   ....[5]....
        /*0314*/ 	.word	0xffffffff


	//   ....[6]....
        /*0318*/ 	.word	0xffffffff


	//   ....[7]....
        /*031c*/ 	.word	0xffffffff


	//   ....[8]....
        /*0320*/ 	.word	0xffffffff


	//   ....[9]....
        /*0324*/ 	.word	0xffffffff


	//   ....[10]....
        /*0328*/ 	.word	0xffffffff


	//   ....[11]....
        /*032c*/ 	.word	0xffffffff


	//   ....[12]....
        /*0330*/ 	.word	0xffffffff


	//   ....[13]....
        /*0334*/ 	.word	0xffffffff


	//   ....[14]....
        /*0338*/ 	.word	0xffffffff


	//   ....[15]....
        /*033c*/ 	.word	0xffffffff


	//   ....[16]....
        /*0340*/ 	.word	0xffffffff


	//   ....[17]....
        /*0344*/ 	.word	0xffffffff


	//   ....[18]....
        /*0348*/ 	.word	0xffffffff


	//   ....[19]....
        /*034c*/ 	.word	0xffffffff


	//   ....[20]....
        /*0350*/ 	.word	0xffffffff


	//   ....[21]....
        /*0354*/ 	.word	0xffffffff


	//   ....[22]....
        /*0358*/ 	.word	0xffffffff


	//   ....[23]....
        /*035c*/ 	.word	0xffffffff


	//   ....[24]....
        /*0360*/ 	.word	0xffffffff


	//   ....[25]....
        /*0364*/ 	.word	0xffffffff


	//   ....[26]....
        /*0368*/ 	.word	0xffffffff


	//   ....[27]....
        /*036c*/ 	.word	0xffffffff


	//   ....[28]....
        /*0370*/ 	.word	0xffffffff


	//   ....[29]....
        /*0374*/ 	.word	0xffffffff


	//   ....[30]....
        /*0378*/ 	.word	0xffffffff


	//   ....[31]....
        /*037c*/ 	.word	0xffffffff


	//   ....[32]....
        /*0380*/ 	.word	0xffffffff


	//   ....[33]....
        /*0384*/ 	.word	0xffffffff


	//   ....[34]....
        /*0388*/ 	.word	0xffffffff


	//   ....[35]....
        /*038c*/ 	.word	0xffffffff


	//   ....[36]....
        /*0390*/ 	.word	0xffffffff


	//   ....[37]....
        /*0394*/ 	.word	0xffffffff


	//   ....[38]....
        /*0398*/ 	.word	0xffffffff


	//   ....[39]....
        /*039c*/ 	.word	0xffffffff


	//   ....[40]....
        /*03a0*/ 	.word	0xffffffff


	//   ....[41]....
        /*03a4*/ 	.word	0xffffffff


	//   ....[42]....
        /*03a8*/ 	.word	0xffffffff


	//   ....[43]....
        /*03ac*/ 	.word	0xffffffff


	//   ....[44]....
        /*03b0*/ 	.word	0xffffffff


	//   ....[45]....
        /*03b4*/ 	.word	0xffffffff


	//   ....[46]....
        /*03b8*/ 	.word	0xffffffff


	//   ....[47]....
        /*03bc*/ 	.word	0xffffffff


	//   ....[48]....
        /*03c0*/ 	.word	0xffffffff


	//   ....[49]....
        /*03c4*/ 	.word	0xffffffff


	//   ....[50]....
        /*03c8*/ 	.word	0xffffffff


	//   ....[51]....
        /*03cc*/ 	.word	0xffffffff


	//   ....[52]....
        /*03d0*/ 	.word	0xffffffff


	//   ....[53]....
        /*03d4*/ 	.word	0xffffffff


	//   ....[54]....
        /*03d8*/ 	.word	0xffffffff


	//   ....[55]....
        /*03dc*/ 	.word	0xffffffff


	//   ....[56]....
        /*03e0*/ 	.word	0xffffffff


	//   ....[57]....
        /*03e4*/ 	.word	0xffffffff


	//   ....[58]....
        /*03e8*/ 	.word	0xffffffff


	//   ....[59]....
        /*03ec*/ 	.word	0xffffffff


	//   ....[60]....
        /*03f0*/ 	.word	0xffffffff


	//   ....[61]....
        /*03f4*/ 	.word	0xffffffff


	//   ....[62]....
        /*03f8*/ 	.word	0xffffffff


	//   ....[63]....
        /*03fc*/ 	.word	0xffffffff


	//   ....[64]....
        /*0400*/ 	.word	0xffffffff


	//   ....[65]....
        /*0404*/ 	.word	0xffffffff


	//   ....[66]....
        /*0408*/ 	.word	0xffffffff


	//   ....[67]....
        /*040c*/ 	.word	0xffffffff


	//   ....[68]....
        /*0410*/ 	.word	0xffffffff


	//   ....[69]....
        /*0414*/ 	.word	0xffffffff


	//   ....[70]....
        /*0418*/ 	.word	0xffffffff


	//   ....[71]....
        /*041c*/ 	.word	0xffffffff


	//   ....[72]....
        /*0420*/ 	.word	0xffffffff


	//   ....[73]....
        /*0424*/ 	.word	0xffffffff


	//   ....[74]....
        /*0428*/ 	.word	0xffffffff


	//   ....[75]....
        /*042c*/ 	.word	0xffffffff


	//   ....[76]....
        /*0430*/ 	.word	0xffffffff


	//   ....[77]....
        /*0434*/ 	.word	0xffffffff


	//   ....[78]....
        /*0438*/ 	.word	0xffffffff


	//   ....[79]....
        /*043c*/ 	.word	0xffffffff


	//   ....[80]....
        /*0440*/ 	.word	0xffffffff


	//   ....[81]....
        /*0444*/ 	.word	0xffffffff


	//   ....[82]....
        /*0448*/ 	.word	0xffffffff


	//   ....[83]....
        /*044c*/ 	.word	0xffffffff


	//   ....[84]....
        /*0450*/ 	.word	0xffffffff


	//   ....[85]....
        /*0454*/ 	.word	0xffffffff


	//   ....[86]....
        /*0458*/ 	.word	0xffffffff


	//   ....[87]....
        /*045c*/ 	.word	0xffffffff


	//   ....[88]....
        /*0460*/ 	.word	0xffffffff


	//   ....[89]....
        /*0464*/ 	.word	0xffffffff


	//   ....[90]....
        /*0468*/ 	.word	0xffffffff


	//   ....[91]....
        /*046c*/ 	.word	0xffffffff


	//   ....[92]....
        /*0470*/ 	.word	0xffffffff


	//   ....[93]....
        /*0474*/ 	.word	0xffffffff


	//   ....[94]....
        /*0478*/ 	.word	0xffffffff


	//   ....[95]....
        /*047c*/ 	.word	0xffffffff


	//   ....[96]....
        /*0480*/ 	.word	0xffffffff


	//   ....[97]....
        /*0484*/ 	.word	0xffffffff


	//   ....[98]....
        /*0488*/ 	.word	0xffffffff


	//   ....[99]....
        /*048c*/ 	.word	0xffffffff


	//   ....[100]....
        /*0490*/ 	.word	0xffffffff


	//   ....[101]....
        /*0494*/ 	.word	0xffffffff


	//   ....[102]....
        /*0498*/ 	.word	0xffffffff


	//   ....[103]....
        /*049c*/ 	.word	0xffffffff


	//   ....[104]....
        /*04a0*/ 	.word	0xffffffff


	//   ....[105]....
        /*04a4*/ 	.word	0xffffffff


	//   ....[106]....
        /*04a8*/ 	.word	0xffffffff


	//   ....[107]....
        /*04ac*/ 	.word	0xffffffff


	//   ....[108]....
        /*04b0*/ 	.word	0xffffffff


	//   ....[109]....
        /*04b4*/ 	.word	0xffffffff


	//   ....[110]....
        /*04b8*/ 	.word	0xffffffff


	//   ....[111]....
        /*04bc*/ 	.word	0xffffffff


	//   ....[112]....
        /*04c0*/ 	.word	0xffffffff


	//   ....[113]....
        /*04c4*/ 	.word	0xffffffff


	//   ....[114]....
        /*04c8*/ 	.word	0xffffffff


	//   ....[115]....
        /*04cc*/ 	.word	0xffffffff


	//   ....[116]....
        /*04d0*/ 	.word	0xffffffff


	//   ....[117]....
        /*04d4*/ 	.word	0xffffffff


	//   ....[118]....
        /*04d8*/ 	.word	0xffffffff


	//   ....[119]....
        /*04dc*/ 	.word	0x0500000f


	//   ....[120]....
        /*04e0*/ 	.word	0x0500000f


	//----- nvinfo : EIATTR_COOP_GROUP_INSTR_OFFSETS
	.align		4
.L_120:
        /*04e4*/ 	.byte	0x04, 0x28
        /*04e6*/ 	.short	(.L_122 - .L_121)


	//   ....[0]....
.L_121:
        /*04e8*/ 	.word	0x00000070


	//   ....[1]....
        /*04ec*/ 	.word	0x00000170


	//   ....[2]....
        /*04f0*/ 	.word	0x000001c0


	//   ....[3]....
        /*04f4*/ 	.word	0x000003f0


	//   ....[4]....
        /*04f8*/ 	.word	0x00000550


	//   ....[5]....
        /*04fc*/ 	.word	0x00000670


	//   ....[6]....
        /*0500*/ 	.word	0x000007d0


	//   ....[7]....
        /*0504*/ 	.word	0x000015f0


	//   ....[8]....
        /*0508*/ 	.word	0x00003440


	//   ....[9]....
        /*050c*/ 	.word	0x000034b0


	//   ....[10]....
        /*0510*/ 	.word	0x00003ae0


	//   ....[11]....
        /*0514*/ 	.word	0x00003b80


	//   ....[12]....
        /*0518*/ 	.word	0x000060c0


	//   ....[13]....
        /*051c*/ 	.word	0x000060e0


	//   ....[14]....
        /*0520*/ 	.word	0x00006120


	//   ....[15]....
        /*0524*/ 	.word	0x00006130


	//   ....[16]....
        /*0528*/ 	.word	0x00007e00


	//   ....[17]....
        /*052c*/ 	.word	0x00007e10


	//   ....[18]....
        /*0530*/ 	.word	0x00007e40


	//   ....[19]....
        /*0534*/ 	.word	0x00007e50


	//   ....[20]....
        /*0538*/ 	.word	0x00009470


	//   ....[21]....
        /*053c*/ 	.word	0x000094b0


	//   ....[22]....
        /*0540*/ 	.word	0x000094e0


	//   ....[23]....
        /*0544*/ 	.word	0x00009510


	//   ....[24]....
        /*0548*/ 	.word	0x00009560


	//   ....[25]....
        /*054c*/ 	.word	0x00009590


	//   ....[26]....
        /*0550*/ 	.word	0x000095c0


	//   ....[27]....
        /*0554*/ 	.word	0x000095f0


	//   ....[28]....
        /*0558*/ 	.word	0x00009620


	//   ....[29]....
        /*055c*/ 	.word	0x00009670


	//   ....[30]....
        /*0560*/ 	.word	0x000096c0


	//   ....[31]....
        /*0564*/ 	.word	0x000096f0


	//   ....[32]....
        /*0568*/ 	.word	0x00009720


	//   ....[33]....
        /*056c*/ 	.word	0x00009770


	//   ....[34]....
        /*0570*/ 	.word	0x000097b0


	//   ....[35]....
        /*0574*/ 	.word	0x000097f0


	//   ....[36]....
        /*0578*/ 	.word	0x00009820


	//   ....[37]....
        /*057c*/ 	.word	0x00009850


	//   ....[38]....
        /*0580*/ 	.word	0x00009880


	//   ....[39]....
        /*0584*/ 	.word	0x000098b0


	//   ....[40]....
        /*0588*/ 	.word	0x000098e0


	//   ....[41]....
        /*058c*/ 	.word	0x00009910


	//   ....[42]....
        /*0590*/ 	.word	0x00009940


	//   ....[43]....
        /*0594*/ 	.word	0x00009970


	//   ....[44]....
        /*0598*/ 	.word	0x000099a0


	//   ....[45]....
        /*059c*/ 	.word	0x000099d0


	//   ....[46]....
        /*05a0*/ 	.word	0x00009a00


	//   ....[47]....
        /*05a4*/ 	.word	0x00009a30


	//   ....[48]....
        /*05a8*/ 	.word	0x00009a60


	//   ....[49]....
        /*05ac*/ 	.word	0x00009a90


	//   ....[50]....
        /*05b0*/ 	.word	0x00009b10


	//   ....[51]....
        /*05b4*/ 	.word	0x00009b40


	//   ....[52]....
        /*05b8*/ 	.word	0x00009b70


	//   ....[53]....
        /*05bc*/ 	.word	0x00009ba0


	//   ....[54]....
        /*05c0*/ 	.word	0x00009bd0


	//   ....[55]....
        /*05c4*/ 	.word	0x00009c00


	//   ....[56]....
        /*05c8*/ 	.word	0x00009c30


	//   ....[57]....
        /*05cc*/ 	.word	0x00009c60


	//   ....[58]....
        /*05d0*/ 	.word	0x00009c90


	//   ....[59]....
        /*05d4*/ 	.word	0x00009ca0


	//   ....[60]....
        /*05d8*/ 	.word	0x00009cb0


	//   ....[61]....
        /*05dc*/ 	.word	0x00009cc0


	//   ....[62]....
        /*05e0*/ 	.word	0x00009cd0


	//   ....[63]....
        /*05e4*/ 	.word	0x00009ce0


	//   ....[64]....
        /*05e8*/ 	.word	0x00009d10


	//   ....[65]....
        /*05ec*/ 	.word	0x00009d20


	//   ....[66]....
        /*05f0*/ 	.word	0x00009d30


	//   ....[67]....
        /*05f4*/ 	.word	0x00009d40


	//   ....[68]....
        /*05f8*/ 	.word	0x00009d70


	//   ....[69]....
        /*05fc*/ 	.word	0x00009d80


	//   ....[70]....
        /*0600*/ 	.word	0x00009d90


	//   ....[71]....
        /*0604*/ 	.word	0x00009da0


	//   ....[72]....
        /*0608*/ 	.word	0x00009db0


	//   ....[73]....
        /*060c*/ 	.word	0x00009dc0


	//   ....[74]....
        /*0610*/ 	.word	0x00009de0


	//   ....[75]....
        /*0614*/ 	.word	0x00009df0


	//   ....[76]....
        /*0618*/ 	.word	0x00009e00


	//   ....[77]....
        /*061c*/ 	.word	0x00009e10


	//   ....[78]....
        /*0620*/ 	.word	0x00009e20


	//   ....[79]....
        /*0624*/ 	.word	0x00009e30


	//   ....[80]....
        /*0628*/ 	.word	0x00009e40


	//   ....[81]....
        /*062c*/ 	.word	0x00009e50


	//   ....[82]....
        /*0630*/ 	.word	0x00009e60


	//   ....[83]....
        /*0634*/ 	.word	0x00009e70


	//   ....[84]....
        /*0638*/ 	.word	0x0000c070


	//   ....[85]....
        /*063c*/ 	.word	0x0000c270


	//   ....[86]....
        /*0640*/ 	.word	0x0000c2a0


	//   ....[87]....
        /*0644*/ 	.word	0x0000c2d0


	//   ....[88]....
        /*0648*/ 	.word	0x0000c310


	//   ....[89]....
        /*064c*/ 	.word	0x0000c340


	//   ....[90]....
        /*0650*/ 	.word	0x0000c370


	//   ....[91]....
        /*0654*/ 	.word	0x0000c500


	//   ....[92]....
        /*0658*/ 	.word	0x0000c530


	//   ....[93]....
        /*065c*/ 	.word	0x0000c560


	//   ....[94]....
        /*0660*/ 	.word	0x0000c590


	//   ....[95]....
        /*0664*/ 	.word	0x0000c5c0


	//   ....[96]....
        /*0668*/ 	.word	0x0000c600


	//   ....[97]....
        /*066c*/ 	.word	0x0000c690


	//   ....[98]....
        /*0670*/ 	.word	0x0000c6d0


	//   ....[99]....
        /*0674*/ 	.word	0x0000c760


	//   ....[100]....
        /*0678*/ 	.word	0x0000da80


	//   ....[101]....
        /*067c*/ 	.word	0x00010330


	//   ....[102]....
        /*0680*/ 	.word	0x00010360


	//   ....[103]....
        /*0684*/ 	.word	0x00010390


	//   ....[104]....
        /*0688*/ 	.word	0x000103c0


	//   ....[105]....
        /*068c*/ 	.word	0x00010400


	//   ....[106]....
        /*0690*/ 	.word	0x00010410


	//   ....[107]....
        /*0694*/ 	.word	0x00010440


	//   ....[108]....
        /*0698*/ 	.word	0x00010450


	//   ....[109]....
        /*069c*/ 	.word	0x00010590


	//   ....[110]....
        /*06a0*/ 	.word	0x000105c0


	//   ....[111]....
        /*06a4*/ 	.word	0x00010600


	//   ....[112]....
        /*06a8*/ 	.word	0x00010630


	//   ....[113]....
        /*06ac*/ 	.word	0x00010660


	//   ....[114]....
        /*06b0*/ 	.word	0x00010690


	//   ....[115]....
        /*06b4*/ 	.word	0x00010740


	//   ....[116]....
        /*06b8*/ 	.word	0x00010780


	//   ....[117]....
        /*06bc*/ 	.word	0x00010810


	//   ....[118]....
        /*06c0*/ 	.word	0x00010c80


	//   ....[119]....
        /*06c4*/ 	.word	0x000111a0


	//   ....[120]....
        /*06c8*/ 	.word	0x00011630


	//----- nvinfo : EIATTR_REG_RECONFIG
	.align		4
.L_122:
        /*06cc*/ 	.byte	0x01, 0x54
	.zero		2


	//----- nvinfo : EIATTR_SYSCALL_OFFSETS
	.align		4
        /*06d0*/ 	.byte	0x04, 0x46
        /*06d2*/ 	.short	(.L_124 - .L_123)


	//   ....[0]....
.L_123:
        /*06d4*/ 	.word	0x000017e0


	//   ....[1]....
        /*06d8*/ 	.word	0x0000d3a0


	//   ....[2]....
        /*06dc*/ 	.word	0x0000d4e0


	//   ....[3]....
        /*06e0*/ 	.word	0x0000d620


	//   ....[4]....
        /*06e4*/ 	.word	0x0000d740


	//----- nvinfo : EIATTR_MBARRIER_INSTR_OFFSETS
	.align		4
.L_124:
        /*06e8*/ 	.byte	0x04, 0x39
        /*06ea*/ 	.short	(.L_126 - .L_125)


	//   ....[0]....
.L_125:
        /*06ec*/ 	.word	0x000002a0
        /*06f0*/ 	.word	0x000000ff
        /*06f4*/ 	.word	0x00038800
        /*06f8*/ 	.short	0x0100
        /*06fa*/ 	.byte	0x08
	.zero		1


	//   ....[1]....
        /*06fc*/ 	.word	0x000002b0
        /*0700*/ 	.word	0x000000ff
        /*0704*/ 	.word	0x00038820
        /*0708*/ 	.short	0x0100
        /*070a*/ 	.byte	0x08
	.zero		1


	//   ....[2]....
        /*070c*/ 	.word	0x000003a0
        /*0710*/ 	.word	0x000000ff
        /*0714*/ 	.word	0x00038830
        /*0718*/ 	.short	0x0100
        /*071a*/ 	.byte	0x08
	.zero		1


	//   ....[3]....
        /*071c*/ 	.word	0x000003b0
        /*0720*/ 	.word	0x000000ff
        /*0724*/ 	.word	0x00038840
        /*0728*/ 	.short	0x0100
        /*072a*/ 	.byte	0x08
	.zero		1


	//   ....[4]....
        /*072c*/ 	.word	0x000003c0
        /*0730*/ 	.word	0x000000ff
        /*0734*/ 	.word	0x00038838
        /*0738*/ 	.short	0x0100
        /*073a*/ 	.byte	0x08
	.zero		1


	//   ....[5]....
        /*073c*/ 	.word	0x000003d0
        /*0740*/ 	.word	0x000000ff
        /*0744*/ 	.word	0x00038848
        /*0748*/ 	.short	0x0100
        /*074a*/ 	.byte	0x08
	.zero		1


	//   ....[6]....
        /*074c*/ 	.word	0x00000500
        /*0750*/ 	.word	0x000000ff
        /*0754*/ 	.word	0x00038850
        /*0758*/ 	.short	0x0100
        /*075a*/ 	.byte	0x08
	.zero		1


	//   ....[7]....
        /*075c*/ 	.word	0x00000510
        /*0760*/ 	.word	0x000000ff
        /*0764*/ 	.word	0x00038860
        /*0768*/ 	.short	0x0100
        /*076a*/ 	.byte	0x08
	.zero		1


	//   ....[8]....
        /*076c*/ 	.word	0x00000520
        /*0770*/ 	.word	0x000000ff
        /*0774*/ 	.word	0x00038858
        /*0778*/ 	.short	0x0100
        /*077a*/ 	.byte	0x08
	.zero		1


	//   ....[9]....
        /*077c*/ 	.word	0x00000530
        /*0780*/ 	.word	0x000000ff
        /*0784*/ 	.word	0x00038868
        /*0788*/ 	.short	0x0100
        /*078a*/ 	.byte	0x08
	.zero		1


	//   ....[10]....
        /*078c*/ 	.word	0x00000620
        /*0790*/ 	.word	0x000000ff
        /*0794*/ 	.word	0x00038870
        /*0798*/ 	.short	0x0100
        /*079a*/ 	.byte	0x06
	.zero		1


	//   ....[11]....
        /*079c*/ 	.word	0x00000630
        /*07a0*/ 	.word	0x000000ff
        /*07a4*/ 	.word	0x00038880
        /*07a8*/ 	.short	0x0100
        /*07aa*/ 	.byte	0x06
	.zero		1


	//   ....[12]....
        /*07ac*/ 	.word	0x00000640
        /*07b0*/ 	.word	0x000000ff
        /*07b4*/ 	.word	0x00038878
        /*07b8*/ 	.short	0x0100
        /*07ba*/ 	.byte	0x06
	.zero		1


	//   ....[13]....
        /*07bc*/ 	.word	0x00000650
        /*07c0*/ 	.word	0x000000ff
        /*07c4*/ 	.word	0x00038888
        /*07c8*/ 	.short	0x0100
        /*07ca*/ 	.byte	0x06
	.zero		1


	//   ....[14]....
        /*07cc*/ 	.word	0x00000780
        /*07d0*/ 	.word	0x000000ff
        /*07d4*/ 	.word	0x00038890
        /*07d8*/ 	.short	0x0100
        /*07da*/ 	.byte	0x08
	.zero		1


	//   ....[15]....
        /*07dc*/ 	.word	0x00000790
        /*07e0*/ 	.word	0x000000ff
        /*07e4*/ 	.word	0x000388a0
        /*07e8*/ 	.short	0x0100
        /*07ea*/ 	.byte	0x08
	.zero		1


	//   ....[16]....
        /*07ec*/ 	.word	0x000007a0
        /*07f0*/ 	.word	0x000000ff
        /*07f4*/ 	.word	0x00038898
        /*07f8*/ 	.short	0x0100
        /*07fa*/ 	.byte	0x08
	.zero		1


	//   ....[17]....
        /*07fc*/ 	.word	0x000007b0
        /*0800*/ 	.word	0x000000ff
        /*0804*/ 	.word	0x000388a8
        /*0808*/ 	.short	0x0100
        /*080a*/ 	.byte	0x08
	.zero		1


	//   ....[18]....
        /*080c*/ 	.word	0x000008e0
        /*0810*/ 	.word	0x000000ff
        /*0814*/ 	.word	0x000388b0
        /*0818*/ 	.short	0x0100
        /*081a*/ 	.byte	0x08
	.zero		1


	//   ....[19]....
        /*081c*/ 	.word	0x000008f0
        /*0820*/ 	.word	0x000000ff
        /*0824*/ 	.word	0x000388c0
        /*0828*/ 	.short	0x0100
        /*082a*/ 	.byte	0x08
	.zero		1


	//   ....[20]....
        /*082c*/ 	.word	0x00000900
        /*0830*/ 	.word	0x000000ff
        /*0834*/ 	.word	0x000388b8
        /*0838*/ 	.short	0x0100
        /*083a*/ 	.byte	0x08
	.zero		1


	//   ....[21]....
        /*083c*/ 	.word	0x00000910
        /*0840*/ 	.word	0x000000ff
        /*0844*/ 	.word	0x000388c8
        /*0848*/ 	.short	0x0100
        /*084a*/ 	.byte	0x08
	.zero		1


	//   ....[22]....
        /*084c*/ 	.word	0x00001b50
        /*0850*/ 	.word	0x00000002
        /*0854*/ 	.word	0x00038800
        /*0858*/ 	.short	0x010a
        /*085a*/ 	.byte	0x3f
	.zero		1


	//   ....[23]....
        /*085c*/ 	.word	0x00001bf0
        /*0860*/ 	.word	0x00000004
        /*0864*/ 	.word	0x00038830
        /*0868*/ 	.short	0x010a
        /*086a*/ 	.byte	0x3f
	.zero		1


	//   ....[24]....
        /*086c*/ 	.word	0x00001c60
        /*0870*/ 	.word	0x00000004
        /*0874*/ 	.word	0x00038830
        /*0878*/ 	.short	0x010a
        /*087a*/ 	.byte	0x3f
	.zero		1


	//   ....[25]....
        /*087c*/ 	.word	0x00003770
        /*0880*/ 	.word	0x00000004
        /*0884*/ 	.word	0x00000000
        /*0888*/ 	.short	0x0101
        /*088a*/ 	.byte	0x3f
	.zero		1


	//   ....[26]....
        /*088c*/ 	.word	0x00004f30
        /*0890*/ 	.word	0x000000ff
        /*0894*/ 	.word	0x00038830
        /*0898*/ 	.short	0x010a
        /*089a*/ 	.byte	0x06
	.zero		1


	//   ....[27]....
        /*089c*/ 	.word	0x00004f70
        /*08a0*/ 	.word	0x000000ff
        /*08a4*/ 	.word	0x00038830
        /*08a8*/ 	.short	0x010a
        /*08aa*/ 	.byte	0x06
	.zero		1


	//   ....[28]....
        /*08ac*/ 	.word	0x000052f0
        /*08b0*/ 	.word	0x000000ff
        /*08b4*/ 	.word	0x00038850
        /*08b8*/ 	.short	0x010a
        /*08ba*/ 	.byte	0x06
	.zero		1


	//   ....[29]....
        /*08bc*/ 	.word	0x00005330
        /*08c0*/ 	.word	0x000000ff
        /*08c4*/ 	.word	0x00038850
        /*08c8*/ 	.short	0x010a
        /*08ca*/ 	.byte	0x06
	.zero		1


	//   ....[30]....
        /*08cc*/ 	.word	0x00006e50
        /*08d0*/ 	.word	0x00000005
        /*08d4*/ 	.word	0x00000000
        /*08d8*/ 	.short	0x0101
        /*08da*/ 	.byte	0x3f
	.zero		1


	//   ....[31]....
        /*08dc*/ 	.word	0x00007080
        /*08e0*/ 	.word	0x00000008
        /*08e4*/ 	.word	0x00000000
        /*08e8*/ 	.short	0x0101
        /*08ea*/ 	.byte	0x3f
	.zero		1


	//   ....[32]....
        /*08ec*/ 	.word	0x00007a50
        /*08f0*/ 	.word	0x0000000d
        /*08f4*/ 	.word	0x00038850
        /*08f8*/ 	.short	0x010a
        /*08fa*/ 	.byte	0x3f
	.zero		1


	//   ....[33]....
        /*08fc*/ 	.word	0x00007ae0
        /*0900*/ 	.word	0x0000000d
        /*0904*/ 	.word	0x00038850
        /*0908*/ 	.short	0x010a
        /*090a*/ 	.byte	0x3f
	.zero		1


	//   ....[34]....
        /*090c*/ 	.word	0x000080f0
        /*0910*/ 	.word	0x00000003
        /*0914*/ 	.word	0x00000000
        /*0918*/ 	.short	0x0101
        /*091a*/ 	.byte	0x3f
	.zero		1


	//   ....[35]....
        /*091c*/ 	.word	0x0000ad00
        /*0920*/ 	.word	0x00000003
        /*0924*/ 	.word	0x00000000
        /*0928*/ 	.short	0x0101
        /*092a*/ 	.byte	0x3f
	.zero		1


	//   ....[36]....
        /*092c*/ 	.word	0x0000dcb0
        /*0930*/ 	.word	0x00000004
        /*0934*/ 	.word	0x00038880
        /*0938*/ 	.short	0x010a
        /*093a*/ 	.byte	0x3f
	.zero		1


	//   ....[37]....
        /*093c*/ 	.word	0x0000dec0
        /*0940*/ 	.word	0x00000004
        /*0944*/ 	.word	0x00038840
        /*0948*/ 	.short	0x010a
        /*094a*/ 	.byte	0x3f
	.zero		1


	//   ....[38]....
        /*094c*/ 	.word	0x0000e2a0
        /*0950*/ 	.word	0x000000ff
        /*0954*/ 	.word	0x00038820
        /*0958*/ 	.short	0x010a
        /*095a*/ 	.byte	0x29
	.zero		1


	//   ....[39]....
        /*095c*/ 	.word	0x0000e5a0
        /*0960*/ 	.word	0x00000004
        /*0964*/ 	.word	0x00038880
        /*0968*/ 	.short	0x010a
        /*096a*/ 	.byte	0x3f
	.zero		1


	//   ....[40]....
        /*096c*/ 	.word	0x0000e920
        /*0970*/ 	.word	0x00000004
        /*0974*/ 	.word	0x00038840
        /*0978*/ 	.short	0x010a
        /*097a*/ 	.byte	0x3f
	.zero		1


	//   ....[41]....
        /*097c*/ 	.word	0x0000ed10
        /*0980*/ 	.word	0x00000003
        /*0984*/ 	.word	0x00038870
        /*0988*/ 	.short	0x010a
        /*098a*/ 	.byte	0x3f
	.zero		1


	//   ....[42]....
        /*098c*/ 	.word	0x0000ed90
        /*0990*/ 	.word	0x00000003
        /*0994*/ 	.word	0x00038860
        /*0998*/ 	.short	0x010a
        /*099a*/ 	.byte	0x3f
	.zero		1


	//   ....[43]....
        /*099c*/ 	.word	0x0000f5b0
        /*09a0*/ 	.word	0x00000002
        /*09a4*/ 	.word	0x00038850
        /*09a8*/ 	.short	0x0101
        /*09aa*/ 	.byte	0x3f
	.zero		1


	//   ....[44]....
        /*09ac*/ 	.word	0x0000f5f0
        /*09b0*/ 	.word	0x00000002
        /*09b4*/ 	.word	0x00000000
        /*09b8*/ 	.short	0x0101
        /*09ba*/ 	.byte	0x3f
	.zero		1


	//   ....[45]....
        /*09bc*/ 	.word	0x0000f7b0
        /*09c0*/ 	.word	0x00000015
        /*09c4*/ 	.word	0x00038870
        /*09c8*/ 	.short	0x010a
        /*09ca*/ 	.byte	0x3f
	.zero		1


	//   ....[46]....
        /*09cc*/ 	.word	0x0000f840
        /*09d0*/ 	.word	0x00000015
        /*09d4*/ 	.word	0x00038860
        /*09d8*/ 	.short	0x010a
        /*09da*/ 	.byte	0x3f
	.zero		1


	//   ....[47]....
        /*09dc*/ 	.word	0x00010040
        /*09e0*/ 	.word	0x00000015
        /*09e4*/ 	.word	0x00038850
        /*09e8*/ 	.short	0x0101
        /*09ea*/ 	.byte	0x3f
	.zero		1


	//   ....[48]....
        /*09ec*/ 	.word	0x00010090
        /*09f0*/ 	.word	0x00000000
        /*09f4*/ 	.word	0x00000000
        /*09f8*/ 	.short	0x0101
        /*09fa*/ 	.byte	0x3f
	.zero		1


	//   ....[49]....
        /*09fc*/ 	.word	0x00010c00
        /*0a00*/ 	.word	0x00000000
        /*0a04*/ 	.word	0x00038820
        /*0a08*/ 	.short	0x010a
        /*0a0a*/ 	.byte	0x3f
	.zero		1


	//   ....[50]....
        /*0a0c*/ 	.word	0x00010dc0
        /*0a10*/ 	.word	0x00000006
        /*0a14*/ 	.word	0x00000000
        /*0a18*/ 	.short	0x010a
        /*0a1a*/ 	.byte	0x3f
	.zero		1


	//   ....[51]....
        /*0a1c*/ 	.word	0x00010e30
        /*0a20*/ 	.word	0x00000007
        /*0a24*/ 	.word	0x00000000
        /*0a28*/ 	.short	0x010a
        /*0a2a*/ 	.byte	0x3f
	.zero		1


	//   ....[52]....
        /*0a2c*/ 	.word	0x00010e90
        /*0a30*/ 	.word	0x00000004
        /*0a34*/ 	.word	0x00038860
        /*0a38*/ 	.short	0x010a
        /*0a3a*/ 	.byte	0x3f
	.zero		1


	//   ....[53]....
        /*0a3c*/ 	.word	0x00010ee0
        /*0a40*/ 	.word	0x00000003
        /*0a44*/ 	.word	0x00038860
        /*0a48*/ 	.short	0x010a
        /*0a4a*/ 	.byte	0x3f
	.zero		1


	//   ....[54]....
        /*0a4c*/ 	.word	0x00010f20
        /*0a50*/ 	.word	0x00000004
        /*0a54*/ 	.word	0x00038880
        /*0a58*/ 	.short	0x010a
        /*0a5a*/ 	.byte	0x3f
	.zero		1


	//   ....[55]....
        /*0a5c*/ 	.word	0x00010f40
        /*0a60*/ 	.word	0x00000003
        /*0a64*/ 	.word	0x00038880
        /*0a68*/ 	.short	0x010a
        /*0a6a*/ 	.byte	0x3f
	.zero		1


	//   ....[56]....
        /*0a6c*/ 	.word	0x00010fa0
        /*0a70*/ 	.word	0x00000002
        /*0a74*/ 	.word	0x00038800
        /*0a78*/ 	.short	0x010a
        /*0a7a*/ 	.byte	0x3f
	.zero		1


	//   ....[57]....
        /*0a7c*/ 	.word	0x00010ff0
        /*0a80*/ 	.word	0x00000004
        /*0a84*/ 	.word	0x00038830
        /*0a88*/ 	.short	0x010a
        /*0a8a*/ 	.byte	0x3f
	.zero		1


	//   ....[58]....
        /*0a8c*/ 	.word	0x00011050
        /*0a90*/ 	.word	0x00000003
        /*0a94*/ 	.word	0x00038830
        /*0a98*/ 	.short	0x010a
        /*0a9a*/ 	.byte	0x3f
	.zero		1


	//   ....[59]....
        /*0a9c*/ 	.word	0x000110b0
        /*0aa0*/ 	.word	0x00000003
        /*0aa4*/ 	.word	0x00038850
        /*0aa8*/ 	.short	0x010a
        /*0aaa*/ 	.byte	0x3f
	.zero		1


	//   ....[60]....
        /*0aac*/ 	.word	0x00011100
        /*0ab0*/ 	.word	0x0000000d
        /*0ab4*/ 	.word	0x00038850
        /*0ab8*/ 	.short	0x010a
        /*0aba*/ 	.byte	0x3f
	.zero		1


	//   ....[61]....
        /*0abc*/ 	.word	0x00011250
        /*0ac0*/ 	.word	0x00000004
        /*0ac4*/ 	.word	0x00038880
        /*0ac8*/ 	.short	0x010a
        /*0aca*/ 	.byte	0x3f
	.zero		1


	//   ....[62]....
        /*0acc*/ 	.word	0x000112a0
        /*0ad0*/ 	.word	0x00000004
        /*0ad4*/ 	.word	0x00038840
        /*0ad8*/ 	.short	0x010a
        /*0ada*/ 	.byte	0x3f
	.zero		1


	//   ....[63]....
        /*0adc*/ 	.word	0x00011300
        /*0ae0*/ 	.word	0x00000003
        /*0ae4*/ 	.word	0x00038820
        /*0ae8*/ 	.short	0x010a
        /*0aea*/ 	.byte	0x3f
	.zero		1


	//   ....[64]....
        /*0aec*/ 	.word	0x00011350
        /*0af0*/ 	.word	0x00000004
        /*0af4*/ 	.word	0x00038880
        /*0af8*/ 	.short	0x010a
        /*0afa*/ 	.byte	0x3f
	.zero		1


	//   ....[65]....
        /*0afc*/ 	.word	0x000113a0
        /*0b00*/ 	.word	0x00000004
        /*0b04*/ 	.word	0x00038840
        /*0b08*/ 	.short	0x010a
        /*0b0a*/ 	.byte	0x3f
	.zero		1


	//   ....[66]....
        /*0b0c*/ 	.word	0x00011400
        /*0b10*/ 	.word	0x00000003
        /*0b14*/ 	.word	0x00038870
        /*0b18*/ 	.short	0x010a
        /*0b1a*/ 	.byte	0x3f
	.zero		1


	//   ....[67]....
        /*0b1c*/ 	.word	0x00011460
        /*0b20*/ 	.word	0x00000003
        /*0b24*/ 	.word	0x00038860
        /*0b28*/ 	.short	0x010a
        /*0b2a*/ 	.byte	0x3f
	.zero		1


	//   ....[68]....
        /*0b2c*/ 	.word	0x000114b0
        /*0b30*/ 	.word	0x00000015
        /*0b34*/ 	.word	0x00038870
        /*0b38*/ 	.short	0x010a
        /*0b3a*/ 	.byte	0x3f
	.zero		1


	//   ....[69]....
        /*0b3c*/ 	.word	0x00011500
        /*0b40*/ 	.word	0x00000015
        /*0b44*/ 	.word	0x00038860
        /*0b48*/ 	.short	0x010a
        /*0b4a*/ 	.byte	0x3f
	.zero		1


	//   ....[70]....
        /*0b4c*/ 	.word	0x00011550
        /*0b50*/ 	.word	0x00000000
        /*0b54*/ 	.word	0x00038820
        /*0b58*/ 	.short	0x010a
        /*0b5a*/ 	.byte	0x3f
	.zero		1


	//   ....[71]....
        /*0b5c*/ 	.word	0x000116f0
        /*0b60*/ 	.word	0x00000006
        /*0b64*/ 	.word	0x00000000
        /*0b68*/ 	.short	0x010a
        /*0b6a*/ 	.byte	0x3f
	.zero		1


	//   ....[72]....
        /*0b6c*/ 	.word	0x00011740
        /*0b70*/ 	.word	0x00000007
        /*0b74*/ 	.word	0x00000000
        /*0b78*/ 	.short	0x010a
        /*0b7a*/ 	.byte	0x3f
	.zero		1


	//   ....[73]....
        /*0b7c*/ 	.word	0x00011790
        /*0b80*/ 	.word	0x00000004
        /*0b84*/ 	.word	0x00038860
        /*0b88*/ 	.short	0x010a
        /*0b8a*/ 	.byte	0x3f
	.zero		1


	//   ....[74]....
        /*0b8c*/ 	.word	0x000117e0
        /*0b90*/ 	.word	0x00000003
        /*0b94*/ 	.word	0x00038860
        /*0b98*/ 	.short	0x010a
        /*0b9a*/ 	.byte	0x3f
	.zero		1


	//   ....[75]....
        /*0b9c*/ 	.word	0x00011830
        /*0ba0*/ 	.word	0x00000004
        /*0ba4*/ 	.word	0x00038880
        /*0ba8*/ 	.short	0x010a
        /*0baa*/ 	.byte	0x3f
	.zero		1


	//----- nvinfo : EIATTR_NUM_MBARRIERS
	.align		4
.L_126:
        /*0bac*/ 	.byte	0x03, 0x38
        /*0bae*/ 	.short	0x0016


	//----- nvinfo : EIATTR_EXIT_INSTR_OFFSETS
	.align		4
        /*0bb0*/ 	.byte	0x04, 0x1c
        /*0bb2*/ 	.short	(.L_128 - .L_127)


	//   ....[0]....
.L_127:
        /*0bb4*/ 	.word	0x00000ab0


	//   ....[1]....
        /*0bb8*/ 	.word	0x0000c030


	//   ....[2]....
        /*0bbc*/ 	.word	0x00010f90


	//----- nvinfo : EIATTR_MAX_THREADS
	.align		4
.L_128:
        /*0bc0*/ 	.byte	0x04, 0x05
        /*0bc2*/ 	.short	(.L_130 - .L_129)
.L_129:
        /*0bc4*/ 	.word	0x00000180
        /*0bc8*/ 	.word	0x00000001
        /*0bcc*/ 	.word	0x00000001


	//----- nvinfo : EIATTR_CRS_STACK_SIZE
	.align		4
.L_130:
        /*0bd0*/ 	.byte	0x04, 0x1e
        /*0bd2*/ 	.short	(.L_132 - .L_131)
.L_131:
        /*0bd4*/ 	.word	0x00000000


	//----- nvinfo : EIATTR_CBANK_PARAM_SIZE
	.align		4
.L_132:
        /*0bd8*/ 	.byte	0x03, 0x19
        /*0bda*/ 	.short	0x0a70


	//----- nvinfo : EIATTR_PARAM_CBANK
	.align		4
        /*0bdc*/ 	.byte	0x04, 0x0a
        /*0bde*/ 	.short	(.L_134 - .L_133)
	.align		4
.L_133:
        /*0be0*/ 	.word	index@(.nv.constant0._ZN7cutlass13device_kernelIN5flash11enable_sm90INS1_16FlashAttnFwdSm90INS1_25CollectiveMainloopFwdSm90ILi2EN4cute5tupleIJNS5_1CILi1EEES8_S8_EEENS6_IJNS7_ILi128EEESA_NS7_ILi256EEEEEELi256ENS_12float_e4m3_tEfNS_4arch4Sm90ELb0ELb0ELb1ELb1ELb0ELb0ELb0ELb1ELb1ELb0ELb0ELb0EEENS1_21CollectiveEpilogueFwdINS6_IJSA_SB_SA_EEES9_NS_10bfloat16_tESF_Li256ELb1ELb0ELb0ELb1EEENS1_36VarlenDynamicPersistentTileSchedulerILi128ELi128ELi256ELi128ELb0ELb0ELb1ELb0ELb1ELb1EEEEEEEEEvNT_6ParamsE)
        /*0be4*/ 	.short	0x0210
        /*0be6*/ 	.short	0x0a70


	//----- nvinfo : EIATTR_SW_WAR
	.align		4
.L_134:
        /*0be8*/ 	.byte	0x04, 0x36
        /*0bea*/ 	.short	(.L_136 - .L_135)
.L_135:
        /*0bec*/ 	.word	0x00000008
.L_136:


//--------------------- .nv.info._ZN7cutlass13device_kernelIN5flash11enable_sm90INS1_16FlashAttnFwdSm90INS1_25CollectiveMainloopFwdSm90ILi2EN4cute5tupleIJNS5_1CILi1EEES8_S8_EEENS6_IJNS7_ILi128EEESA_NS7_ILi256EEEEEELi256ENS_12float_e4m3_tEfNS_4arch4Sm90ELb0ELb0ELb1ELb1ELb0ELb1ELb0ELb1ELb1ELb0ELb0ELb0EEENS1_21CollectiveEpilogueFwdINS6_IJSA_SB_SA_EEES9_NS_10bfloat16_tESF_Li256ELb1ELb0ELb0ELb1EEENS1_36VarlenDynamicPersistentTileSchedulerILi128ELi128ELi256ELi128ELb0ELb0ELb1ELb0ELb1ELb1EEEEEEEEEvNT_6ParamsE --------------------------
	.section	.nv.info._ZN7cutlass13device_kernelIN5flash11enable_sm90INS1_16FlashAttnFwdSm90INS1_25CollectiveMainloopFwdSm90ILi2EN4cute5tupleIJNS5_1CILi1EEES8_S8_EEENS6_IJNS7_ILi128EEESA_NS7_ILi256EEEEEELi256ENS_12float_e4m3_tEfNS_4arch4Sm90ELb0ELb0ELb1ELb1ELb0ELb1ELb0ELb1ELb1ELb0ELb0ELb0EEENS1_21CollectiveEpilogueFwdINS6_IJSA_SB_SA_EEES9_NS_10bfloat16_tESF_Li256ELb1ELb0ELb0ELb1EEENS1_36VarlenDynamicPersistentTileSchedulerILi128ELi128ELi256ELi128ELb0ELb0ELb1ELb0ELb1ELb1EEEEEEEEEvNT_6ParamsE,"",@"SHT_CUDA_INFO"
	.sectionflags	@""
	.align	4


	//----- nvinfo : EIATTR_CUDA_API_VERSION
	.align		4
        /*0000*/ 	.byte	0x04, 0x37
        /*0002*/ 	.short	(.L_138 - .L_137)
.L_137:
        /*0004*/ 	.word	0x00000082


	//----- nvinfo : EIATTR_KPARAM_INFO
	.align		4
.L_138:
        /*0008*/ 	.byte	0x04, 0x17
        /*000a*/ 	.short	(.L_140 - .L_139)
.L_139:
        /*000c*/ 	.word	0x00000000
        /*0010*/ 	.short	0x0000
        /*0012*/ 	.short	0x0070
        /*0014*/ 	.byte	0x00, 0xf0, 0x01, 0x28


	//----- nvinfo : EIATTR_SPARSE_MMA_MASK
	.align		4
.L_140:
        /*0018*/ 	.byte	0x03, 0x50
        /*001a*/ 	.short	0x0000


	//----- nvinfo : EIATTR_MAXREG_COUNT
	.align		4
        /*001c*/ 	.byte	0x03, 0x1b
        /*001e*/ 	.short	0x00a8


	//----- nvinfo : EIATTR_NUM_BARRIERS
	.align		4
        /*0020*/ 	.byte	0x02, 0x4c
        /*0022*/ 	.byte	0x10
	.zero		1


	//----- nvinfo : EIATTR_EXTERNS
	.align		4
        /*0024*/ 	.byte	0x04, 0x0f
        /*0026*/ 	.short	(.L_142 - .L_141)


	//   ....[0]....
	.align		4
.L_141:
        /*0028*/ 	.word	index@(__assertfail)


	//----- nvinfo : EIATTR_ANNOTATIONS
	.align		4
.L_142:
        /*002c*/ 	.byte	0x04, 0x55
        /*002e*/ 	.short	(.L_144 - .L_143)


	//   ....[0]....
.L_143:
        /* <DEDUP_REMOVED lines=103> */


	//----- nvinfo : EIATTR_MERCURY_ISA_VERSION
	.align		4
.L_144:
        /*0688*/ 	.byte	0x03, 0x5f
        /*068a*/ 	.short	0x0101


	//----- nvinfo : EIATTR_UNUSED_LOAD_BYTE_OFFSET
	.align		4
        /*068c*/ 	.byte	0x04, 0x44
        /*068e*/ 	.short	(.L_146 - .L_145)


	//   ....[0]....
.L_145:
        /*0690*/ 	.word	0x00000b00
        /*0694*/ 	.word	0x0000fff0


	//   ....[1]....
        /*0698*/ 	.word	0x0001a870
        /*069c*/ 	.word	0x0000fff0


	//----- nvinfo : EIATTR_INT_WARP_WIDE_INSTR_OFFSETS
	.align		4
.L_146:
        /*06a0*/ 	.byte	0x04, 0x31
        /*06a2*/ 	.short	(.L_148 - .L_147)


	//   ....[0]....
.L_147:
        /*06a4*/ 	.word	0x000001c0


	//   ....[1]....
        /*06a8*/ 	.word	0x00000200


	//   ....[2]....
        /*06ac*/ 	.word	0x00000270


	//   ....[3]....
        /*06b0*/ 	.word	0x000203c0


	//   ....[4]....
        /*06b4*/ 	.word	0x00020450


	//   ....[5]....
        /*06b8*/ 	.word	0x00020bd0


	//   ....[6]....
        /*06bc*/ 	.word	0x00020c00


	//   ....[7]....
        /*06c0*/ 	.word	0x00020cd0


	//   ....[8]....
        /*06c4*/ 	.word	0x00022c20


	//   ....[9]....
        /*06c8*/ 	.word	0x00022cb0


	//----- nvinfo : EIATTR_COOP_GROUP_MASK_REGIDS
	.align		4
.L_148:
        /*06cc*/ 	.byte	0x04, 0x29
        /*06ce*/ 	.short	(.L_150 - .L_149)


	//   ....[0]....
.L_149:
        /*06d0*/ 	.word	0xffffffff


	//   ....[1]....
        /*06d4*/ 	.word	0xffffffff


	//   ....[2]....
        /*06d8*/ 	.word	0xffffffff


	//   ....[3]....
        /*06dc*/ 	.word	0xffffffff


	//   ....[4]....
        /*06e0*/ 	.word	0xffffffff


	//   ....[5]....
        /*06e4*/ 	.word	0xffffffff


	//   ....[6]....
        /*06e8*/ 	.word	0xffffffff


	//   ....[7]....
        /*06ec*/ 	.word	0xffffffff


	//   ....[8]....
        /*06f0*/ 	.word	0xffffffff


	//   ....[9]....
        /*06f4*/ 	.word	0xffffffff


	//   ....[10]....
        /*06f8*/ 	.word	0xffffffff


	//   ....[11]....
        /*06fc*/ 	.word	0xffffffff


	//   ....[12]....
        /*0700*/ 	.word	0xffffffff


	//   ....[13]....
        /*0704*/ 	.word	0xffffffff


	//   ....[14]....
        /*0708*/ 	.word	0xffffffff


	//   ....[15]....
        /*070c*/ 	.word	0xffffffff


	//   ....[16]....
        /*0710*/ 	.word	0xffffffff


	//   ....[17]....
        /*0714*/ 	.word	0xffffffff


	//   ....[18]....
        /*0718*/ 	.word	0xffffffff


	//   ....[19]....
        /*071c*/ 	.word	0xffffffff


	//   ....[20]....
        /*0720*/ 	.word	0xffffffff


	//   ....[21]....
        /*0724*/ 	.word	0xffffffff


	//   ....[22]....
        /*0728*/ 	.word	0xffffffff


	//   ....[23]....
        /*072c*/ 	.word	0xffffffff


	//   ....[24]....
        /*0730*/ 	.word	0xffffffff


	//   ....[25]....
        /*0734*/ 	.word	0xffffffff


	//   ....[26]....
        /*0738*/ 	.word	0xffffffff


	//   ....[27]....
        /*073c*/ 	.word	0xffffffff


	//   ....[28]....
        /*0740*/ 	.word	0xffffffff


	//   ....[29]....
        /*0744*/ 	.word	0xffffffff


	//   ....[30]....
        /*0748*/ 	.word	0xffffffff


	//   ....[31]....
        /*074c*/ 	.word	0xffffffff


	//   ....[32]....
        /*0750*/ 	.word	0xffffffff


	//   ....[33]....
        /*0754*/ 	.word	0xffffffff


	//   ....[34]....
        /*0758*/ 	.word	0xffffffff


	//   ....[35]....
        /*075c*/ 	.word	0xffffffff


	//   ....[36]....
        /*0760*/ 	.word	0xffffffff


	//   ....[37]....
        /*0764*/ 	.word	0xffffffff


	//   ....[38]....
        /*0768*/ 	.word	0xffffffff


	//   ....[39]....
        /*076c*/ 	.word	0xffffffff


	//   ....[40]....
        /*0770*/ 	.word	0xffffffff


	//   ....[41]....
        /*0774*/ 	.word	0xffffffff


	//   ....[42]....
        /*0778*/ 	.word	0xffffffff


	//   ....[43]....
        /*077c*/ 	.word	0xffffffff


	//   ....[44]....
        /*0780*/ 	.word	0xffffffff


	//   ....[45]....
        /*0784*/ 	.word	0xffffffff


	//   ....[46]....
        /*0788*/ 	.word	0xffffffff


	//   ....[47]....
        /*078c*/ 	.word	0xffffffff


	//   ....[48]....
        /*0790*/ 	.word	0xffffffff


	//   ....[49]....
        /*0794*/ 	.word	0xffffffff


	//   ....[50]....
        /*0798*/ 	.word	0xffffffff


	//   ....[51]....
        /*079c*/ 	.word	0xffffffff


	//   ....[52]....
        /*07a0*/ 	.word	0xffffffff


	//   ....[53]....
        /*07a4*/ 	.word	0xffffffff


	//   ....[54]....
        /*07a8*/ 	.word	0xffffffff


	//   ....[55]....
        /*07ac*/ 	.word	0xffffffff


	//   ....[56]....
        /*07b0*/ 	.word	0xffffffff


	//   ....[57]....
        /*07b4*/ 	.word	0xffffffff


	//   ....[58]....
        /*07b8*/ 	.word	0xffffffff


	//   ....[59]....
        /*07bc*/ 	.word	0xffffffff


	//   ....[60]....
        /*07c0*/ 	.word	0xffffffff


	//   ....[61]....
        /*07c4*/ 	.word	0xffffffff


	//   ....[62]....
        /*07c8*/ 	.word	0xffffffff


	//   ....[63]....
        /*07cc*/ 	.word	0xffffffff


	//   ....[64]....
        /*07d0*/ 	.word	0xffffffff


	//   ....[65]....
        /*07d4*/ 	.word	0xffffffff


	//   ....[66]....
        /*07d8*/ 	.word	0xffffffff


	//   ....[67]....
        /*07dc*/ 	.word	0xffffffff


	//   ....[68]....
        /*07e0*/ 	.word	0xffffffff


	//   ....[69]....
        /*07e4*/ 	.word	0xffffffff


	//   ....[70]....
        /*07e8*/ 	.word	0xffffffff


	//   ....[71]....
        /*07ec*/ 	.word	0xffffffff


	//   ....[72]....
        /*07f0*/ 	.word	0xffffffff


	//   ....[73]....
        /*07f4*/ 	.word	0xffffffff


	//   ....[74]....
        /*07f8*/ 	.word	0xffffffff


	//   ....[75]....
        /*07fc*/ 	.word	0xffffffff


	//   ....[76]....
        /*0800*/ 	.word	0xffffffff


	//   ....[77]....
        /*0804*/ 	.word	0xffffffff


	//   ....[78]....
        /*0808*/ 	.word	0xffffffff


	//   ....[79]....
        /*080c*/ 	.word	0xffffffff


	//   ....[80]....
        /*0810*/ 	.word	0xffffffff


	//   ....[81]....
        /*0814*/ 	.word	0xffffffff


	//   ....[82]....
        /*0818*/ 	.word	0xffffffff


	//   ....[83]....
        /*081c*/ 	.word	0xffffffff


	//   ....[84]....
        /*0820*/ 	.word	0xffffffff


	//   ....[85]....
        /*0824*/ 	.word	0xffffffff


	//   ....[86]....
        /*0828*/ 	.word	0xffffffff


	//   ....[87]....
        /*082c*/ 	.word	0xffffffff


	//   ....[88]....
        /*0830*/ 	.word	0xffffffff


	//   ....[89]....
        /*0834*/ 	.word	0xffffffff


	//   ....[90]....
        /*0838*/ 	.word	0xffffffff


	//   ....[91]....
        /*083c*/ 	.word	0xffffffff


	//   ....[92]....
        /*0840*/ 	.word	0xffffffff


	//   ....[93]....
        /*0844*/ 	.word	0xffffffff


	//   ....[94]....
        /*0848*/ 	.word	0xffffffff


	//   ....[95]....
        /*084c*/ 	.word	0xffffffff


	//   ....[96]....
        /*0850*/ 	.word	0xffffffff


	//   ....[97]....
        /*0854*/ 	.word	0xffffffff


	//   ....[98]....
        /*0858*/ 	.word	0xffffffff


	//   ....[99]....
        /*085c*/ 	.word	0xffffffff


	//   ....[100]....
        /*0860*/ 	.word	0xffffffff


	//   ....[101]....
        /*0864*/ 	.word	0xffffffff


	//   ....[102]....
        /*0868*/ 	.word	0xffffffff


	//   ....[103]....
        /*086c*/ 	.word	0xffffffff


	//   ....[104]....
        /*0870*/ 	.word	0xffffffff


	//   ....[105]....
        /*0874*/ 	.word	0xffffffff


	//   ....[106]....
        /*0878*/ 	.word	0xffffffff


	//   ....[107]....
        /*087c*/ 	.word	0xffffffff


	//   ....[108]....
        /*0880*/ 	.word	0xffffffff


	//   ....[109]....
        /*0884*/ 	.word	0xffffffff


	//   ....[110]....
        /*0888*/ 	.word	0xffffffff


	//   ....[111]....
        /*088c*/ 	.word	0xffffffff


	//   ....[112]....
        /*0890*/ 	.word	0xffffffff


	//   ....[113]....
        /*0894*/ 	.word	0xffffffff


	//   ....[114]....
        /*0898*/ 	.word	0xffffffff


	//   ....[115]....
        /*089c*/ 	.word	0xffffffff


	//   ....[116]....
        /*08a0*/ 	.word	0xffffffff


	//   ....[117]....
        /*08a4*/ 	.word	0xffffffff


	//   ....[118]....
        /*08a8*/ 	.word	0xffffffff


	//   ....[119]....
        /*08ac*/ 	.word	0xffffffff


	//   ....[120]....
        /*08b0*/ 	.word	0x0500000f


	//   ....[121]....
        /*08b4*/ 	.word	0x0500000f


	//   ....[122]....
        /*08b8*/ 	.word	0x0500000f


	//   ....[123]....
        /*08bc*/ 	.word	0x0500000f


	//   ....[124]....
        /*08c0*/ 	.word	0x0500000f


	//   ....[125]....
        /*08c4*/ 	.word	0x0500000f


	//   ....[126]....
        /*08c8*/ 	.word	0x0500000f


	//   ....[127]....
        /*08cc*/ 	.word	0x0500000f


	//   ....[128]....
        /*08d0*/ 	.word	0x0500000f


	//   ....[129]....
        /*08d4*/ 	.word	0x0500000f


	//   ....[130]....
        /*08d8*/ 	.word	0x0500000f


	//   ....[131]....
        /*08dc*/ 	.word	0x0500000f


	//   ....[132]....
        /*08e0*/ 	.word	0x0500000f


	//   ....[133]....
        /*08e4*/ 	.word	0x0500000f


	//   ....[134]....
        /*08e8*/ 	.word	0x0500000f


	//   ....[135]....
        /*08ec*/ 	.word	0x0500000f


	//   ....[136]....
        /*08f0*/ 	.word	0x0500000f


	//   ....[137]....
        /*08f4*/ 	.word	0x0500000f


	//   ....[138]....
        /*08f8*/ 	.word	0x0500000f


	//   ....[139]....
        /*08fc*/ 	.word	0x0500000f


	//   ....[140]....
        /*0900*/ 	.word	0x0500000f


	//   ....[141]....
        /*0904*/ 	.word	0x0500000f


	//   ....[142]....
        /*0908*/ 	.word	0x0500000f


	//   ....[143]....
        /*090c*/ 	.word	0x0500000f


	//   ....[144]....
        /*0910*/ 	.word	0x0500000f


	//   ....[145]....
        /*0914*/ 	.word	0x0500000f


	//   ....[146]....
        /*0918*/ 	.word	0x0500000f


	//   ....[147]....
        /*091c*/ 	.word	0x0500000f


	//   ....[148]....
        /*0920*/ 	.word	0x0500000f


	//   ....[149]....
        /*0924*/ 	.word	0x0500000f


	//   ....[150]....
        /*0928*/ 	.word	0x0500000f


	//   ....[151]....
        /*092c*/ 	.word	0x0500000f


	//   ....[152]....
        /*0930*/ 	.word	0x0500000f


	//   ....[153]....
        /*0934*/ 	.word	0x0500000f


	//   ....[154]....
        /*0938*/ 	.word	0x0500000f


	//   ....[155]....
        /*093c*/ 	.word	0x0500000f


	//   ....[156]....
        /*0940*/ 	.word	0x0500000f


	//   ....[157]....
        /*0944*/ 	.word	0x0500000f


	//   ....[158]....
        /*0948*/ 	.word	0x0500000f


	//   ....[159]....
        /*094c*/ 	.word	0x0500000f


	//   ....[160]....
        /*0950*/ 	.word	0x0500000f


	//   ....[161]....
        /*0954*/ 	.word	0x0500000f


	//   ....[162]....
        /*0958*/ 	.word	0x0500000f


	//   ....[163]....
        /*095c*/ 	.word	0x0500000f


	//   ....[164]....
        /*0960*/ 	.word	0x0500000f


	//   ....[165]....
        /*0964*/ 	.word	0x0500000f


	//   ....[166]....
        /*0968*/ 	.word	0x0500000f


	//   ....[167]....
        /*096c*/ 	.word	0x0500000f


	//   ....[168]....
        /*0970*/ 	.word	0x0500000f


	//   ....[169]....
        /*0974*/ 	.word	0x0500000f


	//   ....[170]....
        /*0978*/ 	.word	0x0500000f


	//   ....[171]....
        /*097c*/ 	.word	0x0500000f


	//   ....[172]....
        /*0980*/ 	.word	0x0500000f


	//   ....[173]....
        /*0984*/ 	.word	0x0500000f


	//   ....[174]....
        /*0988*/ 	.word	0x0500000f


	//   ....[175]....
        /*098c*/ 	.word	0x0500000f


	//   ....[176]....
        /*0990*/ 	.word	0x0500000f


	//   ....[177]....
        /*0994*/ 	.word	0x0500000f


	//   ....[178]....
        /*0998*/ 	.word	0x0500000f


	//   ....[179]....
        /*099c*/ 	.word	0x0500000f


	//   ....[180]....
        /*09a0*/ 	.word	0x0500000f


	//   ....[181]....
        /*09a4*/ 	.word	0x0500000f


	//   ....[182]....
        /*09a8*/ 	.word	0x0500000f


	//   ....[183]....
        /*09ac*/ 	.word	0x0500000f


	//   ....[184]....
        /*09b0*/ 	.word	0x0500000f


	//   ....[185]....
        /*09b4*/ 	.word	0x0500000f


	//   ....[186]....
        /*09b8*/ 	.word	0x0500000f


	//   ....[187]....
        /*09bc*/ 	.word	0x0500000f


	//   ....[188]....
        /*09c0*/ 	.word	0x0500000f


	//   ....[189]....
        /*09c4*/ 	.word	0x0500000f


	//   ....[190]....
        /*09c8*/ 	.word	0x0500000f


	//   ....[191]....
        /*09cc*/ 	.word	0x0500000f


	//   ....[192]....
        /*09d0*/ 	.word	0x0500000f


	//   ....[193]....
        /*09d4*/ 	.word	0x0500000f


	//   ....[194]....
        /*09d8*/ 	.word	0x0500000f


	//   ....[195]....
        /*09dc*/ 	.word	0x0500000f


	//   ....[196]....
        /*09e0*/ 	.word	0x0500000f


	//   ....[197]....
        /*09e4*/ 	.word	0x0500000f


	//   ....[198]....
        /*09e8*/ 	.word	0x0500000f


	//   ....[199]....
        /*09ec*/ 	.word	0x0500000f


	//   ....[200]....
        /*09f0*/ 	.word	0x0500000f


	//   ....[201]....
        /*09f4*/ 	.word	0x0500000f


	//   ....[202]....
        /*09f8*/ 	.word	0x0500000f


	//   ....[203]....
        /*09fc*/ 	.word	0x0500000f


	//   ....[204]....
        /*0a00*/ 	.word	0x0500000f


	//   ....[205]....
        /*0a04*/ 	.word	0x0500000f


	//   ....[206]....
        /*0a08*/ 	.word	0x0500000f


	//   ....[207]....
        /*0a0c*/ 	.word	0x0500000f


	//   ....[208]....
        /*0a10*/ 	.word	0x0500000f


	//   ....[209]....
        /*0a14*/ 	.word	0x0500000f


	//   ....[210]....
        /*0a18*/ 	.word	0x0500000f


	//   ....[211]....
        /*0a1c*/ 	.word	0x0500000f


	//   ....[212]....
        /*0a20*/ 	.word	0x0500000f


	//----- nvinfo : EIATTR_COOP_GROUP_INSTR_OFFSETS
	.align		4
.L_150:
        /*0a24*/ 	.byte	0x04, 0x28
        /*0a26*/ 	.short	(.L_152 - .L_151)


	//   ....[0]....
.L_151:
        /*0a28*/ 	.word	0x00000070


	//   ....[1]....
        /*0a2c*/ 	.word	0x000001d0


	//   ....[2]....
        /*0a30*/ 	.word	0x00000220


	//   ....[3]....
        /*0a34*/ 	.word	0x00000450


	//   ....[4]....
        /*0a38*/ 	.word	0x000005b0


	//   ....[5]....
        /*0a3c*/ 	.word	0x000006d0


	//   ....[6]....
        /*0a40*/ 	.word	0x00000830


	//   ....[7]....
        /*0a44*/ 	.word	0x0000c270


	//   ....[8]....
        /*0a48*/ 	.word	0x00015180


	//   ....[9]....
        /*0a4c*/ 	.word	0x000151c0


	//   ....[10]....
        /*0a50*/ 	.word	0x000157b0


	//   ....[11]....
        /*0a54*/ 	.word	0x00015870


	//   ....[12]....
        /*0a58*/ 	.word	0x00017fd0


	//   ....[13]....
        /*0a5c*/ 	.word	0x00018010


	//   ....[14]....
        /*0a60*/ 	.word	0x00018050


	//   ....[15]....
        /*0a64*/ 	.word	0x000180a0


	//   ....[16]....
        /*0a68*/ 	.word	0x00019cf0


	//   ....[17]....
        /*0a6c*/ 	.word	0x00019d00


	//   ....[18]....
        /*0a70*/ 	.word	0x00019d30


	//   ....[19]....
        /*0a74*/ 	.word	0x00019d40


	//   ....[20]....
        /*0a78*/ 	.word	0x0001b440


	//   ....[21]....
        /*0a7c*/ 	.word	0x0001b4c0


	//   ....[22]....
        /*0a80*/ 	.word	0x0001b4f0


	//   ....[23]....
        /*0a84*/ 	.word	0x0001b520


	//   ....[24]....
        /*0a88*/ 	.word	0x0001b550


	//   ....[25]....
        /*0a8c*/ 	.word	0x0001b580


	//   ....[26]....
        /*0a90*/ 	.word	0x0001b5b0


	//   ....[27]....
        /*0a94*/ 	.word	0x0001b5e0


	//   ....[28]....
        /*0a98*/ 	.word	0x0001b610


	//   ....[29]....
        /*0a9c*/ 	.word	0x0001b640


	//   ....[30]....
        /*0aa0*/ 	.word	0x0001b670


	//   ....[31]....
        /*0aa4*/ 	.word	0x0001b6a0


	//   ....[32]....
        /*0aa8*/ 	.word	0x0001b6d0


	//   ....[33]....
        /*0aac*/ 	.word	0x0001b700


	//   ....[34]....
        /*0ab0*/ 	.word	0x0001b730


	//   ....[35]....
        /*0ab4*/ 	.word	0x0001b760


	//   ....[36]....
        /*0ab8*/ 	.word	0x0001b790


	//   ....[37]....
        /*0abc*/ 	.word	0x0001b7c0


	//   ....[38]....
        /*0ac0*/ 	.word	0x0001b7f0


	//   ....[39]....
        /*0ac4*/ 	.word	0x0001b820


	//   ....[40]....
        /*0ac8*/ 	.word	0x0001b850


	//   ....[41]....
        /*0acc*/ 	.word	0x0001b880


	//   ....[42]....
        /*0ad0*/ 	.word	0x0001b8b0


	//   ....[43]....
        /*0ad4*/ 	.word	0x0001b8e0


	//   ....[44]....
        /*0ad8*/ 	.word	0x0001b910


	//   ....[45]....
        /*0adc*/ 	.word	0x0001b940


	//   ....[46]....
        /*0ae0*/ 	.word	0x0001b970


	//   ....[47]....
        /*0ae4*/ 	.word	0x0001b9a0


	//   ....[48]....
        /*0ae8*/ 	.word	0x0001b9d0


	//   ....[49]....
        /*0aec*/ 	.word	0x0001b9f0


	//   ....[50]....
        /*0af0*/ 	.word	0x0001ba20


	//   ....[51]....
        /*0af4*/ 	.word	0x0001ba50


	//   ....[52]....
        /*0af8*/ 	.word	0x0001ba80


	//   ....[53]....
        /*0afc*/ 	.word	0x0001ba90


	//   ....[54]....
        /*0b00*/ 	.word	0x0001bac0


	//   ....[55]....
        /*0b04*/ 	.word	0x0001bad0


	//   ....[56]....
        /*0b08*/ 	.word	0x0001baf0


	//   ....[57]....
        /*0b0c*/ 	.word	0x0001bb10


	//   ....[58]....
        /*0b10*/ 	.word	0x0001bb20


	//   ....[59]....
        /*0b14*/ 	.word	0x0001bb40


	//   ....[60]....
        /*0b18*/ 	.word	0x0001bb70


	//   ....[61]....
        /*0b1c*/ 	.word	0x0001bb80


	//   ....[62]....
        /*0b20*/ 	.word	0x0001bbb0


	//   ....[63]....
        /*0b24*/ 	.word	0x0001bbc0


	//   ....[64]....
        /*0b28*/ 	.word	0x0001bbd0


	//   ....[65]....
        /*0b2c*/ 	.word	0x0001bbf0


	//   ....[66]....
        /*0b30*/ 	.word	0x0001bc00


	//   ....[67]....
        /*0b34*/ 	.word	0x0001bc10


	//   ....[68]....
        /*0b38*/ 	.word	0x0001bc20


	//   ....[69]....
        /*0b3c*/ 	.word	0x0001bc40


	//   ....[70]....
        /*0b40*/ 	.word	0x0001bc70


	//   ....[71]....
        /*0b44*/ 	.word	0x0001bca0


	//   ....[72]....
        /*0b48*/ 	.word	0x0001bcd0


	//   ....[73]....
        /*0b4c*/ 	.word	0x0001bd00


	//   ....[74]....
        /*0b50*/ 	.word	0x0001bd30


	//   ....[75]....
        /*0b54*/ 	.word	0x0001bd60


	//   ....[76]....
        /*0b58*/ 	.word	0x0001bd90


	//   ....[77]....
        /*0b5c*/ 	.word	0x0001bdc0


	//   ....[78]....
        /*0b60*/ 	.word	0x0001bdf0


	//   ....[79]....
        /*0b64*/ 	.word	0x0001be20


	//   ....[80]....
        /*0b68*/ 	.word	0x0001be50


	//   ....[81]....
        /*0b6c*/ 	.word	0x0001be80


	//   ....[82]....
        /*0b70*/ 	.word	0x0001beb0


	//   ....[83]....
        /*0b74*/ 	.word	0x0001bee0


	//   ....[84]....
        /*0b78*/ 	.word	0x0001dfb0


	//   ....[85]....
        /*0b7c*/ 	.word	0x0001e1b0


	//   ....[86]....
        /*0b80*/ 	.word	0x0001e1e0


	//   ....[87]....
        /*0b84*/ 	.word	0x0001e210


	//   ....[88]....
        /*0b88*/ 	.word	0x0001e250


	//   ....[89]....
        /*0b8c*/ 	.word	0x0001e280


	//   ....[90]....
        /*0b90*/ 	.word	0x0001e2b0


	//   ....[91]....
        /*0b94*/ 	.word	0x0001e430


	//   ....[92]....
        /*0b98*/ 	.word	0x0001e460


	//   ....[93]....
        /*0b9c*/ 	.word	0x0001e490


	//   ....[94]....
        /*0ba0*/ 	.word	0x0001e4c0


	//   ....[95]....
        /*0ba4*/ 	.word	0x0001e4f0


	//   ....[96]....
        /*0ba8*/ 	.word	0x0001e520


	//   ....[97]....
        /*0bac*/ 	.word	0x0001e5c0


	//   ....[98]....
        /*0bb0*/ 	.word	0x0001e5f0


	//   ....[99]....
        /*0bb4*/ 	.word	0x0001e680


	//   ....[100]....
        /*0bb8*/ 	.word	0x0001f210


	//   ....[101]....
        /*0bbc*/ 	.word	0x00020e60


	//   ....[102]....
        /*0bc0*/ 	.word	0x00023930


	//   ....[103]....
        /*0bc4*/ 	.word	0x00023960


	//   ....[104]....
        /*0bc8*/ 	.word	0x000239a0


	//   ....[105]....
        /*0bcc*/ 	.word	0x000239d0


	//   ....[106]....
        /*0bd0*/ 	.word	0x00023a00


	//   ....[107]....
        /*0bd4*/ 	.word	0x00023a30


	//   ....[108]....
        /*0bd8*/ 	.word	0x00023a60


	//   ....[109]....
        /*0bdc*/ 	.word	0x00023a90


	//   ....[110]....
        /*0be0*/ 	.word	0x00023c30


	//   ....[111]....
        /*0be4*/ 	.word	0x00023c60


	//   ....[112]....
        /*0be8*/ 	.word	0x00023c90


	//   ....[113]....
        /*0bec*/ 	.word	0x00023cc0


	//   ....[114]....
        /*0bf0*/ 	.word	0x00023cf0


	//   ....[115]....
        /*0bf4*/ 	.word	0x00023d20


	//   ....[116]....
        /*0bf8*/ 	.word	0x00023de0


	//   ....[117]....
        /*0bfc*/ 	.word	0x00023e00


	//   ....[118]....
        /*0c00*/ 	.word	0x00023e70


	//   ....[119]....
        /*0c04*/ 	.word	0x000243c0


	//   ....[120]....
        /*0c08*/ 	.word	0x00024860


	//   ....[121]....
        /*0c0c*/ 	.word	0x00024910


	//   ....[122]....
        /*0c10*/ 	.word	0x000249b0


	//   ....[123]....
        /*0c14*/ 	.word	0x00024a50


	//   ....[124]....
        /*0c18*/ 	.word	0x00024af0


	//   ....[125]....
        /*0c1c*/ 	.word	0x00024be0


	//   ....[126]....
        /*0c20*/ 	.word	0x00024c80


	//   ....[127]....
        /*0c24*/ 	.word	0x00024d20


	//   ....[128]....
        /*0c28*/ 	.word	0x00024dc0


	//   ....[129]....
        /*0c2c*/ 	.word	0x000250d0


	//   ....[130]....
        /*0c30*/ 	.word	0x000251f0


	//   ....[131]....
        /*0c34*/ 	.word	0x00025310


	//   ....[132]....
        /*0c38*/ 	.word	0x00025430


	//   ....[133]....
        /*0c3c*/ 	.word	0x00025550


	//   ....[134]....
        /*0c40*/ 	.word	0x000255e0


	//   ....[135]....
        /*0c44*/ 	.word	0x00025640


	//   ....[136]....
        /*0c48*/ 	.word	0x000256c0


	//   ....[137]....
        /*0c4c*/ 	.word	0x00025720


	//   ....[138]....
        /*0c50*/ 	.word	0x000257a0


	//   ....[139]....
        /*0c54*/ 	.word	0x00025800


	//   ....[140]....
        /*0c58*/ 	.word	0x00025880


	//   ....[141]....
        /*0c5c*/ 	.word	0x000258e0


	//   ....[142]....
        /*0c60*/ 	.word	0x00025960


	//   ....[143]....
        /*0c64*/ 	.word	0x000259c0


	//   ....[144]....
        /*0c68*/ 	.word	0x00025a20


	//   ....[145]....
        /*0c6c*/ 	.word	0x00025a80


	//   ....[146]....
        /*0c70*/ 	.word	0x00025ae0


	//   ....[147]....
        /*0c74*/ 	.word	0x00025b40


	//   ....[148]....
        /*0c78*/ 	.word	0x00025ba0


	//   ....[149]....
        /*0c7c*/ 	.word	0x00025c00


	//   ....[150]....
        /*0c80*/ 	.word	0x00025c60


	//   ....[151]....
        /*0c84*/ 	.word	0x00025cc0


	//   ....[152]....
        /*0c88*/ 	.word	0x00025d20


	//   ....[153]....
        /*0c8c*/ 	.word	0x00025d80


	//   ....[154]....
        /*0c90*/ 	.word	0x00025de0


	//   ....[155]....
        /*0c94*/ 	.word	0x00025e40


	//   ....[156]....
        /*0c98*/ 	.word	0x00025ea0


	//   ....[157]....
        /*0c9c*/ 	.word	0x00025f00


	//   ....[158]....
        /*0ca0*/ 	.word	0x00025f60


	//   ....[159]....
        /*0ca4*/ 	.word	0x00025fc0


	//   ....[160]....
        /*0ca8*/ 	.word	0x00026030


	//   ....[161]....
        /*0cac*/ 	.word	0x00026090


	//   ....[162]....
        /*0cb0*/ 	.word	0x00026120


	//   ....[163]....
        /*0cb4*/ 	.word	0x00026180


	//   ....[164]....
        /*0cb8*/ 	.word	0x000261f0


	//   ....[165]....
        /*0cbc*/ 	.word	0x00026250


	//   ....[166]....
        /*0cc0*/ 	.word	0x000262f0


	//   ....[167]....
        /*0cc4*/ 	.word	0x00026350


	//   ....[168]....
        /*0cc8*/ 	.word	0x000263e0


	//   ....[169]....
        /*0ccc*/ 	.word	0x00026440


	//   ....[170]....
        /*0cd0*/ 	.word	0x000264f0


	//   ....[171]....
        /*0cd4*/ 	.word	0x00026550


	//   ....[172]....
        /*0cd8*/ 	.word	0x000265c0


	//   ....[173]....
        /*0cdc*/ 	.word	0x00026620


	//   ....[174]....
        /*0ce0*/ 	.word	0x000266b0


	//   ....[175]....
        /*0ce4*/ 	.word	0x00026710


	//   ....[176]....
        /*0ce8*/ 	.word	0x00026780


	//   ....[177]....
        /*0cec*/ 	.word	0x000267e0


	//   ....[178]....
        /*0cf0*/ 	.word	0x00026870


	//   ....[179]....
        /*0cf4*/ 	.word	0x000268d0


	//   ....[180]....
        /*0cf8*/ 	.word	0x00026940


	//   ....[181]....
        /*0cfc*/ 	.word	0x000269a0


	//   ....[182]....
        /*0d00*/ 	.word	0x00026a20


	//   ....[183]....
        /*0d04*/ 	.word	0x00026a80


	//   ....[184]....
        /*0d08*/ 	.word	0x00026af0


	//   ....[185]....
        /*0d0c*/ 	.word	0x00026b50


	//   ....[186]....
        /*0d10*/ 	.word	0x00026bd0


	//   ....[187]....
        /*0d14*/ 	.word	0x00026c30


	//   ....[188]....
        /*0d18*/ 	.word	0x00026ca0


	//   ....[189]....
        /*0d1c*/ 	.word	0x00026d00


	//   ....[190]....
        /*0d20*/ 	.word	0x00026d60


	//   ....[191]....
        /*0d24*/ 	.word	0x00026de0


	//   ....[192]....
        /*0d28*/ 	.word	0x00026e70


	//   ....[193]....
        /*0d2c*/ 	.word	0x00027020


	//   ....[194]....
        /*0d30*/ 	.word	0x00027300


	//   ....[195]....
        /*0d34*/ 	.word	0x00027750


	//   ....[196]....
        /*0d38*/ 	.word	0x000277f0


	//   ....[197]....
        /*0d3c*/ 	.word	0x00027920


	//   ....[198]....
        /*0d40*/ 	.word	0x00027990


	//   ....[199]....
        /*0d44*/ 	.word	0x00027a00


	//   ....[200]....
        /*0d48*/ 	.word	0x00027a70


	//   ....[201]....
        /*0d4c*/ 	.word	0x00027ae0


	//   ....[202]....
        /*0d50*/ 	.word	0x00027b60


	//   ....[203]....
        /*0d54*/ 	.word	0x00027bf0


	//   ....[204]....
        /*0d58*/ 	.word	0x00027c90


	//   ....[205]....
        /*0d5c*/ 	.word	0x00027d00


	//   ....[206]....
        /*0d60*/ 	.word	0x00027d70


	//   ....[207]....
        /*0d64*/ 	.word	0x00027de0


	//   ....[208]....
        /*0d68*/ 	.word	0x00027e60


	//   ....[209]....
        /*0d6c*/ 	.word	0x00027ed0


	//   ....[210]....
        /*0d70*/ 	.word	0x00027f70


	//   ....[211]....
        /*0d74*/ 	.word	0x00028000


	//   ....[212]....
        /*0d78*/ 	.word	0x00028120


	//----- nvinfo : EIATTR_REG_RECONFIG
	.align		4
.L_152:
        /*0d7c*/ 	.byte	0x01, 0x54
	.zero		2


	//----- nvinfo : EIATTR_SYSCALL_OFFSETS
	.align		4
        /*0d80*/ 	.byte	0x04, 0x46
        /*0d82*/ 	.short	(.L_154 - .L_153)


	//   ....[0]....
.L_153:
        /*0d84*/ 	.word	0x00001800


	//   ....[1]....
        /*0d88*/ 	.word	0x00001950


	//   ....[2]....
        /*0d8c*/ 	.word	0x0000c430


	//   ....[3]....
        /*0d90*/ 	.word	0x0000cb00


	//   ....[4]....
        /*0d94*/ 	.word	0x000205f0


	//   ....[5]....
        /*0d98*/ 	.word	0x000207a0


	//   ....[6]....
        /*0d9c*/ 	.word	0x000208e0


	//   ....[7]....
        /*0da0*/ 	.word	0x00020a10


	//----- nvinfo : EIATTR_MBARRIER_INSTR_OFFSETS
	.align		4
.L_154:
        /*0da4*/ 	.byte	0x04, 0x39
        /*0da6*/ 	.short	(.L_156 - .L_155)


	//   ....[0]....
.L_155:
        /*0da8*/ 	.word	0x00000300
        /*0dac*/ 	.word	0x000000ff
        /*0db0*/ 	.word	0x00038800
        /*0db4*/ 	.short	0x0100
        /*0db6*/ 	.byte	0x08
	.zero		1


	//   ....[1]....
        /*0db8*/ 	.word	0x00000310
        /*0dbc*/ 	.word	0x000000ff
        /*0dc0*/ 	.word	0x00038820
        /*0dc4*/ 	.short	0x0100
        /*0dc6*/ 	.byte	0x08
	.zero		1


	//   ....[2]....
        /*0dc8*/ 	.word	0x00000400
        /*0dcc*/ 	.word	0x000000ff
        /*0dd0*/ 	.word	0x00038830
        /*0dd4*/ 	.short	0x0100
        /*0dd6*/ 	.byte	0x08
	.zero		1


	//   ....[3]....
        /*0dd8*/ 	.word	0x00000410
        /*0ddc*/ 	.word	0x000000ff
        /*0de0*/ 	.word	0x00038840
        /*0de4*/ 	.short	0x0100
        /*0de6*/ 	.byte	0x08
	.zero		1


	//   ....[4]....
        /*0de8*/ 	.word	0x00000420
        /*0dec*/ 	.word	0x000000ff
        /*0df0*/ 	.word	0x00038838
        /*0df4*/ 	.short	0x0100
        /*0df6*/ 	.byte	0x08
	.zero		1


	//   ....[5]....
        /*0df8*/ 	.word	0x00000430
        /*0dfc*/ 	.word	0x000000ff
        /*0e00*/ 	.word	0x00038848
        /*0e04*/ 	.short	0x0100
        /*0e06*/ 	.byte	0x08
	.zero		1


	//   ....[6]....
        /*0e08*/ 	.word	0x00000560
        /*0e0c*/ 	.word	0x000000ff
        /*0e10*/ 	.word	0x00038850
        /*0e14*/ 	.short	0x0100
        /*0e16*/ 	.byte	0x08
	.zero		1


	//   ....[7]....
        /*0e18*/ 	.word	0x00000570
        /*0e1c*/ 	.word	0x000000ff
        /*0e20*/ 	.word	0x00038860
        /*0e24*/ 	.short	0x0100
        /*0e26*/ 	.byte	0x08
	.zero		1


	//   ....[8]....
        /*0e28*/ 	.word	0x00000580
        /*0e2c*/ 	.word	0x000000ff
        /*0e30*/ 	.word	0x00038858
        /*0e34*/ 	.short	0x0100
        /*0e36*/ 	.byte	0x08
	.zero		1


	//   ....[9]....
        /*0e38*/ 	.word	0x00000590
        /*0e3c*/ 	.word	0x000000ff
        /*0e40*/ 	.word	0x00038868
        /*0e44*/ 	.short	0x0100
        /*0e46*/ 	.byte	0x08
	.zero		1


	//   ....[10]....
        /*0e48*/ 	.word	0x00000680
        /*0e4c*/ 	.word	0x000000ff
        /*0e50*/ 	.word	0x00038870
        /*0e54*/ 	.short	0x0100
        /*0e56*/ 	.byte	0x06
	.zero		1


	//   ....[11]....
        /*0e58*/ 	.word	0x00000690
        /*0e5c*/ 	.word	0x000000ff
        /*0e60*/ 	.word	0x00038880
        /*0e64*/ 	.short	0x0100
        /*0e66*/ 	.byte	0x06
	.zero		1


	//   ....[12]....
        /*0e68*/ 	.word	0x000006a0
        /*0e6c*/ 	.word	0x000000ff
        /*0e70*/ 	.word	0x00038878
        /*0e74*/ 	.short	0x0100
        /*0e76*/ 	.byte	0x06
	.zero		1


	//   ....[13]....
        /*0e78*/ 	.word	0x000006b0
        /*0e7c*/ 	.word	0x000000ff
        /*0e80*/ 	.word	0x00038888
        /*0e84*/ 	.short	0x0100
        /*0e86*/ 	.byte	0x06
	.zero		1


	//   ....[14]....
        /*0e88*/ 	.word	0x000007e0
        /*0e8c*/ 	.word	0x000000ff
        /*0e90*/ 	.word	0x00038890
        /*0e94*/ 	.short	0x0100
        /*0e96*/ 	.byte	0x08
	.zero		1


	//   ....[15]....
        /*0e98*/ 	.word	0x000007f0
        /*0e9c*/ 	.word	0x000000ff
        /*0ea0*/ 	.word	0x000388a0
        /*0ea4*/ 	.short	0x0100
        /*0ea6*/ 	.byte	0x08
	.zero		1


	//   ....[16]....
        /*0ea8*/ 	.word	0x00000800
        /*0eac*/ 	.word	0x000000ff
        /*0eb0*/ 	.word	0x00038898
        /*0eb4*/ 	.short	0x0100
        /*0eb6*/ 	.byte	0x08
	.zero		1


	//   ....[17]....
        /*0eb8*/ 	.word	0x00000810
        /*0ebc*/ 	.word	0x000000ff
        /*0ec0*/ 	.word	0x000388a8
        /*0ec4*/ 	.short	0x0100
        /*0ec6*/ 	.byte	0x08
	.zero		1


	//   ....[18]....
        /*0ec8*/ 	.word	0x00000940
        /*0ecc*/ 	.word	0x000000ff
        /*0ed0*/ 	.word	0x000388b0
        /*0ed4*/ 	.short	0x0100
        /*0ed6*/ 	.byte	0x08
	.zero		1


	//   ....[19]....
        /*0ed8*/ 	.word	0x00000950
        /*0edc*/ 	.word	0x000000ff
        /*0ee0*/ 	.word	0x000388c0
        /*0ee4*/ 	.short	0x0100
        /*0ee6*/ 	.byte	0x08
	.zero		1


	//   ....[20]....
        /*0ee8*/ 	.word	0x00000960
        /*0eec*/ 	.word	0x000000ff
        /*0ef0*/ 	.word	0x000388b8
        /*0ef4*/ 	.short	0x0100
        /*0ef6*/ 	.byte	0x08
	.zero		1


	//   ....[21]....
        /*0ef8*/ 	.word	0x00000970
        /*0efc*/ 	.word	0x000000ff
        /*0f00*/ 	.word	0x000388c8
        /*0f04*/ 	.short	0x0100
        /*0f06*/ 	.byte	0x08
	.zero		1


	//   ....[22]....
        /*0f08*/ 	.word	0x00002e60
        /*0f0c*/ 	.word	0x0000006d
        /*0f10*/ 	.word	0x00038890
        /*0f14*/ 	.short	0x010a
        /*0f16*/ 	.byte	0x3f
	.zero		1


	//   ....[23]....
        /*0f18*/ 	.word	0x00006fd0
        /*0f1c*/ 	.word	0x0000006d
        /*0f20*/ 	.word	0x00038890
        /*0f24*/ 	.short	0x010a
        /*0f26*/ 	.byte	0x3f
	.zero		1


	//   ....[24]....
        /*0f28*/ 	.word	0x0000b080
        /*0f2c*/ 	.word	0x0000006d
        /*0f30*/ 	.word	0x00038890
        /*0f34*/ 	.short	0x010a
        /*0f36*/ 	.byte	0x3f
	.zero		1


	//   ....[25]....
        /*0f38*/ 	.word	0x0000b5d0
        /*0f3c*/ 	.word	0x00000030
        /*0f40*/ 	.word	0x00000000
        /*0f44*/ 	.short	0x0101
        /*0f46*/ 	.byte	0x3f
	.zero		1


	//   ....[26]....
        /*0f48*/ 	.word	0x0000b610
        /*0f4c*/ 	.word	0x0000006d
        /*0f50*/ 	.word	0x000388b0
        /*0f54*/ 	.short	0x010a
        /*0f56*/ 	.byte	0x3f
	.zero		1


	//   ....[27]....
        /*0f58*/ 	.word	0x0000bbe0
        /*0f5c*/ 	.word	0x0000006d
        /*0f60*/ 	.word	0x00000000
        /*0f64*/ 	.short	0x0101
        /*0f66*/ 	.byte	0x3f
	.zero		1


	//   ....[28]....
        /*0f68*/ 	.word	0x0000c750
        /*0f6c*/ 	.word	0x00000013
        /*0f70*/ 	.word	0x00038800
        /*0f74*/ 	.short	0x010a
        /*0f76*/ 	.byte	0x3f
	.zero		1


	//   ....[29]....
        /*0f78*/ 	.word	0x0000c7a0
        /*0f7c*/ 	.word	0x00000013
        /*0f80*/ 	.word	0x00038800
        /*0f84*/ 	.short	0x010a
        /*0f86*/ 	.byte	0x3f
	.zero		1


	//   ....[30]....
        /*0f88*/ 	.word	0x0000ce30
        /*0f8c*/ 	.word	0x00000013
        /*0f90*/ 	.word	0x00038800
        /*0f94*/ 	.short	0x010a
        /*0f96*/ 	.byte	0x3f
	.zero		1


	//   ....[31]....
        /*0f98*/ 	.word	0x00010310
        /*0f9c*/ 	.word	0x00000013
        /*0fa0*/ 	.word	0x00038800
        /*0fa4*/ 	.short	0x010a
        /*0fa6*/ 	.byte	0x3f
	.zero		1


	//   ....[32]....
        /*0fa8*/ 	.word	0x000138e0
        /*0fac*/ 	.word	0x00000000
        /*0fb0*/ 	.word	0x00038830
        /*0fb4*/ 	.short	0x010a
        /*0fb6*/ 	.byte	0x3f
	.zero		1


	//   ....[33]....
        /*0fb8*/ 	.word	0x00013990
        /*0fbc*/ 	.word	0x00000000
        /*0fc0*/ 	.word	0x00038830
        /*0fc4*/ 	.short	0x010a
        /*0fc6*/ 	.byte	0x3f
	.zero		1


	//   ....[34]....
        /*0fc8*/ 	.word	0x000146b0
        /*0fcc*/ 	.word	0x00000000
        /*0fd0*/ 	.word	0x00000000
        /*0fd4*/ 	.short	0x0101
        /*0fd6*/ 	.byte	0x3f
	.zero		1


	//   ....[35]....
        /*0fd8*/ 	.word	0x00016d50
        /*0fdc*/ 	.word	0x00000006
        /*0fe0*/ 	.word	0x00038830
        /*0fe4*/ 	.short	0x010a
        /*0fe6*/ 	.byte	0x3f
	.zero		1


	//   ....[36]....
        /*0fe8*/ 	.word	0x00016da0
        /*0fec*/ 	.word	0x00000006
        /*0ff0*/ 	.word	0x00038830
        /*0ff4*/ 	.short	0x010a
        /*0ff6*/ 	.byte	0x3f
	.zero		1


	//   ....[37]....
        /*0ff8*/ 	.word	0x000171e0
        /*0ffc*/ 	.word	0x00000005
        /*1000*/ 	.word	0x00038850
        /*1004*/ 	.short	0x010a
        /*1006*/ 	.byte	0x3f
	.zero		1


	//   ....[38]....
        /*1008*/ 	.word	0x00017220
        /*100c*/ 	.word	0x00000005
        /*1010*/ 	.word	0x00038850
        /*1014*/ 	.short	0x010a
        /*1016*/ 	.byte	0x3f
	.zero		1


	//   ....[39]....
        /*1018*/ 	.word	0x00018d60
        /*101c*/ 	.word	0x000000d4
        /*1020*/ 	.word	0x00000000
        /*1024*/ 	.short	0x0101
        /*1026*/ 	.byte	0x3f
	.zero		1


	//   ....[40]....
        /*1028*/ 	.word	0x00019320
        /*102c*/ 	.word	0x0000000b
        /*1030*/ 	.word	0x00000000
        /*1034*/ 	.short	0x0101
        /*1036*/ 	.byte	0x3f
	.zero		1


	//   ....[41]....
        /*1038*/ 	.word	0x00019970
        /*103c*/ 	.word	0x0000000b
        /*1040*/ 	.word	0x00038850
        /*1044*/ 	.short	0x010a
        /*1046*/ 	.byte	0x3f
	.zero		1


	//   ....[42]....
        /*1048*/ 	.word	0x000199f0
        /*104c*/ 	.word	0x0000000b
        /*1050*/ 	.word	0x00038850
        /*1054*/ 	.short	0x010a
        /*1056*/ 	.byte	0x3f
	.zero		1


	//   ....[43]....
        /*1058*/ 	.word	0x00019ff0
        /*105c*/ 	.word	0x00000013
        /*1060*/ 	.word	0x00000000
        /*1064*/ 	.short	0x0101
        /*1066*/ 	.byte	0x3f
	.zero		1


	//   ....[44]....
        /*1068*/ 	.word	0x0001cd30
        /*106c*/ 	.word	0x00000000
        /*1070*/ 	.word	0x00000000
        /*1074*/ 	.short	0x0101
        /*1076*/ 	.byte	0x3f
	.zero		1


	//   ....[45]....
        /*1078*/ 	.word	0x0001f320
        /*107c*/ 	.word	0x0000000b
        /*1080*/ 	.word	0x00038820
        /*1084*/ 	.short	0x010a
        /*1086*/ 	.byte	0x3f
	.zero		1


	//   ....[46]....
        /*1088*/ 	.word	0x0001f3f0
        /*108c*/ 	.word	0x00000008
        /*1090*/ 	.word	0x000388a0
        /*1094*/ 	.short	0x010a
        /*1096*/ 	.byte	0x3f
	.zero		1


	//   ....[47]....
        /*1098*/ 	.word	0x0001f730
        /*109c*/ 	.word	0x00000008
        /*10a0*/ 	.word	0x000388c0
        /*10a4*/ 	.short	0x010a
        /*10a6*/ 	.byte	0x3f
	.zero		1


	//   ....[48]....
        /*10a8*/ 	.word	0x0001fc00
        /*10ac*/ 	.word	0x00000007
        /*10b0*/ 	.word	0x000388a0
        /*10b4*/ 	.short	0x010a
        /*10b6*/ 	.byte	0x3f
	.zero		1


	//   ....[49]....
        /*10b8*/ 	.word	0x0001ff20
        /*10bc*/ 	.word	0x00000007
        /*10c0*/ 	.word	0x000388c0
        /*10c4*/ 	.short	0x010a
        /*10c6*/ 	.byte	0x3f
	.zero		1


	//   ....[50]....
        /*10c8*/ 	.word	0x000210f0
        /*10cc*/ 	.word	0x00000006
        /*10d0*/ 	.word	0x00038880
        /*10d4*/ 	.short	0x010a
        /*10d6*/ 	.byte	0x3f
	.zero		1


	//   ....[51]....
        /*10d8*/ 	.word	0x00021320
        /*10dc*/ 	.word	0x00000006
        /*10e0*/ 	.word	0x00038840
        /*10e4*/ 	.short	0x010a
        /*10e6*/ 	.byte	0x3f
	.zero		1


	//   ....[52]....
        /*10e8*/ 	.word	0x00021790
        /*10ec*/ 	.word	0x00000004
        /*10f0*/ 	.word	0x00038820
        /*10f4*/ 	.short	0x010a
        /*10f6*/ 	.byte	0x3f
	.zero		1


	//   ....[53]....
        /*10f8*/ 	.word	0x00021ad0
        /*10fc*/ 	.word	0x00000005
        /*1100*/ 	.word	0x00038880
        /*1104*/ 	.short	0x010a
        /*1106*/ 	.byte	0x3f
	.zero		1


	//   ....[54]....
        /*1108*/ 	.word	0x00021e40
        /*110c*/ 	.word	0x00000005
        /*1110*/ 	.word	0x00038840
        /*1114*/ 	.short	0x010a
        /*1116*/ 	.byte	0x3f
	.zero		1


	//   ....[55]....
        /*1118*/ 	.word	0x00022230
        /*111c*/ 	.word	0x00000004
        /*1120*/ 	.word	0x00038870
        /*1124*/ 	.short	0x010a
        /*1126*/ 	.byte	0x3f
	.zero		1


	//   ....[56]....
        /*1128*/ 	.word	0x000222c0
        /*112c*/ 	.word	0x00000004
        /*1130*/ 	.word	0x00038860
        /*1134*/ 	.short	0x010a
        /*1136*/ 	.byte	0x3f
	.zero		1


	//   ....[57]....
        /*1138*/ 	.word	0x00022b90
        /*113c*/ 	.word	0x00000003
        /*1140*/ 	.word	0x00038850
        /*1144*/ 	.short	0x0101
        /*1146*/ 	.byte	0x3f
	.zero		1


	//   ....[58]....
        /*1148*/ 	.word	0x00022bd0
        /*114c*/ 	.word	0x00000003
        /*1150*/ 	.word	0x00000000
        /*1154*/ 	.short	0x0101
        /*1156*/ 	.byte	0x3f
	.zero		1


	//   ....[59]....
        /*1158*/ 	.word	0x00022dc0
        /*115c*/ 	.word	0x00000015
        /*1160*/ 	.word	0x00038870
        /*1164*/ 	.short	0x010a
        /*1166*/ 	.byte	0x3f
	.zero		1


	//   ....[60]....
        /*1168*/ 	.word	0x00022e50
        /*116c*/ 	.word	0x00000015
        /*1170*/ 	.word	0x00038860
        /*1174*/ 	.short	0x010a
        /*1176*/ 	.byte	0x3f
	.zero		1


	//   ....[61]....
        /*1178*/ 	.word	0x00023690
        /*117c*/ 	.word	0x00000015
        /*1180*/ 	.word	0x00038850
        /*1184*/ 	.short	0x0101
        /*1186*/ 	.byte	0x3f
	.zero		1


	//   ....[62]....
        /*1188*/ 	.word	0x000236e0
        /*118c*/ 	.word	0x00000000
        /*1190*/ 	.word	0x00000000
        /*1194*/ 	.short	0x0101
        /*1196*/ 	.byte	0x3f
	.zero		1


	//   ....[63]....
        /*1198*/ 	.word	0x00024340
        /*119c*/ 	.word	0x00000000
        /*11a0*/ 	.word	0x00038820
        /*11a4*/ 	.short	0x010a
        /*11a6*/ 	.byte	0x3f
	.zero		1


	//   ....[64]....
        /*11a8*/ 	.word	0x000244f0
        /*11ac*/ 	.word	0x00000006
        /*11b0*/ 	.word	0x00000000
        /*11b4*/ 	.short	0x010a
        /*11b6*/ 	.byte	0x3f
	.zero		1


	//   ....[65]....
        /*11b8*/ 	.word	0x00024560
        /*11bc*/ 	.word	0x00000007
        /*11c0*/ 	.word	0x00000000
        /*11c4*/ 	.short	0x010a
        /*11c6*/ 	.byte	0x3f
	.zero		1


	//   ....[66]....
        /*11c8*/ 	.word	0x000245c0
        /*11cc*/ 	.word	0x00000004
        /*11d0*/ 	.word	0x00038860
        /*11d4*/ 	.short	0x010a
        /*11d6*/ 	.byte	0x3f
	.zero		1


	//   ....[67]....
        /*11d8*/ 	.word	0x00024610
        /*11dc*/ 	.word	0x00000003
        /*11e0*/ 	.word	0x00038860
        /*11e4*/ 	.short	0x010a
        /*11e6*/ 	.byte	0x3f
	.zero		1


	//   ....[68]....
        /*11e8*/ 	.word	0x00024650
        /*11ec*/ 	.word	0x00000004
        /*11f0*/ 	.word	0x00038880
        /*11f4*/ 	.short	0x010a
        /*11f6*/ 	.byte	0x3f
	.zero		1


	//   ....[69]....
        /*11f8*/ 	.word	0x00024670
        /*11fc*/ 	.word	0x00000003
        /*1200*/ 	.word	0x00038880
        /*1204*/ 	.short	0x010a
        /*1206*/ 	.byte	0x3f
	.zero		1


	//   ....[70]....
        /*1208*/ 	.word	0x000246d0
        /*120c*/ 	.word	0x0000006d
        /*1210*/ 	.word	0x00038890
        /*1214*/ 	.short	0x010a
        /*1216*/ 	.byte	0x3f
	.zero		1


	//   ....[71]....
        /*1218*/ 	.word	0x00024720
        /*121c*/ 	.word	0x0000006d
        /*1220*/ 	.word	0x00038890
        /*1224*/ 	.short	0x010a
        /*1226*/ 	.byte	0x3f
	.zero		1


	//   ....[72]....
        /*1228*/ 	.word	0x00024770
        /*122c*/ 	.word	0x0000006d
        /*1230*/ 	.word	0x00038890
        /*1234*/ 	.short	0x010a
        /*1236*/ 	.byte	0x3f
	.zero		1


	//   ....[73]....
        /*1238*/ 	.word	0x000247c0
        /*123c*/ 	.word	0x0000006d
        /*1240*/ 	.word	0x000388b0
        /*1244*/ 	.short	0x010a
        /*1246*/ 	.byte	0x3f
	.zero		1


	//   ....[74]....
        /*1248*/ 	.word	0x00024b30
        /*124c*/ 	.word	0x00000013
        /*1250*/ 	.word	0x00038800
        /*1254*/ 	.short	0x010a
        /*1256*/ 	.byte	0x3f
	.zero		1


	//   ....[75]....
        /*1258*/ 	.word	0x00024e00
        /*125c*/ 	.word	0x00000013
        /*1260*/ 	.word	0x00038800
        /*1264*/ 	.short	0x010a
        /*1266*/ 	.byte	0x3f
	.zero		1


	//   ....[76]....
        /*1268*/ 	.word	0x00024e50
        /*126c*/ 	.word	0x00000000
        /*1270*/ 	.word	0x00038830
        /*1274*/ 	.short	0x010a
        /*1276*/ 	.byte	0x3f
	.zero		1


	//   ....[77]....
        /*1278*/ 	.word	0x00024ea0
        /*127c*/ 	.word	0x00000006
        /*1280*/ 	.word	0x00038830
        /*1284*/ 	.short	0x010a
        /*1286*/ 	.byte	0x3f
	.zero		1


	//   ....[78]....
        /*1288*/ 	.word	0x00024ef0
        /*128c*/ 	.word	0x00000005
        /*1290*/ 	.word	0x00038850
        /*1294*/ 	.short	0x010a
        /*1296*/ 	.byte	0x3f
	.zero		1


	//   ....[79]....
        /*1298*/ 	.word	0x00024f40
        /*129c*/ 	.word	0x0000000b
        /*12a0*/ 	.word	0x00038850
        /*12a4*/ 	.short	0x010a
        /*12a6*/ 	.byte	0x3f
	.zero		1


	//   ....[80]....
        /*12a8*/ 	.word	0x000270e0
        /*12ac*/ 	.word	0x0000000b
        /*12b0*/ 	.word	0x00038820
        /*12b4*/ 	.short	0x010a
        /*12b6*/ 	.byte	0x3f
	.zero		1


	//   ....[81]....
        /*12b8*/ 	.word	0x00027130
        /*12bc*/ 	.word	0x00000008
        /*12c0*/ 	.word	0x000388a0
        /*12c4*/ 	.short	0x010a
        /*12c6*/ 	.byte	0x3f
	.zero		1


	//   ....[82]....
        /*12c8*/ 	.word	0x00027180
        /*12cc*/ 	.word	0x00000008
        /*12d0*/ 	.word	0x000388c0
        /*12d4*/ 	.short	0x010a
        /*12d6*/ 	.byte	0x3f
	.zero		1


	//   ....[83]....
        /*12d8*/ 	.word	0x000271d0
        /*12dc*/ 	.word	0x00000007
        /*12e0*/ 	.word	0x000388a0
        /*12e4*/ 	.short	0x010a
        /*12e6*/ 	.byte	0x3f
	.zero		1


	//   ....[84]....
        /*12e8*/ 	.word	0x00027220
        /*12ec*/ 	.word	0x00000007
        /*12f0*/ 	.word	0x000388c0
        /*12f4*/ 	.short	0x010a
        /*12f6*/ 	.byte	0x3f
	.zero		1


	//   ....[85]....
        /*12f8*/ 	.word	0x000273c0
        /*12fc*/ 	.word	0x00000006
        /*1300*/ 	.word	0x00038880
        /*1304*/ 	.short	0x010a
        /*1306*/ 	.byte	0x3f
	.zero		1


	//   ....[86]....
        /*1308*/ 	.word	0x00027410
        /*130c*/ 	.word	0x00000006
        /*1310*/ 	.word	0x00038840
        /*1314*/ 	.short	0x010a
        /*1316*/ 	.byte	0x3f
	.zero		1


	//   ....[87]....
        /*1318*/ 	.word	0x00027490
        /*131c*/ 	.word	0x00000004
        /*1320*/ 	.word	0x00038820
        /*1324*/ 	.short	0x010a
        /*1326*/ 	.byte	0x3f
	.zero		1


	//   ....[88]....
        /*1328*/ 	.word	0x000274e0
        /*132c*/ 	.word	0x00000005
        /*1330*/ 	.word	0x00038880
        /*1334*/ 	.short	0x010a
        /*1336*/ 	.byte	0x3f
	.zero		1


	//   ....[89]....
        /*1338*/ 	.word	0x00027530
        /*133c*/ 	.word	0x00000005
        /*1340*/ 	.word	0x00038840
        /*1344*/ 	.short	0x010a
        /*1346*/ 	.byte	0x3f
	.zero		1


	//   ....[90]....
        /*1348*/ 	.word	0x00027590
        /*134c*/ 	.word	0x00000004
        /*1350*/ 	.word	0x00038870
        /*1354*/ 	.short	0x010a
        /*1356*/ 	.byte	0x3f
	.zero		1


	//   ....[91]....
        /*1358*/ 	.word	0x000275f0
        /*135c*/ 	.word	0x00000004
        /*1360*/ 	.word	0x00038860
        /*1364*/ 	.short	0x010a
        /*1366*/ 	.byte	0x3f
	.zero		1


	//   ....[92]....
        /*1368*/ 	.word	0x00027640
        /*136c*/ 	.word	0x00000015
        /*1370*/ 	.word	0x00038870
        /*1374*/ 	.short	0x010a
        /*1376*/ 	.byte	0x3f
	.zero		1


	//   ....[93]....
        /*1378*/ 	.word	0x00027690
        /*137c*/ 	.word	0x00000015
        /*1380*/ 	.word	0x00038860
        /*1384*/ 	.short	0x010a
        /*1386*/ 	.byte	0x3f
	.zero		1


	//   ....[94]....
        /*1388*/ 	.word	0x00028040
        /*138c*/ 	.word	0x00000000
        /*1390*/ 	.word	0x00038820
        /*1394*/ 	.short	0x010a
        /*1396*/ 	.byte	0x3f
	.zero		1


	//   ....[95]....
        /*1398*/ 	.word	0x000281e0
        /*139c*/ 	.word	0x00000006
        /*13a0*/ 	.word	0x00000000
        /*13a4*/ 	.short	0x010a
        /*13a6*/ 	.byte	0x3f
	.zero		1


	//   ....[96]....
        /*13a8*/ 	.word	0x00028230
        /*13ac*/ 	.word	0x00000007
        /*13b0*/ 	.word	0x00000000
        /*13b4*/ 	.short	0x010a
        /*13b6*/ 	.byte	0x3f
	.zero		1


	//   ....[97]....
        /*13b8*/ 	.word	0x00028280
        /*13bc*/ 	.word	0x00000004
        /*13c0*/ 	.word	0x00038860
        /*13c4*/ 	.short	0x010a
        /*13c6*/ 	.byte	0x3f
	.zero		1


	//   ....[98]....
        /*13c8*/ 	.word	0x000282d0
        /*13cc*/ 	.word	0x00000003
        /*13d0*/ 	.word	0x00038860
        /*13d4*/ 	.short	0x010a
        /*13d6*/ 	.byte	0x3f
	.zero		1


	//   ....[99]....
        /*13d8*/ 	.word	0x00028320
        /*13dc*/ 	.word	0x00000004
        /*13e0*/ 	.word	0x00038880
        /*13e4*/ 	.short	0x010a
        /*13e6*/ 	.byte	0x3f
	.zero		1


	//----- nvinfo : EIATTR_NUM_MBARRIERS
	.align		4
.L_156:
        /*13e8*/ 	.byte	0x03, 0x38
        /*13ea*/ 	.short	0x0016


	//----- nvinfo : EIATTR_EXIT_INSTR_OFFSETS
	.align		4
        /*13ec*/ 	.byte	0x04, 0x1c
        /*13ee*/ 	.short	(.L_158 - .L_157)


	//   ....[0]....
.L_157:
        /*13f0*/ 	.word	0x000246c0


	//----- nvinfo : EIATTR_MAX_THREADS
	.align		4
.L_158:
        /*13f4*/ 	.byte	0x04, 0x05
        /*13f6*/ 	.short	(.L_160 - .L_159)
.L_159:
        /*13f8*/ 	.word	0x00000180
        /*13fc*/ 	.word	0x00000001
        /*1400*/ 	.word	0x00000001


	//----- nvinfo : EIATTR_CRS_STACK_SIZE
	.align		4
.L_160:
        /*1404*/ 	.byte	0x04, 0x1e
        /*1406*/ 	.short	(.L_162 - .L_161)
.L_161:
        /*1408*/ 	.word	0x00000000


	//----- nvinfo : EIATTR_CBANK_PARAM_SIZE
	.align		4
.L_162:
        /*140c*/ 	.byte	0x03, 0x19
        /*140e*/ 	.short	0x0a70


	//----- nvinfo : EIATTR_PARAM_CBANK
	.align		4
        /*1410*/ 	.byte	0x04, 0x0a
        /*1412*/ 	.short	(.L_164 - .L_163)
	.align		4
.L_163:
        /*1414*/ 	.word	index@(.nv.constant0._ZN7cutlass13device_kernelIN5flash11enable_sm90INS1_16FlashAttnFwdSm90INS1_25CollectiveMainloopFwdSm90ILi2EN4cute5tupleIJNS5_1CILi1EEES8_S8_EEENS6_IJNS7_ILi128EEESA_NS7_ILi256EEEEEELi256ENS_12float_e4m3_tEfNS_4arch4Sm90ELb0ELb0ELb1ELb1ELb0ELb1ELb0ELb1ELb1ELb0ELb0ELb0EEENS1_21CollectiveEpilogueFwdINS6_IJSA_SB_SA_EEES9_NS_10bfloat16_tESF_Li256ELb1ELb0ELb0ELb1EEENS1_36VarlenDynamicPersistentTileSchedulerILi128ELi128ELi256ELi128ELb0ELb0ELb1ELb0ELb1ELb1EEEEEEEEEvNT_6ParamsE)
        /*1418*/ 	.short	0x0210
        /*141a*/ 	.short	0x0a70


	//----- nvinfo : EIATTR_SW_WAR
	.align		4
.L_164:
        /*141c*/ 	.byte	0x04, 0x36
        /*141e*/ 	.short	(.L_166 - .L_165)
.L_165:
        /*1420*/ 	.word	0x00000008
.L_166:


//--------------------- .nv.info._ZN7cutlass13device_kernelIN5flash11enable_sm90INS1_16FlashAttnFwdSm90INS1_25CollectiveMainloopFwdSm90ILi2EN4cute5tupleIJNS5_1CILi1EEES8_S8_EEENS6_IJNS7_ILi128EEENS7_ILi64EEENS7_ILi256EEEEEELi256ENS_12float_e4m3_tEfNS_4arch4Sm90ELb0ELb1ELb1ELb0ELb0ELb0ELb0ELb1ELb1ELb0ELb0ELb0EEENS1_21CollectiveEpilogueFwdINS6_IJSA_SC_SB_EEES9_NS_10bfloat16_tESG_Li256ELb0ELb0ELb0ELb1EEENS1_30DynamicPersistentTileSchedulerILi256ELi128ELb0ELb0ELb1EEEEEEEEEvNT_6ParamsE --------------------------
	.section	.nv.info._ZN7cutlass13device_kernelIN5flash11enable_sm90INS1_16FlashAttnFwdSm90INS1_25CollectiveMainloopFwdSm90ILi2EN4cute5tupleIJNS5_1CILi1EEES8_S8_EEENS6_IJNS7_ILi128EEENS7_ILi64EEENS7_ILi256EEEEEELi256ENS_12float_e4m3_tEfNS_4arch4Sm90ELb0ELb1ELb1ELb0ELb0ELb0ELb0ELb1ELb1ELb0ELb0ELb0EEENS1_21CollectiveEpilogueFwdINS6_IJSA_SC_SB_EEES9_NS_10bfloat16_tESG_Li256ELb0ELb0ELb0ELb1EEENS1_30DynamicPersistentTileSchedulerILi256ELi128ELb0ELb0ELb1EEEEEEEEEvNT_6ParamsE,"",@"SHT_CUDA_INFO"
	.sectionflags	@""
	.align	4


	//----- nvinfo : EIATTR_CUDA_API_VERSION
	.align		4
        /*0000*/ 	.byte	0x04, 0x37
        /*0002*/ 	.short	(.L_168 - .L_167)
.L_167:
        /*0004*/ 	.word	0x00000082


	//----- nvinfo : EIATTR_KPARAM_INFO
	.align		4
.L_168:
        /*0008*/ 	.byte	0x04, 0x17
        /*000a*/ 	.short	(.L_170 - .L_169)
.L_169:
        /*000c*/ 	.word	0x00000000
        /*0010*/ 	.short	0x0000
        /*0012*/ 	.short	0x0070
        /*0014*/ 	.byte	0x00, 0xf0, 0x01, 0x2e


	//----- nvinfo : EIATTR_SPARSE_MMA_MASK
	.align		4
.L_170:
        /*0018*/ 	.byte	0x03, 0x50
        /*001a*/ 	.short	0x0000


	//----- nvinfo : EIATTR_MAXREG_COUNT
	.align		4
        /*001c*/ 	.byte	0x03, 0x1b
        /*001e*/ 	.short	0x00a8


	//----- nvinfo : EIATTR_NUM_BARRIERS
	.align		4
        /*0020*/ 	.byte	0x02, 0x4c
        /*0022*/ 	.byte	0x10
	.zero		1


	//----- nvinfo : EIATTR_EXTERNS
	.align		4
        /*0024*/ 	.byte	0x04, 0x0f
        /*0026*/ 	.short	(.L_172 - .L_171)


	//   ....[0]....
	.align		4
.L_171:
        /*0028*/ 	.word	index@(__assertfail)


	//----- nvinfo : EIATTR_ANNOTATIONS
	.align		4
.L_172:
        /*002c*/ 	.byte	0x04, 0x55
        /*002e*/ 	.short	(.L_174 - .L_173)


	//   ....[0]....
.L_173:
        /* <DEDUP_REMOVED lines=34> */


	//----- nvinfo : EIATTR_MERCURY_ISA_VERSION
	.align		4
.L_174:
        /*0238*/ 	.byte	0x03, 0x5f
        /*023a*/ 	.short	0x0101


	//----- nvinfo : EIATTR_INT_WARP_WIDE_INSTR_OFFSETS
	.align		4
        /*023c*/ 	.byte	0x04, 0x31
        /*023e*/ 	.short	(.L_176 - .L_175)


	//   ....[0]....
.L_175:
        /*0240*/ 	.word	0x00000190


	//   ....[1]....
        /*0244*/ 	.word	0x000001c0


	//   ....[2]....
        /*0248*/ 	.word	0x000001d0


	//   ....[3]....
        /*024c*/ 	.word	0x0000f360


	//   ....[4]....
        /*0250*/ 	.word	0x0000f3f0


	//   ....[5]....
        /*0254*/ 	.word	0x0000faf0


	//   ....[6]....
        /*0258*/ 	.word	0x00011440


	//   ....[7]....
        /*025c*/ 	.word	0x000114d0


	//----- nvinfo : EIATTR_COOP_GROUP_MASK_REGIDS
	.align		4
.L_176:
        /*0260*/ 	.byte	0x04, 0x29
        /*0262*/ 	.short	(.L_178 - .L_177)


	//   ....[0]....
.L_177:
        /*0264*/ 	.word	0xffffffff


	//   ....[1]....
        /*0268*/ 	.word	0xffffffff


	//   ....[2]....
        /*026c*/ 	.word	0xffffffff


	//   ....[3]....
        /*0270*/ 	.word	0xffffffff


	//   ....[4]....
        /*0274*/ 	.word	0xffffffff


	//   ....[5]....
        /*0278*/ 	.word	0xffffffff


	//   ....[6]....
        /*027c*/ 	.word	0xffffffff


	//   ....[7]....
        /*0280*/ 	.word	0xffffffff


	//   ....[8]....
        /*0284*/ 	.word	0xffffffff


	//   ....[9]....
        /*0288*/ 	.word	0xffffffff


	//   ....[10]....
        /*028c*/ 	.word	0xffffffff


	//   ....[11]....
        /*0290*/ 	.word	0xffffffff


	//   ....[12]....
        /*0294*/ 	.word	0xffffffff


	//   ....[13]....
        /*0298*/ 	.word	0xffffffff


	//   ....[14]....
        /*029c*/ 	.word	0xffffffff


	//   ....[15]....
        /*02a0*/ 	.word	0xffffffff


	//   ....[16]....
        /*02a4*/ 	.word	0xffffffff


	//   ....[17]....
        /*02a8*/ 	.word	0xffffffff


	//   ....[18]....
        /*02ac*/ 	.word	0xffffffff


	//   ....[19]....
        /*02b0*/ 	.word	0xffffffff


	//   ....[20]....
        /*02b4*/ 	.word	0xffffffff


	//   ....[21]....
        /*02b8*/ 	.word	0xffffffff


	//   ....[22]....
        /*02bc*/ 	.word	0xffffffff


	//   ....[23]....
        /*02c0*/ 	.word	0xffffffff


	//   ....[24]....
        /*02c4*/ 	.word	0xffffffff


	//   ....[25]....
        /*02c8*/ 	.word	0xffffffff


	//   ....[26]....
        /*02cc*/ 	.word	0xffffffff


	//   ....[27]....
        /*02d0*/ 	.word	0xffffffff


	//   ....[28]....
        /*02d4*/ 	.word	0xffffffff


	//   ....[29]....
        /*02d8*/ 	.word	0xffffffff


	//   ....[30]....
        /*02dc*/ 	.word	0xffffffff


	//   ....[31]....
        /*02e0*/ 	.word	0xffffffff


	//   ....[32]....
        /*02e4*/ 	.word	0xffffffff


	//   ....[33]....
        /*02e8*/ 	.word	0xffffffff


	//   ....[34]....
        /*02ec*/ 	.word	0xffffffff


	//   ....[35]....
        /*02f0*/ 	.word	0xffffffff


	//   ....[36]....
        /*02f4*/ 	.word	0xffffffff


	//   ....[37]....
        /*02f8*/ 	.word	0xffffffff


	//   ....[38]....
        /*02fc*/ 	.word	0xffffffff


	//   ....[39]....
        /*0300*/ 	.word	0xffffffff


	//   ....[40]....
        /*0304*/ 	.word	0xffffffff


	//   ....[41]....
        /*0308*/ 	.word	0xffffffff


	//   ....[42]....
        /*030c*/ 	.word	0xffffffff


	//   ....[43]....
        /*0310*/ 	.word	0xffffffff


	//   ....[44]....
        /*0314*/ 	.word	0xffffffff


	//   ....[45]....
        /*0318*/ 	.word	0xffffffff


	//   ....[46]....
        /*031c*/ 	.word	0xffffffff


	//   ....[47]....
        /*0320*/ 	.word	0xffffffff


	//   ....[48]....
        /*0324*/ 	.word	0xffffffff


	//   ....[49]....
        /*0328*/ 	.word	0xffffffff


	//   ....[50]....
        /*032c*/ 	.word	0xffffffff


	//   ....[51]....
        /*0330*/ 	.word	0xffffffff


	//   ....[52]....
        /*0334*/ 	.word	0xffffffff


	//   ....[53]....
        /*0338*/ 	.word	0xffffffff


	//   ....[54]....
        /*033c*/ 	.word	0xffffffff


	//   ....[55]....
        /*0340*/ 	.word	0xffffffff


	//   ....[56]....
        /*0344*/ 	.word	0xffffffff


	//   ....[57]....
        /*0348*/ 	.word	0xffffffff


	//   ....[58]....
        /*034c*/ 	.word	0xffffffff


	//   ....[59]....
        /*0350*/ 	.word	0xffffffff


	//   ....[60]....
        /*0354*/ 	.word	0xffffffff


	//   ....[61]....
        /*0358*/ 	.word	0xffffffff


	//   ....[62]....
        /*035c*/ 	.word	0xffffffff


	//   ....[63]....
        /*0360*/ 	.word	0xffffffff


	//   ....[64]....
        /*0364*/ 	.word	0xffffffff


	//   ....[65]....
        /*0368*/ 	.word	0xffffffff


	//   ....[66]....
        /*036c*/ 	.word	0xffffffff


	//   ....[67]....
        /*0370*/ 	.word	0xffffffff


	//   ....[68]....
        /*0374*/ 	.word	0xffffffff


	//   ....[69]....
        /*0378*/ 	.word	0xffffffff


	//   ....[70]....
        /*037c*/ 	.word	0xffffffff


	//   ....[71]....
        /*0380*/ 	.word	0xffffffff


	//   ....[72]....
        /*0384*/ 	.word	0xffffffff


	//   ....[73]....
        /*0388*/ 	.word	0xffffffff


	//   ....[74]....
        /*038c*/ 	.word	0xffffffff


	//   ....[75]....
        /*0390*/ 	.word	0xffffffff


	//   ....[76]....
        /*0394*/ 	.word	0xffffffff


	//   ....[77]....
        /*0398*/ 	.word	0xffffffff


	//   ....[78]....
        /*039c*/ 	.word	0xffffffff


	//   ....[79]....
        /*03a0*/ 	.word	0xffffffff


	//   ....[80]....
        /*03a4*/ 	.word	0xffffffff


	//   ....[81]....
        /*03a8*/ 	.word	0xffffffff


	//   ....[82]....
        /*03ac*/ 	.word	0xffffffff


	//   ....[83]....
        /*03b0*/ 	.word	0xffffffff


	//   ....[84]....
        /*03b4*/ 	.word	0xffffffff


	//   ....[85]....
        /*03b8*/ 	.word	0xffffffff


	//   ....[86]....
        /*03bc*/ 	.word	0xffffffff


	//   ....[87]....
        /*03c0*/ 	.word	0xffffffff


	//   ....[88]....
        /*03c4*/ 	.word	0xffffffff


	//   ....[89]....
        /*03c8*/ 	.word	0xffffffff


	//   ....[90]....
        /*03cc*/ 	.word	0xffffffff


	//   ....[91]....
        /*03d0*/ 	.word	0xffffffff


	//   ....[92]....
        /*03d4*/ 	.word	0xffffffff


	//   ....[93]....
        /*03d8*/ 	.word	0xffffffff


	//   ....[94]....
        /*03dc*/ 	.word	0xffffffff


	//   ....[95]....
        /*03e0*/ 	.word	0xffffffff


	//   ....[96]....
        /*03e4*/ 	.word	0xffffffff


	//   ....[97]....
        /*03e8*/ 	.word	0x0500000f


	//   ....[98]....
        /*03ec*/ 	.word	0x0500000f


	//----- nvinfo : EIATTR_COOP_GROUP_INSTR_OFFSETS
	.align		4
.L_178:
        /*03f0*/ 	.byte	0x04, 0x28
        /*03f2*/ 	.short	(.L_180 - .L_179)


	//   ....[0]....
.L_179:
        /*03f4*/ 	.word	0x00000070


	//   ....[1]....
        /*03f8*/ 	.word	0x000001a0


	//   ....[2]....
        /*03fc*/ 	.word	0x000001f0


	//   ....[3]....
        /*0400*/ 	.word	0x000003e0


	//   ....[4]....
        /*0404*/ 	.word	0x00000540


	//   ....[5]....
        /*0408*/ 	.word	0x00000660


	//   ....[6]....
        /*040c*/ 	.word	0x000007c0


	//   ....[7]....
        /*0410*/ 	.word	0x00001970


	//   ....[8]....
        /*0414*/ 	.word	0x00003520


	//   ....[9]....
        /*0418*/ 	.word	0x00003590


	//   ....[10]....
        /*041c*/ 	.word	0x00003830


	//   ....[11]....
        /*0420*/ 	.word	0x000038a0


	//   ....[12]....
        /*0424*/ 	.word	0x000057e0


	//   ....[13]....
        /*0428*/ 	.word	0x000058e0


	//   ....[14]....
        /*042c*/ 	.word	0x00005c70


	//   ....[15]....
        /*0430*/ 	.word	0x00005cf0


	//   ....[16]....
        /*0434*/ 	.word	0x00007a50


	//   ....[17]....
        /*0438*/ 	.word	0x00007a60


	//   ....[18]....
        /*043c*/ 	.word	0x00007ac0


	//   ....[19]....
        /*0440*/ 	.word	0x00007ad0


	//   ....[20]....
        /*0444*/ 	.word	0x00009fd0


	//   ....[21]....
        /*0448*/ 	.word	0x0000a0b0


	//   ....[22]....
        /*044c*/ 	.word	0x0000a470


	//   ....[23]....
        /*0450*/ 	.word	0x0000a4f0


	//   ....[24]....
        /*0454*/ 	.word	0x0000b6e0


	//   ....[25]....
        /*0458*/ 	.word	0x0000b6f0


	//   ....[26]....
        /*045c*/ 	.word	0x0000b720


	//   ....[27]....
        /*0460*/ 	.word	0x0000b730


	//   ....[28]....
        /*0464*/ 	.word	0x0000cda0


	//   ....[29]....
        /*0468*/ 	.word	0x0000cdd0


	//   ....[30]....
        /*046c*/ 	.word	0x0000ce00


	//   ....[31]....
        /*0470*/ 	.word	0x0000ce30


	//   ....[32]....
        /*0474*/ 	.word	0x0000ce60


	//   ....[33]....
        /*0478*/ 	.word	0x0000ce90


	//   ....[34]....
        /*047c*/ 	.word	0x0000ced0


	//   ....[35]....
        /*0480*/ 	.word	0x0000cf00


	//   ....[36]....
        /*0484*/ 	.word	0x0000cf30


	//   ....[37]....
        /*0488*/ 	.word	0x0000cf80


	//   ....[38]....
        /*048c*/ 	.word	0x0000cfd0


	//   ....[39]....
        /*0490*/ 	.word	0x0000d000


	//   ....[40]....
        /*0494*/ 	.word	0x0000d030


	//   ....[41]....
        /*0498*/ 	.word	0x0000d060


	//   ....[42]....
        /*049c*/ 	.word	0x0000d090


	//   ....[43]....
        /*04a0*/ 	.word	0x0000d0c0


	//   ....[44]....
        /*04a4*/ 	.word	0x0000d0f0


	//   ....[45]....
        /*04a8*/ 	.word	0x0000d120


	//   ....[46]....
        /*04ac*/ 	.word	0x0000d150


	//   ....[47]....
        /*04b0*/ 	.word	0x0000d180


	//   ....[48]....
        /*04b4*/ 	.word	0x0000d210


	//   ....[49]....
        /*04b8*/ 	.word	0x0000d240


	//   ....[50]....
        /*04bc*/ 	.word	0x0000d270


	//   ....[51]....
        /*04c0*/ 	.word	0x0000d2a0


	//   ....[52]....
        /*04c4*/ 	.word	0x0000d2e0


	//   ....[53]....
        /*04c8*/ 	.word	0x0000d310


	//   ....[54]....
        /*04cc*/ 	.word	0x0000d350


	//   ....[55]....
        /*04d0*/ 	.word	0x0000d380


	//   ....[56]....
        /*04d4*/ 	.word	0x0000d3b0


	//   ....[57]....
        /*04d8*/ 	.word	0x0000d3f0


	//   ....[58]....
        /*04dc*/ 	.word	0x0000d430


	//   ....[59]....
        /*04e0*/ 	.word	0x0000d470


	//   ....[60]....
        /*04e4*/ 	.word	0x0000d4a0


	//   ....[61]....
        /*04e8*/ 	.word	0x0000d4d0


	//   ....[62]....
        /*04ec*/ 	.word	0x0000d500


	//   ....[63]....
        /*04f0*/ 	.word	0x0000d510


	//   ....[64]....
        /*04f4*/ 	.word	0x0000d520


	//   ....[65]....
        /*04f8*/ 	.word	0x0000d550


	//   ....[66]....
        /*04fc*/ 	.word	0x0000d580


	//   ....[67]....
        /*0500*/ 	.word	0x0000d5b0


	//   ....[68]....
        /*0504*/ 	.word	0x0000d5d0


	//   ....[69]....
        /*0508*/ 	.word	0x0000d5e0


	//   ....[70]....
        /*050c*/ 	.word	0x0000d5f0


	//   ....[71]....
        /*0510*/ 	.word	0x0000d610


	//   ....[72]....
        /*0514*/ 	.word	0x0000d630


	//   ....[73]....
        /*0518*/ 	.word	0x0000d650


	//   ....[74]....
        /*051c*/ 	.word	0x0000d660


	//   ....[75]....
        /*0520*/ 	.word	0x0000d670


	//   ....[76]....
        /*0524*/ 	.word	0x0000d690


	//   ....[77]....
        /*0528*/ 	.word	0x0000d6a0


	//   ....[78]....
        /*052c*/ 	.word	0x0000d6b0


	//   ....[79]....
        /*0530*/ 	.word	0x0000d6c0


	//   ....[80]....
        /*0534*/ 	.word	0x0000d6d0


	//   ....[81]....
        /*0538*/ 	.word	0x0000d6e0


	//   ....[82]....
        /*053c*/ 	.word	0x0000d6f0


	//   ....[83]....
        /*0540*/ 	.word	0x0000d710


	//   ....[84]....
        /*0544*/ 	.word	0x0000d730


	//   ....[85]....
        /*0548*/ 	.word	0x0000d740


	//   ....[86]....
        /*054c*/ 	.word	0x0000d750


	//   ....[87]....
        /*0550*/ 	.word	0x0000d770


	//   ....[88]....
        /*0554*/ 	.word	0x0000d780


	//   ....[89]....
        /*0558*/ 	.word	0x0000d790


	//   ....[90]....
        /*055c*/ 	.word	0x0000d7a0


	//   ....[91]....
        /*0560*/ 	.word	0x0000d7c0


	//   ....[92]....
        /*0564*/ 	.word	0x0000dbd0


	//   ....[93]....
        /*0568*/ 	.word	0x0000e8b0


	//   ....[94]....
        /*056c*/ 	.word	0x0000fc00


	//   ....[95]....
        /*0570*/ 	.word	0x00011d20


	//   ....[96]....
        /*0574*/ 	.word	0x00011ec0


	//   ....[97]....
        /*0578*/ 	.word	0x00012580


	//   ....[98]....
        /*057c*/ 	.word	0x00012a10


	//----- nvinfo : EIATTR_REG_RECONFIG
	.align		4
.L_180:
        /*0580*/ 	.byte	0x01, 0x54
	.zero		2


	//----- nvinfo : EIATTR_SYSCALL_OFFSETS
	.align		4
        /*0584*/ 	.byte	0x04, 0x46
        /*0586*/ 	.short	(.L_182 - .L_181)


	//   ....[0]....
.L_181:
        /*0588*/ 	.word	0x00001b20


	//   ....[1]....
        /*058c*/ 	.word	0x0000f590


	//   ....[2]....
        /*0590*/ 	.word	0x0000f710


	//   ....[3]....
        /*0594*/ 	.word	0x0000f850


	//   ....[4]....
        /*0598*/ 	.word	0x0000f970


	//----- nvinfo : EIATTR_MBARRIER_INSTR_OFFSETS
	.align		4
.L_182:
        /*059c*/ 	.byte	0x04, 0x39
        /*059e*/ 	.short	(.L_184 - .L_183)


	//   ....[0]....
.L_183:
        /*05a0*/ 	.word	0x00000290
        /*05a4*/ 	.word	0x000000ff
        /*05a8*/ 	.word	0x00028400
        /*05ac*/ 	.short	0x0100
        /*05ae*/ 	.byte	0x06
	.zero		1


	//   ....[1]....
        /*05b0*/ 	.word	0x000002a0
        /*05b4*/ 	.word	0x000000ff
        /*05b8*/ 	.word	0x00028420
        /*05bc*/ 	.short	0x0100
        /*05be*/ 	.byte	0x06
	.zero		1


	//   ....[2]....
        /*05c0*/ 	.word	0x00000390
        /*05c4*/ 	.word	0x000000ff
        /*05c8*/ 	.word	0x00028430
        /*05cc*/ 	.short	0x0100
        /*05ce*/ 	.byte	0x08
	.zero		1


	//   ....[3]....
        /*05d0*/ 	.word	0x000003a0
        /*05d4*/ 	.word	0x000000ff
        /*05d8*/ 	.word	0x00028440
        /*05dc*/ 	.short	0x0100
        /*05de*/ 	.byte	0x08
	.zero		1


	//   ....[4]....
        /*05e0*/ 	.word	0x000003b0
        /*05e4*/ 	.word	0x000000ff
        /*05e8*/ 	.word	0x00028438
        /*05ec*/ 	.short	0x0100
        /*05ee*/ 	.byte	0x08
	.zero		1


	//   ....[5]....
        /*05f0*/ 	.word	0x000003c0
        /*05f4*/ 	.word	0x000000ff
        /*05f8*/ 	.word	0x00028448
        /*05fc*/ 	.short	0x0100
        /*05fe*/ 	.byte	0x08
	.zero		1


	//   ....[6]....
        /*0600*/ 	.word	0x000004f0
        /*0604*/ 	.word	0x000000ff
        /*0608*/ 	.word	0x00028450
        /*060c*/ 	.short	0x0100
        /*060e*/ 	.byte	0x08
	.zero		1


	//   ....[7]....
        /*0610*/ 	.word	0x00000500
        /*0614*/ 	.word	0x000000ff
        /*0618*/ 	.word	0x00028460
        /*061c*/ 	.short	0x0100
        /*061e*/ 	.byte	0x08
	.zero		1


	//   ....[8]....
        /*0620*/ 	.word	0x00000510
        /*0624*/ 	.word	0x000000ff
        /*0628*/ 	.word	0x00028458
        /*062c*/ 	.short	0x0100
        /*062e*/ 	.byte	0x08
	.zero		1


	//   ....[9]....
        /*0630*/ 	.word	0x00000520
        /*0634*/ 	.word	0x000000ff
        /*0638*/ 	.word	0x00028468
        /*063c*/ 	.short	0x0100
        /*063e*/ 	.byte	0x08
	.zero		1


	//   ....[10]....
        /*0640*/ 	.word	0x00000610
        /*0644*/ 	.word	0x000000ff
        /*0648*/ 	.word	0x00028470
        /*064c*/ 	.short	0x0100
        /*064e*/ 	.byte	0x06
	.zero		1


	//   ....[11]....
        /*0650*/ 	.word	0x00000620
        /*0654*/ 	.word	0x000000ff
        /*0658*/ 	.word	0x00028480
        /*065c*/ 	.short	0x0100
        /*065e*/ 	.byte	0x06
	.zero		1


	//   ....[12]....
        /*0660*/ 	.word	0x00000630
        /*0664*/ 	.word	0x000000ff
        /*0668*/ 	.word	0x00028478
        /*066c*/ 	.short	0x0100
        /*066e*/ 	.byte	0x06
	.zero		1


	//   ....[13]....
        /*0670*/ 	.word	0x00000640
        /*0674*/ 	.word	0x000000ff
        /*0678*/ 	.word	0x00028488
        /*067c*/ 	.short	0x0100
        /*067e*/ 	.byte	0x06
	.zero		1


	//   ....[14]....
        /*0680*/ 	.word	0x00000770
        /*0684*/ 	.word	0x000000ff
        /*0688*/ 	.word	0x00028490
        /*068c*/ 	.short	0x0100
        /*068e*/ 	.byte	0x08
	.zero		1


	//   ....[15]....
        /*0690*/ 	.word	0x00000780
        /*0694*/ 	.word	0x000000ff
        /*0698*/ 	.word	0x000284a0
        /*069c*/ 	.short	0x0100
        /*069e*/ 	.byte	0x08
	.zero		1


	//   ....[16]....
        /*06a0*/ 	.word	0x00000790
        /*06a4*/ 	.word	0x000000ff
        /*06a8*/ 	.word	0x00028498
        /*06ac*/ 	.short	0x0100
        /*06ae*/ 	.byte	0x08
	.zero		1


	//   ....[17]....
        /*06b0*/ 	.word	0x000007a0
        /*06b4*/ 	.word	0x000000ff
        /*06b8*/ 	.word	0x000284a8
        /*06bc*/ 	.short	0x0100
        /*06be*/ 	.byte	0x08
	.zero		1


	//   ....[18]....
        /*06c0*/ 	.word	0x000008d0
        /*06c4*/ 	.word	0x000000ff
        /*06c8*/ 	.word	0x000284b0
        /*06cc*/ 	.short	0x0100
        /*06ce*/ 	.byte	0x08
	.zero		1


	//   ....[19]....
        /*06d0*/ 	.word	0x000008e0
        /*06d4*/ 	.word	0x000000ff
        /*06d8*/ 	.word	0x000284c0
        /*06dc*/ 	.short	0x0100
        /*06de*/ 	.byte	0x08
	.zero		1


	//   ....[20]....
        /*06e0*/ 	.word	0x000008f0
        /*06e4*/ 	.word	0x000000ff
        /*06e8*/ 	.word	0x000284b8
        /*06ec*/ 	.short	0x0100
        /*06ee*/ 	.byte	0x08
	.zero		1


	//   ....[21]....
        /*06f0*/ 	.word	0x00000900
        /*06f4*/ 	.word	0x000000ff
        /*06f8*/ 	.word	0x000284c8
        /*06fc*/ 	.short	0x0100
        /*06fe*/ 	.byte	0x08
	.zero		1


	//   ....[22]....
        /*0700*/ 	.word	0x00001e70
        /*0704*/ 	.word	0x000000ff
        /*0708*/ 	.word	0x00028400
        /*070c*/ 	.short	0x010a
        /*070e*/ 	.byte	0x26
	.zero		1


	//   ....[23]....
        /*0710*/ 	.word	0x00001f10
        /*0714*/ 	.word	0x00000005
        /*0718*/ 	.word	0x00028430
        /*071c*/ 	.short	0x010a
        /*071e*/ 	.byte	0x3f
	.zero		1


	//   ....[24]....
        /*0720*/ 	.word	0x00001f70
        /*0724*/ 	.word	0x00000005
        /*0728*/ 	.word	0x00028430
        /*072c*/ 	.short	0x010a
        /*072e*/ 	.byte	0x3f
	.zero		1


	//   ....[25]....
        /*0730*/ 	.word	0x00002660
        /*0734*/ 	.word	0x00000002
        /*0738*/ 	.word	0x00000000
        /*073c*/ 	.short	0x0101
        /*073e*/ 	.byte	0x3f
	.zero		1


	//   ....[26]....
        /*0740*/ 	.word	0x00004580
        /*0744*/ 	.word	0x000000ff
        /*0748*/ 	.word	0x00028430
        /*074c*/ 	.short	0x010a
        /*074e*/ 	.byte	0x0a
	.zero		1


	//   ....[27]....
        /*0750*/ 	.word	0x000045c0
        /*0754*/ 	.word	0x000000ff
        /*0758*/ 	.word	0x00028430
        /*075c*/ 	.short	0x010a
        /*075e*/ 	.byte	0x0a
	.zero		1


	//   ....[28]....
        /*0760*/ 	.word	0x00004910
        /*0764*/ 	.word	0x000000ff
        /*0768*/ 	.word	0x00028450
        /*076c*/ 	.short	0x010a
        /*076e*/ 	.byte	0x0a
	.zero		1


	//   ....[29]....
        /*0770*/ 	.word	0x00004950
        /*0774*/ 	.word	0x000000ff
        /*0778*/ 	.word	0x00028450
        /*077c*/ 	.short	0x010a
        /*077e*/ 	.byte	0x0a
	.zero		1


	//   ....[30]....
        /*0780*/ 	.word	0x00004f10
        /*0784*/ 	.word	0x0000000b
        /*0788*/ 	.word	0x00000000
        /*078c*/ 	.short	0x0101
        /*078e*/ 	.byte	0x3f
	.zero		1


	//   ....[31]....
        /*0790*/ 	.word	0x00006380
        /*0794*/ 	.word	0x000000ff
        /*0798*/ 	.word	0x00000000
        /*079c*/ 	.short	0x0101
        /*079e*/ 	.byte	0x0a
	.zero		1


	//   ....[32]....
        /*07a0*/ 	.word	0x00006f50
        /*07a4*/ 	.word	0x000000ff
        /*07a8*/ 	.word	0x00028430
        /*07ac*/ 	.short	0x010a
        /*07ae*/ 	.byte	0x06
	.zero		1


	//   ....[33]....
        /*07b0*/ 	.word	0x00006f90
        /*07b4*/ 	.word	0x000000ff
        /*07b8*/ 	.word	0x00028430
        /*07bc*/ 	.short	0x010a
        /*07be*/ 	.byte	0x06
	.zero		1


	//   ....[34]....
        /*07c0*/ 	.word	0x00007310
        /*07c4*/ 	.word	0x000000ff
        /*07c8*/ 	.word	0x00028450
        /*07cc*/ 	.short	0x010a
        /*07ce*/ 	.byte	0x0a
	.zero		1


	//   ....[35]....
        /*07d0*/ 	.word	0x00007350
        /*07d4*/ 	.word	0x000000ff
        /*07d8*/ 	.word	0x00028450
        /*07dc*/ 	.short	0x010a
        /*07de*/ 	.byte	0x0a
	.zero		1


	//   ....[36]....
        /*07e0*/ 	.word	0x00008130
        /*07e4*/ 	.word	0x00000004
        /*07e8*/ 	.word	0x00000000
        /*07ec*/ 	.short	0x0101
        /*07ee*/ 	.byte	0x3f
	.zero		1


	//   ....[37]....
        /*07f0*/ 	.word	0x00008350
        /*07f4*/ 	.word	0x000000ff
        /*07f8*/ 	.word	0x00000000
        /*07fc*/ 	.short	0x0101
        /*07fe*/ 	.byte	0x05
	.zero		1


	//   ....[38]....
        /*0800*/ 	.word	0x00008d70
        /*0804*/ 	.word	0x000000ff
        /*0808*/ 	.word	0x00028430
        /*080c*/ 	.short	0x010a
        /*080e*/ 	.byte	0x06
	.zero		1


	//   ....[39]....
        /*0810*/ 	.word	0x00008db0
        /*0814*/ 	.word	0x000000ff
        /*0818*/ 	.word	0x00028430
        /*081c*/ 	.short	0x010a
        /*081e*/ 	.byte	0x06
	.zero		1


	//   ....[40]....
        /*0820*/ 	.word	0x00009130
        /*0824*/ 	.word	0x000000ff
        /*0828*/ 	.word	0x00028450
        /*082c*/ 	.short	0x010a
        /*082e*/ 	.byte	0x0a
	.zero		1


	//   ....[41]....
        /*0830*/ 	.word	0x00009170
        /*0834*/ 	.word	0x000000ff
        /*0838*/ 	.word	0x00028450
        /*083c*/ 	.short	0x010a
        /*083e*/ 	.byte	0x0a
	.zero		1


	//   ....[42]....
        /*0840*/ 	.word	0x00009710
        /*0844*/ 	.word	0x000000a6
        /*0848*/ 	.word	0x00000000
        /*084c*/ 	.short	0x0101
        /*084e*/ 	.byte	0x3f
	.zero		1


	//   ....[43]....
        /*0850*/ 	.word	0x0000ab80
        /*0854*/ 	.word	0x000000ff
        /*0858*/ 	.word	0x00000000
        /*085c*/ 	.short	0x0101
        /*085e*/ 	.byte	0x05
	.zero		1


	//   ....[44]....
        /*0860*/ 	.word	0x0000b480
        /*0864*/ 	.word	0x000000ff
        /*0868*/ 	.word	0x00028450
        /*086c*/ 	.short	0x010a
        /*086e*/ 	.byte	0x09
	.zero		1


	//   ....[45]....
        /*0870*/ 	.word	0x0000b4c0
        /*0874*/ 	.word	0x000000ff
        /*0878*/ 	.word	0x00028450
        /*087c*/ 	.short	0x010a
        /*087e*/ 	.byte	0x09
	.zero		1


	//   ....[46]....
        /*0880*/ 	.word	0x0000bcc0
        /*0884*/ 	.word	0x000000ff
        /*0888*/ 	.word	0x00000000
        /*088c*/ 	.short	0x0101
        /*088e*/ 	.byte	0x04
	.zero		1


	//   ....[47]....
        /*0890*/ 	.word	0x0000de00
        /*0894*/ 	.word	0x000000ff
        /*0898*/ 	.word	0x00000000
        /*089c*/ 	.short	0x0101
        /*089e*/ 	.byte	0x05
	.zero		1


	//   ....[48]....
        /*08a0*/ 	.word	0x0000fe20
        /*08a4*/ 	.word	0x00000003
        /*08a8*/ 	.word	0x00028480
        /*08ac*/ 	.short	0x010a
        /*08ae*/ 	.byte	0x3f
	.zero		1


	//   ....[49]....
        /*08b0*/ 	.word	0x00010020
        /*08b4*/ 	.word	0x00000003
        /*08b8*/ 	.word	0x00028440
        /*08bc*/ 	.short	0x010a
        /*08be*/ 	.byte	0x3f
	.zero		1


	//   ....[50]....
        /*08c0*/ 	.word	0x00010400
        /*08c4*/ 	.word	0x000000ff
        /*08c8*/ 	.word	0x00028420
        /*08cc*/ 	.short	0x010a
        /*08ce*/ 	.byte	0x28
	.zero		1


	//   ....[51]....
        /*08d0*/ 	.word	0x000106e0
        /*08d4*/ 	.word	0x00000006
        /*08d8*/ 	.word	0x00028480
        /*08dc*/ 	.short	0x010a
        /*08de*/ 	.byte	0x3f
	.zero		1


	//   ....[52]....
        /*08e0*/ 	.word	0x00010a50
        /*08e4*/ 	.word	0x00000006
        /*08e8*/ 	.word	0x00028440
        /*08ec*/ 	.short	0x010a
        /*08ee*/ 	.byte	0x3f
	.zero		1


	//   ....[53]....
        /*08f0*/ 	.word	0x00010e40
        /*08f4*/ 	.word	0x00000005
        /*08f8*/ 	.word	0x00028470
        /*08fc*/ 	.short	0x010a
        /*08fe*/ 	.byte	0x3f
	.zero		1


	//   ....[54]....
        /*0900*/ 	.word	0x00010ec0
        /*0904*/ 	.word	0x00000005
        /*0908*/ 	.word	0x00028460
        /*090c*/ 	.short	0x010a
        /*090e*/ 	.byte	0x3f
	.zero		1


	//   ....[55]....
        /*0910*/ 	.word	0x000113a0
        /*0914*/ 	.word	0x00000004
        /*0918*/ 	.word	0x00028450
        /*091c*/ 	.short	0x0101
        /*091e*/ 	.byte	0x3f
	.zero		1


	//   ....[56]....
        /*0920*/ 	.word	0x000113e0
        /*0924*/ 	.word	0x00000003
        /*0928*/ 	.word	0x00000000
        /*092c*/ 	.short	0x0101
        /*092e*/ 	.byte	0x3f
	.zero		1


	//   ....[57]....
        /*0930*/ 	.word	0x000115b0
        /*0934*/ 	.word	0x00000014
        /*0938*/ 	.word	0x00028470
        /*093c*/ 	.short	0x010a
        /*093e*/ 	.byte	0x3f
	.zero		1


	//   ....[58]....
        /*0940*/ 	.word	0x00011640
        /*0944*/ 	.word	0x00000014
        /*0948*/ 	.word	0x00028460
        /*094c*/ 	.short	0x010a
        /*094e*/ 	.byte	0x3f
	.zero		1


	//   ....[59]....
        /*0950*/ 	.word	0x00011b10
        /*0954*/ 	.word	0x00000014
        /*0958*/ 	.word	0x00028450
        /*095c*/ 	.short	0x0101
        /*095e*/ 	.byte	0x3f
	.zero		1


	//   ....[60]....
        /*0960*/ 	.word	0x00011b60
        /*0964*/ 	.word	0x00000000
        /*0968*/ 	.word	0x00000000
        /*096c*/ 	.short	0x0101
        /*096e*/ 	.byte	0x3f
	.zero		1


	//   ....[61]....
        /*0970*/ 	.word	0x00011e40
        /*0974*/ 	.word	0x00000000
        /*0978*/ 	.word	0x00028420
        /*097c*/ 	.short	0x010a
        /*097e*/ 	.byte	0x3f
	.zero		1


	//   ....[62]....
        /*0980*/ 	.word	0x00012000
        /*0984*/ 	.word	0x00000006
        /*0988*/ 	.word	0x00000000
        /*098c*/ 	.short	0x010a
        /*098e*/ 	.byte	0x3f
	.zero		1


	//   ....[63]....
        /*0990*/ 	.word	0x00012070
        /*0994*/ 	.word	0x00000007
        /*0998*/ 	.word	0x00000000
        /*099c*/ 	.short	0x010a
        /*099e*/ 	.byte	0x3f
	.zero		1


	//   ....[64]....
        /*09a0*/ 	.word	0x000120d0
        /*09a4*/ 	.word	0x00000004
        /*09a8*/ 	.word	0x00028460
        /*09ac*/ 	.short	0x010a
        /*09ae*/ 	.byte	0x3f
	.zero		1


	//   ....[65]....
        /*09b0*/ 	.word	0x00012120
        /*09b4*/ 	.word	0x00000003
        /*09b8*/ 	.word	0x00028460
        /*09bc*/ 	.short	0x010a
        /*09be*/ 	.byte	0x3f
	.zero		1


	//   ....[66]....
        /*09c0*/ 	.word	0x00012160
        /*09c4*/ 	.word	0x00000004
        /*09c8*/ 	.word	0x00028480
        /*09cc*/ 	.short	0x010a
        /*09ce*/ 	.byte	0x3f
	.zero		1


	//   ....[67]....
        /*09d0*/ 	.word	0x00012180
        /*09d4*/ 	.word	0x00000003
        /*09d8*/ 	.word	0x00028480
        /*09dc*/ 	.short	0x010a
        /*09de*/ 	.byte	0x3f
	.zero		1


	//   ....[68]....
        /*09e0*/ 	.word	0x000121f0
        /*09e4*/ 	.word	0x00000003
        /*09e8*/ 	.word	0x00028400
        /*09ec*/ 	.short	0x010a
        /*09ee*/ 	.byte	0x3f
	.zero		1


	//   ....[69]....
        /*09f0*/ 	.word	0x00012240
        /*09f4*/ 	.word	0x00000005
        /*09f8*/ 	.word	0x00028430
        /*09fc*/ 	.short	0x010a
        /*09fe*/ 	.byte	0x3f
	.zero		1


	//   ....[70]....
        /*0a00*/ 	.word	0x000122a0
        /*0a04*/ 	.word	0x0000000b
        /*0a08*/ 	.word	0x00028430
        /*0a0c*/ 	.short	0x010a
        /*0a0e*/ 	.byte	0x3f
	.zero		1


	//   ....[71]....
        /*0a10*/ 	.word	0x00012300
        /*0a14*/ 	.word	0x0000000b
        /*0a18*/ 	.word	0x00028450
        /*0a1c*/ 	.short	0x010a
        /*0a1e*/ 	.byte	0x3f
	.zero		1


	//   ....[72]....
        /*0a20*/ 	.word	0x00012360
        /*0a24*/ 	.word	0x00000008
        /*0a28*/ 	.word	0x00028430
        /*0a2c*/ 	.short	0x010a
        /*0a2e*/ 	.byte	0x3f
	.zero		1


	//   ....[73]....
        /*0a30*/ 	.word	0x000123c0
        /*0a34*/ 	.word	0x00000008
        /*0a38*/ 	.word	0x00028450
        /*0a3c*/ 	.short	0x010a
        /*0a3e*/ 	.byte	0x3f
	.zero		1


	//   ....[74]....
        /*0a40*/ 	.word	0x00012420
        /*0a44*/ 	.word	0x00000008
        /*0a48*/ 	.word	0x00028430
        /*0a4c*/ 	.short	0x010a
        /*0a4e*/ 	.byte	0x3f
	.zero		1


	//   ....[75]....
        /*0a50*/ 	.word	0x00012480
        /*0a54*/ 	.word	0x00000008
        /*0a58*/ 	.word	0x00028450
        /*0a5c*/ 	.short	0x010a
        /*0a5e*/ 	.byte	0x3f
	.zero		1


	//   ....[76]....
        /*0a60*/ 	.word	0x000124e0
        /*0a64*/ 	.word	0x00000003
        /*0a68*/ 	.word	0x00028450
        /*0a6c*/ 	.short	0x010a
        /*0a6e*/ 	.byte	0x3f
	.zero		1


	//   ....[77]....
        /*0a70*/ 	.word	0x00012630
        /*0a74*/ 	.word	0x00000003
        /*0a78*/ 	.word	0x00028480
        /*0a7c*/ 	.short	0x010a
        /*0a7e*/ 	.byte	0x3f
	.zero		1


	//   ....[78]....
        /*0a80*/ 	.word	0x00012680
        /*0a84*/ 	.word	0x00000003
        /*0a88*/ 	.word	0x00028440
        /*0a8c*/ 	.short	0x010a
        /*0a8e*/ 	.byte	0x3f
	.zero		1


	//   ....[79]....
        /*0a90*/ 	.word	0x000126e0
        /*0a94*/ 	.word	0x00000003
        /*0a98*/ 	.word	0x00028420
        /*0a9c*/ 	.short	0x010a
        /*0a9e*/ 	.byte	0x3f
	.zero		1


	//   ....[80]....
        /*0aa0*/ 	.word	0x00012730
        /*0aa4*/ 	.word	0x00000006
        /*0aa8*/ 	.word	0x00028480
        /*0aac*/ 	.short	0x010a
        /*0aae*/ 	.byte	0x3f
	.zero		1


	//   ....[81]....
        /*0ab0*/ 	.word	0x00012780
        /*0ab4*/ 	.word	0x00000006
        /*0ab8*/ 	.word	0x00028440
        /*0abc*/ 	.short	0x010a
        /*0abe*/ 	.byte	0x3f
	.zero		1


	//   ....[82]....
        /*0ac0*/ 	.word	0x000127e0
        /*0ac4*/ 	.word	0x00000005
        /*0ac8*/ 	.word	0x00028470
        /*0acc*/ 	.short	0x010a
        /*0ace*/ 	.byte	0x3f
	.zero		1


	//   ....[83]....
        /*0ad0*/ 	.word	0x00012840
        /*0ad4*/ 	.word	0x00000005
        /*0ad8*/ 	.word	0x00028460
        /*0adc*/ 	.short	0x010a
        /*0ade*/ 	.byte	0x3f
	.zero		1


	//   ....[84]....
        /*0ae0*/ 	.word	0x00012890
        /*0ae4*/ 	.word	0x00000014
        /*0ae8*/ 	.word	0x00028470
        /*0aec*/ 	.short	0x010a
        /*0aee*/ 	.byte	0x3f
	.zero		1


	//   ....[85]....
        /*0af0*/ 	.word	0x000128e0
        /*0af4*/ 	.word	0x00000014
        /*0af8*/ 	.word	0x00028460
        /*0afc*/ 	.short	0x010a
        /*0afe*/ 	.byte	0x3f
	.zero		1


	//   ....[86]....
        /*0b00*/ 	.word	0x00012930
        /*0b04*/ 	.word	0x00000000
        /*0b08*/ 	.word	0x00028420
        /*0b0c*/ 	.short	0x010a
        /*0b0e*/ 	.byte	0x3f
	.zero		1


	//   ....[87]....
        /*0b10*/ 	.word	0x00012ad0
        /*0b14*/ 	.word	0x00000006
        /*0b18*/ 	.word	0x00000000
        /*0b1c*/ 	.short	0x010a
        /*0b1e*/ 	.byte	0x3f
	.zero		1


	//   ....[88]....
        /*0b20*/ 	.word	0x00012b20
        /*0b24*/ 	.word	0x00000007
        /*0b28*/ 	.word	0x00000000
        /*0b2c*/ 	.short	0x010a
        /*0b2e*/ 	.byte	0x3f
	.zero		1


	//   ....[89]....
        /*0b30*/ 	.word	0x00012b70
        /*0b34*/ 	.word	0x00000004
        /*0b38*/ 	.word	0x00028460
        /*0b3c*/ 	.short	0x010a
        /*0b3e*/ 	.byte	0x3f
	.zero		1


	//   ....[90]....
        /*0b40*/ 	.word	0x00012bc0
        /*0b44*/ 	.word	0x00000003
        /*0b48*/ 	.word	0x00028460
        /*0b4c*/ 	.short	0x010a
        /*0b4e*/ 	.byte	0x3f
	.zero		1


	//   ....[91]....
        /*0b50*/ 	.word	0x00012c10
        /*0b54*/ 	.word	0x00000004
        /*0b58*/ 	.word	0x00028480
        /*0b5c*/ 	.short	0x010a
        /*0b5e*/ 	.byte	0x3f
	.zero		1


	//----- nvinfo : EIATTR_NUM_MBARRIERS
	.align		4
.L_184:
        /*0b60*/ 	.byte	0x03, 0x38
        /*0b62*/ 	.short	0x0016


	//----- nvinfo : EIATTR_EXIT_INSTR_OFFSETS
	.align		4
        /*0b64*/ 	.byte	0x04, 0x1c
        /*0b66*/ 	.short	(.L_186 - .L_185)


	//   ....[0]....
.L_185:
        /*0b68*/ 	.word	0x00000a60


	//   ....[1]....
        /*0b6c*/ 	.word	0x0000e850


	//   ....[2]....
        /*0b70*/ 	.word	0x000121d0


	//----- nvinfo : EIATTR_MAX_THREADS
	.align		4
.L_186:
        /*0b74*/ 	.byte	0x04, 0x05
        /*0b76*/ 	.short	(.L_188 - .L_187)
.L_187:
        /*0b78*/ 	.word	0x00000180
        /*0b7c*/ 	.word	0x00000001
        /*0b80*/ 	.word	0x00000001


	//----- nvinfo : EIATTR_CRS_STACK_SIZE
	.align		4
.L_188:
        /*0b84*/ 	.byte	0x04, 0x1e
        /*0b86*/ 	.short	(.L_190 - .L_189)
.L_189:
        /*0b88*/ 	.word	0x00000000


	//----- nvinfo : EIATTR_CBANK_PARAM_SIZE
	.align		4
.L_190:
        /*0b8c*/ 	.byte	0x03, 0x19
        /*0b8e*/ 	.short	0x0bf0


	//----- nvinfo : EIATTR_PARAM_CBANK
	.align		4
        /*0b90*/ 	.byte	0x04, 0x0a
        /*0b92*/ 	.short	(.L_192 - .L_191)
	.align		4
.L_191:
        /*0b94*/ 	.word	index@(.nv.constant0._ZN7cutlass13device_kernelIN5flash11enable_sm90INS1_16FlashAttnFwdSm90INS1_25CollectiveMainloopFwdSm90ILi2EN4cute5tupleIJNS5_1CILi1EEES8_S8_EEENS6_IJNS7_ILi128EEENS7_ILi64EEENS7_ILi256EEEEEELi256ENS_12float_e4m3_tEfNS_4arch4Sm90ELb0ELb1ELb1ELb0ELb0ELb0ELb0ELb1ELb1ELb0ELb0ELb0EEENS1_21CollectiveEpilogueFwdINS6_IJSA_SC_SB_EEES9_NS_10bfloat16_tESG_Li256ELb0ELb0ELb0ELb1EEENS1_30DynamicPersistentTileSchedulerILi256ELi128ELb0ELb0ELb1EEEEEEEEEvNT_6ParamsE)
        /*0b98*/ 	.short	0x0210
        /*0b9a*/ 	.short	0x0bf0


	//----- nvinfo : EIATTR_SW_WAR
	.align		4
.L_192:
        /*0b9c*/ 	.byte	0x04, 0x36
        /*0b9e*/ 	.short	(.L_194 - .L_193)
.L_193:
        /*0ba0*/ 	.word	0x00000008
.L_194:


//--------------------- .nv.info._ZN7cutlass13device_kernelIN5flash11enable_sm90INS1_16FlashAttnFwdSm90INS1_25CollectiveMainloopFwdSm90ILi2EN4cute5tupleIJNS5_1CILi1EEES8_S8_EEENS6_IJNS7_ILi128EEENS7_ILi64EEENS7_ILi256EEEEEELi256ENS_12float_e4m3_tEfNS_4arch4Sm90ELb0ELb1ELb1ELb1ELb0ELb0ELb0ELb1ELb1ELb0ELb0ELb0EEENS1_21CollectiveEpilogueFwdINS6_IJSA_SC_SB_EEES9_NS_10bfloat16_tESG_Li256ELb1ELb0ELb0ELb1EEENS1_36VarlenDynamicPersistentTileSchedulerILi128ELi64ELi256ELi128ELb0ELb0ELb1ELb1ELb0ELb1EEEEEEEEEvNT_6ParamsE --------------------------
	.section	.nv.info._ZN7cutlass13device_kernelIN5flash11enable_sm90INS1_16FlashAttnFwdSm90INS1_25CollectiveMainloopFwdSm90ILi2EN4cute5tupleIJNS5_1CILi1EEES8_S8_EEENS6_IJNS7_ILi128EEENS7_ILi64EEENS7_ILi256EEEEEELi256ENS_12float_e4m3_tEfNS_4arch4Sm90ELb0ELb1ELb1ELb1ELb0ELb0ELb0ELb1ELb1ELb0ELb0ELb0EEENS1_21CollectiveEpilogueFwdINS6_IJSA_SC_SB_EEES9_NS_10bfloat16_tESG_Li256ELb1ELb0ELb0ELb1EEENS1_36VarlenDynamicPersistentTileSchedulerILi128ELi64ELi256ELi128ELb0ELb0ELb1ELb1ELb0ELb1EEEEEEEEEvNT_6ParamsE,"",@"SHT_CUDA_INFO"
	.sectionflags	@""
	.align	4


	//----- nvinfo : EIATTR_CUDA_API_VERSION
	.align		4
        /*0000*/ 	.byte	0x04, 0x37
        /*0002*/ 	.short	(.L_196 - .L_195)
.L_195:
        /*0004*/ 	.word	0x00000082


	//----- nvinfo : EIATTR_KPARAM_INFO
	.align		4
.L_196:
        /*0008*/ 	.byte	0x04, 0x17
        /*000a*/ 	.short	(.L_198 - .L_197)
.L_197:
        /*000c*/ 	.word	0x00000000
        /*0010*/ 	.short	0x0000
        /*0012*/ 	.short	0x0070
        /*0014*/ 	.byte	0x00, 0xf0, 0x01, 0x28


	//----- nvinfo : EIATTR_SPARSE_MMA_MASK
	.align		4
.L_198:
        /*0018*/ 	.byte	0x03, 0x50
        /*001a*/ 	.short	0x0000


	//----- nvinfo : EIATTR_MAXREG_COUNT
	.align		4
        /*001c*/ 	.byte	0x03, 0x1b
        /*001e*/ 	.short	0x00a8


	//----- nvinfo : EIATTR_NUM_BARRIERS
	.align		4
        /*0020*/ 	.byte	0x02, 0x4c
        /*0022*/ 	.byte	0x10
	.zero		1


	//----- nvinfo : EIATTR_EXTERNS
	.align		4
        /*0024*/ 	.byte	0x04, 0x0f
        /*0026*/ 	.short	(.L_200 - .L_199)


	//   ....[0]....
	.align		4
.L_199:
        /*0028*/ 	.word	index@(__assertfail)


	//----- nvinfo : EIATTR_ANNOTATIONS
	.align		4
.L_200:
        /*002c*/ 	.byte	0x04, 0x55
        /*002e*/ 	.short	(.L_202 - .L_201)


	//   ....[0]....
.L_201:
        /* <DEDUP_REMOVED lines=42> */


	//----- nvinfo : EIATTR_MERCURY_ISA_VERSION
	.align		4
.L_202:
        /*02c0*/ 	.byte	0x03, 0x5f
        /*02c2*/ 	.short	0x0101


	//----- nvinfo : EIATTR_UNUSED_LOAD_BYTE_OFFSET
	.align		4
        /*02c4*/ 	.byte	0x04, 0x44
        /*02c6*/ 	.short	(.L_204 - .L_203)


	//   ....[0]....
.L_203:
        /*02c8*/ 	.word	0x00000a70
        /*02cc*/ 	.word	0x0000fff0


	//   ....[1]....
        /*02d0*/ 	.word	0x0000c2e0
        /*02d4*/ 	.word	0x0000fff0


	//----- nvinfo : EIATTR_INT_WARP_WIDE_INSTR_OFFSETS
	.align		4
.L_204:
        /*02d8*/ 	.byte	0x04, 0x31
        /*02da*/ 	.short	(.L_206 - .L_205)


	//   ....[0]....
.L_205:
        /*02dc*/ 	.word	0x00000160


	//   ....[1]....
        /*02e0*/ 	.word	0x000001a0


	//   ....[2]....
        /*02e4*/ 	.word	0x00000210


	//   ....[3]....
        /*02e8*/ 	.word	0x00011150


	//   ....[4]....
        /*02ec*/ 	.word	0x000111e0


	//   ....[5]....
        /*02f0*/ 	.word	0x00011980


	//   ....[6]....
        /*02f4*/ 	.word	0x00013320


	//   ....[7]....
        /*02f8*/ 	.word	0x000133b0


	//----- nvinfo : EIATTR_COOP_GROUP_MASK_REGIDS
	.align		4
.L_206:
        /*02fc*/ 	.byte	0x04, 0x29
        /*02fe*/ 	.short	(.L_208 - .L_207)


	//   ....[0]....
.L_207:
        /*0300*/ 	.word	0xffffffff


	//   ....[1]....
        /*0304*/ 	.word	0xffffffff


	//   ....[2]....
        /*0308*/ 	.word	0xffffffff


	//   ....[3]....
        /*030c*/ 	.word	0xffffffff


	//   ....[4]....
        /*0310*/ 	.word	0xffffffff


	//   ....[5]....
        /*0314*/ 	.word	0xffffffff


	//   ....[6]....
        /*0318*/ 	.word	0xffffffff


	//   ....[7]....
        /*031c*/ 	.word	0xffffffff


	//   ....[8]....
        /*0320*/ 	.word	0xffffffff


	//   ....[9]....
        /*0324*/ 	.word	0xffffffff


	//   ....[10]....
        /*0328*/ 	.word	0xffffffff


	//   ....[11]....
        /*032c*/ 	.word	0xffffffff


	//   ....[12]....
        /*0330*/ 	.word	0xffffffff


	//   ....[13]....
        /*0334*/ 	.word	0xffffffff


	//   ....[14]....
        /*0338*/ 	.word	0xffffffff


	//   ....[15]....
        /*033c*/ 	.word	0xffffffff


	//   ....[16]....
        /*0340*/ 	.word	0xffffffff


	//   ....[17]....
        /*0344*/ 	.word	0xffffffff


	//   ....[18]....
        /*0348*/ 	.word	0xffffffff


	//   ....[19]....
        /*034c*/ 	.word	0xffffffff


	//   ....[20]....
        /*0350*/ 	.word	0xffffffff


	//   ....[21]....
        /*0354*/ 	.word	0xffffffff


	//   ....[22]....
        /*0358*/ 	.word	0xffffffff


	//   ....[23]....
        /*035c*/ 	.word	0xffffffff


	//   ....[24]....
        /*0360*/ 	.word	0xffffffff


	//   ....[25]....
        /*0364*/ 	.word	0xffffffff


	//   ....[26]....
        /*0368*/ 	.word	0xffffffff


	//   ....[27]....
        /*036c*/ 	.word	0xffffffff


	//   ....[28]....
        /*0370*/ 	.word	0xffffffff


	//   ....[29]....
        /*0374*/ 	.word	0xffffffff


	//   ....[30]....
        /*0378*/ 	.word	0xffffffff


	//   ....[31]....
        /*037c*/ 	.word	0xffffffff


	//   ....[32]....
        /*0380*/ 	.word	0xffffffff


	//   ....[33]....
        /*0384*/ 	.word	0xffffffff


	//   ....[34]....
        /*0388*/ 	.word	0xffffffff


	//   ....[35]....
        /*038c*/ 	.word	0xffffffff


	//   ....[36]....
        /*0390*/ 	.word	0xffffffff


	//   ....[37]....
        /*0394*/ 	.word	0xffffffff


	//   ....[38]....
        /*0398*/ 	.word	0xffffffff


	//   ....[39]....
        /*039c*/ 	.word	0xffffffff


	//   ....[40]....
        /*03a0*/ 	.word	0xffffffff


	//   ....[41]....
        /*03a4*/ 	.word	0xffffffff


	//   ....[42]....
        /*03a8*/ 	.word	0xffffffff


	//   ....[43]....
        /*03ac*/ 	.word	0xffffffff


	//   ....[44]....
        /*03b0*/ 	.word	0xffffffff


	//   ....[45]....
        /*03b4*/ 	.word	0xffffffff


	//   ....[46]....
        /*03b8*/ 	.word	0xffffffff


	//   ....[47]....
        /*03bc*/ 	.word	0xffffffff


	//   ....[48]....
        /*03c0*/ 	.word	0xffffffff


	//   ....[49]....
        /*03c4*/ 	.word	0xffffffff


	//   ....[50]....
        /*03c8*/ 	.word	0xffffffff


	//   ....[51]....
        /*03cc*/ 	.word	0xffffffff


	//   ....[52]....
        /*03d0*/ 	.word	0xffffffff


	//   ....[53]....
        /*03d4*/ 	.word	0xffffffff


	//   ....[54]....
        /*03d8*/ 	.word	0xffffffff


	//   ....[55]....
        /*03dc*/ 	.word	0xffffffff


	//   ....[56]....
        /*03e0*/ 	.word	0xffffffff


	//   ....[57]....
        /*03e4*/ 	.word	0xffffffff


	//   ....[58]....
        /*03e8*/ 	.word	0xffffffff


	//   ....[59]....
        /*03ec*/ 	.word	0xffffffff


	//   ....[60]....
        /*03f0*/ 	.word	0xffffffff


	//   ....[61]....
        /*03f4*/ 	.word	0xffffffff


	//   ....[62]....
        /*03f8*/ 	.word	0xffffffff


	//   ....[63]....
        /*03fc*/ 	.word	0xffffffff


	//   ....[64]....
        /*0400*/ 	.word	0xffffffff


	//   ....[65]....
        /*0404*/ 	.word	0xffffffff


	//   ....[66]....
        /*0408*/ 	.word	0xffffffff


	//   ....[67]....
        /*040c*/ 	.word	0xffffffff


	//   ....[68]....
        /*0410*/ 	.word	0xffffffff


	//   ....[69]....
        /*0414*/ 	.word	0xffffffff


	//   ....[70]....
        /*0418*/ 	.word	0xffffffff


	//   ....[71]....
        /*041c*/ 	.word	0xffffffff


	//   ....[72]....
        /*0420*/ 	.word	0xffffffff


	//   ....[73]....
        /*0424*/ 	.word	0xffffffff


	//   ....[74]....
        /*0428*/ 	.word	0xffffffff


	//   ....[75]....
        /*042c*/ 	.word	0xffffffff


	//   ....[76]....
        /*0430*/ 	.word	0xffffffff


	//   ....[77]....
        /*0434*/ 	.word	0xffffffff


	//   ....[78]....
        /*0438*/ 	.word	0xffffffff


	//   ....[79]....
        /*043c*/ 	.word	0xffffffff


	//   ....[80]....
        /*0440*/ 	.word	0xffffffff


	//   ....[81]....
        /*0444*/ 	.word	0xffffffff


	//   ....[82]....
        /*0448*/ 	.word	0xffffffff


	//   ....[83]....
        /*044c*/ 	.word	0xffffffff


	//   ....[84]....
        /*0450*/ 	.word	0xffffffff


	//   ....[85]....
        /*0454*/ 	.word	0xffffffff


	//   ....[86]....
        /*0458*/ 	.word	0xffffffff


	//   ....[87]....
        /*045c*/ 	.word	0xffffffff


	//   ....[88]....
        /*0460*/ 	.word	0xffffffff


	//   ....[89]....
        /*0464*/ 	.word	0xffffffff


	//   ....[90]....
        /*0468*/ 	.word	0xffffffff


	//   ....[91]....
        /*046c*/ 	.word	0xffffffff


	//   ....[92]....
        /*0470*/ 	.word	0xffffffff


	//   ....[93]....
        /*0474*/ 	.word	0xffffffff


	//   ....[94]....
        /*0478*/ 	.word	0xffffffff


	//   ....[95]....
        /*047c*/ 	.word	0xffffffff


	//   ....[96]....
        /*0480*/ 	.word	0xffffffff


	//   ....[97]....
        /*0484*/ 	.word	0xffffffff


	//   ....[98]....
        /*0488*/ 	.word	0xffffffff


	//   ....[99]....
        /*048c*/ 	.word	0xffffffff


	//   ....[100]....
        /*0490*/ 	.word	0xffffffff


	//   ....[101]....
        /*0494*/ 	.word	0xffffffff


	//   ....[102]....
        /*0498*/ 	.word	0xffffffff


	//   ....[103]....
        /*049c*/ 	.word	0xffffffff


	//   ....[104]....
        /*04a0*/ 	.word	0xffffffff


	//   ....[105]....
        /*04a4*/ 	.word	0xffffffff


	//   ....[106]....
        /*04a8*/ 	.word	0xffffffff


	//   ....[107]....
        /*04ac*/ 	.word	0xffffffff


	//   ....[108]....
        /*04b0*/ 	.word	0xffffffff


	//   ....[109]....
        /*04b4*/ 	.word	0xffffffff


	//   ....[110]....
        /*04b8*/ 	.word	0xffffffff


	//   ....[111]....
        /*04bc*/ 	.word	0xffffffff


	//   ....[112]....
        /*04c0*/ 	.word	0xffffffff


	//   ....[113]....
        /*04c4*/ 	.word	0xffffffff


	//   ....[114]....
        /*04c8*/ 	.word	0xffffffff


	//   ....[115]....
        /*04cc*/ 	.word	0xffffffff


	//   ....[116]....
        /*04d0*/ 	.word	0xffffffff


	//   ....[117]....
        /*04d4*/ 	.word	0xffffffff


	//   ....[118]....
        /*04d8*/ 	.word	0xffffffff


	//   ....[119]....
        /*04dc*/ 	.word	0xffffffff


	//   ....[120]....
        /*04e0*/ 	.word	0xffffffff


	//   ....[121]....
        /*04e4*/ 	.word	0xffffffff


	//   ....[122]....
        /*04e8*/ 	.word	0xffffffff


	//   ....[123]....
        /*04ec*/ 	.word	0xffffffff


	//   ....[124]....
        /*04f0*/ 	.word	0xffffffff


	//   ....[125]....
        /*04f4*/ 	.word	0xffffffff


	//   ....[126]....
        /*04f8*/ 	.word	0xffffffff


	//   ....[127]....
        /*04fc*/ 	.word	0x0500000f


	//   ....[128]....
        /*0500*/ 	.word	0x0500000f


	//----- nvinfo : EIATTR_COOP_GROUP_INSTR_OFFSETS
	.align		4
.L_208:
        /*0504*/ 	.byte	0x04, 0x28
        /*0506*/ 	.short	(.L_210 - .L_209)


	//   ....[0]....
.L_209:
        /*0508*/ 	.word	0x00000070


	//   ....[1]....
        /*050c*/ 	.word	0x00000170


	//   ....[2]....
        /*0510*/ 	.word	0x000001c0


	//   ....[3]....
        /*0514*/ 	.word	0x000003f0


	//   ....[4]....
        /*0518*/ 	.word	0x00000550


	//   ....[5]....
        /*051c*/ 	.word	0x00000670


	//   ....[6]....
        /*0520*/ 	.word	0x000007d0


	//   ....[7]....
        /*0524*/ 	.word	0x00001a10


	//   ....[8]....
        /*0528*/ 	.word	0x000035c0


	//   ....[9]....
        /*052c*/ 	.word	0x00003630


	//   ....[10]....
        /*0530*/ 	.word	0x000038d0


	//   ....[11]....
        /*0534*/ 	.word	0x00003940


	//   ....[12]....
        /*0538*/ 	.word	0x00005870


	//   ....[13]....
        /*053c*/ 	.word	0x00005970


	//   ....[14]....
        /*0540*/ 	.word	0x00005cf0


	//   ....[15]....
        /*0544*/ 	.word	0x00005d80


	//   ....[16]....
        /*0548*/ 	.word	0x00007ae0


	//   ....[17]....
        /*054c*/ 	.word	0x00007af0


	//   ....[18]....
        /*0550*/ 	.word	0x00007b50


	//   ....[19]....
        /*0554*/ 	.word	0x00007b60


	//   ....[20]....
        /*0558*/ 	.word	0x0000a060


	//   ....[21]....
        /*055c*/ 	.word	0x0000a140


	//   ....[22]....
        /*0560*/ 	.word	0x0000a510


	//   ....[23]....
        /*0564*/ 	.word	0x0000a590


	//   ....[24]....
        /*0568*/ 	.word	0x0000b790


	//   ....[25]....
        /*056c*/ 	.word	0x0000b7a0


	//   ....[26]....
        /*0570*/ 	.word	0x0000b7d0


	//   ....[27]....
        /*0574*/ 	.word	0x0000b7e0


	//   ....[28]....
        /*0578*/ 	.word	0x0000ce10


	//   ....[29]....
        /*057c*/ 	.word	0x0000ce40


	//   ....[30]....
        /*0580*/ 	.word	0x0000ce90


	//   ....[31]....
        /*0584*/ 	.word	0x0000cec0


	//   ....[32]....
        /*0588*/ 	.word	0x0000cef0


	//   ....[33]....
        /*058c*/ 	.word	0x0000cf20


	//   ....[34]....
        /*0590*/ 	.word	0x0000cf50


	//   ....[35]....
        /*0594*/ 	.word	0x0000cfb0


	//   ....[36]....
        /*0598*/ 	.word	0x0000cfe0


	//   ....[37]....
        /*059c*/ 	.word	0x0000d010


	//   ....[38]....
        /*05a0*/ 	.word	0x0000d040


	//   ....[39]....
        /*05a4*/ 	.word	0x0000d070


	//   ....[40]....
        /*05a8*/ 	.word	0x0000d0a0


	//   ....[41]....
        /*05ac*/ 	.word	0x0000d0d0


	//   ....[42]....
        /*05b0*/ 	.word	0x0000d140


	//   ....[43]....
        /*05b4*/ 	.word	0x0000d180


	//   ....[44]....
        /*05b8*/ 	.word	0x0000d1b0


	//   ....[45]....
        /*05bc*/ 	.word	0x0000d1f0


	//   ....[46]....
        /*05c0*/ 	.word	0x0000d220


	//   ....[47]....
        /*05c4*/ 	.word	0x0000d250


	//   ....[48]....
        /*05c8*/ 	.word	0x0000d280


	//   ....[49]....
        /*05cc*/ 	.word	0x0000d2b0


	//   ....[50]....
        /*05d0*/ 	.word	0x0000d2e0


	//   ....[51]....
        /*05d4*/ 	.word	0x0000d310


	//   ....[52]....
        /*05d8*/ 	.word	0x0000d340


	//   ....[53]....
        /*05dc*/ 	.word	0x0000d370


	//   ....[54]....
        /*05e0*/ 	.word	0x0000d3a0


	//   ....[55]....
        /*05e4*/ 	.word	0x0000d3d0


	//   ....[56]....
        /*05e8*/ 	.word	0x0000d400


	//   ....[57]....
        /*05ec*/ 	.word	0x0000d430


	//   ....[58]....
        /*05f0*/ 	.word	0x0000d460


	//   ....[59]....
        /*05f4*/ 	.word	0x0000d490


	//   ....[60]....
        /*05f8*/ 	.word	0x0000d4c0


	//   ....[61]....
        /*05fc*/ 	.word	0x0000d4f0


	//   ....[62]....
        /*0600*/ 	.word	0x0000d520


	//   ....[63]....
        /*0604*/ 	.word	0x0000d540


	//   ....[64]....
        /*0608*/ 	.word	0x0000d550


	//   ....[65]....
        /*060c*/ 	.word	0x0000d560


	//   ....[66]....
        /*0610*/ 	.word	0x0000d570


	//   ....[67]....
        /*0614*/ 	.word	0x0000d580


	//   ....[68]....
        /*0618*/ 	.word	0x0000d590


	//   ....[69]....
        /*061c*/ 	.word	0x0000d5a0


	//   ....[70]....
        /*0620*/ 	.word	0x0000d5c0


	//   ....[71]....
        /*0624*/ 	.word	0x0000d5d0


	//   ....[72]....
        /*0628*/ 	.word	0x0000d5e0


	//   ....[73]....
        /*062c*/ 	.word	0x0000d5f0


	//   ....[74]....
        /*0630*/ 	.word	0x0000d600


	//   ....[75]....
        /*0634*/ 	.word	0x0000d620


	//   ....[76]....
        /*0638*/ 	.word	0x0000d630


	//   ....[77]....
        /*063c*/ 	.word	0x0000d650


	//   ....[78]....
        /*0640*/ 	.word	0x0000d660


	//   ....[79]....
        /*0644*/ 	.word	0x0000d680


	//   ....[80]....
        /*0648*/ 	.word	0x0000d6a0


	//   ....[81]....
        /*064c*/ 	.word	0x0000d6b0


	//   ....[82]....
        /*0650*/ 	.word	0x0000d6d0


	//   ....[83]....
        /*0654*/ 	.word	0x0000d6e0


	//   ....[84]....
        /*0658*/ 	.word	0x0000d700


	//   ....[85]....
        /*065c*/ 	.word	0x0000d720


	//   ....[86]....
        /*0660*/ 	.word	0x0000d730


	//   ....[87]....
        /*0664*/ 	.word	0x0000d760


	//   ....[88]....
        /*0668*/ 	.word	0x0000d790


	//   ....[89]....
        /*066c*/ 	.word	0x0000d7c0


	//   ....[90]....
        /*0670*/ 	.word	0x0000d7f0


	//   ....[91]....
        /*0674*/ 	.word	0x0000d800


	//   ....[92]....
        /*0678*/ 	.word	0x0000fa40


	//   ....[93]....
        /*067c*/ 	.word	0x0000fc30


	//   ....[94]....
        /*0680*/ 	.word	0x0000fc60


	//   ....[95]....
        /*0684*/ 	.word	0x0000fc90


	//   ....[96]....
        /*0688*/ 	.word	0x0000fcd0


	//   ....[97]....
        /*068c*/ 	.word	0x0000fd00


	//   ....[98]....
        /*0690*/ 	.word	0x0000fd40


	//   ....[99]....
        /*0694*/ 	.word	0x0000fed0


	//   ....[100]....
        /*0698*/ 	.word	0x0000ff00


	//   ....[101]....
        /*069c*/ 	.word	0x0000ff30


	//   ....[102]....
        /*06a0*/ 	.word	0x0000ff60


	//   ....[103]....
        /*06a4*/ 	.word	0x0000ff90


	//   ....[104]....
        /*06a8*/ 	.word	0x0000ffd0


	//   ....[105]....
        /*06ac*/ 	.word	0x00010070


	//   ....[106]....
        /*06b0*/ 	.word	0x00010100


	//   ....[107]....
        /*06b4*/ 	.word	0x000101b0


	//   ....[108]....
        /*06b8*/ 	.word	0x00011a90


	//   ....[109]....
        /*06bc*/ 	.word	0x00013ce0


	//   ....[110]....
        /*06c0*/ 	.word	0x00013d10


	//   ....[111]....
        /*06c4*/ 	.word	0x00013d40


	//   ....[112]....
        /*06c8*/ 	.word	0x00013d80


	//   ....[113]....
        /*06cc*/ 	.word	0x00013db0


	//   ....[114]....
        /*06d0*/ 	.word	0x00013dc0


	//   ....[115]....
        /*06d4*/ 	.word	0x00013df0


	//   ....[116]....
        /*06d8*/ 	.word	0x00013e00


	//   ....[117]....
        /*06dc*/ 	.word	0x00013f40


	//   ....[118]....
        /*06e0*/ 	.word	0x00013f70


	//   ....[119]....
        /*06e4*/ 	.word	0x00013fa0


	//   ....[120]....
        /*06e8*/ 	.word	0x00013fd0


	//   ....[121]....
        /*06ec*/ 	.word	0x00014000


	//   ....[122]....
        /*06f0*/ 	.word	0x00014040


	//   ....[123]....
        /*06f4*/ 	.word	0x000140d0


	//   ....[124]....
        /*06f8*/ 	.word	0x00014160


	//   ....[125]....
        /*06fc*/ 	.word	0x000141d0


	//   ....[126]....
        /*0700*/ 	.word	0x00014860


	//   ....[127]....
        /*0704*/ 	.word	0x00014f20


	//   ....[128]....
        /*0708*/ 	.word	0x000153b0


	//----- nvinfo : EIATTR_REG_RECONFIG
	.align		4
.L_210:
        /*070c*/ 	.byte	0x01, 0x54
	.zero		2


	//----- nvinfo : EIATTR_SYSCALL_OFFSETS
	.align		4
        /*0710*/ 	.byte	0x04, 0x46
        /*0712*/ 	.short	(.L_212 - .L_211)


	//   ....[0]....
.L_211:
        /*0714*/ 	.word	0x00001bf0


	//   ....[1]....
        /*0718*/ 	.word	0x00011380


	//   ....[2]....
        /*071c*/ 	.word	0x00011500


	//   ....[3]....
        /*0720*/ 	.word	0x00011640


	//   ....[4]....
        /*0724*/ 	.word	0x00011760


	//----- nvinfo : EIATTR_MBARRIER_INSTR_OFFSETS
	.align		4
.L_212:
        /*0728*/ 	.byte	0x04, 0x39
        /*072a*/ 	.short	(.L_214 - .L_213)


	//   ....[0]....
.L_213:
        /*072c*/ 	.word	0x000002a0
        /*0730*/ 	.word	0x000000ff
        /*0734*/ 	.word	0x00028400
        /*0738*/ 	.short	0x0100
        /*073a*/ 	.byte	0x08
	.zero		1


	//   ....[1]....
        /*073c*/ 	.word	0x000002b0
        /*0740*/ 	.word	0x000000ff
        /*0744*/ 	.word	0x00028420
        /*0748*/ 	.short	0x0100
        /*074a*/ 	.byte	0x08
	.zero		1


	//   ....[2]....
        /*074c*/ 	.word	0x000003a0
        /*0750*/ 	.word	0x000000ff
        /*0754*/ 	.word	0x00028430
        /*0758*/ 	.short	0x0100
        /*075a*/ 	.byte	0x08
	.zero		1


	//   ....[3]....
        /*075c*/ 	.word	0x000003b0
        /*0760*/ 	.word	0x000000ff
        /*0764*/ 	.word	0x00028440
        /*0768*/ 	.short	0x0100
        /*076a*/ 	.byte	0x08
	.zero		1


	//   ....[4]....
        /*076c*/ 	.word	0x000003c0
        /*0770*/ 	.word	0x000000ff
        /*0774*/ 	.word	0x00028438
        /*0778*/ 	.short	0x0100
        /*077a*/ 	.byte	0x08
	.zero		1


	//   ....[5]....
        /*077c*/ 	.word	0x000003d0
        /*0780*/ 	.word	0x000000ff
        /*0784*/ 	.word	0x00028448
        /*0788*/ 	.short	0x0100
        /*078a*/ 	.byte	0x08
	.zero		1


	//   ....[6]....
        /*078c*/ 	.word	0x00000500
        /*0790*/ 	.word	0x000000ff
        /*0794*/ 	.word	0x00028450
        /*0798*/ 	.short	0x0100
        /*079a*/ 	.byte	0x08
	.zero		1


	//   ....[7]....
        /*079c*/ 	.word	0x00000510
        /*07a0*/ 	.word	0x000000ff
        /*07a4*/ 	.word	0x00028460
        /*07a8*/ 	.short	0x0100
        /*07aa*/ 	.byte	0x08
	.zero		1


	//   ....[8]....
        /*07ac*/ 	.word	0x00000520
        /*07b0*/ 	.word	0x000000ff
        /*07b4*/ 	.word	0x00028458
        /*07b8*/ 	.short	0x0100
        /*07ba*/ 	.byte	0x08
	.zero		1


	//   ....[9]....
        /*07bc*/ 	.word	0x00000530
        /*07c0*/ 	.word	0x000000ff
        /*07c4*/ 	.word	0x00028468
        /*07c8*/ 	.short	0x0100
        /*07ca*/ 	.byte	0x08
	.zero		1


	//   ....[10]....
        /*07cc*/ 	.word	0x00000620
        /*07d0*/ 	.word	0x000000ff
        /*07d4*/ 	.word	0x00028470
        /*07d8*/ 	.short	0x0100
        /*07da*/ 	.byte	0x06
	.zero		1


	//   ....[11]....
        /*07dc*/ 	.word	0x00000630
        /*07e0*/ 	.word	0x000000ff
        /*07e4*/ 	.word	0x00028480
        /*07e8*/ 	.short	0x0100
        /*07ea*/ 	.byte	0x06
	.zero		1


	//   ....[12]....
        /*07ec*/ 	.word	0x00000640
        /*07f0*/ 	.word	0x000000ff
        /*07f4*/ 	.word	0x00028478
        /*07f8*/ 	.short	0x0100
        /*07fa*/ 	.byte	0x06
	.zero		1


	//   ....[13]....
        /*07fc*/ 	.word	0x00000650
        /*0800*/ 	.word	0x000000ff
        /*0804*/ 	.word	0x00028488
        /*0808*/ 	.short	0x0100
        /*080a*/ 	.byte	0x06
	.zero		1


	//   ....[14]....
        /*080c*/ 	.word	0x00000780
        /*0810*/ 	.word	0x000000ff
        /*0814*/ 	.word	0x00028490
        /*0818*/ 	.short	0x0100
        /*081a*/ 	.byte	0x08
	.zero		1


	//   ....[15]....
        /*081c*/ 	.word	0x00000790
        /*0820*/ 	.word	0x000000ff
        /*0824*/ 	.word	0x000284a0
        /*0828*/ 	.short	0x0100
        /*082a*/ 	.byte	0x08
	.zero		1


	//   ....[16]....
        /*082c*/ 	.word	0x000007a0
        /*0830*/ 	.word	0x000000ff
        /*0834*/ 	.word	0x00028498
        /*0838*/ 	.short	0x0100
        /*083a*/ 	.byte	0x08
	.zero		1


	//   ....[17]....
        /*083c*/ 	.word	0x000007b0
        /*0840*/ 	.word	0x000000ff
        /*0844*/ 	.word	0x000284a8
        /*0848*/ 	.short	0x0100
        /*084a*/ 	.byte	0x08
	.zero		1


	//   ....[18]....
        /*084c*/ 	.word	0x000008e0
        /*0850*/ 	.word	0x000000ff
        /*0854*/ 	.word	0x000284b0
        /*0858*/ 	.short	0x0100
        /*085a*/ 	.byte	0x08
	.zero		1


	//   ....[19]....
        /*085c*/ 	.word	0x000008f0
        /*0860*/ 	.word	0x000000ff
        /*0864*/ 	.word	0x000284c0
        /*0868*/ 	.short	0x0100
        /*086a*/ 	.byte	0x08
	.zero		1


	//   ....[20]....
        /*086c*/ 	.word	0x00000900
        /*0870*/ 	.word	0x000000ff
        /*0874*/ 	.word	0x000284b8
        /*0878*/ 	.short	0x0100
        /*087a*/ 	.byte	0x08
	.zero		1


	//   ....[21]....
        /*087c*/ 	.word	0x00000910
        /*0880*/ 	.word	0x000000ff
        /*0884*/ 	.word	0x000284c8
        /*0888*/ 	.short	0x0100
        /*088a*/ 	.byte	0x08
	.zero		1


	//   ....[22]....
        /*088c*/ 	.word	0x00001f40
        /*0890*/ 	.word	0x000000ff
        /*0894*/ 	.word	0x00028400
        /*0898*/ 	.short	0x010a
        /*089a*/ 	.byte	0x29
	.zero		1


	//   ....[23]....
        /*089c*/ 	.word	0x00001fe0
        /*08a0*/ 	.word	0x00000004
        /*08a4*/ 	.word	0x00028430
        /*08a8*/ 	.short	0x010a
        /*08aa*/ 	.byte	0x3f
	.zero		1


	//   ....[24]....
        /*08ac*/ 	.word	0x00002040
        /*08b0*/ 	.word	0x00000004
        /*08b4*/ 	.word	0x00028430
        /*08b8*/ 	.short	0x010a
        /*08ba*/ 	.byte	0x3f
	.zero		1


	//   ....[25]....
        /*08bc*/ 	.word	0x000026b0
        /*08c0*/ 	.word	0x00000003
        /*08c4*/ 	.word	0x00000000
        /*08c8*/ 	.short	0x0101
        /*08ca*/ 	.byte	0x3f
	.zero		1


	//   ....[26]....
        /*08cc*/ 	.word	0x00004630
        /*08d0*/ 	.word	0x000000ff
        /*08d4*/ 	.word	0x00028430
        /*08d8*/ 	.short	0x010a
        /*08da*/ 	.byte	0x06
	.zero		1


	//   ....[27]....
        /*08dc*/ 	.word	0x00004670
        /*08e0*/ 	.word	0x000000ff
        /*08e4*/ 	.word	0x00028430
        /*08e8*/ 	.short	0x010a
        /*08ea*/ 	.byte	0x06
	.zero		1


	//   ....[28]....
        /*08ec*/ 	.word	0x000049b0
        /*08f0*/ 	.word	0x000000ff
        /*08f4*/ 	.word	0x00028450
        /*08f8*/ 	.short	0x010a
        /*08fa*/ 	.byte	0x06
	.zero		1


	//   ....[29]....
        /*08fc*/ 	.word	0x000049f0
        /*0900*/ 	.word	0x000000ff
        /*0904*/ 	.word	0x00028450
        /*0908*/ 	.short	0x010a
        /*090a*/ 	.byte	0x06
	.zero		1


	//   ....[30]....
        /*090c*/ 	.word	0x00004f40
        /*0910*/ 	.word	0x0000000f
        /*0914*/ 	.word	0x00000000
        /*0918*/ 	.short	0x0101
        /*091a*/ 	.byte	0x3f
	.zero		1


	//   ....[31]....
        /*091c*/ 	.word	0x00006410
        /*0920*/ 	.word	0x000000ff
        /*0924*/ 	.word	0x00000000
        /*0928*/ 	.short	0x0101
        /*092a*/ 	.byte	0x06
	.zero		1


	//   ....[32]....
        /*092c*/ 	.word	0x00006ff0
        /*0930*/ 	.word	0x000000ff
        /*0934*/ 	.word	0x00028430
        /*0938*/ 	.short	0x010a
        /*093a*/ 	.byte	0x06
	.zero		1


	//   ....[33]....
        /*093c*/ 	.word	0x00007030
        /*0940*/ 	.word	0x000000ff
        /*0944*/ 	.word	0x00028430
        /*0948*/ 	.short	0x010a
        /*094a*/ 	.byte	0x06
	.zero		1


	//   ....[34]....
        /*094c*/ 	.word	0x000073a0
        /*0950*/ 	.word	0x000000ff
        /*0954*/ 	.word	0x00028450
        /*0958*/ 	.short	0x010a
        /*095a*/ 	.byte	0x06
	.zero		1


	//   ....[35]....
        /*095c*/ 	.word	0x000073e0
        /*0960*/ 	.word	0x000000ff
        /*0964*/ 	.word	0x00028450
        /*0968*/ 	.short	0x010a
        /*096a*/ 	.byte	0x06
	.zero		1


	//   ....[36]....
        /*096c*/ 	.word	0x000081f0
        /*0970*/ 	.word	0x00000004
        /*0974*/ 	.word	0x00000000
        /*0978*/ 	.short	0x0101
        /*097a*/ 	.byte	0x3f
	.zero		1


	//   ....[37]....
        /*097c*/ 	.word	0x000083e0
        /*0980*/ 	.word	0x000000ff
        /*0984*/ 	.word	0x00000000
        /*0988*/ 	.short	0x0101
        /*098a*/ 	.byte	0x06
	.zero		1


	//   ....[38]....
        /*098c*/ 	.word	0x00008e20
        /*0990*/ 	.word	0x000000ff
        /*0994*/ 	.word	0x00028430
        /*0998*/ 	.short	0x010a
        /*099a*/ 	.byte	0x06
	.zero		1


	//   ....[39]....
        /*099c*/ 	.word	0x00008e60
        /*09a0*/ 	.word	0x000000ff
        /*09a4*/ 	.word	0x00028430
        /*09a8*/ 	.short	0x010a
        /*09aa*/ 	.byte	0x06
	.zero		1


	//   ....[40]....
        /*09ac*/ 	.word	0x000091d0
        /*09b0*/ 	.word	0x000000ff
        /*09b4*/ 	.word	0x00028450
        /*09b8*/ 	.short	0x010a
        /*09ba*/ 	.byte	0x06
	.zero		1


	//   ....[41]....
        /*09bc*/ 	.word	0x00009210
        /*09c0*/ 	.word	0x000000ff
        /*09c4*/ 	.word	0x00028450
        /*09c8*/ 	.short	0x010a
        /*09ca*/ 	.byte	0x06
	.zero		1


	//   ....[42]....
        /*09cc*/ 	.word	0x000097b0
        /*09d0*/ 	.word	0x000000a4
        /*09d4*/ 	.word	0x00000000
        /*09d8*/ 	.short	0x0101
        /*09da*/ 	.byte	0x3f
	.zero		1


	//   ....[43]....
        /*09dc*/ 	.word	0x0000ac10
        /*09e0*/ 	.word	0x000000ff
        /*09e4*/ 	.word	0x00000000
        /*09e8*/ 	.short	0x0101
        /*09ea*/ 	.byte	0x06
	.zero		1


	//   ....[44]....
        /*09ec*/ 	.word	0x0000b510
        /*09f0*/ 	.word	0x000000ff
        /*09f4*/ 	.word	0x00028450
        /*09f8*/ 	.short	0x010a
        /*09fa*/ 	.byte	0x0b
	.zero		1


	//   ....[45]....
        /*09fc*/ 	.word	0x0000b550
        /*0a00*/ 	.word	0x000000ff
        /*0a04*/ 	.word	0x00028450
        /*0a08*/ 	.short	0x010a
        /*0a0a*/ 	.byte	0x0b
	.zero		1


	//   ....[46]....
        /*0a0c*/ 	.word	0x0000bbd0
        /*0a10*/ 	.word	0x000000ff
        /*0a14*/ 	.word	0x00000000
        /*0a18*/ 	.short	0x0101
        /*0a1a*/ 	.byte	0x04
	.zero		1


	//   ....[47]....
        /*0a1c*/ 	.word	0x0000e680
        /*0a20*/ 	.word	0x00000004
        /*0a24*/ 	.word	0x00000000
        /*0a28*/ 	.short	0x0101
        /*0a2a*/ 	.byte	0x3f
	.zero		1


	//   ....[48]....
        /*0a2c*/ 	.word	0x00011cc0
        /*0a30*/ 	.word	0x00000004
        /*0a34*/ 	.word	0x00028480
        /*0a38*/ 	.short	0x010a
        /*0a3a*/ 	.byte	0x3f
	.zero		1


	//   ....[49]....
        /*0a3c*/ 	.word	0x00011ed0
        /*0a40*/ 	.word	0x00000004
        /*0a44*/ 	.word	0x00028440
        /*0a48*/ 	.short	0x010a
        /*0a4a*/ 	.byte	0x3f
	.zero		1


	//   ....[50]....
        /*0a4c*/ 	.word	0x000122b0
        /*0a50*/ 	.word	0x000000ff
        /*0a54*/ 	.word	0x00028420
        /*0a58*/ 	.short	0x010a
        /*0a5a*/ 	.byte	0x29
	.zero		1


	//   ....[51]....
        /*0a5c*/ 	.word	0x000125a0
        /*0a60*/ 	.word	0x00000006
        /*0a64*/ 	.word	0x00028480
        /*0a68*/ 	.short	0x010a
        /*0a6a*/ 	.byte	0x3f
	.zero		1


	//   ....[52]....
        /*0a6c*/ 	.word	0x00012920
        /*0a70*/ 	.word	0x00000006
        /*0a74*/ 	.word	0x00028440
        /*0a78*/ 	.short	0x010a
        /*0a7a*/ 	.byte	0x3f
	.zero		1


	//   ....[53]....
        /*0a7c*/ 	.word	0x00012d10
        /*0a80*/ 	.word	0x00000005
        /*0a84*/ 	.word	0x00028470
        /*0a88*/ 	.short	0x010a
        /*0a8a*/ 	.byte	0x3f
	.zero		1


	//   ....[54]....
        /*0a8c*/ 	.word	0x00012d90
        /*0a90*/ 	.word	0x00000005
        /*0a94*/ 	.word	0x00028460
        /*0a98*/ 	.short	0x010a
        /*0a9a*/ 	.byte	0x3f
	.zero		1


	//   ....[55]....
        /*0a9c*/ 	.word	0x00013260
        /*0aa0*/ 	.word	0x00000003
        /*0aa4*/ 	.word	0x00028450
        /*0aa8*/ 	.short	0x0101
        /*0aaa*/ 	.byte	0x3f
	.zero		1


	//   ....[56]....
        /*0aac*/ 	.word	0x000132c0
        /*0ab0*/ 	.word	0x00000003
        /*0ab4*/ 	.word	0x00000000
        /*0ab8*/ 	.short	0x0101
        /*0aba*/ 	.byte	0x3f
	.zero		1


	//   ....[57]....
        /*0abc*/ 	.word	0x00013490
        /*0ac0*/ 	.word	0x00000014
        /*0ac4*/ 	.word	0x00028470
        /*0ac8*/ 	.short	0x010a
        /*0aca*/ 	.byte	0x3f
	.zero		1


	//   ....[58]....
        /*0acc*/ 	.word	0x00013520
        /*0ad0*/ 	.word	0x00000014
        /*0ad4*/ 	.word	0x00028460
        /*0ad8*/ 	.short	0x010a
        /*0ada*/ 	.byte	0x3f
	.zero		1


	//   ....[59]....
        /*0adc*/ 	.word	0x000139f0
        /*0ae0*/ 	.word	0x00000014
        /*0ae4*/ 	.word	0x00028450
        /*0ae8*/ 	.short	0x0101
        /*0aea*/ 	.byte	0x3f
	.zero		1


	//   ....[60]....
        /*0aec*/ 	.word	0x00013a40
        /*0af0*/ 	.word	0x00000000
        /*0af4*/ 	.word	0x00000000
        /*0af8*/ 	.short	0x0101
        /*0afa*/ 	.byte	0x3f
	.zero		1


	//   ....[61]....
        /*0afc*/ 	.word	0x000147e0
        /*0b00*/ 	.word	0x00000000
        /*0b04*/ 	.word	0x00028420
        /*0b08*/ 	.short	0x010a
        /*0b0a*/ 	.byte	0x3f
	.zero		1


	//   ....[62]....
        /*0b0c*/ 	.word	0x000149a0
        /*0b10*/ 	.word	0x00000006
        /*0b14*/ 	.word	0x00000000
        /*0b18*/ 	.short	0x010a
        /*0b1a*/ 	.byte	0x3f
	.zero		1


	//   ....[63]....
        /*0b1c*/ 	.word	0x00014a10
        /*0b20*/ 	.word	0x00000007
        /*0b24*/ 	.word	0x00000000
        /*0b28*/ 	.short	0x010a
        /*0b2a*/ 	.byte	0x3f
	.zero		1


	//   ....[64]....
        /*0b2c*/ 	.word	0x00014a70
        /*0b30*/ 	.word	0x00000004
        /*0b34*/ 	.word	0x00028460
        /*0b38*/ 	.short	0x010a
        /*0b3a*/ 	.byte	0x3f
	.zero		1


	//   ....[65]....
        /*0b3c*/ 	.word	0x00014ac0
        /*0b40*/ 	.word	0x00000003
        /*0b44*/ 	.word	0x00028460
        /*0b48*/ 	.short	0x010a
        /*0b4a*/ 	.byte	0x3f
	.zero		1


	//   ....[66]....
        /*0b4c*/ 	.word	0x00014b00
        /*0b50*/ 	.word	0x00000004
        /*0b54*/ 	.word	0x00028480
        /*0b58*/ 	.short	0x010a
        /*0b5a*/ 	.byte	0x3f
	.zero		1


	//   ....[67]....
        /*0b5c*/ 	.word	0x00014b20
        /*0b60*/ 	.word	0x00000003
        /*0b64*/ 	.word	0x00028480
        /*0b68*/ 	.short	0x010a
        /*0b6a*/ 	.byte	0x3f
	.zero		1


	//   ....[68]....
        /*0b6c*/ 	.word	0x00014b90
        /*0b70*/ 	.word	0x00000003
        /*0b74*/ 	.word	0x00028400
        /*0b78*/ 	.short	0x010a
        /*0b7a*/ 	.byte	0x3f
	.zero		1


	//   ....[69]....
        /*0b7c*/ 	.word	0x00014be0
        /*0b80*/ 	.word	0x00000004
        /*0b84*/ 	.word	0x00028430
        /*0b88*/ 	.short	0x010a
        /*0b8a*/ 	.byte	0x3f
	.zero		1


	//   ....[70]....
        /*0b8c*/ 	.word	0x00014c40
        /*0b90*/ 	.word	0x0000000f
        /*0b94*/ 	.word	0x00028430
        /*0b98*/ 	.short	0x010a
        /*0b9a*/ 	.byte	0x3f
	.zero		1


	//   ....[71]....
        /*0b9c*/ 	.word	0x00014ca0
        /*0ba0*/ 	.word	0x0000000f
        /*0ba4*/ 	.word	0x00028450
        /*0ba8*/ 	.short	0x010a
        /*0baa*/ 	.byte	0x3f
	.zero		1


	//   ....[72]....
        /*0bac*/ 	.word	0x00014d00
        /*0bb0*/ 	.word	0x00000008
        /*0bb4*/ 	.word	0x00028430
        /*0bb8*/ 	.short	0x010a
        /*0bba*/ 	.byte	0x3f
	.zero		1


	//   ....[73]....
        /*0bbc*/ 	.word	0x00014d60
        /*0bc0*/ 	.word	0x00000008
        /*0bc4*/ 	.word	0x00028450
        /*0bc8*/ 	.short	0x010a
        /*0bca*/ 	.byte	0x3f
	.zero		1


	//   ....[74]....
        /*0bcc*/ 	.word	0x00014dc0
        /*0bd0*/ 	.word	0x00000008
        /*0bd4*/ 	.word	0x00028430
        /*0bd8*/ 	.short	0x010a
        /*0bda*/ 	.byte	0x3f
	.zero		1


	//   ....[75]....
        /*0bdc*/ 	.word	0x00014e20
        /*0be0*/ 	.word	0x00000008
        /*0be4*/ 	.word	0x00028450
        /*0be8*/ 	.short	0x010a
        /*0bea*/ 	.byte	0x3f
	.zero		1


	//   ....[76]....
        /*0bec*/ 	.word	0x00014e80
        /*0bf0*/ 	.word	0x00000003
        /*0bf4*/ 	.word	0x00028450
        /*0bf8*/ 	.short	0x010a
        /*0bfa*/ 	.byte	0x3f
	.zero		1


	//   ....[77]....
        /*0bfc*/ 	.word	0x00014fd0
        /*0c00*/ 	.word	0x00000004
        /*0c04*/ 	.word	0x00028480
        /*0c08*/ 	.short	0x010a
        /*0c0a*/ 	.byte	0x3f
	.zero		1


	//   ....[78]....
        /*0c0c*/ 	.word	0x00015020
        /*0c10*/ 	.word	0x00000004
        /*0c14*/ 	.word	0x00028440
        /*0c18*/ 	.short	0x010a
        /*0c1a*/ 	.byte	0x3f
	.zero		1


	//   ....[79]....
        /*0c1c*/ 	.word	0x00015080
        /*0c20*/ 	.word	0x00000003
        /*0c24*/ 	.word	0x00028420
        /*0c28*/ 	.short	0x010a
        /*0c2a*/ 	.byte	0x3f
	.zero		1


	//   ....[80]....
        /*0c2c*/ 	.word	0x000150d0
        /*0c30*/ 	.word	0x00000006
        /*0c34*/ 	.word	0x00028480
        /*0c38*/ 	.short	0x010a
        /*0c3a*/ 	.byte	0x3f
	.zero		1


	//   ....[81]....
        /*0c3c*/ 	.word	0x00015120
        /*0c40*/ 	.word	0x00000006
        /*0c44*/ 	.word	0x00028440
        /*0c48*/ 	.short	0x010a
        /*0c4a*/ 	.byte	0x3f
	.zero		1


	//   ....[82]....
        /*0c4c*/ 	.word	0x00015180
        /*0c50*/ 	.word	0x00000005
        /*0c54*/ 	.word	0x00028470
        /*0c58*/ 	.short	0x010a
        /*0c5a*/ 	.byte	0x3f
	.zero		1


	//   ....[83]....
        /*0c5c*/ 	.word	0x000151e0
        /*0c60*/ 	.word	0x00000005
        /*0c64*/ 	.word	0x00028460
        /*0c68*/ 	.short	0x010a
        /*0c6a*/ 	.byte	0x3f
	.zero		1


	//   ....[84]....
        /*0c6c*/ 	.word	0x00015230
        /*0c70*/ 	.word	0x00000014
        /*0c74*/ 	.word	0x00028470
        /*0c78*/ 	.short	0x010a
        /*0c7a*/ 	.byte	0x3f
	.zero		1


	//   ....[85]....
        /*0c7c*/ 	.word	0x00015280
        /*0c80*/ 	.word	0x00000014
        /*0c84*/ 	.word	0x00028460
        /*0c88*/ 	.short	0x010a
        /*0c8a*/ 	.byte	0x3f
	.zero		1


	//   ....[86]....
        /*0c8c*/ 	.word	0x000152d0
        /*0c90*/ 	.word	0x00000000
        /*0c94*/ 	.word	0x00028420
        /*0c98*/ 	.short	0x010a
        /*0c9a*/ 	.byte	0x3f
	.zero		1


	//   ....[87]....
        /*0c9c*/ 	.word	0x00015470
        /*0ca0*/ 	.word	0x00000006
        /*0ca4*/ 	.word	0x00000000
        /*0ca8*/ 	.short	0x010a
        /*0caa*/ 	.byte	0x3f
	.zero		1


	//   ....[88]....
        /*0cac*/ 	.word	0x000154c0
        /*0cb0*/ 	.word	0x00000007
        /*0cb4*/ 	.word	0x00000000
        /*0cb8*/ 	.short	0x010a
        /*0cba*/ 	.byte	0x3f
	.zero		1


	//   ....[89]....
        /*0cbc*/ 	.word	0x00015510
        /*0cc0*/ 	.word	0x00000004
        /*0cc4*/ 	.word	0x00028460
        /*0cc8*/ 	.short	0x010a
        /*0cca*/ 	.byte	0x3f
	.zero		1


	//   ....[90]....
        /*0ccc*/ 	.word	0x00015560
        /*0cd0*/ 	.word	0x00000003
        /*0cd4*/ 	.word	0x00028460
        /*0cd8*/ 	.short	0x010a
        /*0cda*/ 	.byte	0x3f
	.zero		1


	//   ....[91]....
        /*0cdc*/ 	.word	0x000155b0
        /*0ce0*/ 	.word	0x00000004
        /*0ce4*/ 	.word	0x00028480
        /*0ce8*/ 	.short	0x010a
        /*0cea*/ 	.byte	0x3f
	.zero		1


	//----- nvinfo : EIATTR_NUM_MBARRIERS
	.align		4
.L_214:
        /*0cec*/ 	.byte	0x03, 0x38
        /*0cee*/ 	.short	0x0016


	//----- nvinfo : EIATTR_EXIT_INSTR_OFFSETS
	.align		4
        /*0cf0*/ 	.byte	0x04, 0x1c
        /*0cf2*/ 	.short	(.L_216 - .L_215)


	//   ....[0]....
.L_215:
        /*0cf4*/ 	.word	0x00000ab0


	//   ....[1]....
        /*0cf8*/ 	.word	0x0000f9e0


	//   ....[2]....
        /*0cfc*/ 	.word	0x00014b70


	//----- nvinfo : EIATTR_MAX_THREADS
	.align		4
.L_216:
        /*0d00*/ 	.byte	0x04, 0x05
        /*0d02*/ 	.short	(.L_218 - .L_217)
.L_217:
        /*0d04*/ 	.word	0x00000180
        /*0d08*/ 	.word	0x00000001
        /*0d0c*/ 	.word	0x00000001


	//----- nvinfo : EIATTR_CRS_STACK_SIZE
	.align		4
.L_218:
        /*0d10*/ 	.byte	0x04, 0x1e
        /*0d12*/ 	.short	(.L_220 - .L_219)
.L_219:
        /*0d14*/ 	.word	0x00000000


	//----- nvinfo : EIATTR_CBANK_PARAM_SIZE
	.align		4
.L_220:
        /*0d18*/ 	.byte	0x03, 0x19
        /*0d1a*/ 	.short	0x0a70


	//----- nvinfo : EIATTR_PARAM_CBANK
	.align		4
        /*0d1c*/ 	.byte	0x04, 0x0a
        /*0d1e*/ 	.short	(.L_222 - .L_221)
	.align		4
.L_221:
        /*0d20*/ 	.word	index@(.nv.constant0._ZN7cutlass13device_kernelIN5flash11enable_sm90INS1_16FlashAttnFwdSm90INS1_25CollectiveMainloopFwdSm90ILi2EN4cute5tupleIJNS5_1CILi1EEES8_S8_EEENS6_IJNS7_ILi128EEENS7_ILi64EEENS7_ILi256EEEEEELi256ENS_12float_e4m3_tEfNS_4arch4Sm90ELb0ELb1ELb1ELb1ELb0ELb0ELb0ELb1ELb1ELb0ELb0ELb0EEENS1_21CollectiveEpilogueFwdINS6_IJSA_SC_SB_EEES9_NS_10bfloat16_tESG_Li256ELb1ELb0ELb0ELb1EEENS1_36VarlenDynamicPersistentTileSchedulerILi128ELi64ELi256ELi128ELb0ELb0ELb1ELb1ELb0ELb1EEEEEEEEEvNT_6ParamsE)
        /*0d24*/ 	.short	0x0210
        /*0d26*/ 	.short	0x0a70


	//----- nvinfo : EIATTR_SW_WAR
	.align		4
.L_222:
        /*0d28*/ 	.byte	0x04, 0x36
        /*0d2a*/ 	.short	(.L_224 - .L_223)
.L_223:
        /*0d2c*/ 	.word	0x00000008
.L_224:


//--------------------- .nv.info._ZN7cutlass13device_kernelIN5flash11enable_sm90INS1_16FlashAttnFwdSm90INS1_25CollectiveMainloopFwdSm90ILi2EN4cute5tupleIJNS5_1CILi1EEES8_S8_EEENS6_IJNS7_ILi128EEENS7_ILi64EEENS7_ILi256EEEEEELi256ENS_12float_e4m3_tEfNS_4arch4Sm90ELb0ELb1ELb1ELb1ELb0ELb1ELb0ELb1ELb1ELb0ELb0ELb0EEENS1_21CollectiveEpilogueFwdINS6_IJSA_SC_SB_EEES9_NS_10bfloat16_tESG_Li256ELb1ELb0ELb0ELb1EEENS1_36VarlenDynamicPersistentTileSchedulerILi128ELi64ELi256ELi128ELb0ELb0ELb1ELb1ELb0ELb1EEEEEEEEEvNT_6ParamsE --------------------------
	.section	.nv.info._ZN7cutlass13device_kernelIN5flash11enable_sm90INS1_16FlashAttnFwdSm90INS1_25CollectiveMainloopFwdSm90ILi2EN4cute5tupleIJNS5_1CILi1EEES8_S8_EEENS6_IJNS7_ILi128EEENS7_ILi64EEENS7_ILi256EEEEEELi256ENS_12float_e4m3_tEfNS_4arch4Sm90ELb0ELb1ELb1ELb1ELb0ELb1ELb0ELb1ELb1ELb0ELb0ELb0EEENS1_21CollectiveEpilogueFwdINS6_IJSA_SC_SB_EEES9_NS_10bfloat16_tESG_Li256ELb1ELb0ELb0ELb1EEENS1_36VarlenDynamicPersistentTileSchedulerILi128ELi64ELi256ELi128ELb0ELb0ELb1ELb1ELb0ELb1EEEEEEEEEvNT_6ParamsE,"",@"SHT_CUDA_INFO"
	.sectionflags	@""
	.align	4


	//----- nvinfo : EIATTR_CUDA_API_VERSION
	.align		4
        /*0000*/ 	.byte	0x04, 0x37
        /*0002*/ 	.short	(.L_226 - .L_225)
.L_225:
        /*0004*/ 	.word	0x00000082


	//----- nvinfo : EIATTR_KPARAM_INFO
	.align		4
.L_226:
        /*0008*/ 	.byte	0x04, 0x17
        /*000a*/ 	.short	(.L_228 - .L_227)
.L_227:
        /*000c*/ 	.word	0x00000000
        /*0010*/ 	.short	0x0000
        /*0012*/ 	.short	0x0070
        /*0014*/ 	.byte	0x00, 0xf0, 0x01, 0x28


	//----- nvinfo : EIATTR_SPARSE_MMA_MASK
	.align		4
.L_228:
        /*0018*/ 	.byte	0x03, 0x50
        /*001a*/ 	.short	0x0000


	//----- nvinfo : EIATTR_MAXREG_COUNT
	.align		4
        /*001c*/ 	.byte	0x03, 0x1b
        /*001e*/ 	.short	0x00a8


	//----- nvinfo : EIATTR_NUM_BARRIERS
	.align		4
        /*0020*/ 	.byte	0x02, 0x4c
        /*0022*/ 	.byte	0x10
	.zero		1


	//----- nvinfo : EIATTR_EXTERNS
	.align		4
        /*0024*/ 	.byte	0x04, 0x0f
        /*0026*/ 	.short	(.L_230 - .L_229)


	//   ....[0]....
	.align		4
.L_229:
        /*0028*/ 	.word	index@(__assertfail)


	//----- nvinfo : EIATTR_ANNOTATIONS
	.align		4
.L_230:
        /*002c*/ 	.byte	0x04, 0x55
        /*002e*/ 	.short	(.L_232 - .L_231)


	//   ....[0]....
.L_231:
        /* <DEDUP_REMOVED lines=65> */


	//----- nvinfo : EIATTR_MERCURY_ISA_VERSION
	.align		4
.L_232:
        /*0430*/ 	.byte	0x03, 0x5f
        /*0432*/ 	.short	0x0101


	//----- nvinfo : EIATTR_UNUSED_LOAD_BYTE_OFFSET
	.align		4
        /*0434*/ 	.byte	0x04, 0x44
        /*0436*/ 	.short	(.L_234 - .L_233)


	//   ....[0]....
.L_233:
        /*0438*/ 	.word	0x00000b00
        /*043c*/ 	.word	0x0000fff0


	//   ....[1]....
        /*0440*/ 	.word	0x0001be20
        /*0444*/ 	.word	0x0000fff0


	//----- nvinfo : EIATTR_INT_WARP_WIDE_INSTR_OFFSETS
	.align		4
.L_234:
        /*0448*/ 	.byte	0x04, 0x31
        /*044a*/ 	.short	(.L_236 - .L_235)


	//   ....[0]....
.L_235:
        /*044c*/ 	.word	0x000001c0


	//   ....[1]....
        /*0450*/ 	.word	0x00000200


	//   ....[2]....
        /*0454*/ 	.word	0x00000270


	//   ....[3]....
        /*0458*/ 	.word	0x00022100


	//   ....[4]....
        /*045c*/ 	.word	0x00022190


	//   ....[5]....
        /*0460*/ 	.word	0x00022890


	//   ....[6]....
        /*0464*/ 	.word	0x000228c0


	//   ....[7]....
        /*0468*/ 	.word	0x000229a0


	//   ....[8]....
        /*046c*/ 	.word	0x00024510


	//   ....[9]....
        /*0470*/ 	.word	0x000245a0


	//----- nvinfo : EIATTR_COOP_GROUP_MASK_REGIDS
	.align		4
.L_236:
        /*0474*/ 	.byte	0x04, 0x29
        /*0476*/ 	.short	(.L_238 - .L_237)


	//   ....[0]....
.L_237:
        /*0478*/ 	.word	0xffffffff


	//   ....[1]....
        /*047c*/ 	.word	0xffffffff


	//   ....[2]....
        /*0480*/ 	.word	0xffffffff


	//   ....[3]....
        /*0484*/ 	.word	0xffffffff


	//   ....[4]....
        /*0488*/ 	.word	0xffffffff


	//   ....[5]....
        /*048c*/ 	.word	0xffffffff


	//   ....[6]....
        /*0490*/ 	.word	0xffffffff


	//   ....[7]....
        /*0494*/ 	.word	0xffffffff


	//   ....[8]....
        /*0498*/ 	.word	0xffffffff


	//   ....[9]....
        /*049c*/ 	.word	0xffffffff


	//   ....[10]....
        /*04a0*/ 	.word	0xffffffff


	//   ....[11]....
        /*04a4*/ 	.word	0xffffffff


	//   ....[12]....
        /*04a8*/ 	.word	0xffffffff


	//   ....[13]....
        /*04ac*/ 	.word	0xffffffff


	//   ....[14]....
        /*04b0*/ 	.word	0xffffffff


	//   ....[15]....
        /*04b4*/ 	.word	0xffffffff


	//   ....[16]....
        /*04b8*/ 	.word	0xffffffff


	//   ....[17]....
        /*04bc*/ 	.word	0xffffffff


	//   ....[18]....
        /*04c0*/ 	.word	0xffffffff


	//   ....[19]....
        /*04c4*/ 	.word	0xffffffff


	//   ....[20]....
        /*04c8*/ 	.word	0xffffffff


	//   ....[21]....
        /*04cc*/ 	.word	0xffffffff


	//   ....[22]....
        /*04d0*/ 	.word	0xffffffff


	//   ....[23]....
        /*04d4*/ 	.word	0xffffffff


	//   ....[24]....
        /*04d8*/ 	.word	0xffffffff


	//   ....[25]....
        /*04dc*/ 	.word	0xffffffff


	//   ....[26]....
        /*04e0*/ 	.word	0xffffffff


	//   ....[27]....
        /*04e4*/ 	.word	0xffffffff


	//   ....[28]....
        /*04e8*/ 	.word	0xffffffff


	//   ....[29]....
        /*04ec*/ 	.word	0xffffffff


	//   ....[30]....
        /*04f0*/ 	.word	0xffffffff


	//   ....[31]....
        /*04f4*/ 	.word	0xffffffff


	//   ....[32]....
        /*04f8*/ 	.word	0xffffffff


	//   ....[33]....
        /*04fc*/ 	.word	0xffffffff


	//   ....[34]....
        /*0500*/ 	.word	0xffffffff


	//   ....[35]....
        /*0504*/ 	.word	0xffffffff


	//   ....[36]....
        /*0508*/ 	.word	0xffffffff


	//   ....[37]....
        /*050c*/ 	.word	0xffffffff


	//   ....[38]....
        /*0510*/ 	.word	0xffffffff


	//   ....[39]....
        /*0514*/ 	.word	0xffffffff


	//   ....[40]....
        /*0518*/ 	.word	0xffffffff


	//   ....[41]....
        /*051c*/ 	.word	0xffffffff


	//   ....[42]....
        /*0520*/ 	.word	0xffffffff


	//   ....[43]....
        /*0524*/ 	.word	0xffffffff


	//   ....[44]....
        /*0528*/ 	.word	0xffffffff


	//   ....[45]....
        /*052c*/ 	.word	0xffffffff


	//   ....[46]....
        /*0530*/ 	.word	0xffffffff


	//   ....[47]....
        /*0534*/ 	.word	0xffffffff


	//   ....[48]....
        /*0538*/ 	.word	0xffffffff


	//   ....[49]....
        /*053c*/ 	.word	0xffffffff


	//   ....[50]....
        /*0540*/ 	.word	0xffffffff


	//   ....[51]....
        /*0544*/ 	.word	0xffffffff


	//   ....[52]....
        /*0548*/ 	.word	0xffffffff


	//   ....[53]....
        /*054c*/ 	.word	0xffffffff


	//   ....[54]....
        /*0550*/ 	.word	0xffffffff


	//   ....[55]....
        /*0554*/ 	.word	0xffffffff


	//   ....[56]....
        /*0558*/ 	.word	0xffffffff


	//   ....[57]....
        /*055c*/ 	.word	0xffffffff


	//   ....[58]....
        /*0560*/ 	.word	0xffffffff


	//   ....[59]....
        /*0564*/ 	.word	0xffffffff


	//   ....[60]....
        /*0568*/ 	.word	0xffffffff


	//   ....[61]....
        /*056c*/ 	.word	0xffffffff


	//   ....[62]....
        /*0570*/ 	.word	0xffffffff


	//   ....[63]....
        /*0574*/ 	.word	0xffffffff


	//   ....[64]....
        /*0578*/ 	.word	0xffffffff


	//   ....[65]....
        /*057c*/ 	.word	0xffffffff


	//   ....[66]....
        /*0580*/ 	.word	0xffffffff


	//   ....[67]....
        /*0584*/ 	.word	0xffffffff


	//   ....[68]....
        /*0588*/ 	.word	0xffffffff


	//   ....[69]....
        /*058c*/ 	.word	0xffffffff


	//   ....[70]....
        /*0590*/ 	.word	0xffffffff


	//   ....[71]....
        /*0594*/ 	.word	0xffffffff


	//   ....[72]....
        /*0598*/ 	.word	0xffffffff


	//   ....[73]....
        /*059c*/ 	.word	0xffffffff


	//   ....[74]....
        /*05a0*/ 	.word	0xffffffff


	//   ....[75]....
        /*05a4*/ 	.word	0xffffffff


	//   ....[76]....
        /*05a8*/ 	.word	0xffffffff


	//   ....[77]....
        /*05ac*/ 	.word	0xffffffff


	//   ....[78]....
        /*05b0*/ 	.word	0xffffffff


	//   ....[79]....
        /*05b4*/ 	.word	0xffffffff


	//   ....[80]....
        /*05b8*/ 	.word	0xffffffff


	//   ....[81]....
        /*05bc*/ 	.word	0xffffffff


	//   ....[82]....
        /*05c0*/ 	.word	0xffffffff


	//   ....[83]....
        /*05c4*/ 	.word	0xffffffff


	//   ....[84]....
        /*05c8*/ 	.word	0xffffffff


	//   ....[85]....
        /*05cc*/ 	.word	0xffffffff


	//   ....[86]....
        /*05d0*/ 	.word	0xffffffff


	//   ....[87]....
        /*05d4*/ 	.word	0xffffffff


	//   ....[88]....
        /*05d8*/ 	.word	0xffffffff


	//   ....[89]....
        /*05dc*/ 	.word	0xffffffff


	//   ....[90]....
        /*05e0*/ 	.word	0xffffffff


	//   ....[91]....
        /*05e4*/ 	.word	0xffffffff


	//   ....[92]....
        /*05e8*/ 	.word	0xffffffff


	//   ....[93]....
        /*05ec*/ 	.word	0xffffffff


	//   ....[94]....
        /*05f0*/ 	.word	0xffffffff


	//   ....[95]....
        /*05f4*/ 	.word	0xffffffff


	//   ....[96]....
        /*05f8*/ 	.word	0xffffffff


	//   ....[97]....
        /*05fc*/ 	.word	0xffffffff


	//   ....[98]....
        /*0600*/ 	.word	0xffffffff


	//   ....[99]....
        /*0604*/ 	.word	0xffffffff


	//   ....[100]....
        /*0608*/ 	.word	0xffffffff


	//   ....[101]....
        /*060c*/ 	.word	0xffffffff


	//   ....[102]....
        /*0610*/ 	.word	0xffffffff


	//   ....[103]....
        /*0614*/ 	.word	0xffffffff


	//   ....[104]....
        /*0618*/ 	.word	0xffffffff


	//   ....[105]....
        /*061c*/ 	.word	0xffffffff


	//   ....[106]....
        /*0620*/ 	.word	0xffffffff


	//   ....[107]....
        /*0624*/ 	.word	0xffffffff


	//   ....[108]....
        /*0628*/ 	.word	0xffffffff


	//   ....[109]....
        /*062c*/ 	.word	0xffffffff


	//   ....[110]....
        /*0630*/ 	.word	0xffffffff


	//   ....[111]....
        /*0634*/ 	.word	0xffffffff


	//   ....[112]....
        /*0638*/ 	.word	0xffffffff


	//   ....[113]....
        /*063c*/ 	.word	0xffffffff


	//   ....[114]....
        /*0640*/ 	.word	0xffffffff


	//   ....[115]....
        /*0644*/ 	.word	0xffffffff


	//   ....[116]....
        /*0648*/ 	.word	0xffffffff


	//   ....[117]....
        /*064c*/ 	.word	0xffffffff


	//   ....[118]....
        /*0650*/ 	.word	0xffffffff


	//   ....[119]....
        /*0654*/ 	.word	0xffffffff


	//   ....[120]....
        /*0658*/ 	.word	0xffffffff


	//   ....[121]....
        /*065c*/ 	.word	0xffffffff


	//   ....[122]....
        /*0660*/ 	.word	0xffffffff


	//   ....[123]....
        /*0664*/ 	.word	0xffffffff


	//   ....[124]....
        /*0668*/ 	.word	0xffffffff


	//   ....[125]....
        /*066c*/ 	.word	0xffffffff


	//   ....[126]....
        /*0670*/ 	.word	0xffffffff


	//   ....[127]....
        /*0674*/ 	.word	0xffffffff


	//   ....[128]....
        /*0678*/ 	.word	0x0500000f


	//   ....[129]....
        /*067c*/ 	.word	0x0500000f


	//   ....[130]....
        /*0680*/ 	.word	0x0500000f


	//   ....[131]....
        /*0684*/ 	.word	0x0500000f


	//   ....[132]....
        /*0688*/ 	.word	0x0500000f


	//   ....[133]....
        /*068c*/ 	.word	0x0500000f


	//   ....[134]....
        /*0690*/ 	.word	0x0500000f


	//   ....[135]....
        /*0694*/ 	.word	0x0500000f


	//   ....[136]....
        /*0698*/ 	.word	0x0500000f


	//   ....[137]....
        /*069c*/ 	.word	0x0500000f


	//   ....[138]....
        /*06a0*/ 	.word	0x0500000f


	//   ....[139]....
        /*06a4*/ 	.word	0x0500000f


	//   ....[140]....
        /*06a8*/ 	.word	0x0500000f


	//   ....[141]....
        /*06ac*/ 	.word	0x0500000f


	//   ....[142]....
        /*06b0*/ 	.word	0x0500000f


	//   ....[143]....
        /*06b4*/ 	.word	0x0500000f


	//   ....[144]....
        /*06b8*/ 	.word	0x0500000f


	//   ....[145]....
        /*06bc*/ 	.word	0x0500000f


	//   ....[146]....
        /*06c0*/ 	.word	0x0500000f


	//   ....[147]....
        /*06c4*/ 	.word	0x0500000f


	//   ....[148]....
        /*06c8*/ 	.word	0x0500000f


	//   ....[149]....
        /*06cc*/ 	.word	0x0500000f


	//   ....[150]....
        /*06d0*/ 	.word	0x0500000f


	//   ....[151]....
        /*06d4*/ 	.word	0x0500000f


	//   ....[152]....
        /*06d8*/ 	.word	0x0500000f


	//   ....[153]....
        /*06dc*/ 	.word	0x0500000f


	//   ....[154]....
        /*06e0*/ 	.word	0x0500000f


	//   ....[155]....
        /*06e4*/ 	.word	0x0500000f


	//   ....[156]....
        /*06e8*/ 	.word	0x0500000f


	//   ....[157]....
        /*06ec*/ 	.word	0x0500000f


	//   ....[158]....
        /*06f0*/ 	.word	0x0500000f


	//   ....[159]....
        /*06f4*/ 	.word	0x0500000f


	//   ....[160]....
        /*06f8*/ 	.word	0x0500000f


	//   ....[161]....
        /*06fc*/ 	.word	0x0500000f


	//   ....[162]....
        /*0700*/ 	.word	0x0500000f


	//   ....[163]....
        /*0704*/ 	.word	0x0500000f


	//   ....[164]....
        /*0708*/ 	.word	0x0500000f


	//   ....[165]....
        /*070c*/ 	.word	0x0500000f


	//   ....[166]....
        /*0710*/ 	.word	0x0500000f


	//   ....[167]....
        /*0714*/ 	.word	0x0500000f


	//   ....[168]....
        /*0718*/ 	.word	0x0500000f


	//   ....[169]....
        /*071c*/ 	.word	0x0500000f


	//   ....[170]....
        /*0720*/ 	.word	0x0500000f


	//   ....[171]....
        /*0724*/ 	.word	0x0500000f


	//   ....[172]....
        /*0728*/ 	.word	0x0500000f


	//   ....[173]....
        /*072c*/ 	.word	0x0500000f


	//   ....[174]....
        /*0730*/ 	.word	0x0500000f


	//   ....[175]....
        /*0734*/ 	.word	0x0500000f


	//   ....[176]....
        /*0738*/ 	.word	0x0500000f


	//   ....[177]....
        /*073c*/ 	.word	0x0500000f


	//   ....[178]....
        /*0740*/ 	.word	0x0500000f


	//   ....[179]....
        /*0744*/ 	.word	0x0500000f


	//   ....[180]....
        /*0748*/ 	.word	0x0500000f


	//   ....[181]....
        /*074c*/ 	.word	0x0500000f


	//   ....[182]....
        /*0750*/ 	.word	0x0500000f


	//   ....[183]....
        /*0754*/ 	.word	0x0500000f


	//   ....[184]....
        /*0758*/ 	.word	0x0500000f


	//   ....[185]....
        /*075c*/ 	.word	0x0500000f


	//   ....[186]....
        /*0760*/ 	.word	0x0500000f


	//   ....[187]....
        /*0764*/ 	.word	0x0500000f


	//   ....[188]....
        /*0768*/ 	.word	0x0500000f


	//   ....[189]....
        /*076c*/ 	.word	0x0500000f


	//   ....[190]....
        /*0770*/ 	.word	0x0500000f


	//   ....[191]....
        /*0774*/ 	.word	0x0500000f


	//   ....[192]....
        /*0778*/ 	.word	0x0500000f


	//   ....[193]....
        /*077c*/ 	.word	0x0500000f


	//   ....[194]....
        /*0780*/ 	.word	0x0500000f


	//   ....[195]....
        /*0784*/ 	.word	0x0500000f


	//   ....[196]....
        /*0788*/ 	.word	0x0500000f


	//   ....[197]....
        /*078c*/ 	.word	0x0500000f


	//   ....[198]....
        /*0790*/ 	.word	0x0500000f


	//   ....[199]....
        /*0794*/ 	.word	0x0500000f


	//   ....[200]....
        /*0798*/ 	.word	0x0500000f


	//   ....[201]....
        /*079c*/ 	.word	0x0500000f


	//   ....[202]....
        /*07a0*/ 	.word	0x0500000f


	//   ....[203]....
        /*07a4*/ 	.word	0x0500000f


	//   ....[204]....
        /*07a8*/ 	.word	0x0500000f


	//   ....[205]....
        /*07ac*/ 	.word	0x0500000f


	//   ....[206]....
        /*07b0*/ 	.word	0x0500000f


	//   ....[207]....
        /*07b4*/ 	.word	0x0500000f


	//   ....[208]....
        /*07b8*/ 	.word	0x0500000f


	//   ....[209]....
        /*07bc*/ 	.word	0x0500000f


	//   ....[210]....
        /*07c0*/ 	.word	0x0500000f


	//   ....[211]....
        /*07c4*/ 	.word	0x0500000f


	//   ....[212]....
        /*07c8*/ 	.word	0x0500000f


	//   ....[213]....
        /*07cc*/ 	.word	0x0500000f


	//   ....[214]....
        /*07d0*/ 	.word	0x0500000f


	//   ....[215]....
        /*07d4*/ 	.word	0x0500000f


	//   ....[216]....
        /*07d8*/ 	.word	0x0500000f


	//   ....[217]....
        /*07dc*/ 	.word	0x0500000f


	//   ....[218]....
        /*07e0*/ 	.word	0x0500000f


	//   ....[219]....
        /*07e4*/ 	.word	0x0500000f


	//   ....[220]....
        /*07e8*/ 	.word	0x0500000f


	//   ....[221]....
        /*07ec*/ 	.word	0x0500000f


	//   ....[222]....
        /*07f0*/ 	.word	0x0500000f


	//   ....[223]....
        /*07f4*/ 	.word	0x0500000f


	//   ....[224]....
        /*07f8*/ 	.word	0x0500000f


	//   ....[225]....
        /*07fc*/ 	.word	0x0500000f


	//   ....[226]....
        /*0800*/ 	.word	0x0500000f


	//   ....[227]....
        /*0804*/ 	.word	0x0500000f


	//   ....[228]....
        /*0808*/ 	.word	0x0500000f


	//   ....[229]....
        /*080c*/ 	.word	0x0500000f


	//   ....[230]....
        /*0810*/ 	.word	0x0500000f


	//   ....[231]....
        /*0814*/ 	.word	0x0500000f


	//   ....[232]....
        /*0818*/ 	.word	0x0500000f


	//   ....[233]....
        /*081c*/ 	.word	0x0500000f


	//   ....[234]....
        /*0820*/ 	.word	0x0500000f


	//   ....[235]....
        /*0824*/ 	.word	0x0500000f


	//   ....[236]....
        /*0828*/ 	.word	0x0500000f


	//   ....[237]....
        /*082c*/ 	.word	0x0500000f


	//   ....[238]....
        /*0830*/ 	.word	0x0500000f


	//   ....[239]....
        /*0834*/ 	.word	0x0500000f


	//   ....[240]....
        /*0838*/ 	.word	0x0500000f


	//   ....[241]....
        /*083c*/ 	.word	0x0500000f


	//   ....[242]....
        /*0840*/ 	.word	0x0500000f


	//   ....[243]....
        /*0844*/ 	.word	0x0500000f


	//   ....[244]....
        /*0848*/ 	.word	0x0500000f


	//----- nvinfo : EIATTR_COOP_GROUP_INSTR_OFFSETS
	.align		4
.L_238:
        /*084c*/ 	.byte	0x04, 0x28
        /*084e*/ 	.short	(.L_240 - .L_239)


	//   ....[0]....
.L_239:
        /*0850*/ 	.word	0x00000070


	//   ....[1]....
        /*0854*/ 	.word	0x000001d0


	//   ....[2]....
        /*0858*/ 	.word	0x00000220


	//   ....[3]....
        /*085c*/ 	.word	0x00000450


	//   ....[4]....
        /*0860*/ 	.word	0x000005b0


	//   ....[5]....
        /*0864*/ 	.word	0x000006d0


	//   ....[6]....
        /*0868*/ 	.word	0x00000830


	//   ....[7]....
        /*086c*/ 	.word	0x00007a60


	//   ....[8]....
        /*0870*/ 	.word	0x00012b80


	//   ....[9]....
        /*0874*/ 	.word	0x00012c90


	//   ....[10]....
        /*0878*/ 	.word	0x000130b0


	//   ....[11]....
        /*087c*/ 	.word	0x00013110


	//   ....[12]....
        /*0880*/ 	.word	0x000150f0


	//   ....[13]....
        /*0884*/ 	.word	0x000151f0


	//   ....[14]....
        /*0888*/ 	.word	0x000155c0


	//   ....[15]....
        /*088c*/ 	.word	0x00015630


	//   ....[16]....
        /*0890*/ 	.word	0x000173a0


	//   ....[17]....
        /*0894*/ 	.word	0x000174b0


	//   ....[18]....
        /*0898*/ 	.word	0x000174e0


	//   ....[19]....
        /*089c*/ 	.word	0x00017580


	//   ....[20]....
        /*08a0*/ 	.word	0x00019b70


	//   ....[21]....
        /*08a4*/ 	.word	0x00019c70


	//   ....[22]....
        /*08a8*/ 	.word	0x00019ff0


	//   ....[23]....
        /*08ac*/ 	.word	0x0001a070


	//   ....[24]....
        /*08b0*/ 	.word	0x0001b2a0


	//   ....[25]....
        /*08b4*/ 	.word	0x0001b2b0


	//   ....[26]....
        /*08b8*/ 	.word	0x0001b2e0


	//   ....[27]....
        /*08bc*/ 	.word	0x0001b2f0


	//   ....[28]....
        /*08c0*/ 	.word	0x0001c970


	//   ....[29]....
        /*08c4*/ 	.word	0x0001c9a0


	//   ....[30]....
        /*08c8*/ 	.word	0x0001c9d0


	//   ....[31]....
        /*08cc*/ 	.word	0x0001ca00


	//   ....[32]....
        /*08d0*/ 	.word	0x0001ca30


	//   ....[33]....
        /*08d4*/ 	.word	0x0001ca60


	//   ....[34]....
        /*08d8*/ 	.word	0x0001ca90


	//   ....[35]....
        /*08dc*/ 	.word	0x0001cac0


	//   ....[36]....
        /*08e0*/ 	.word	0x0001caf0


	//   ....[37]....
        /*08e4*/ 	.word	0x0001cb20


	//   ....[38]....
        /*08e8*/ 	.word	0x0001cb50


	//   ....[39]....
        /*08ec*/ 	.word	0x0001cb80


	//   ....[40]....
        /*08f0*/ 	.word	0x0001cbb0


	//   ....[41]....
        /*08f4*/ 	.word	0x0001cbe0


	//   ....[42]....
        /*08f8*/ 	.word	0x0001cc10


	//   ....[43]....
        /*08fc*/ 	.word	0x0001cc40


	//   ....[44]....
        /*0900*/ 	.word	0x0001cc70


	//   ....[45]....
        /*0904*/ 	.word	0x0001cca0


	//   ....[46]....
        /*0908*/ 	.word	0x0001ccd0


	//   ....[47]....
        /*090c*/ 	.word	0x0001cd00


	//   ....[48]....
        /*0910*/ 	.word	0x0001cd30


	//   ....[49]....
        /*0914*/ 	.word	0x0001cd60


	//   ....[50]....
        /*0918*/ 	.word	0x0001cd90


	//   ....[51]....
        /*091c*/ 	.word	0x0001cdc0


	//   ....[52]....
        /*0920*/ 	.word	0x0001cdf0


	//   ....[53]....
        /*0924*/ 	.word	0x0001ce20


	//   ....[54]....
        /*0928*/ 	.word	0x0001ce50


	//   ....[55]....
        /*092c*/ 	.word	0x0001ce80


	//   ....[56]....
        /*0930*/ 	.word	0x0001ceb0


	//   ....[57]....
        /*0934*/ 	.word	0x0001cee0


	//   ....[58]....
        /*0938*/ 	.word	0x0001cf10


	//   ....[59]....
        /*093c*/ 	.word	0x0001cf40


	//   ....[60]....
        /*0940*/ 	.word	0x0001cf70


	//   ....[61]....
        /*0944*/ 	.word	0x0001cfa0


	//   ....[62]....
        /*0948*/ 	.word	0x0001cfd0


	//   ....[63]....
        /*094c*/ 	.word	0x0001d000


	//   ....[64]....
        /*0950*/ 	.word	0x0001d030


	//   ....[65]....
        /*0954*/ 	.word	0x0001d060


	//   ....[66]....
        /*0958*/ 	.word	0x0001d090


	//   ....[67]....
        /*095c*/ 	.word	0x0001d0c0


	//   ....[68]....
        /*0960*/ 	.word	0x0001d0f0


	//   ....[69]....
        /*0964*/ 	.word	0x0001d120


	//   ....[70]....
        /*0968*/ 	.word	0x0001d150


	//   ....[71]....
        /*096c*/ 	.word	0x0001d180


	//   ....[72]....
        /*0970*/ 	.word	0x0001d1b0


	//   ....[73]....
        /*0974*/ 	.word	0x0001d1e0


	//   ....[74]....
        /*0978*/ 	.word	0x0001d1f0


	//   ....[75]....
        /*097c*/ 	.word	0x0001d200


	//   ....[76]....
        /*0980*/ 	.word	0x0001d210


	//   ....[77]....
        /*0984*/ 	.word	0x0001d220


	//   ....[78]....
        /*0988*/ 	.word	0x0001d240


	//   ....[79]....
        /*098c*/ 	.word	0x0001d270


	//   ....[80]....
        /*0990*/ 	.word	0x0001d2a0


	//   ....[81]....
        /*0994*/ 	.word	0x0001d2d0


	//   ....[82]....
        /*0998*/ 	.word	0x0001d300


	//   ....[83]....
        /*099c*/ 	.word	0x0001d330


	//   ....[84]....
        /*09a0*/ 	.word	0x0001d360


	//   ....[85]....
        /*09a4*/ 	.word	0x0001d390


	//   ....[86]....
        /*09a8*/ 	.word	0x0001d3c0


	//   ....[87]....
        /*09ac*/ 	.word	0x0001d3d0


	//   ....[88]....
        /*09b0*/ 	.word	0x0001d3e0


	//   ....[89]....
        /*09b4*/ 	.word	0x0001d3f0


	//   ....[90]....
        /*09b8*/ 	.word	0x0001d400


	//   ....[91]....
        /*09bc*/ 	.word	0x0001d410


	//   ....[92]....
        /*09c0*/ 	.word	0x0001f350


	//   ....[93]....
        /*09c4*/ 	.word	0x0001f540


	//   ....[94]....
        /*09c8*/ 	.word	0x0001f570


	//   ....[95]....
        /*09cc*/ 	.word	0x0001f5a0


	//   ....[96]....
        /*09d0*/ 	.word	0x0001f5d0


	//   ....[97]....
        /*09d4*/ 	.word	0x0001f600


	//   ....[98]....
        /*09d8*/ 	.word	0x0001f640


	//   ....[99]....
        /*09dc*/ 	.word	0x0001f7c0


	//   ....[100]....
        /*09e0*/ 	.word	0x0001f7f0


	//   ....[101]....
        /*09e4*/ 	.word	0x0001f820


	//   ....[102]....
        /*09e8*/ 	.word	0x0001f850


	//   ....[103]....
        /*09ec*/ 	.word	0x0001f880


	//   ....[104]....
        /*09f0*/ 	.word	0x0001f8b0


	//   ....[105]....
        /*09f4*/ 	.word	0x0001f950


	//   ....[106]....
        /*09f8*/ 	.word	0x0001f990


	//   ....[107]....
        /*09fc*/ 	.word	0x0001fa50


	//   ....[108]....
        /*0a00*/ 	.word	0x00020c10


	//   ....[109]....
        /*0a04*/ 	.word	0x00022b30


	//   ....[110]....
        /*0a08*/ 	.word	0x00024e90


	//   ....[111]....
        /*0a0c*/ 	.word	0x00024ec0


	//   ....[112]....
        /*0a10*/ 	.word	0x00024f00


	//   ....[113]....
        /*0a14*/ 	.word	0x00024f30


	//   ....[114]....
        /*0a18*/ 	.word	0x00024f60


	//   ....[115]....
        /*0a1c*/ 	.word	0x00024f90


	//   ....[116]....
        /*0a20*/ 	.word	0x00024fc0


	//   ....[117]....
        /*0a24*/ 	.word	0x00024ff0


	//   ....[118]....
        /*0a28*/ 	.word	0x00025190


	//   ....[119]....
        /*0a2c*/ 	.word	0x000251c0


	//   ....[120]....
        /*0a30*/ 	.word	0x000251f0


	//   ....[121]....
        /*0a34*/ 	.word	0x00025220


	//   ....[122]....
        /*0a38*/ 	.word	0x00025250


	//   ....[123]....
        /*0a3c*/ 	.word	0x00025280


	//   ....[124]....
        /*0a40*/ 	.word	0x00025340


	//   ....[125]....
        /*0a44*/ 	.word	0x00025360


	//   ....[126]....
        /*0a48*/ 	.word	0x000253d0


	//   ....[127]....
        /*0a4c*/ 	.word	0x00025b70


	//   ....[128]....
        /*0a50*/ 	.word	0x00026020


	//   ....[129]....
        /*0a54*/ 	.word	0x000260d0


	//   ....[130]....
        /*0a58*/ 	.word	0x00026170


	//   ....[131]....
        /*0a5c*/ 	.word	0x00026210


	//   ....[132]....
        /*0a60*/ 	.word	0x000262b0


	//   ....[133]....
        /*0a64*/ 	.word	0x00026350


	//   ....[134]....
        /*0a68*/ 	.word	0x000263f0


	//   ....[135]....
        /*0a6c*/ 	.word	0x00026490


	//   ....[136]....
        /*0a70*/ 	.word	0x00026530


	//   ....[137]....
        /*0a74*/ 	.word	0x000265d0


	//   ....[138]....
        /*0a78*/ 	.word	0x00026670


	//   ....[139]....
        /*0a7c*/ 	.word	0x00026710


	//   ....[140]....
        /*0a80*/ 	.word	0x000267b0


	//   ....[141]....
        /*0a84*/ 	.word	0x00026850


	//   ....[142]....
        /*0a88*/ 	.word	0x000268f0


	//   ....[143]....
        /*0a8c*/ 	.word	0x00026990


	//   ....[144]....
        /*0a90*/ 	.word	0x00026a30


	//   ....[145]....
        /*0a94*/ 	.word	0x00026b20


	//   ....[146]....
        /*0a98*/ 	.word	0x00026bc0


	//   ....[147]....
        /*0a9c*/ 	.word	0x00026c60


	//   ....[148]....
        /*0aa0*/ 	.word	0x00026d00


	//   ....[149]....
        /*0aa4*/ 	.word	0x00026da0


	//   ....[150]....
        /*0aa8*/ 	.word	0x00026e40


	//   ....[151]....
        /*0aac*/ 	.word	0x00026ee0


	//   ....[152]....
        /*0ab0*/ 	.word	0x00026f80


	//   ....[153]....
        /*0ab4*/ 	.word	0x00027020


	//   ....[154]....
        /*0ab8*/ 	.word	0x000270c0


	//   ....[155]....
        /*0abc*/ 	.word	0x00027160


	//   ....[156]....
        /*0ac0*/ 	.word	0x00027200


	//   ....[157]....
        /*0ac4*/ 	.word	0x000272a0


	//   ....[158]....
        /*0ac8*/ 	.word	0x00027340


	//   ....[159]....
        /*0acc*/ 	.word	0x000273e0


	//   ....[160]....
        /*0ad0*/ 	.word	0x00027480


	//   ....[161]....
        /*0ad4*/ 	.word	0x00027870


	//   ....[162]....
        /*0ad8*/ 	.word	0x000279a0


	//   ....[163]....
        /*0adc*/ 	.word	0x00027ac0


	//   ....[164]....
        /*0ae0*/ 	.word	0x00027bf0


	//   ....[165]....
        /*0ae4*/ 	.word	0x00027d20


	//   ....[166]....
        /*0ae8*/ 	.word	0x00027db0


	//   ....[167]....
        /*0aec*/ 	.word	0x00027e10


	//   ....[168]....
        /*0af0*/ 	.word	0x00027e70


	//   ....[169]....
        /*0af4*/ 	.word	0x00027ed0


	//   ....[170]....
        /*0af8*/ 	.word	0x00027f40


	//   ....[171]....
        /*0afc*/ 	.word	0x00027fa0


	//   ....[172]....
        /*0b00*/ 	.word	0x00028010


	//   ....[173]....
        /*0b04*/ 	.word	0x00028070


	//   ....[174]....
        /*0b08*/ 	.word	0x000280e0


	//   ....[175]....
        /*0b0c*/ 	.word	0x00028140


	//   ....[176]....
        /*0b10*/ 	.word	0x000281b0


	//   ....[177]....
        /*0b14*/ 	.word	0x00028210


	//   ....[178]....
        /*0b18*/ 	.word	0x00028280


	//   ....[179]....
        /*0b1c*/ 	.word	0x000282e0


	//   ....[180]....
        /*0b20*/ 	.word	0x00028350


	//   ....[181]....
        /*0b24*/ 	.word	0x000283b0


	//   ....[182]....
        /*0b28*/ 	.word	0x00028420


	//   ....[183]....
        /*0b2c*/ 	.word	0x00028480


	//   ....[184]....
        /*0b30*/ 	.word	0x000284f0


	//   ....[185]....
        /*0b34*/ 	.word	0x00028550


	//   ....[186]....
        /*0b38*/ 	.word	0x000285c0


	//   ....[187]....
        /*0b3c*/ 	.word	0x00028620


	//   ....[188]....
        /*0b40*/ 	.word	0x00028690


	//   ....[189]....
        /*0b44*/ 	.word	0x000286f0


	//   ....[190]....
        /*0b48*/ 	.word	0x00028760


	//   ....[191]....
        /*0b4c*/ 	.word	0x000287c0


	//   ....[192]....
        /*0b50*/ 	.word	0x00028830


	//   ....[193]....
        /*0b54*/ 	.word	0x00028890


	//   ....[194]....
        /*0b58*/ 	.word	0x00028900


	//   ....[195]....
        /*0b5c*/ 	.word	0x00028960


	//   ....[196]....
        /*0b60*/ 	.word	0x000289c0


	//   ....[197]....
        /*0b64*/ 	.word	0x00028a20


	//   ....[198]....
        /*0b68*/ 	.word	0x00028a80


	//   ....[199]....
        /*0b6c*/ 	.word	0x00028ae0


	//   ....[200]....
        /*0b70*/ 	.word	0x00028b40


	//   ....[201]....
        /*0b74*/ 	.word	0x00028ba0


	//   ....[202]....
        /*0b78*/ 	.word	0x00028c00


	//   ....[203]....
        /*0b7c*/ 	.word	0x00028c60


	//   ....[204]....
        /*0b80*/ 	.word	0x00028cc0


	//   ....[205]....
        /*0b84*/ 	.word	0x00028d20


	//   ....[206]....
        /*0b88*/ 	.word	0x00028d80


	//   ....[207]....
        /*0b8c*/ 	.word	0x00028de0


	//   ....[208]....
        /*0b90*/ 	.word	0x00028e40


	//   ....[209]....
        /*0b94*/ 	.word	0x00028ea0


	//   ....[210]....
        /*0b98*/ 	.word	0x00028f00


	//   ....[211]....
        /*0b9c*/ 	.word	0x00028f60


	//   ....[212]....
        /*0ba0*/ 	.word	0x00028fc0


	//   ....[213]....
        /*0ba4*/ 	.word	0x00029020


	//   ....[214]....
        /*0ba8*/ 	.word	0x00029080


	//   ....[215]....
        /*0bac*/ 	.word	0x000290e0


	//   ....[216]....
        /*0bb0*/ 	.word	0x00029140


	//   ....[217]....
        /*0bb4*/ 	.word	0x000291a0


	//   ....[218]....
        /*0bb8*/ 	.word	0x00029200


	//   ....[219]....
        /*0bbc*/ 	.word	0x00029260


	//   ....[220]....
        /*0bc0*/ 	.word	0x000292c0


	//   ....[221]....
        /*0bc4*/ 	.word	0x00029320


	//   ....[222]....
        /*0bc8*/ 	.word	0x00029380


	//   ....[223]....
        /*0bcc*/ 	.word	0x00029420


	//   ....[224]....
        /*0bd0*/ 	.word	0x000294b0


	//   ....[225]....
        /*0bd4*/ 	.word	0x00029820


	//   ....[226]....
        /*0bd8*/ 	.word	0x00029b00


	//   ....[227]....
        /*0bdc*/ 	.word	0x00029f50


	//   ....[228]....
        /*0be0*/ 	.word	0x00029ff0


	//   ....[229]....
        /*0be4*/ 	.word	0x0002a120


	//   ....[230]....
        /*0be8*/ 	.word	0x0002a190


	//   ....[231]....
        /*0bec*/ 	.word	0x0002a200


	//   ....[232]....
        /*0bf0*/ 	.word	0x0002a270


	//   ....[233]....
        /*0bf4*/ 	.word	0x0002a2e0


	//   ....[234]....
        /*0bf8*/ 	.word	0x0002a360


	//   ....[235]....
        /*0bfc*/ 	.word	0x0002a3f0


	//   ....[236]....
        /*0c00*/ 	.word	0x0002a490


	//   ....[237]....
        /*0c04*/ 	.word	0x0002a500


	//   ....[238]....
        /*0c08*/ 	.word	0x0002a570


	//   ....[239]....
        /*0c0c*/ 	.word	0x0002a5e0


	//   ....[240]....
        /*0c10*/ 	.word	0x0002a660


	//   ....[241]....
        /*0c14*/ 	.word	0x0002a6d0


	//   ....[242]....
        /*0c18*/ 	.word	0x0002a770


	//   ....[243]....
        /*0c1c*/ 	.word	0x0002a800


	//   ....[244]....
        /*0c20*/ 	.word	0x0002a930


	//----- nvinfo : EIATTR_REG_RECONFIG
	.align		4
.L_240:
        /*0c24*/ 	.byte	0x01, 0x54
	.zero		2


	//----- nvinfo : EIATTR_SYSCALL_OFFSETS
	.align		4
        /*0c28*/ 	.byte	0x04, 0x46
        /*0c2a*/ 	.short	(.L_242 - .L_241)


	//   ....[0]....
.L_241:
        /*0c2c*/ 	.word	0x00001ba0


	//   ....[1]....
        /*0c30*/ 	.word	0x00001cf0


	//   ....[2]....
        /*0c34*/ 	.word	0x00007bf0


	//   ....[3]....
        /*0c38*/ 	.word	0x00008310


	//   ....[4]....
        /*0c3c*/ 	.word	0x00022320


	//   ....[5]....
        /*0c40*/ 	.word	0x00022490


	//   ....[6]....
        /*0c44*/ 	.word	0x000225c0


	//   ....[7]....
        /*0c48*/ 	.word	0x000226e0


	//----- nvinfo : EIATTR_MBARRIER_INSTR_OFFSETS
	.align		4
.L_242:
        /*0c4c*/ 	.byte	0x04, 0x39
        /*0c4e*/ 	.short	(.L_244 - .L_243)


	//   ....[0]....
.L_243:
        /*0c50*/ 	.word	0x00000300
        /*0c54*/ 	.word	0x000000ff
        /*0c58*/ 	.word	0x00028400
        /*0c5c*/ 	.short	0x0100
        /*0c5e*/ 	.byte	0x08
	.zero		1


	//   ....[1]....
        /*0c60*/ 	.word	0x00000310
        /*0c64*/ 	.word	0x000000ff
        /*0c68*/ 	.word	0x00028420
        /*0c6c*/ 	.short	0x0100
        /*0c6e*/ 	.byte	0x08
	.zero		1


	//   ....[2]....
        /*0c70*/ 	.word	0x00000400
        /*0c74*/ 	.word	0x000000ff
        /*0c78*/ 	.word	0x00028430
        /*0c7c*/ 	.short	0x0100
        /*0c7e*/ 	.byte	0x08
	.zero		1


	//   ....[3]....
        /*0c80*/ 	.word	0x00000410
        /*0c84*/ 	.word	0x000000ff
        /*0c88*/ 	.word	0x00028440
        /*0c8c*/ 	.short	0x0100
        /*0c8e*/ 	.byte	0x08
	.zero		1


	//   ....[4]....
        /*0c90*/ 	.word	0x00000420
        /*0c94*/ 	.word	0x000000ff
        /*0c98*/ 	.word	0x00028438
        /*0c9c*/ 	.short	0x0100
        /*0c9e*/ 	.byte	0x08
	.zero		1


	//   ....[5]....
        /*0ca0*/ 	.word	0x00000430
        /*0ca4*/ 	.word	0x000000ff
        /*0ca8*/ 	.word	0x00028448
        /*0cac*/ 	.short	0x0100
        /*0cae*/ 	.byte	0x08
	.zero		1


	//   ....[6]....
        /*0cb0*/ 	.word	0x00000560
        /*0cb4*/ 	.word	0x000000ff
        /*0cb8*/ 	.word	0x00028450
        /*0cbc*/ 	.short	0x0100
        /*0cbe*/ 	.byte	0x08
	.zero		1


	//   ....[7]....
        /*0cc0*/ 	.word	0x00000570
        /*0cc4*/ 	.word	0x000000ff
        /*0cc8*/ 	.word	0x00028460
        /*0ccc*/ 	.short	0x0100
        /*0cce*/ 	.byte	0x08
	.zero		1


	//   ....[8]....
        /*0cd0*/ 	.word	0x00000580
        /*0cd4*/ 	.word	0x000000ff
        /*0cd8*/ 	.word	0x00028458
        /*0cdc*/ 	.short	0x0100
        /*0cde*/ 	.byte	0x08
	.zero		1


	//   ....[9]....
        /*0ce0*/ 	.word	0x00000590
        /*0ce4*/ 	.word	0x000000ff
        /*0ce8*/ 	.word	0x00028468
        /*0cec*/ 	.short	0x0100
        /*0cee*/ 	.byte	0x08
	.zero		1


	//   ....[10]....
        /*0cf0*/ 	.word	0x00000680
        /*0cf4*/ 	.word	0x000000ff
        /*0cf8*/ 	.word	0x00028470
        /*0cfc*/ 	.short	0x0100
        /*0cfe*/ 	.byte	0x06
	.zero		1


	//   ....[11]....
        /*0d00*/ 	.word	0x00000690
        /*0d04*/ 	.word	0x000000ff
        /*0d08*/ 	.word	0x00028480
        /*0d0c*/ 	.short	0x0100
        /*0d0e*/ 	.byte	0x06
	.zero		1


	//   ....[12]....
        /*0d10*/ 	.word	0x000006a0
        /*0d14*/ 	.word	0x000000ff
        /*0d18*/ 	.word	0x00028478
        /*0d1c*/ 	.short	0x0100
        /*0d1e*/ 	.byte	0x06
	.zero		1


	//   ....[13]....
        /*0d20*/ 	.word	0x000006b0
        /*0d24*/ 	.word	0x000000ff
        /*0d28*/ 	.word	0x00028488
        /*0d2c*/ 	.short	0x0100
        /*0d2e*/ 	.byte	0x06
	.zero		1


	//   ....[14]....
        /*0d30*/ 	.word	0x000007e0
        /*0d34*/ 	.word	0x000000ff
        /*0d38*/ 	.word	0x00028490
        /*0d3c*/ 	.short	0x0100
        /*0d3e*/ 	.byte	0x08
	.zero		1


	//   ....[15]....
        /*0d40*/ 	.word	0x000007f0
        /*0d44*/ 	.word	0x000000ff
        /*0d48*/ 	.word	0x000284a0
        /*0d4c*/ 	.short	0x0100
        /*0d4e*/ 	.byte	0x08
	.zero		1


	//   ....[16]....
        /*0d50*/ 	.word	0x00000800
        /*0d54*/ 	.word	0x000000ff
        /*0d58*/ 	.word	0x00028498
        /*0d5c*/ 	.short	0x0100
        /*0d5e*/ 	.byte	0x08
	.zero		1


	//   ....[17]....
        /*0d60*/ 	.word	0x00000810
        /*0d64*/ 	.word	0x000000ff
        /*0d68*/ 	.word	0x000284a8
        /*0d6c*/ 	.short	0x0100
        /*0d6e*/ 	.byte	0x08
	.zero		1


	//   ....[18]....
        /*0d70*/ 	.word	0x00000940
        /*0d74*/ 	.word	0x000000ff
        /*0d78*/ 	.word	0x000284b0
        /*0d7c*/ 	.short	0x0100
        /*0d7e*/ 	.byte	0x08
	.zero		1


	//   ....[19]....
        /*0d80*/ 	.word	0x00000950
        /*0d84*/ 	.word	0x000000ff
        /*0d88*/ 	.word	0x000284c0
        /*0d8c*/ 	.short	0x0100
        /*0d8e*/ 	.byte	0x08
	.zero		1


	//   ....[20]....
        /*0d90*/ 	.word	0x00000960
        /*0d94*/ 	.word	0x000000ff
        /*0d98*/ 	.word	0x000284b8
        /*0d9c*/ 	.short	0x0100
        /*0d9e*/ 	.byte	0x08
	.zero		1


	//   ....[21]....
        /*0da0*/ 	.word	0x00000970
        /*0da4*/ 	.word	0x000000ff
        /*0da8*/ 	.word	0x000284c8
        /*0dac*/ 	.short	0x0100
        /*0dae*/ 	.byte	0x08
	.zero		1


	//   ....[22]....
        /*0db0*/ 	.word	0x00002b40
        /*0db4*/ 	.word	0x00000055
        /*0db8*/ 	.word	0x00028490
        /*0dbc*/ 	.short	0x010a
        /*0dbe*/ 	.byte	0x3f
	.zero		1


	//   ....[23]....
        /*0dc0*/ 	.word	0x00004b00
        /*0dc4*/ 	.word	0x00000055
        /*0dc8*/ 	.word	0x00028490
        /*0dcc*/ 	.short	0x010a
        /*0dce*/ 	.byte	0x3f
	.zero		1


	//   ....[24]....
        /*0dd0*/ 	.word	0x00006b10
        /*0dd4*/ 	.word	0x00000055
        /*0dd8*/ 	.word	0x00028490
        /*0ddc*/ 	.short	0x010a
        /*0dde*/ 	.byte	0x3f
	.zero		1


	//   ....[25]....
        /*0de0*/ 	.word	0x00006d20
        /*0de4*/ 	.word	0x00000004
        /*0de8*/ 	.word	0x00000000
        /*0dec*/ 	.short	0x0101
        /*0dee*/ 	.byte	0x3f
	.zero		1


	//   ....[26]....
        /*0df0*/ 	.word	0x00006d60
        /*0df4*/ 	.word	0x00000055
        /*0df8*/ 	.word	0x000284b0
        /*0dfc*/ 	.short	0x010a
        /*0dfe*/ 	.byte	0x3f
	.zero		1


	//   ....[27]....
        /*0e00*/ 	.word	0x00007110
        /*0e04*/ 	.word	0x00000055
        /*0e08*/ 	.word	0x00000000
        /*0e0c*/ 	.short	0x0101
        /*0e0e*/ 	.byte	0x3f
	.zero		1


	//   ....[28]....
        /*0e10*/ 	.word	0x00007f10
        /*0e14*/ 	.word	0x00000010
        /*0e18*/ 	.word	0x00028400
        /*0e1c*/ 	.short	0x010a
        /*0e1e*/ 	.byte	0x3f
	.zero		1


	//   ....[29]....
        /*0e20*/ 	.word	0x00007f60
        /*0e24*/ 	.word	0x00000010
        /*0e28*/ 	.word	0x00028400
        /*0e2c*/ 	.short	0x010a
        /*0e2e*/ 	.byte	0x3f
	.zero		1


	//   ....[30]....
        /*0e30*/ 	.word	0x00008f60
        /*0e34*/ 	.word	0x00000010
        /*0e38*/ 	.word	0x00028400
        /*0e3c*/ 	.short	0x010a
        /*0e3e*/ 	.byte	0x3f
	.zero		1


	//   ....[31]....
        /*0e40*/ 	.word	0x0000d680
        /*0e44*/ 	.word	0x00000010
        /*0e48*/ 	.word	0x00028400
        /*0e4c*/ 	.short	0x010a
        /*0e4e*/ 	.byte	0x3f
	.zero		1


	//   ....[32]....
        /*0e50*/ 	.word	0x000116c0
        /*0e54*/ 	.word	0x0000000b
        /*0e58*/ 	.word	0x00028430
        /*0e5c*/ 	.short	0x010a
        /*0e5e*/ 	.byte	0x3f
	.zero		1


	//   ....[33]....
        /*0e60*/ 	.word	0x00011730
        /*0e64*/ 	.word	0x0000000b
        /*0e68*/ 	.word	0x00028430
        /*0e6c*/ 	.short	0x010a
        /*0e6e*/ 	.byte	0x3f
	.zero		1


	//   ....[34]....
        /*0e70*/ 	.word	0x00011ee0
        /*0e74*/ 	.word	0x00000000
        /*0e78*/ 	.word	0x00000000
        /*0e7c*/ 	.short	0x0101
        /*0e7e*/ 	.byte	0x3f
	.zero		1


	//   ....[35]....
        /*0e80*/ 	.word	0x00013dc0
        /*0e84*/ 	.word	0x00000009
        /*0e88*/ 	.word	0x00028430
        /*0e8c*/ 	.short	0x010a
        /*0e8e*/ 	.byte	0x3f
	.zero		1


	//   ....[36]....
        /*0e90*/ 	.word	0x00013e10
        /*0e94*/ 	.word	0x00000009
        /*0e98*/ 	.word	0x00028430
        /*0e9c*/ 	.short	0x010a
        /*0e9e*/ 	.byte	0x3f
	.zero		1


	//   ....[37]....
        /*0ea0*/ 	.word	0x00014220
        /*0ea4*/ 	.word	0x00000009
        /*0ea8*/ 	.word	0x00028450
        /*0eac*/ 	.short	0x010a
        /*0eae*/ 	.byte	0x3f
	.zero		1


	//   ....[38]....
        /*0eb0*/ 	.word	0x00014260
        /*0eb4*/ 	.word	0x00000009
        /*0eb8*/ 	.word	0x00028450
        /*0ebc*/ 	.short	0x010a
        /*0ebe*/ 	.byte	0x3f
	.zero		1


	//   ....[39]....
        /*0ec0*/ 	.word	0x00014820
        /*0ec4*/ 	.word	0x00000009
        /*0ec8*/ 	.word	0x00000000
        /*0ecc*/ 	.short	0x0101
        /*0ece*/ 	.byte	0x3f
	.zero		1


	//   ....[40]....
        /*0ed0*/ 	.word	0x00015cb0
        /*0ed4*/ 	.word	0x00000007
        /*0ed8*/ 	.word	0x00000000
        /*0edc*/ 	.short	0x0101
        /*0ede*/ 	.byte	0x3f
	.zero		1


	//   ....[41]....
        /*0ee0*/ 	.word	0x00016860
        /*0ee4*/ 	.word	0x00000007
        /*0ee8*/ 	.word	0x00028430
        /*0eec*/ 	.short	0x010a
        /*0eee*/ 	.byte	0x3f
	.zero		1


	//   ....[42]....
        /*0ef0*/ 	.word	0x000168b0
        /*0ef4*/ 	.word	0x00000007
        /*0ef8*/ 	.word	0x00028430
        /*0efc*/ 	.short	0x010a
        /*0efe*/ 	.byte	0x3f
	.zero		1


	//   ....[43]....
        /*0f00*/ 	.word	0x00016d30
        /*0f04*/ 	.word	0x00000007
        /*0f08*/ 	.word	0x00028450
        /*0f0c*/ 	.short	0x010a
        /*0f0e*/ 	.byte	0x3f
	.zero		1


	//   ....[44]....
        /*0f10*/ 	.word	0x00016d70
        /*0f14*/ 	.word	0x00000007
        /*0f18*/ 	.word	0x00028450
        /*0f1c*/ 	.short	0x010a
        /*0f1e*/ 	.byte	0x3f
	.zero		1


	//   ....[45]....
        /*0f20*/ 	.word	0x00017a40
        /*0f24*/ 	.word	0x000000b4
        /*0f28*/ 	.word	0x00000000
        /*0f2c*/ 	.short	0x0101
        /*0f2e*/ 	.byte	0x3f
	.zero		1


	//   ....[46]....
        /*0f30*/ 	.word	0x00018130
        /*0f34*/ 	.word	0x00000008
        /*0f38*/ 	.word	0x00000000
        /*0f3c*/ 	.short	0x0101
        /*0f3e*/ 	.byte	0x3f
	.zero		1


	//   ....[47]....
        /*0f40*/ 	.word	0x000187b0
        /*0f44*/ 	.word	0x00000007
        /*0f48*/ 	.word	0x00028430
        /*0f4c*/ 	.short	0x010a
        /*0f4e*/ 	.byte	0x3f
	.zero		1


	//   ....[48]....
        /*0f50*/ 	.word	0x00018800
        /*0f54*/ 	.word	0x00000007
        /*0f58*/ 	.word	0x00028430
        /*0f5c*/ 	.short	0x010a
        /*0f5e*/ 	.byte	0x3f
	.zero		1


	//   ....[49]....
        /*0f60*/ 	.word	0x00018c80
        /*0f64*/ 	.word	0x00000008
        /*0f68*/ 	.word	0x00028450
        /*0f6c*/ 	.short	0x010a
        /*0f6e*/ 	.byte	0x3f
	.zero		1


	//   ....[50]....
        /*0f70*/ 	.word	0x00018cc0
        /*0f74*/ 	.word	0x00000008
        /*0f78*/ 	.word	0x00028450
        /*0f7c*/ 	.short	0x010a
        /*0f7e*/ 	.byte	0x3f
	.zero		1


	//   ....[51]....
        /*0f80*/ 	.word	0x000192f0
        /*0f84*/ 	.word	0x00000008
        /*0f88*/ 	.word	0x00000000
        /*0f8c*/ 	.short	0x0101
        /*0f8e*/ 	.byte	0x3f
	.zero		1


	//   ....[52]....
        /*0f90*/ 	.word	0x0001a720
        /*0f94*/ 	.word	0x00000008
        /*0f98*/ 	.word	0x00000000
        /*0f9c*/ 	.short	0x0101
        /*0f9e*/ 	.byte	0x3f
	.zero		1


	//   ....[53]....
        /*0fa0*/ 	.word	0x0001b020
        /*0fa4*/ 	.word	0x00000005
        /*0fa8*/ 	.word	0x00028450
        /*0fac*/ 	.short	0x010a
        /*0fae*/ 	.byte	0x3f
	.zero		1


	//   ....[54]....
        /*0fb0*/ 	.word	0x0001b060
        /*0fb4*/ 	.word	0x00000005
        /*0fb8*/ 	.word	0x00028450
        /*0fbc*/ 	.short	0x010a
        /*0fbe*/ 	.byte	0x3f
	.zero		1


	//   ....[55]....
        /*0fc0*/ 	.word	0x0001bab0
        /*0fc4*/ 	.word	0x0000000f
        /*0fc8*/ 	.word	0x00000000
        /*0fcc*/ 	.short	0x0101
        /*0fce*/ 	.byte	0x3f
	.zero		1


	//   ....[56]....
        /*0fd0*/ 	.word	0x0001e100
        /*0fd4*/ 	.word	0x00000000
        /*0fd8*/ 	.word	0x00000000
        /*0fdc*/ 	.short	0x0101
        /*0fde*/ 	.byte	0x3f
	.zero		1


	//   ....[57]....
        /*0fe0*/ 	.word	0x00020d20
        /*0fe4*/ 	.word	0x0000000c
        /*0fe8*/ 	.word	0x00028420
        /*0fec*/ 	.short	0x010a
        /*0fee*/ 	.byte	0x3f
	.zero		1


	//   ....[58]....
        /*0ff0*/ 	.word	0x00020df0
        /*0ff4*/ 	.word	0x00000008
        /*0ff8*/ 	.word	0x000284a0
        /*0ffc*/ 	.short	0x010a
        /*0ffe*/ 	.byte	0x3f
	.zero		1


	//   ....[59]....
        /*1000*/ 	.word	0x00021130
        /*1004*/ 	.word	0x00000008
        /*1008*/ 	.word	0x000284c0
        /*100c*/ 	.short	0x010a
        /*100e*/ 	.byte	0x3f
	.zero		1


	//   ....[60]....
        /*1010*/ 	.word	0x00021600
        /*1014*/ 	.word	0x00000008
        /*1018*/ 	.word	0x000284a0
        /*101c*/ 	.short	0x010a
        /*101e*/ 	.byte	0x3f
	.zero		1


	//   ....[61]....
        /*1020*/ 	.word	0x00021920
        /*1024*/ 	.word	0x00000008
        /*1028*/ 	.word	0x000284c0
        /*102c*/ 	.short	0x010a
        /*102e*/ 	.byte	0x3f
	.zero		1


	//   ....[62]....
        /*1030*/ 	.word	0x00022db0
        /*1034*/ 	.word	0x00000005
        /*1038*/ 	.word	0x00028480
        /*103c*/ 	.short	0x010a
        /*103e*/ 	.byte	0x3f
	.zero		1


	//   ....[63]....
        /*1040*/ 	.word	0x00022fe0
        /*1044*/ 	.word	0x00000005
        /*1048*/ 	.word	0x00028440
        /*104c*/ 	.short	0x010a
        /*104e*/ 	.byte	0x3f
	.zero		1


	//   ....[64]....
        /*1050*/ 	.word	0x00023450
        /*1054*/ 	.word	0x00000004
        /*1058*/ 	.word	0x00028420
        /*105c*/ 	.short	0x010a
        /*105e*/ 	.byte	0x3f
	.zero		1


	//   ....[65]....
        /*1060*/ 	.word	0x00023780
        /*1064*/ 	.word	0x00000006
        /*1068*/ 	.word	0x00028480
        /*106c*/ 	.short	0x010a
        /*106e*/ 	.byte	0x3f
	.zero		1


	//   ....[66]....
        /*1070*/ 	.word	0x00023b00
        /*1074*/ 	.word	0x00000006
        /*1078*/ 	.word	0x00028440
        /*107c*/ 	.short	0x010a
        /*107e*/ 	.byte	0x3f
	.zero		1


	//   ....[67]....
        /*1080*/ 	.word	0x00023ef0
        /*1084*/ 	.word	0x00000005
        /*1088*/ 	.word	0x00028470
        /*108c*/ 	.short	0x010a
        /*108e*/ 	.byte	0x3f
	.zero		1


	//   ....[68]....
        /*1090*/ 	.word	0x00023f80
        /*1094*/ 	.word	0x00000005
        /*1098*/ 	.word	0x00028460
        /*109c*/ 	.short	0x010a
        /*109e*/ 	.byte	0x3f
	.zero		1


	//   ....[69]....
        /*10a0*/ 	.word	0x00024460
        /*10a4*/ 	.word	0x00000004
        /*10a8*/ 	.word	0x00028450
        /*10ac*/ 	.short	0x0101
        /*10ae*/ 	.byte	0x3f
	.zero		1


	//   ....[70]....
        /*10b0*/ 	.word	0x000244c0
        /*10b4*/ 	.word	0x00000004
        /*10b8*/ 	.word	0x00000000
        /*10bc*/ 	.short	0x0101
        /*10be*/ 	.byte	0x3f
	.zero		1


	//   ....[71]....
        /*10c0*/ 	.word	0x000246b0
        /*10c4*/ 	.word	0x00000014
        /*10c8*/ 	.word	0x00028470
        /*10cc*/ 	.short	0x010a
        /*10ce*/ 	.byte	0x3f
	.zero		1


	//   ....[72]....
        /*10d0*/ 	.word	0x00024740
        /*10d4*/ 	.word	0x00000014
        /*10d8*/ 	.word	0x00028460
        /*10dc*/ 	.short	0x010a
        /*10de*/ 	.byte	0x3f
	.zero		1


	//   ....[73]....
        /*10e0*/ 	.word	0x00024bf0
        /*10e4*/ 	.word	0x00000014
        /*10e8*/ 	.word	0x00028450
        /*10ec*/ 	.short	0x0101
        /*10ee*/ 	.byte	0x3f
	.zero		1


	//   ....[74]....
        /*10f0*/ 	.word	0x00024c40
        /*10f4*/ 	.word	0x00000000
        /*10f8*/ 	.word	0x00000000
        /*10fc*/ 	.short	0x0101
        /*10fe*/ 	.byte	0x3f
	.zero		1


	//   ....[75]....
        /*1100*/ 	.word	0x00025af0
        /*1104*/ 	.word	0x00000000
        /*1108*/ 	.word	0x00028420
        /*110c*/ 	.short	0x010a
        /*110e*/ 	.byte	0x3f
	.zero		1


	//   ....[76]....
        /*1110*/ 	.word	0x00025ca0
        /*1114*/ 	.word	0x00000006
        /*1118*/ 	.word	0x00000000
        /*111c*/ 	.short	0x010a
        /*111e*/ 	.byte	0x3f
	.zero		1


	//   ....[77]....
        /*1120*/ 	.word	0x00025d10
        /*1124*/ 	.word	0x00000007
        /*1128*/ 	.word	0x00000000
        /*112c*/ 	.short	0x010a
        /*112e*/ 	.byte	0x3f
	.zero		1


	//   ....[78]....
        /*1130*/ 	.word	0x00025d70
        /*1134*/ 	.word	0x00000004
        /*1138*/ 	.word	0x00028460
        /*113c*/ 	.short	0x010a
        /*113e*/ 	.byte	0x3f
	.zero		1


	//   ....[79]....
        /*1140*/ 	.word	0x00025dc0
        /*1144*/ 	.word	0x00000003
        /*1148*/ 	.word	0x00028460
        /*114c*/ 	.short	0x010a
        /*114e*/ 	.byte	0x3f
	.zero		1


	//   ....[80]....
        /*1150*/ 	.word	0x00025e00
        /*1154*/ 	.word	0x00000004
        /*1158*/ 	.word	0x00028480
        /*115c*/ 	.short	0x010a
        /*115e*/ 	.byte	0x3f
	.zero		1


	//   ....[81]....
        /*1160*/ 	.word	0x00025e20
        /*1164*/ 	.word	0x00000003
        /*1168*/ 	.word	0x00028480
        /*116c*/ 	.short	0x010a
        /*116e*/ 	.byte	0x3f
	.zero		1


	//   ....[82]....
        /*1170*/ 	.word	0x00025e80
        /*1174*/ 	.word	0x00000055
        /*1178*/ 	.word	0x00028490
        /*117c*/ 	.short	0x010a
        /*117e*/ 	.byte	0x3f
	.zero		1


	//   ....[83]....
        /*1180*/ 	.word	0x00025ed0
        /*1184*/ 	.word	0x00000055
        /*1188*/ 	.word	0x00028490
        /*118c*/ 	.short	0x010a
        /*118e*/ 	.byte	0x3f
	.zero		1


	//   ....[84]....
        /*1190*/ 	.word	0x00025f20
        /*1194*/ 	.word	0x00000055
        /*1198*/ 	.word	0x00028490
        /*119c*/ 	.short	0x010a
        /*119e*/ 	.byte	0x3f
	.zero		1


	//   ....[85]....
        /*11a0*/ 	.word	0x00025f70
        /*11a4*/ 	.word	0x00000055
        /*11a8*/ 	.word	0x000284b0
        /*11ac*/ 	.short	0x010a
        /*11ae*/ 	.byte	0x3f
	.zero		1


	//   ....[86]....
        /*11b0*/ 	.word	0x00026a70
        /*11b4*/ 	.word	0x00000010
        /*11b8*/ 	.word	0x00028400
        /*11bc*/ 	.short	0x010a
        /*11be*/ 	.byte	0x3f
	.zero		1


	//   ....[87]....
        /*11c0*/ 	.word	0x000274c0
        /*11c4*/ 	.word	0x00000010
        /*11c8*/ 	.word	0x00028400
        /*11cc*/ 	.short	0x010a
        /*11ce*/ 	.byte	0x3f
	.zero		1


	//   ....[88]....
        /*11d0*/ 	.word	0x00027510
        /*11d4*/ 	.word	0x0000000b
        /*11d8*/ 	.word	0x00028430
        /*11dc*/ 	.short	0x010a
        /*11de*/ 	.byte	0x3f
	.zero		1


	//   ....[89]....
        /*11e0*/ 	.word	0x00027560
        /*11e4*/ 	.word	0x00000009
        /*11e8*/ 	.word	0x00028430
        /*11ec*/ 	.short	0x010a
        /*11ee*/ 	.byte	0x3f
	.zero		1


	//   ....[90]....
        /*11f0*/ 	.word	0x000275b0
        /*11f4*/ 	.word	0x00000009
        /*11f8*/ 	.word	0x00028450
        /*11fc*/ 	.short	0x010a
        /*11fe*/ 	.byte	0x3f
	.zero		1


	//   ....[91]....
        /*1200*/ 	.word	0x00027600
        /*1204*/ 	.word	0x00000007
        /*1208*/ 	.word	0x00028430
        /*120c*/ 	.short	0x010a
        /*120e*/ 	.byte	0x3f
	.zero		1


	//   ....[92]....
        /*1210*/ 	.word	0x00027650
        /*1214*/ 	.word	0x00000007
        /*1218*/ 	.word	0x00028450
        /*121c*/ 	.short	0x010a
        /*121e*/ 	.byte	0x3f
	.zero		1


	//   ....[93]....
        /*1220*/ 	.word	0x000276a0
        /*1224*/ 	.word	0x00000007
        /*1228*/ 	.word	0x00028430
        /*122c*/ 	.short	0x010a
        /*122e*/ 	.byte	0x3f
	.zero		1


	//   ....[94]....
        /*1230*/ 	.word	0x000276f0
        /*1234*/ 	.word	0x00000008
        /*1238*/ 	.word	0x00028450
        /*123c*/ 	.short	0x010a
        /*123e*/ 	.byte	0x3f
	.zero		1


	//   ....[95]....
        /*1240*/ 	.word	0x00027740
        /*1244*/ 	.word	0x00000005
        /*1248*/ 	.word	0x00028450
        /*124c*/ 	.short	0x010a
        /*124e*/ 	.byte	0x3f
	.zero		1


	//   ....[96]....
        /*1250*/ 	.word	0x000298e0
        /*1254*/ 	.word	0x0000000c
        /*1258*/ 	.word	0x00028420
        /*125c*/ 	.short	0x010a
        /*125e*/ 	.byte	0x3f
	.zero		1


	//   ....[97]....
        /*1260*/ 	.word	0x00029930
        /*1264*/ 	.word	0x00000008
        /*1268*/ 	.word	0x000284a0
        /*126c*/ 	.short	0x010a
        /*126e*/ 	.byte	0x3f
	.zero		1


	//   ....[98]....
        /*1270*/ 	.word	0x00029980
        /*1274*/ 	.word	0x00000008
        /*1278*/ 	.word	0x000284c0
        /*127c*/ 	.short	0x010a
        /*127e*/ 	.byte	0x3f
	.zero		1


	//   ....[99]....
        /*1280*/ 	.word	0x000299d0
        /*1284*/ 	.word	0x00000008
        /*1288*/ 	.word	0x000284a0
        /*128c*/ 	.short	0x010a
        /*128e*/ 	.byte	0x3f
	.zero		1


	//   ....[100]....
        /*1290*/ 	.word	0x00029a20
        /*1294*/ 	.word	0x00000008
        /*1298*/ 	.word	0x000284c0
        /*129c*/ 	.short	0x010a
        /*129e*/ 	.byte	0x3f
	.zero		1


	//   ....[101]....
        /*12a0*/ 	.word	0x00029bc0
        /*12a4*/ 	.word	0x00000005
        /*12a8*/ 	.word	0x00028480
        /*12ac*/ 	.short	0x010a
        /*12ae*/ 	.byte	0x3f
	.zero		1


	//   ....[102]....
        /*12b0*/ 	.word	0x00029c10
        /*12b4*/ 	.word	0x00000005
        /*12b8*/ 	.word	0x00028440
        /*12bc*/ 	.short	0x010a
        /*12be*/ 	.byte	0x3f
	.zero		1


	//   ....[103]....
        /*12c0*/ 	.word	0x00029c90
        /*12c4*/ 	.word	0x00000004
        /*12c8*/ 	.word	0x00028420
        /*12cc*/ 	.short	0x010a
        /*12ce*/ 	.byte	0x3f
	.zero		1


	//   ....[104]....
        /*12d0*/ 	.word	0x00029ce0
        /*12d4*/ 	.word	0x00000006
        /*12d8*/ 	.word	0x00028480
        /*12dc*/ 	.short	0x010a
        /*12de*/ 	.byte	0x3f
	.zero		1


	//   ....[105]....
        /*12e0*/ 	.word	0x00029d30
        /*12e4*/ 	.word	0x00000006
        /*12e8*/ 	.word	0x00028440
        /*12ec*/ 	.short	0x010a
        /*12ee*/ 	.byte	0x3f
	.zero		1


	//   ....[106]....
        /*12f0*/ 	.word	0x00029d90
        /*12f4*/ 	.word	0x00000005
        /*12f8*/ 	.word	0x00028470
        /*12fc*/ 	.short	0x010a
        /*12fe*/ 	.byte	0x3f
	.zero		1


	//   ....[107]....
        /*1300*/ 	.word	0x00029df0
        /*1304*/ 	.word	0x00000005
        /*1308*/ 	.word	0x00028460
        /*130c*/ 	.short	0x010a
        /*130e*/ 	.byte	0x3f
	.zero		1


	//   ....[108]....
        /*1310*/ 	.word	0x00029e40
        /*1314*/ 	.word	0x00000014
        /*1318*/ 	.word	0x00028470
        /*131c*/ 	.short	0x010a
        /*131e*/ 	.byte	0x3f
	.zero		1


	//   ....[109]....
        /*1320*/ 	.word	0x00029e90
        /*1324*/ 	.word	0x00000014
        /*1328*/ 	.word	0x00028460
        /*132c*/ 	.short	0x010a
        /*132e*/ 	.byte	0x3f
	.zero		1


	//   ....[110]....
        /*1330*/ 	.word	0x0002a850
        /*1334*/ 	.word	0x00000000
        /*1338*/ 	.word	0x00028420
        /*133c*/ 	.short	0x010a
        /*133e*/ 	.byte	0x3f
	.zero		1


	//   ....[111]....
        /*1340*/ 	.word	0x0002a9f0
        /*1344*/ 	.word	0x00000006
        /*1348*/ 	.word	0x00000000
        /*134c*/ 	.short	0x010a
        /*134e*/ 	.byte	0x3f
	.zero		1


	//   ....[112]....
        /*1350*/ 	.word	0x0002aa40
        /*1354*/ 	.word	0x00000007
        /*1358*/ 	.word	0x00000000
        /*135c*/ 	.short	0x010a
        /*135e*/ 	.byte	0x3f
	.zero		1


	//   ....[113]....
        /*1360*/ 	.word	0x0002aa90
        /*1364*/ 	.word	0x00000004
        /*1368*/ 	.word	0x00028460
        /*136c*/ 	.short	0x010a
        /*136e*/ 	.byte	0x3f
	.zero		1


	//   ....[114]....
        /*1370*/ 	.word	0x0002aae0
        /*1374*/ 	.word	0x00000003
        /*1378*/ 	.word	0x00028460
        /*137c*/ 	.short	0x010a
        /*137e*/ 	.byte	0x3f
	.zero		1


	//   ....[115]....
        /*1380*/ 	.word	0x0002ab30
        /*1384*/ 	.word	0x00000004
        /*1388*/ 	.word	0x00028480
        /*138c*/ 	.short	0x010a
        /*138e*/ 	.byte	0x3f
	.zero		1


	//----- nvinfo : EIATTR_NUM_MBARRIERS
	.align		4
.L_244:
        /*1390*/ 	.byte	0x03, 0x38
        /*1392*/ 	.short	0x0016


	//----- nvinfo : EIATTR_EXIT_INSTR_OFFSETS
	.align		4
        /*1394*/ 	.byte	0x04, 0x1c
        /*1396*/ 	.short	(.L_246 - .L_245)


	//   ....[0]....
.L_245:
        /*1398*/ 	.word	0x00025e70


	//----- nvinfo : EIATTR_MAX_THREADS
	.align		4
.L_246:
        /*139c*/ 	.byte	0x04, 0x05
        /*139e*/ 	.short	(.L_248 - .L_247)
.L_247:
        /*13a0*/ 	.word	0x00000180
        /*13a4*/ 	.word	0x00000001
        /*13a8*/ 	.word	0x00000001


	//----- nvinfo : EIATTR_CRS_STACK_SIZE
	.align		4
.L_248:
        /*13ac*/ 	.byte	0x04, 0x1e
        /*13ae*/ 	.short	(.L_250 - .L_249)
.L_249:
        /*13b0*/ 	.word	0x00000000


	//----- nvinfo : EIATTR_CBANK_PARAM_SIZE
	.align		4
.L_250:
        /*13b4*/ 	.byte	0x03, 0x19
        /*13b6*/ 	.short	0x0a70


	//----- nvinfo : EIATTR_PARAM_CBANK
	.align		4
        /*13b8*/ 	.byte	0x04, 0x0a
        /*13ba*/ 	.short	(.L_252 - .L_251)
	.align		4
.L_251:
        /*13bc*/ 	.word	index@(.nv.constant0._ZN7cutlass13device_kernelIN5flash11enable_sm90INS1_16FlashAttnFwdSm90INS1_25CollectiveMainloopFwdSm90ILi2EN4cute5tupleIJNS5_1CILi1EEES8_S8_EEENS6_IJNS7_ILi128EEENS7_ILi64EEENS7_ILi256EEEEEELi256ENS_12float_e4m3_tEfNS_4arch4Sm90ELb0ELb1ELb1ELb1ELb0ELb1ELb0ELb1ELb1ELb0ELb0ELb0EEENS1_21CollectiveEpilogueFwdINS6_IJSA_SC_SB_EEES9_NS_10bfloat16_tESG_Li256ELb1ELb0ELb0ELb1EEENS1_36VarlenDynamicPersistentTileSchedulerILi128ELi64ELi256ELi128ELb0ELb0ELb1ELb1ELb0ELb1EEEEEEEEEvNT_6ParamsE)
        /*13c0*/ 	.short	0x0210
        /*13c2*/ 	.short	0x0a70


	//----- nvinfo : EIATTR_SW_WAR
	.align		4
.L_252:
        /*13c4*/ 	.byte	0x04, 0x36
        /*13c6*/ 	.short	(.L_254 - .L_253)
.L_253:
        /*13c8*/ 	.word	0x00000008
.L_254:


//--------------------- .nv.info._ZN7cutlass13device_kernelIN5flash11enable_sm90INS1_16FlashAttnFwdSm90INS1_25CollectiveMainloopFwdSm90ILi2EN4cute5tupleIJNS5_1CILi1EEES8_S8_EEENS6_IJNS7_ILi128EEESA_NS7_ILi256EEEEEELi256ENS_12float_e4m3_tEfNS_4arch4Sm90ELb1ELb0ELb1ELb0ELb0ELb0ELb0ELb1ELb1ELb0ELb0ELb0EEENS1_21CollectiveEpilogueFwdINS6_IJSA_SB_SA_EEES9_NS_10bfloat16_tESF_Li256ELb0ELb0ELb0ELb1EEENS1_30DynamicPersistentTileSchedulerILi256ELi128ELb0ELb0ELb1EEEEEEEEEvNT_6ParamsE --------------------------
	.section	.nv.info._ZN7cutlass13device_kernelIN5flash11enable_sm90INS1_16FlashAttnFwdSm90INS1_25CollectiveMainloopFwdSm90ILi2EN4cute5tupleIJNS5_1CILi1EEES8_S8_EEENS6_IJNS7_ILi128EEESA_NS7_ILi256EEEEEELi256ENS_12float_e4m3_tEfNS_4arch4Sm90ELb1ELb0ELb1ELb0ELb0ELb0ELb0ELb1ELb1ELb0ELb0ELb0EEENS1_21CollectiveEpilogueFwdINS6_IJSA_SB_SA_EEES9_NS_10bfloat16_tESF_Li256ELb0ELb0ELb0ELb1EEENS1_30DynamicPersistentTileSchedulerILi256ELi128ELb0ELb0ELb1EEEEEEEEEvNT_6ParamsE,"",@"SHT_CUDA_INFO"
	.sectionflags	@""
	.align	4


	//----- nvinfo : EIATTR_CUDA_API_VERSION
	.align		4
        /*0000*/ 	.byte	0x04, 0x37
        /*0002*/ 	.short	(.L_256 - .L_255)
.L_255:
        /*0004*/ 	.word	0x00000082


	//----- nvinfo : EIATTR_KPARAM_INFO
	.align		4
.L_256:
        /*0008*/ 	.byte	0x04, 0x17
        /*000a*/ 	.short	(.L_258 - .L_257)
.L_257:
        /*000c*/ 	.word	0x00000000
        /*0010*/ 	.short	0x0000
        /*0012*/ 	.short	0x0070
        /*0014*/ 	.byte	0x00, 0xf0, 0x01, 0x2e


	//----- nvinfo : EIATTR_SPARSE_MMA_MASK
	.align		4
.L_258:
        /*0018*/ 	.byte	0x03, 0x50
        /*001a*/ 	.short	0x0000


	//----- nvinfo : EIATTR_MAXREG_COUNT
	.align		4
        /*001c*/ 	.byte	0x03, 0x1b
        /*001e*/ 	.short	0x00a8


	//----- nvinfo : EIATTR_NUM_BARRIERS
	.align		4
        /*0020*/ 	.byte	0x02, 0x4c
        /*0022*/ 	.byte	0x10
	.zero		1


	//----- nvinfo : EIATTR_EXTERNS
	.align		4
        /*0024*/ 	.byte	0x04, 0x0f
        /*0026*/ 	.short	(.L_260 - .L_259)


	//   ....[0]....
	.align		4
.L_259:
        /*0028*/ 	.word	index@(__assertfail)


	//----- nvinfo : EIATTR_ANNOTATIONS
	.align		4
.L_260:
        /*002c*/ 	.byte	0x04, 0x55
        /*002e*/ 	.short	(.L_262 - .L_261)


	//   ....[0]....
.L_261:
        /* <DEDUP_REMOVED lines=35> */


	//----- nvinfo : EIATTR_MERCURY_ISA_VERSION
	.align		4
.L_262:
        /*0250*/ 	.byte	0x03, 0x5f
        /*0252*/ 	.short	0x0101


	//----- nvinfo : EIATTR_INT_WARP_WIDE_INSTR_OFFSETS
	.align		4
        /*0254*/ 	.byte	0x04, 0x31
        /*0256*/ 	.short	(.L_264 - .L_263)


	//   ....[0]....
.L_263:
        /*0258*/ 	.word	0x00000190


	//   ....[1]....
        /*025c*/ 	.word	0x000001c0


	//   ....[2]....
        /*0260*/ 	.word	0x000001d0


	//   ....[3]....
        /*0264*/ 	.word	0x0000ee40


	//   ....[4]....
        /*0268*/ 	.word	0x0000eed0


	//   ....[5]....
        /*026c*/ 	.word	0x0000f590


	//   ....[6]....
        /*0270*/ 	.word	0x00011210


	//   ....[7]....
        /*0274*/ 	.word	0x000112a0


	//----- nvinfo : EIATTR_COOP_GROUP_MASK_REGIDS
	.align		4
.L_264:
        /*0278*/ 	.byte	0x04, 0x29
        /*027a*/ 	.short	(.L_266 - .L_265)


	//   ....[0]....
.L_265:
        /*027c*/ 	.word	0xffffffff


	//   ....[1]....
        /*0280*/ 	.word	0xffffffff


	//   ....[2]....
        /*0284*/ 	.word	0xffffffff


	//   ....[3]....
        /*0288*/ 	.word	0xffffffff


	//   ....[4]....
        /*028c*/ 	.word	0xffffffff


	//   ....[5]....
        /*0290*/ 	.word	0xffffffff


	//   ....[6]....
        /*0294*/ 	.word	0xffffffff


	//   ....[7]....
        /*0298*/ 	.word	0xffffffff


	//   ....[8]....
        /*029c*/ 	.word	0xffffffff


	//   ....[9]....
        /*02a0*/ 	.word	0xffffffff


	//   ....[10]....
        /*02a4*/ 	.word	0xffffffff


	//   ....[11]....
        /*02a8*/ 	.word	0xffffffff


	//   ....[12]....
        /*02ac*/ 	.word	0xffffffff


	//   ....[13]....
        /*02b0*/ 	.word	0xffffffff


	//   ....[14]....
        /*02b4*/ 	.word	0xffffffff


	//   ....[15]....
        /*02b8*/ 	.word	0xffffffff


	//   ....[16]....
        /*02bc*/ 	.word	0xffffffff


	//   ....[17]....
        /*02c0*/ 	.word	0xffffffff


	//   ....[18]....
        /*02c4*/ 	.word	0xffffffff


	//   ....[19]....
        /*02c8*/ 	.word	0xffffffff


	//   ....[20]....
        /*02cc*/ 	.word	0xffffffff


	//   ....[21]....
        /*02d0*/ 	.word	0xffffffff


	//   ....[22]....
        /*02d4*/ 	.word	0xffffffff


	//   ....[23]....
        /*02d8*/ 	.word	0xffffffff


	//   ....[24]....
        /*02dc*/ 	.word	0xffffffff


	//   ....[25]....
        /*02e0*/ 	.word	0xffffffff


	//   ....[26]....
        /*02e4*/ 	.word	0xffffffff


	//   ....[27]....
        /*02e8*/ 	.word	0xffffffff


	//   ....[28]....
        /*02ec*/ 	.word	0xffffffff


	//   ....[29]....
        /*02f0*/ 	.word	0xffffffff


	//   ....[30]....
        /*02f4*/ 	.word	0xffffffff


	//   ....[31]....
        /*02f8*/ 	.word	0xffffffff


	//   ....[32]....
        /*02fc*/ 	.word	0xffffffff


	//   ....[33]....
        /*0300*/ 	.word	0xffffffff


	//   ....[34]....
        /*0304*/ 	.word	0xffffffff


	//   ....[35]....
        /*0308*/ 	.word	0xffffffff


	//   ....[36]....
        /*030c*/ 	.word	0xffffffff


	//   ....[37]....
        /*0310*/ 	.word	0xffffffff


	//   ....[38]....
        /*0314*/ 	.word	0xffffffff


	//   ....[39]....
        /*0318*/ 	.word	0xffffffff


	//   ....[40]....
        /*031c*/ 	.word	0xffffffff


	//   ....[41]....
        /*0320*/ 	.word	0xffffffff


	//   ....[42]....
        /*0324*/ 	.word	0xffffffff


	//   ....[43]....
        /*0328*/ 	.word	0xffffffff


	//   ....[44]....
        /*032c*/ 	.word	0xffffffff


	//   ....[45]....
        /*0330*/ 	.word	0xffffffff


	//   ....[46]....
        /*0334*/ 	.word	0xffffffff


	//   ....[47]....
        /*0338*/ 	.word	0xffffffff


	//   ....[48]....
        /*033c*/ 	.word	0xffffffff


	//   ....[49]....
        /*0340*/ 	.word	0xffffffff


	//   ....[50]....
        /*0344*/ 	.word	0xffffffff


	//   ....[51]....
        /*0348*/ 	.word	0xffffffff


	//   ....[52]....
        /*034c*/ 	.word	0xffffffff


	//   ....[53]....
        /*0350*/ 	.word	0xffffffff


	//   ....[54]....
        /*0354*/ 	.word	0xffffffff


	//   ....[55]....
        /*0358*/ 	.word	0xffffffff


	//   ....[56]....
        /*035c*/ 	.word	0xffffffff


	//   ....[57]....
        /*0360*/ 	.word	0xffffffff


	//   ....[58]....
        /*0364*/ 	.word	0xffffffff


	//   ....[59]....
        /*0368*/ 	.word	0xffffffff


	//   ....[60]....
        /*036c*/ 	.word	0xffffffff


	//   ....[61]....
        /*0370*/ 	.word	0xffffffff


	//   ....[62]....
        /*0374*/ 	.word	0xffffffff


	//   ....[63]....
        /*0378*/ 	.word	0xffffffff


	//   ....[64]....
        /*037c*/ 	.word	0xffffffff


	//   ....[65]....
        /*0380*/ 	.word	0xffffffff


	//   ....[66]....
        /*0384*/ 	.word	0xffffffff


	//   ....[67]....
        /*0388*/ 	.word	0xffffffff


	//   ....[68]....
        /*038c*/ 	.word	0xffffffff


	//   ....[69]....
        /*0390*/ 	.word	0xffffffff


	//   ....[70]....
        /*0394*/ 	.word	0xffffffff


	//   ....[71]....
        /*0398*/ 	.word	0xffffffff


	//   ....[72]....
        /*039c*/ 	.word	0xffffffff


	//   ....[73]....
        /*03a0*/ 	.word	0xffffffff


	//   ....[74]....
        /*03a4*/ 	.word	0xffffffff


	//   ....[75]....
        /*03a8*/ 	.word	0xffffffff


	//   ....[76]....
        /*03ac*/ 	.word	0xffffffff


	//   ....[77]....
        /*03b0*/ 	.word	0xffffffff


	//   ....[78]....
        /*03b4*/ 	.word	0xffffffff


	//   ....[79]....
        /*03b8*/ 	.word	0xffffffff


	//   ....[80]....
        /*03bc*/ 	.word	0xffffffff


	//   ....[81]....
        /*03c0*/ 	.word	0xffffffff


	//   ....[82]....
        /*03c4*/ 	.word	0xffffffff


	//   ....[83]....
        /*03c8*/ 	.word	0xffffffff


	//   ....[84]....
        /*03cc*/ 	.word	0xffffffff


	//   ....[85]....
        /*03d0*/ 	.word	0xffffffff


	//   ....[86]....
        /*03d4*/ 	.word	0xffffffff


	//   ....[87]....
        /*03d8*/ 	.word	0xffffffff


	//   ....[88]....
        /*03dc*/ 	.word	0xffffffff


	//   ....[89]....
        /*03e0*/ 	.word	0xffffffff


	//   ....[90]....
        /*03e4*/ 	.word	0xffffffff


	//   ....[91]....
        /*03e8*/ 	.word	0xffffffff


	//   ....[92]....
        /*03ec*/ 	.word	0xffffffff


	//   ....[93]....
        /*03f0*/ 	.word	0x0500000f


	//   ....[94]....
        /*03f4*/ 	.word	0x0500000f


	//----- nvinfo : EIATTR_COOP_GROUP_INSTR_OFFSETS
	.align		4
.L_266:
        /*03f8*/ 	.byte	0x04, 0x28
        /*03fa*/ 	.short	(.L_268 - .L_267)


	//   ....[0]....
.L_267:
        /*03fc*/ 	.word	0x00000070


	//   ....[1]....
        /*0400*/ 	.word	0x000001a0


	//   ....[2]....
        /*0404*/ 	.word	0x000001f0


	//   ....[3]....
        /*0408*/ 	.word	0x000003e0


	//   ....[4]....
        /*040c*/ 	.word	0x00000540


	//   ....[5]....
        /*0410*/ 	.word	0x00000660


	//   ....[6]....
        /*0414*/ 	.word	0x000007c0


	//   ....[7]....
        /*0418*/ 	.word	0x000016c0


	//   ....[8]....
        /*041c*/ 	.word	0x00003270


	//   ....[9]....
        /*0420*/ 	.word	0x000032d0


	//   ....[10]....
        /*0424*/ 	.word	0x00003d00


	//   ....[11]....
        /*0428*/ 	.word	0x00003d70


	//   ....[12]....
        /*042c*/ 	.word	0x00006450


	//   ....[13]....
        /*0430*/ 	.word	0x00006550


	//   ....[14]....
        /*0434*/ 	.word	0x00006f30


	//   ....[15]....
        /*0438*/ 	.word	0x00007010


	//   ....[16]....
        /*043c*/ 	.word	0x00009830


	//   ....[17]....
        /*0440*/ 	.word	0x00009850


	//   ....[18]....
        /*0444*/ 	.word	0x00009880


	//   ....[19]....
        /*0448*/ 	.word	0x00009890


	//   ....[20]....
        /*044c*/ 	.word	0x0000b4c0


	//   ....[21]....
        /*0450*/ 	.word	0x0000b4d0


	//   ....[22]....
        /*0454*/ 	.word	0x0000b500


	//   ....[23]....
        /*0458*/ 	.word	0x0000b510


	//   ....[24]....
        /*045c*/ 	.word	0x0000cb60


	//   ....[25]....
        /*0460*/ 	.word	0x0000cb90


	//   ....[26]....
        /*0464*/ 	.word	0x0000cbc0


	//   ....[27]....
        /*0468*/ 	.word	0x0000cbf0


	//   ....[28]....
        /*046c*/ 	.word	0x0000cc20


	//   ....[29]....
        /*0470*/ 	.word	0x0000cc50


	//   ....[30]....
        /*0474*/ 	.word	0x0000cc80


	//   ....[31]....
        /*0478*/ 	.word	0x0000ccb0


	//   ....[32]....
        /*047c*/ 	.word	0x0000cce0


	//   ....[33]....
        /*0480*/ 	.word	0x0000cd10


	//   ....[34]....
        /*0484*/ 	.word	0x0000cd50


	//   ....[35]....
        /*0488*/ 	.word	0x0000cd90


	//   ....[36]....
        /*048c*/ 	.word	0x0000cdd0


	//   ....[37]....
        /*0490*/ 	.word	0x0000ce10


	//   ....[38]....
        /*0494*/ 	.word	0x0000ce40


	//   ....[39]....
        /*0498*/ 	.word	0x0000ce80


	//   ....[40]....
        /*049c*/ 	.word	0x0000ceb0


	//   ....[41]....
        /*04a0*/ 	.word	0x0000cee0


	//   ....[42]....
        /*04a4*/ 	.word	0x0000cf10


	//   ....[43]....
        /*04a8*/ 	.word	0x0000cf90


	//   ....[44]....
        /*04ac*/ 	.word	0x0000cfc0


	//   ....[45]....
        /*04b0*/ 	.word	0x0000cff0


	//   ....[46]....
        /*04b4*/ 	.word	0x0000d020


	//   ....[47]....
        /*04b8*/ 	.word	0x0000d060


	//   ....[48]....
        /*04bc*/ 	.word	0x0000d0a0


	//   ....[49]....
        /*04c0*/ 	.word	0x0000d0e0


	//   ....[50]....
        /*04c4*/ 	.word	0x0000d120


	//   ....[51]....
        /*04c8*/ 	.word	0x0000d150


	//   ....[52]....
        /*04cc*/ 	.word	0x0000d180


	//   ....[53]....
        /*04d0*/ 	.word	0x0000d1b0


	//   ....[54]....
        /*04d4*/ 	.word	0x0000d1f0


	//   ....[55]....
        /*04d8*/ 	.word	0x0000d230


	//   ....[56]....
        /*04dc*/ 	.word	0x0000d250


	//   ....[57]....
        /*04e0*/ 	.word	0x0000d260


	//   ....[58]....
        /*04e4*/ 	.word	0x0000d270


	//   ....[59]....
        /*04e8*/ 	.word	0x0000d280


	//   ....[60]....
        /*04ec*/ 	.word	0x0000d290


	//   ....[61]....
        /*04f0*/ 	.word	0x0000d2a0


	//   ....[62]....
        /*04f4*/ 	.word	0x0000d2b0


	//   ....[63]....
        /*04f8*/ 	.word	0x0000d2c0


	//   ....[64]....
        /*04fc*/ 	.word	0x0000d2e0


	//   ....[65]....
        /*0500*/ 	.word	0x0000d2f0


	//   ....[66]....
        /*0504*/ 	.word	0x0000d300


	//   ....[67]....
        /*0508*/ 	.word	0x0000d320


	//   ....[68]....
        /*050c*/ 	.word	0x0000d350


	//   ....[69]....
        /*0510*/ 	.word	0x0000d370


	//   ....[70]....
        /*0514*/ 	.word	0x0000d380


	//   ....[71]....
        /*0518*/ 	.word	0x0000d3a0


	//   ....[72]....
        /*051c*/ 	.word	0x0000d3d0


	//   ....[73]....
        /*0520*/ 	.word	0x0000d400


	//   ....[74]....
        /*0524*/ 	.word	0x0000d430


	//   ....[75]....
        /*0528*/ 	.word	0x0000d460


	//   ....[76]....
        /*052c*/ 	.word	0x0000d490


	//   ....[77]....
        /*0530*/ 	.word	0x0000d4c0


	//   ....[78]....
        /*0534*/ 	.word	0x0000d4f0


	//   ....[79]....
        /*0538*/ 	.word	0x0000d530


	//   ....[80]....
        /*053c*/ 	.word	0x0000d560


	//   ....[81]....
        /*0540*/ 	.word	0x0000d590


	//   ....[82]....
        /*0544*/ 	.word	0x0000d5b0


	//   ....[83]....
        /*0548*/ 	.word	0x0000d5d0


	//   ....[84]....
        /*054c*/ 	.word	0x0000d5f0


	//   ....[85]....
        /*0550*/ 	.word	0x0000d610


	//   ....[86]....
        /*0554*/ 	.word	0x0000d630


	//   ....[87]....
        /*0558*/ 	.word	0x0000d660


	//   ....[88]....
        /*055c*/ 	.word	0x0000d9d0


	//   ....[89]....
        /*0560*/ 	.word	0x0000e6e0


	//   ....[90]....
        /*0564*/ 	.word	0x0000f6a0


	//   ....[91]....
        /*0568*/ 	.word	0x00011e20


	//   ....[92]....
        /*056c*/ 	.word	0x00011fc0


	//   ....[93]....
        /*0570*/ 	.word	0x000125c0


	//   ....[94]....
        /*0574*/ 	.word	0x00012a50


	//----- nvinfo : EIATTR_REG_RECONFIG
	.align		4
.L_268:
        /*0578*/ 	.byte	0x01, 0x54
	.zero		2


	//----- nvinfo : EIATTR_SYSCALL_OFFSETS
	.align		4
        /*057c*/ 	.byte	0x04, 0x46
        /*057e*/ 	.short	(.L_270 - .L_269)


	//   ....[0]....
.L_269:
        /*0580*/ 	.word	0x00001840


	//   ....[1]....
        /*0584*/ 	.word	0x0000f070


	//   ....[2]....
        /*0588*/ 	.word	0x0000f1b0


	//   ....[3]....
        /*058c*/ 	.word	0x0000f2f0


	//   ....[4]....
        /*0590*/ 	.word	0x0000f410


	//----- nvinfo : EIATTR_MBARRIER_INSTR_OFFSETS
	.align		4
.L_270:
        /*0594*/ 	.byte	0x04, 0x39
        /*0596*/ 	.short	(.L_272 - .L_271)


	//   ....[0]....
.L_271:
        /*0598*/ 	.word	0x00000290
        /*059c*/ 	.word	0x000000ff
        /*05a0*/ 	.word	0x00038800
        /*05a4*/ 	.short	0x0100
        /*05a6*/ 	.byte	0x06
	.zero		1


	//   ....[1]....
        /*05a8*/ 	.word	0x000002a0
        /*05ac*/ 	.word	0x000000ff
        /*05b0*/ 	.word	0x00038820
        /*05b4*/ 	.short	0x0100
        /*05b6*/ 	.byte	0x06
	.zero		1


	//   ....[2]....
        /*05b8*/ 	.word	0x00000390
        /*05bc*/ 	.word	0x000000ff
        /*05c0*/ 	.word	0x00038830
        /*05c4*/ 	.short	0x0100
        /*05c6*/ 	.byte	0x08
	.zero		1


	//   ....[3]....
        /*05c8*/ 	.word	0x000003a0
        /*05cc*/ 	.word	0x000000ff
        /*05d0*/ 	.word	0x00038840
        /*05d4*/ 	.short	0x0100
        /*05d6*/ 	.byte	0x08
	.zero		1


	//   ....[4]....
        /*05d8*/ 	.word	0x000003b0
        /*05dc*/ 	.word	0x000000ff
        /*05e0*/ 	.word	0x00038838
        /*05e4*/ 	.short	0x0100
        /*05e6*/ 	.byte	0x08
	.zero		1


	//   ....[5]....
        /*05e8*/ 	.word	0x000003c0
        /*05ec*/ 	.word	0x000000ff
        /*05f0*/ 	.word	0x00038848
        /*05f4*/ 	.short	0x0100
        /*05f6*/ 	.byte	0x08
	.zero		1


	//   ....[6]....
        /*05f8*/ 	.word	0x000004f0
        /*05fc*/ 	.word	0x000000ff
        /*0600*/ 	.word	0x00038850
        /*0604*/ 	.short	0x0100
        /*0606*/ 	.byte	0x08
	.zero		1


	//   ....[7]....
        /*0608*/ 	.word	0x00000500
        /*060c*/ 	.word	0x000000ff
        /*0610*/ 	.word	0x00038860
        /*0614*/ 	.short	0x0100
        /*0616*/ 	.byte	0x08
	.zero		1


	//   ....[8]....
        /*0618*/ 	.word	0x00000510
        /*061c*/ 	.word	0x000000ff
        /*0620*/ 	.word	0x00038858
        /*0624*/ 	.short	0x0100
        /*0626*/ 	.byte	0x08
	.zero		1


	//   ....[9]....
        /*0628*/ 	.word	0x00000520
        /*062c*/ 	.word	0x000000ff
        /*0630*/ 	.word	0x00038868
        /*0634*/ 	.short	0x0100
        /*0636*/ 	.byte	0x08
	.zero		1


	//   ....[10]....
        /*0638*/ 	.word	0x00000610
        /*063c*/ 	.word	0x000000ff
        /*0640*/ 	.word	0x00038870
        /*0644*/ 	.short	0x0100
        /*0646*/ 	.byte	0x06
	.zero		1


	//   ....[11]....
        /*0648*/ 	.word	0x00000620
        /*064c*/ 	.word	0x000000ff
        /*0650*/ 	.word	0x00038880
        /*0654*/ 	.short	0x0100
        /*0656*/ 	.byte	0x06
	.zero		1


	//   ....[12]....
        /*0658*/ 	.word	0x00000630
        /*065c*/ 	.word	0x000000ff
        /*0660*/ 	.word	0x00038878
        /*0664*/ 	.short	0x0100
        /*0666*/ 	.byte	0x06
	.zero		1


	//   ....[13]....
        /*0668*/ 	.word	0x00000640
        /*066c*/ 	.word	0x000000ff
        /*0670*/ 	.word	0x00038888
        /*0674*/ 	.short	0x0100
        /*0676*/ 	.byte	0x06
	.zero		1


	//   ....[14]....
        /*0678*/ 	.word	0x00000770
        /*067c*/ 	.word	0x000000ff
        /*0680*/ 	.word	0x00038890
        /*0684*/ 	.short	0x0100
        /*0686*/ 	.byte	0x08
	.zero		1


	//   ....[15]....
        /*0688*/ 	.word	0x00000780
        /*068c*/ 	.word	0x000000ff
        /*0690*/ 	.word	0x000388a0
        /*0694*/ 	.short	0x0100
        /*0696*/ 	.byte	0x08
	.zero		1


	//   ....[16]....
        /*0698*/ 	.word	0x00000790
        /*069c*/ 	.word	0x000000ff
        /*06a0*/ 	.word	0x00038898
        /*06a4*/ 	.short	0x0100
        /*06a6*/ 	.byte	0x08
	.zero		1


	//   ....[17]....
        /*06a8*/ 	.word	0x000007a0
        /*06ac*/ 	.word	0x000000ff
        /*06b0*/ 	.word	0x000388a8
        /*06b4*/ 	.short	0x0100
        /*06b6*/ 	.byte	0x08
	.zero		1


	//   ....[18]....
        /*06b8*/ 	.word	0x000008d0
        /*06bc*/ 	.word	0x000000ff
        /*06c0*/ 	.word	0x000388b0
        /*06c4*/ 	.short	0x0100
        /*06c6*/ 	.byte	0x08
	.zero		1


	//   ....[19]....
        /*06c8*/ 	.word	0x000008e0
        /*06cc*/ 	.word	0x000000ff
        /*06d0*/ 	.word	0x000388c0
        /*06d4*/ 	.short	0x0100
        /*06d6*/ 	.byte	0x08
	.zero		1


	//   ....[20]....
        /*06d8*/ 	.word	0x000008f0
        /*06dc*/ 	.word	0x000000ff
        /*06e0*/ 	.word	0x000388b8
        /*06e4*/ 	.short	0x0100
        /*06e6*/ 	.byte	0x08
	.zero		1


	//   ....[21]....
        /*06e8*/ 	.word	0x00000900
        /*06ec*/ 	.word	0x000000ff
        /*06f0*/ 	.word	0x000388c8
        /*06f4*/ 	.short	0x0100
        /*06f6*/ 	.byte	0x08
	.zero		1


	//   ....[22]....
        /*06f8*/ 	.word	0x00001b90
        /*06fc*/ 	.word	0x000000ff
        /*0700*/ 	.word	0x00038800
        /*0704*/ 	.short	0x010a
        /*0706*/ 	.byte	0x26
	.zero		1


	//   ....[23]....
        /*0708*/ 	.word	0x00001c30
        /*070c*/ 	.word	0x00000002
        /*0710*/ 	.word	0x00038830
        /*0714*/ 	.short	0x010a
        /*0716*/ 	.byte	0x3f
	.zero		1


	//   ....[24]....
        /*0718*/ 	.word	0x00001ca0
        /*071c*/ 	.word	0x00000002
        /*0720*/ 	.word	0x00038830
        /*0724*/ 	.short	0x010a
        /*0726*/ 	.byte	0x3f
	.zero		1


	//   ....[25]....
        /*0728*/ 	.word	0x00002b90
        /*072c*/ 	.word	0x00000002
        /*0730*/ 	.word	0x00000000
        /*0734*/ 	.short	0x0101
        /*0736*/ 	.byte	0x3f
	.zero		1


	//   ....[26]....
        /*0738*/ 	.word	0x00005260
        /*073c*/ 	.word	0x000000ff
        /*0740*/ 	.word	0x00038830
        /*0744*/ 	.short	0x010a
        /*0746*/ 	.byte	0x06
	.zero		1


	//   ....[27]....
        /*0748*/ 	.word	0x000052a0
        /*074c*/ 	.word	0x000000ff
        /*0750*/ 	.word	0x00038830
        /*0754*/ 	.short	0x010a
        /*0756*/ 	.byte	0x06
	.zero		1


	//   ....[28]....
        /*0758*/ 	.word	0x00005620
        /*075c*/ 	.word	0x000000ff
        /*0760*/ 	.word	0x00038850
        /*0764*/ 	.short	0x010a
        /*0766*/ 	.byte	0x0a
	.zero		1


	//   ....[29]....
        /*0768*/ 	.word	0x00005660
        /*076c*/ 	.word	0x000000ff
        /*0770*/ 	.word	0x00038850
        /*0774*/ 	.short	0x010a
        /*0776*/ 	.byte	0x0a
	.zero		1


	//   ....[30]....
        /*0778*/ 	.word	0x00007a90
        /*077c*/ 	.word	0x00000002
        /*0780*/ 	.word	0x00000000
        /*0784*/ 	.short	0x0101
        /*0786*/ 	.byte	0x3f
	.zero		1


	//   ....[31]....
        /*0788*/ 	.word	0x00007c50
        /*078c*/ 	.word	0x000000ff
        /*0790*/ 	.word	0x00000000
        /*0794*/ 	.short	0x0101
        /*0796*/ 	.byte	0x0a
	.zero		1


	//   ....[32]....
        /*0798*/ 	.word	0x00008710
        /*079c*/ 	.word	0x000000ff
        /*07a0*/ 	.word	0x00038830
        /*07a4*/ 	.short	0x010a
        /*07a6*/ 	.byte	0x0a
	.zero		1


	//   ....[33]....
        /*07a8*/ 	.word	0x00008750
        /*07ac*/ 	.word	0x000000ff
        /*07b0*/ 	.word	0x00038830
        /*07b4*/ 	.short	0x010a
        /*07b6*/ 	.byte	0x0a
	.zero		1


	//   ....[34]....
        /*07b8*/ 	.word	0x00008aa0
        /*07bc*/ 	.word	0x000000ff
        /*07c0*/ 	.word	0x00038850
        /*07c4*/ 	.short	0x010a
        /*07c6*/ 	.byte	0x0a
	.zero		1


	//   ....[35]....
        /*07c8*/ 	.word	0x00008ae0
        /*07cc*/ 	.word	0x000000ff
        /*07d0*/ 	.word	0x00038850
        /*07d4*/ 	.short	0x010a
        /*07d6*/ 	.byte	0x0a
	.zero		1


	//   ....[36]....
        /*07d8*/ 	.word	0x0000a570
        /*07dc*/ 	.word	0x00000002
        /*07e0*/ 	.word	0x00000000
        /*07e4*/ 	.short	0x0101
        /*07e6*/ 	.byte	0x3f
	.zero		1


	//   ....[37]....
        /*07e8*/ 	.word	0x0000a790
        /*07ec*/ 	.word	0x000000ff
        /*07f0*/ 	.word	0x00000000
        /*07f4*/ 	.short	0x0101
        /*07f6*/ 	.byte	0x06
	.zero		1


	//   ....[38]....
        /*07f8*/ 	.word	0x0000b190
        /*07fc*/ 	.word	0x000000ff
        /*0800*/ 	.word	0x00038850
        /*0804*/ 	.short	0x010a
        /*0806*/ 	.byte	0x0f
	.zero		1


	//   ....[39]....
        /*0808*/ 	.word	0x0000b1d0
        /*080c*/ 	.word	0x000000ff
        /*0810*/ 	.word	0x00038850
        /*0814*/ 	.short	0x010a
        /*0816*/ 	.byte	0x0f
	.zero		1


	//   ....[40]....
        /*0818*/ 	.word	0x0000bd50
        /*081c*/ 	.word	0x000000ff
        /*0820*/ 	.word	0x00000000
        /*0824*/ 	.short	0x0101
        /*0826*/ 	.byte	0x04
	.zero		1


	//   ....[41]....
        /*0828*/ 	.word	0x0000dc10
        /*082c*/ 	.word	0x000000ff
        /*0830*/ 	.word	0x00000000
        /*0834*/ 	.short	0x0101
        /*0836*/ 	.byte	0x05
	.zero		1


	//   ....[42]....
        /*0838*/ 	.word	0x0000f8c0
        /*083c*/ 	.word	0x00000003
        /*0840*/ 	.word	0x00038880
        /*0844*/ 	.short	0x010a
        /*0846*/ 	.byte	0x3f
	.zero		1


	//   ....[43]....
        /*0848*/ 	.word	0x0000fac0
        /*084c*/ 	.word	0x00000003
        /*0850*/ 	.word	0x00038840
        /*0854*/ 	.short	0x010a
        /*0856*/ 	.byte	0x3f
	.zero		1


	//   ....[44]....
        /*0858*/ 	.word	0x0000fea0
        /*085c*/ 	.word	0x000000ff
        /*0860*/ 	.word	0x00038820
        /*0864*/ 	.short	0x010a
        /*0866*/ 	.byte	0x24
	.zero		1


	//   ....[45]....
        /*0868*/ 	.word	0x000101a0
        /*086c*/ 	.word	0x00000004
        /*0870*/ 	.word	0x00038880
        /*0874*/ 	.short	0x010a
        /*0876*/ 	.byte	0x3f
	.zero		1


	//   ....[46]....
        /*0878*/ 	.word	0x000104f0
        /*087c*/ 	.word	0x00000004
        /*0880*/ 	.word	0x00038840
        /*0884*/ 	.short	0x010a
        /*0886*/ 	.byte	0x3f
	.zero		1


	//   ....[47]....
        /*0888*/ 	.word	0x000108e0
        /*088c*/ 	.word	0x00000003
        /*0890*/ 	.word	0x00038870
        /*0894*/ 	.short	0x010a
        /*0896*/ 	.byte	0x3f
	.zero		1


	//   ....[48]....
        /*0898*/ 	.word	0x00010960
        /*089c*/ 	.word	0x00000003
        /*08a0*/ 	.word	0x00038860
        /*08a4*/ 	.short	0x010a
        /*08a6*/ 	.byte	0x3f
	.zero		1


	//   ....[49]....
        /*08a8*/ 	.word	0x00011180
        /*08ac*/ 	.word	0x00000003
        /*08b0*/ 	.word	0x00038850
        /*08b4*/ 	.short	0x0101
        /*08b6*/ 	.byte	0x3f
	.zero		1


	//   ....[50]....
        /*08b8*/ 	.word	0x000111c0
        /*08bc*/ 	.word	0x00000002
        /*08c0*/ 	.word	0x00000000
        /*08c4*/ 	.short	0x0101
        /*08c6*/ 	.byte	0x3f
	.zero		1


	//   ....[51]....
        /*08c8*/ 	.word	0x00011380
        /*08cc*/ 	.word	0x00000015
        /*08d0*/ 	.word	0x00038870
        /*08d4*/ 	.short	0x010a
        /*08d6*/ 	.byte	0x3f
	.zero		1


	//   ....[52]....
        /*08d8*/ 	.word	0x00011410
        /*08dc*/ 	.word	0x00000015
        /*08e0*/ 	.word	0x00038860
        /*08e4*/ 	.short	0x010a
        /*08e6*/ 	.byte	0x3f
	.zero		1


	//   ....[53]....
        /*08e8*/ 	.word	0x00011c10
        /*08ec*/ 	.word	0x00000015
        /*08f0*/ 	.word	0x00038850
        /*08f4*/ 	.short	0x0101
        /*08f6*/ 	.byte	0x3f
	.zero		1


	//   ....[54]....
        /*08f8*/ 	.word	0x00011c60
        /*08fc*/ 	.word	0x00000000
        /*0900*/ 	.word	0x00000000
        /*0904*/ 	.short	0x0101
        /*0906*/ 	.byte	0x3f
	.zero		1


	//   ....[55]....
        /*0908*/ 	.word	0x00011f40
        /*090c*/ 	.word	0x00000000
        /*0910*/ 	.word	0x00038820
        /*0914*/ 	.short	0x010a
        /*0916*/ 	.byte	0x3f
	.zero		1


	//   ....[56]....
        /*0918*/ 	.word	0x00012100
        /*091c*/ 	.word	0x00000006
        /*0920*/ 	.word	0x00000000
        /*0924*/ 	.short	0x010a
        /*0926*/ 	.byte	0x3f
	.zero		1


	//   ....[57]....
        /*0928*/ 	.word	0x00012170
        /*092c*/ 	.word	0x00000007
        /*0930*/ 	.word	0x00000000
        /*0934*/ 	.short	0x010a
        /*0936*/ 	.byte	0x3f
	.zero		1


	//   ....[58]....
        /*0938*/ 	.word	0x000121d0
        /*093c*/ 	.word	0x00000004
        /*0940*/ 	.word	0x00038860
        /*0944*/ 	.short	0x010a
        /*0946*/ 	.byte	0x3f
	.zero		1


	//   ....[59]....
        /*0948*/ 	.word	0x00012220
        /*094c*/ 	.word	0x00000003
        /*0950*/ 	.word	0x00038860
        /*0954*/ 	.short	0x010a
        /*0956*/ 	.byte	0x3f
	.zero		1


	//   ....[60]....
        /*0958*/ 	.word	0x00012260
        /*095c*/ 	.word	0x00000004
        /*0960*/ 	.word	0x00038880
        /*0964*/ 	.short	0x010a
        /*0966*/ 	.byte	0x3f
	.zero		1


	//   ....[61]....
        /*0968*/ 	.word	0x00012280
        /*096c*/ 	.word	0x00000003
        /*0970*/ 	.word	0x00038880
        /*0974*/ 	.short	0x010a
        /*0976*/ 	.byte	0x3f
	.zero		1


	//   ....[62]....
        /*0978*/ 	.word	0x000122f0
        /*097c*/ 	.word	0x00000003
        /*0980*/ 	.word	0x00038800
        /*0984*/ 	.short	0x010a
        /*0986*/ 	.byte	0x3f
	.zero		1


	//   ....[63]....
        /*0988*/ 	.word	0x00012340
        /*098c*/ 	.word	0x00000002
        /*0990*/ 	.word	0x00038830
        /*0994*/ 	.short	0x010a
        /*0996*/ 	.byte	0x3f
	.zero		1


	//   ....[64]....
        /*0998*/ 	.word	0x000123a0
        /*099c*/ 	.word	0x00000007
        /*09a0*/ 	.word	0x00038830
        /*09a4*/ 	.short	0x010a
        /*09a6*/ 	.byte	0x3f
	.zero		1


	//   ....[65]....
        /*09a8*/ 	.word	0x00012400
        /*09ac*/ 	.word	0x00000007
        /*09b0*/ 	.word	0x00038850
        /*09b4*/ 	.short	0x010a
        /*09b6*/ 	.byte	0x3f
	.zero		1


	//   ....[66]....
        /*09b8*/ 	.word	0x00012460
        /*09bc*/ 	.word	0x00000007
        /*09c0*/ 	.word	0x00038830
        /*09c4*/ 	.short	0x010a
        /*09c6*/ 	.byte	0x3f
	.zero		1


	//   ....[67]....
        /*09c8*/ 	.word	0x000124c0
        /*09cc*/ 	.word	0x00000007
        /*09d0*/ 	.word	0x00038850
        /*09d4*/ 	.short	0x010a
        /*09d6*/ 	.byte	0x3f
	.zero		1


	//   ....[68]....
        /*09d8*/ 	.word	0x00012520
        /*09dc*/ 	.word	0x00000005
        /*09e0*/ 	.word	0x00038850
        /*09e4*/ 	.short	0x010a
        /*09e6*/ 	.byte	0x3f
	.zero		1


	//   ....[69]....
        /*09e8*/ 	.word	0x00012670
        /*09ec*/ 	.word	0x00000003
        /*09f0*/ 	.word	0x00038880
        /*09f4*/ 	.short	0x010a
        /*09f6*/ 	.byte	0x3f
	.zero		1


	//   ....[70]....
        /*09f8*/ 	.word	0x000126c0
        /*09fc*/ 	.word	0x00000003
        /*0a00*/ 	.word	0x00038840
        /*0a04*/ 	.short	0x010a
        /*0a06*/ 	.byte	0x3f
	.zero		1


	//   ....[71]....
        /*0a08*/ 	.word	0x00012720
        /*0a0c*/ 	.word	0x00000003
        /*0a10*/ 	.word	0x00038820
        /*0a14*/ 	.short	0x010a
        /*0a16*/ 	.byte	0x3f
	.zero		1


	//   ....[72]....
        /*0a18*/ 	.word	0x00012770
        /*0a1c*/ 	.word	0x00000004
        /*0a20*/ 	.word	0x00038880
        /*0a24*/ 	.short	0x010a
        /*0a26*/ 	.byte	0x3f
	.zero		1


	//   ....[73]....
        /*0a28*/ 	.word	0x000127c0
        /*0a2c*/ 	.word	0x00000004
        /*0a30*/ 	.word	0x00038840
        /*0a34*/ 	.short	0x010a
        /*0a36*/ 	.byte	0x3f
	.zero		1


	//   ....[74]....
        /*0a38*/ 	.word	0x00012820
        /*0a3c*/ 	.word	0x00000003
        /*0a40*/ 	.word	0x00038870
        /*0a44*/ 	.short	0x010a
        /*0a46*/ 	.byte	0x3f
	.zero		1


	//   ....[75]....
        /*0a48*/ 	.word	0x00012880
        /*0a4c*/ 	.word	0x00000003
        /*0a50*/ 	.word	0x00038860
        /*0a54*/ 	.short	0x010a
        /*0a56*/ 	.byte	0x3f
	.zero		1


	//   ....[76]....
        /*0a58*/ 	.word	0x000128d0
        /*0a5c*/ 	.word	0x00000015
        /*0a60*/ 	.word	0x00038870
        /*0a64*/ 	.short	0x010a
        /*0a66*/ 	.byte	0x3f
	.zero		1


	//   ....[77]....
        /*0a68*/ 	.word	0x00012920
        /*0a6c*/ 	.word	0x00000015
        /*0a70*/ 	.word	0x00038860
        /*0a74*/ 	.short	0x010a
        /*0a76*/ 	.byte	0x3f
	.zero		1


	//   ....[78]....
        /*0a78*/ 	.word	0x00012970
        /*0a7c*/ 	.word	0x00000000
        /*0a80*/ 	.word	0x00038820
        /*0a84*/ 	.short	0x010a
        /*0a86*/ 	.byte	0x3f
	.zero		1


	//   ....[79]....
        /*0a88*/ 	.word	0x00012b10
        /*0a8c*/ 	.word	0x00000006
        /*0a90*/ 	.word	0x00000000
        /*0a94*/ 	.short	0x010a
        /*0a96*/ 	.byte	0x3f
	.zero		1


	//   ....[80]....
        /*0a98*/ 	.word	0x00012b60
        /*0a9c*/ 	.word	0x00000007
        /*0aa0*/ 	.word	0x00000000
        /*0aa4*/ 	.short	0x010a
        /*0aa6*/ 	.byte	0x3f
	.zero		1


	//   ....[81]....
        /*0aa8*/ 	.word	0x00012bb0
        /*0aac*/ 	.word	0x00000004
        /*0ab0*/ 	.word	0x00038860
        /*0ab4*/ 	.short	0x010a
        /*0ab6*/ 	.byte	0x3f
	.zero		1


	//   ....[82]....
        /*0ab8*/ 	.word	0x00012c00
        /*0abc*/ 	.word	0x00000003
        /*0ac0*/ 	.word	0x00038860
        /*0ac4*/ 	.short	0x010a
        /*0ac6*/ 	.byte	0x3f
	.zero		1


	//   ....[83]....
        /*0ac8*/ 	.word	0x00012c50
        /*0acc*/ 	.word	0x00000004
        /*0ad0*/ 	.word	0x00038880
        /*0ad4*/ 	.short	0x010a
        /*0ad6*/ 	.byte	0x3f
	.zero		1


	//----- nvinfo : EIATTR_NUM_MBARRIERS
	.align		4
.L_272:
        /*0ad8*/ 	.byte	0x03, 0x38
        /*0ada*/ 	.short	0x0016


	//----- nvinfo : EIATTR_EXIT_INSTR_OFFSETS
	.align		4
        /*0adc*/ 	.byte	0x04, 0x1c
        /*0ade*/ 	.short	(.L_274 - .L_273)


	//   ....[0]....
.L_273:
        /*0ae0*/ 	.word	0x00000a60


	//   ....[1]....
        /*0ae4*/ 	.word	0x0000e690


	//   ....[2]....
        /*0ae8*/ 	.word	0x000122d0


	//----- nvinfo : EIATTR_MAX_THREADS
	.align		4
.L_274:
        /*0aec*/ 	.byte	0x04, 0x05
        /*0aee*/ 	.short	(.L_276 - .L_275)
.L_275:
        /*0af0*/ 	.word	0x00000180
        /*0af4*/ 	.word	0x00000001
        /*0af8*/ 	.word	0x00000001


	//----- nvinfo : EIATTR_CRS_STACK_SIZE
	.align		4
.L_276:
        /*0afc*/ 	.byte	0x04, 0x1e
        /*0afe*/ 	.short	(.L_278 - .L_277)
.L_277:
        /*0b00*/ 	.word	0x00000000


	//----- nvinfo : EIATTR_CBANK_PARAM_SIZE
	.align		4
.L_278:
        /*0b04*/ 	.byte	0x03, 0x19
        /*0b06*/ 	.short	0x0bf0


	//----- nvinfo : EIATTR_PARAM_CBANK
	.align		4
        /*0b08*/ 	.byte	0x04, 0x0a
        /*0b0a*/ 	.short	(.L_280 - .L_279)
	.align		4
.L_279:
        /*0b0c*/ 	.word	index@(.nv.constant0._ZN7cutlass13device_kernelIN5flash11enable_sm90INS1_16FlashAttnFwdSm90INS1_25CollectiveMainloopFwdSm90ILi2EN4cute5tupleIJNS5_1CILi1EEES8_S8_EEENS6_IJNS7_ILi128EEESA_NS7_ILi256EEEEEELi256ENS_12float_e4m3_tEfNS_4arch4Sm90ELb1ELb0ELb1ELb0ELb0ELb0ELb0ELb1ELb1ELb0ELb0ELb0EEENS1_21CollectiveEpilogueFwdINS6_IJSA_SB_SA_EEES9_NS_10bfloat16_tESF_Li256ELb0ELb0ELb0ELb1EEENS1_30DynamicPersistentTileSchedulerILi256ELi128ELb0ELb0ELb1EEEEEEEEEvNT_6ParamsE)
        /*0b10*/ 	.short	0x0210
        /*0b12*/ 	.short	0x0bf0


	//----- nvinfo : EIATTR_SW_WAR
	.align		4
.L_280:
        /*0b14*/ 	.byte	0x04, 0x36
        /*0b16*/ 	.short	(.L_282 - .L_281)
.L_281:
        /*0b18*/ 	.word	0x00000008
.L_282:


//--------------------- .nv.info._ZN7cutlass13device_kernelIN5flash11enable_sm90INS1_16FlashAttnFwdSm90INS1_25CollectiveMainloopFwdSm90ILi2EN4cute5tupleIJNS5_1CILi1EEES8_S8_EEENS6_IJNS7_ILi128EEESA_NS7_ILi256EEEEEELi256ENS_12float_e4m3_tEfNS_4arch4Sm90ELb1ELb0ELb1ELb1ELb0ELb0ELb0ELb1ELb1ELb0ELb0ELb0EEENS1_21CollectiveEpilogueFwdINS6_IJSA_SB_SA_EEES9_NS_10bfloat16_tESF_Li256ELb1ELb0ELb0ELb1EEENS1_36VarlenDynamicPersistentTileSchedulerILi128ELi128ELi256ELi128ELb0ELb0ELb1ELb1ELb1ELb1EEEEEEEEEvNT_6ParamsE --------------------------
	.section	.nv.info._ZN7cutlass13device_kernelIN5flash11enable_sm90INS1_16FlashAttnFwdSm90INS1_25CollectiveMainloopFwdSm90ILi2EN4cute5tupleIJNS5_1CILi1EEES8_S8_EEENS6_IJNS7_ILi128EEESA_NS7_ILi256EEEEEELi256ENS_12float_e4m3_tEfNS_4arch4Sm90ELb1ELb0ELb1ELb1ELb0ELb0ELb0ELb1ELb1ELb0ELb0ELb0EEENS1_21CollectiveEpilogueFwdINS6_IJSA_SB_SA_EEES9_NS_10bfloat16_tESF_Li256ELb1ELb0ELb0ELb1EEENS1_36VarlenDynamicPersistentTileSchedulerILi128ELi128ELi256ELi128ELb0ELb0ELb1ELb1ELb1ELb1EEEEEEEEEvNT_6ParamsE,"",@"SHT_CUDA_INFO"
	.sectionflags	@""
	.align	4


	//----- nvinfo : EIATTR_CUDA_API_VERSION
	.align		4
        /*0000*/ 	.byte	0x04, 0x37
        /*0002*/ 	.short	(.L_284 - .L_283)
.L_283:
        /*0004*/ 	.word	0x00000082


	//----- nvinfo : EIATTR_KPARAM_INFO
	.align		4
.L_284:
        /*0008*/ 	.byte	0x04, 0x17
        /*000a*/ 	.short	(.L_286 - .L_285)
.L_285:
        /*000c*/ 	.word	0x00000000
        /*0010*/ 	.short	0x0000
        /*0012*/ 	.short	0x0070
        /*0014*/ 	.byte	0x00, 0xf0, 0x01, 0x28


	//----- nvinfo : EIATTR_SPARSE_MMA_MASK
	.align		4
.L_286:
        /*0018*/ 	.byte	0x03, 0x50
        /*001a*/ 	.short	0x0000


	//----- nvinfo : EIATTR_MAXREG_COUNT
	.align		4
        /*001c*/ 	.byte	0x03, 0x1b
        /*001e*/ 	.short	0x00a8


	//----- nvinfo : EIATTR_NUM_BARRIERS
	.align		4
        /*0020*/ 	.byte	0x02, 0x4c
        /*0022*/ 	.byte	0x10
	.zero		1


	//----- nvinfo : EIATTR_EXTERNS
	.align		4
        /*0024*/ 	.byte	0x04, 0x0f
        /*0026*/ 	.short	(.L_288 - .L_287)


	//   ....[0]....
	.align		4
.L_287:
        /*0028*/ 	.word	index@(__assertfail)


	//----- nvinfo : EIATTR_ANNOTATIONS
	.align		4
.L_288:
        /*002c*/ 	.byte	0x04, 0x55
        /*002e*/ 	.short	(.L_290 - .L_289)


	//   ....[0]....
.L_289:
        /* <DEDUP_REMOVED lines=42> */


	//----- nvinfo : EIATTR_MERCURY_ISA_VERSION
	.align		4
.L_290:
        /*02c0*/ 	.byte	0x03, 0x5f
        /*02c2*/ 	.short	0x0101


	//----- nvinfo : EIATTR_UNUSED_LOAD_BYTE_OFFSET
	.align		4
        /*02c4*/ 	.byte	0x04, 0x44
        /*02c6*/ 	.short	(.L_292 - .L_291)


	//   ....[0]....
.L_291:
        /*02c8*/ 	.word	0x00000a70
        /*02cc*/ 	.word	0x0000fff0


	//   ....[1]....
        /*02d0*/ 	.word	0x0000c070
        /*02d4*/ 	.word	0x0000fff0


	//----- nvinfo : EIATTR_INT_WARP_WIDE_INSTR_OFFSETS
	.align		4
.L_292:
        /*02d8*/ 	.byte	0x04, 0x31
        /*02da*/ 	.short	(.L_294 - .L_293)


	//   ....[0]....
.L_293:
        /*02dc*/ 	.word	0x00000160


	//   ....[1]....
        /*02e0*/ 	.word	0x000001a0


	//   ....[2]....
        /*02e4*/ 	.word	0x00000210


	//   ....[3]....
        /*02e8*/ 	.word	0x00010cd0


	//   ....[4]....
        /*02ec*/ 	.word	0x00010d60


	//   ....[5]....
        /*02f0*/ 	.word	0x000114d0


	//   ....[6]....
        /*02f4*/ 	.word	0x00013170


	//   ....[7]....
        /*02f8*/ 	.word	0x00013200


	//----- nvinfo : EIATTR_COOP_GROUP_MASK_REGIDS
	.align		4
.L_294:
        /*02fc*/ 	.byte	0x04, 0x29
        /*02fe*/ 	.short	(.L_296 - .L_295)


	//   ....[0]....
.L_295:
        /*0300*/ 	.word	0xffffffff


	//   ....[1]....
        /*0304*/ 	.word	0xffffffff


	//   ....[2]....
        /*0308*/ 	.word	0xffffffff


	//   ....[3]....
        /*030c*/ 	.word	0xffffffff


	//   ....[4]....
        /*0310*/ 	.word	0xffffffff


	//   ....[5]....
        /*0314*/ 	.word	0xffffffff


	//   ....[6]....
        /*0318*/ 	.word	0xffffffff


	//   ....[7]....
        /*031c*/ 	.word	0xffffffff


	//   ....[8]....
        /*0320*/ 	.word	0xffffffff


	//   ....[9]....
        /*0324*/ 	.word	0xffffffff


	//   ....[10]....
        /*0328*/ 	.word	0xffffffff


	//   ....[11]....
        /*032c*/ 	.word	0xffffffff


	//   ....[12]....
        /*0330*/ 	.word	0xffffffff


	//   ....[13]....
        /*0334*/ 	.word	0xffffffff


	//   ....[14]....
        /*0338*/ 	.word	0xffffffff


	//   ....[15]....
        /*033c*/ 	.word	0xffffffff


	//   ....[16]....
        /*0340*/ 	.word	0xffffffff


	//   ....[17]....
        /*0344*/ 	.word	0xffffffff


	//   ....[18]....
        /*0348*/ 	.word	0xffffffff


	//   ....[19]....
        /*034c*/ 	.word	0xffffffff


	//   ....[20]....
        /*0350*/ 	.word	0xffffffff


	//   ....[21]....
        /*0354*/ 	.word	0xffffffff


	//   ....[22]....
        /*0358*/ 	.word	0xffffffff


	//   ....[23]....
        /*035c*/ 	.word	0xffffffff


	//   ....[24]....
        /*0360*/ 	.word	0xffffffff


	//   ....[25]....
        /*0364*/ 	.word	0xffffffff


	//   ....[26]....
        /*0368*/ 	.word	0xffffffff


	//   ....[27]....
        /*036c*/ 	.word	0xffffffff


	//   ....[28]....
        /*0370*/ 	.word	0xffffffff


	//   ....[29]....
        /*0374*/ 	.word	0xffffffff


	//   ....[30]....
        /*0378*/ 	.word	0xffffffff


	//   ....[31]....
        /*037c*/ 	.word	0xffffffff


	//   ....[32]....
        /*0380*/ 	.word	0xffffffff


	//   ....[33]....
        /*0384*/ 	.word	0xffffffff


	//   ....[34]....
        /*0388*/ 	.word	0xffffffff


	//   ....[35]....
        /*038c*/ 	.word	0xffffffff


	//   ....[36]....
        /*0390*/ 	.word	0xffffffff


	//   ....[37]....
        /*0394*/ 	.word	0xffffffff


	//   ....[38]....
        /*0398*/ 	.word	0xffffffff


	//   ....[39]....
        /*039c*/ 	.word	0xffffffff


	//   ....[40]....
        /*03a0*/ 	.word	0xffffffff


	//   ....[41]....
        /*03a4*/ 	.word	0xffffffff


	//   ....[42]....
        /*03a8*/ 	.word	0xffffffff


	//   ....[43]....
        /*03ac*/ 	.word	0xffffffff


	//   ....[44]....
        /*03b0*/ 	.word	0xffffffff


	//   ....[45]....
        /*03b4*/ 	.word	0xffffffff


	//   ....[46]....
        /*03b8*/ 	.word	0xffffffff


	//   ....[47]....
        /*03bc*/ 	.word	0xffffffff


	//   ....[48]....
        /*03c0*/ 	.word	0xffffffff


	//   ....[49]....
        /*03c4*/ 	.word	0xffffffff


	//   ....[50]....
        /*03c8*/ 	.word	0xffffffff


	//   ....[51]....
        /*03cc*/ 	.word	0xffffffff


	//   ....[52]....
        /*03d0*/ 	.word	0xffffffff


	//   ....[53]....
        /*03d4*/ 	.word	0xffffffff


	//   ....[54]....
        /*03d8*/ 	.word	0xffffffff


	//   ....[55]....
        /*03dc*/ 	.word	0xffffffff


	//   ....[56]....
        /*03e0*/ 	.word	0xffffffff


	//   ....[57]....
        /*03e4*/ 	.word	0xffffffff


	//   ....[58]....
        /*03e8*/ 	.word	0xffffffff


	//   ....[59]....
        /*03ec*/ 	.word	0xffffffff


	//   ....[60]....
        /*03f0*/ 	.word	0xffffffff


	//   ....[61]....
        /*03f4*/ 	.word	0xffffffff


	//   ....[62]....
        /*03f8*/ 	.word	0xffffffff


	//   ....[63]....
        /*03fc*/ 	.word	0xffffffff


	//   ....[64]....
        /*0400*/ 	.word	0xffffffff


	//   ....[65]....
        /*0404*/ 	.word	0xffffffff


	//   ....[66]....
        /*0408*/ 	.word	0xffffffff


	//   ....[67]....
        /*040c*/ 	.word	0xffffffff


	//   ....[68]....
        /*0410*/ 	.word	0xffffffff


	//   ....[69]....
        /*0414*/ 	.word	0xffffffff


	//   ....[70]....
        /*0418*/ 	.word	0xffffffff


	//   ....[71]....
        /*041c*/ 	.word	0xffffffff


	//   ....[72]....
        /*0420*/ 	.word	0xffffffff


	//   ....[73]....
        /*0424*/ 	.word	0xffffffff


	//   ....[74]....
        /*0428*/ 	.word	0xffffffff


	//   ....[75]....
        /*042c*/ 	.word	0xffffffff


	//   ....[76]....
        /*0430*/ 	.word	0xffffffff


	//   ....[77]....
        /*0434*/ 	.word	0xffffffff


	//   ....[78]....
        /*0438*/ 	.word	0xffffffff


	//   ....[79]....
        /*043c*/ 	.word	0xffffffff


	//   ....[80]....
        /*0440*/ 	.word	0xffffffff


	//   ....[81]....
        /*0444*/ 	.word	0xffffffff


	//   ....[82]....
        /*0448*/ 	.word	0xffffffff


	//   ....[83]....
        /*044c*/ 	.word	0xffffffff


	//   ....[84]....
        /*0450*/ 	.word	0xffffffff


	//   ....[85]....
        /*0454*/ 	.word	0xffffffff


	//   ....[86]....
        /*0458*/ 	.word	0xffffffff


	//   ....[87]....
        /*045c*/ 	.word	0xffffffff


	//   ....[88]....
        /*0460*/ 	.word	0xffffffff


	//   ....[89]....
        /*0464*/ 	.word	0xffffffff


	//   ....[90]....
        /*0468*/ 	.word	0xffffffff


	//   ....[91]....
        /*046c*/ 	.word	0xffffffff


	//   ....[92]....
        /*0470*/ 	.word	0xffffffff


	//   ....[93]....
        /*0474*/ 	.word	0xffffffff


	//   ....[94]....
        /*0478*/ 	.word	0xffffffff


	//   ....[95]....
        /*047c*/ 	.word	0xffffffff


	//   ....[96]....
        /*0480*/ 	.word	0xffffffff


	//   ....[97]....
        /*0484*/ 	.word	0xffffffff


	//   ....[98]....
        /*0488*/ 	.word	0xffffffff


	//   ....[99]....
        /*048c*/ 	.word	0xffffffff


	//   ....[100]....
        /*0490*/ 	.word	0xffffffff


	//   ....[101]....
        /*0494*/ 	.word	0xffffffff


	//   ....[102]....
        /*0498*/ 	.word	0xffffffff


	//   ....[103]....
        /*049c*/ 	.word	0xffffffff


	//   ....[104]....
        /*04a0*/ 	.word	0xffffffff


	//   ....[105]....
        /*04a4*/ 	.word	0xffffffff


	//   ....[106]....
        /*04a8*/ 	.word	0xffffffff


	//   ....[107]....
        /*04ac*/ 	.word	0xffffffff


	//   ....[108]....
        /*04b0*/ 	.word	0xffffffff


	//   ....[109]....
        /*04b4*/ 	.word	0xffffffff


	//   ....[110]....
        /*04b8*/ 	.word	0xffffffff


	//   ....[111]....
        /*04bc*/ 	.word	0xffffffff


	//   ....[112]....
        /*04c0*/ 	.word	0xffffffff


	//   ....[113]....
        /*04c4*/ 	.word	0xffffffff


	//   ....[114]....
        /*04c8*/ 	.word	0xffffffff


	//   ....[115]....
        /*04cc*/ 	.word	0xffffffff


	//   ....[116]....
        /*04d0*/ 	.word	0xffffffff


	//   ....[117]....
        /*04d4*/ 	.word	0xffffffff


	//   ....[118]....
        /*04d8*/ 	.word	0xffffffff


	//   ....[119]....
        /*04dc*/ 	.word	0xffffffff


	//   ....[120]....
        /*04e0*/ 	.word	0xffffffff


	//   ....[121]....
        /*04e4*/ 	.word	0xffffffff


	//   ....[122]....
        /*04e8*/ 	.word	0xffffffff


	//   ....[123]....
        /*04ec*/ 	.word	0x0500000f


	//   ....[124]....
        /*04f0*/ 	.word	0x0500000f


	//----- nvinfo : EIATTR_COOP_GROUP_INSTR_OFFSETS
	.align		4
.L_296:
        /*04f4*/ 	.byte	0x04, 0x28
        /*04f6*/ 	.short	(.L_298 - .L_297)


	//   ....[0]....
.L_297:
        /*04f8*/ 	.word	0x00000070


	//   ....[1]....
        /*04fc*/ 	.word	0x00000170


	//   ....[2]....
        /*0500*/ 	.word	0x000001c0


	//   ....[3]....
        /*0504*/ 	.word	0x000003f0


	//   ....[4]....
        /*0508*/ 	.word	0x00000550


	//   ....[5]....
        /*050c*/ 	.word	0x00000670


	//   ....[6]....
        /*0510*/ 	.word	0x000007d0


	//   ....[7]....
        /*0514*/ 	.word	0x000017c0


	//   ....[8]....
        /*0518*/ 	.word	0x00003390


	//   ....[9]....
        /*051c*/ 	.word	0x00003400


	//   ....[10]....
        /*0520*/ 	.word	0x00003e20


	//   ....[11]....
        /*0524*/ 	.word	0x00003e80


	//   ....[12]....
        /*0528*/ 	.word	0x000064f0


	//   ....[13]....
        /*052c*/ 	.word	0x00006630


	//   ....[14]....
        /*0530*/ 	.word	0x00006ff0


	//   ....[15]....
        /*0534*/ 	.word	0x000070a0


	//   ....[16]....
        /*0538*/ 	.word	0x00009890


	//   ....[17]....
        /*053c*/ 	.word	0x000098b0


	//   ....[18]....
        /*0540*/ 	.word	0x000098e0


	//   ....[19]....
        /*0544*/ 	.word	0x000098f0


	//   ....[20]....
        /*0548*/ 	.word	0x0000b520


	//   ....[21]....
        /*054c*/ 	.word	0x0000b530


	//   ....[22]....
        /*0550*/ 	.word	0x0000b560


	//   ....[23]....
        /*0554*/ 	.word	0x0000b570


	//   ....[24]....
        /*0558*/ 	.word	0x0000cc20


	//   ....[25]....
        /*055c*/ 	.word	0x0000cc50


	//   ....[26]....
        /*0560*/ 	.word	0x0000cc80


	//   ....[27]....
        /*0564*/ 	.word	0x0000ccb0


	//   ....[28]....
        /*0568*/ 	.word	0x0000cce0


	//   ....[29]....
        /*056c*/ 	.word	0x0000cd10


	//   ....[30]....
        /*0570*/ 	.word	0x0000cd40


	//   ....[31]....
        /*0574*/ 	.word	0x0000cd70


	//   ....[32]....
        /*0578*/ 	.word	0x0000cda0


	//   ....[33]....
        /*057c*/ 	.word	0x0000cdd0


	//   ....[34]....
        /*0580*/ 	.word	0x0000ce00


	//   ....[35]....
        /*0584*/ 	.word	0x0000ce30


	//   ....[36]....
        /*0588*/ 	.word	0x0000ce60


	//   ....[37]....
        /*058c*/ 	.word	0x0000ceb0


	//   ....[38]....
        /*0590*/ 	.word	0x0000cf00


	//   ....[39]....
        /*0594*/ 	.word	0x0000cf50


	//   ....[40]....
        /*0598*/ 	.word	0x0000cf80


	//   ....[41]....
        /*059c*/ 	.word	0x0000cfb0


	//   ....[42]....
        /*05a0*/ 	.word	0x0000cff0


	//   ....[43]....
        /*05a4*/ 	.word	0x0000d030


	//   ....[44]....
        /*05a8*/ 	.word	0x0000d060


	//   ....[45]....
        /*05ac*/ 	.word	0x0000d090


	//   ....[46]....
        /*05b0*/ 	.word	0x0000d0c0


	//   ....[47]....
        /*05b4*/ 	.word	0x0000d0f0


	//   ....[48]....
        /*05b8*/ 	.word	0x0000d120


	//   ....[49]....
        /*05bc*/ 	.word	0x0000d150


	//   ....[50]....
        /*05c0*/ 	.word	0x0000d180


	//   ....[51]....
        /*05c4*/ 	.word	0x0000d1b0


	//   ....[52]....
        /*05c8*/ 	.word	0x0000d1e0


	//   ....[53]....
        /*05cc*/ 	.word	0x0000d260


	//   ....[54]....
        /*05d0*/ 	.word	0x0000d290


	//   ....[55]....
        /*05d4*/ 	.word	0x0000d2c0


	//   ....[56]....
        /*05d8*/ 	.word	0x0000d2f0


	//   ....[57]....
        /*05dc*/ 	.word	0x0000d320


	//   ....[58]....
        /*05e0*/ 	.word	0x0000d350


	//   ....[59]....
        /*05e4*/ 	.word	0x0000d380


	//   ....[60]....
        /*05e8*/ 	.word	0x0000d3b0


	//   ....[61]....
        /*05ec*/ 	.word	0x0000d3e0


	//   ....[62]....
        /*05f0*/ 	.word	0x0000d410


	//   ....[63]....
        /*05f4*/ 	.word	0x0000d440


	//   ....[64]....
        /*05f8*/ 	.word	0x0000d460


	//   ....[65]....
        /*05fc*/ 	.word	0x0000d470


	//   ....[66]....
        /*0600*/ 	.word	0x0000d480


	//   ....[67]....
        /*0604*/ 	.word	0x0000d490


	//   ....[68]....
        /*0608*/ 	.word	0x0000d4a0


	//   ....[69]....
        /*060c*/ 	.word	0x0000d4b0


	//   ....[70]....
        /*0610*/ 	.word	0x0000d4c0


	//   ....[71]....
        /*0614*/ 	.word	0x0000d4d0


	//   ....[72]....
        /*0618*/ 	.word	0x0000d4e0


	//   ....[73]....
        /*061c*/ 	.word	0x0000d4f0


	//   ....[74]....
        /*0620*/ 	.word	0x0000d500


	//   ....[75]....
        /*0624*/ 	.word	0x0000d510


	//   ....[76]....
        /*0628*/ 	.word	0x0000d520


	//   ....[77]....
        /*062c*/ 	.word	0x0000d530


	//   ....[78]....
        /*0630*/ 	.word	0x0000d550


	//   ....[79]....
        /*0634*/ 	.word	0x0000d560


	//   ....[80]....
        /*0638*/ 	.word	0x0000d570


	//   ....[81]....
        /*063c*/ 	.word	0x0000d580


	//   ....[82]....
        /*0640*/ 	.word	0x0000d590


	//   ....[83]....
        /*0644*/ 	.word	0x0000d5a0


	//   ....[84]....
        /*0648*/ 	.word	0x0000d5b0


	//   ....[85]....
        /*064c*/ 	.word	0x0000d5c0


	//   ....[86]....
        /*0650*/ 	.word	0x0000d5d0


	//   ....[87]....
        /*0654*/ 	.word	0x0000d5e0


	//   ....[88]....
        /*0658*/ 	.word	0x0000f840


	//   ....[89]....
        /*065c*/ 	.word	0x0000fa20


	//   ....[90]....
        /*0660*/ 	.word	0x0000fa50


	//   ....[91]....
        /*0664*/ 	.word	0x0000fa80


	//   ....[92]....
        /*0668*/ 	.word	0x0000fac0


	//   ....[93]....
        /*066c*/ 	.word	0x0000faf0


	//   ....[94]....
        /*0670*/ 	.word	0x0000fb30


	//   ....[95]....
        /*0674*/ 	.word	0x0000fcc0


	//   ....[96]....
        /*0678*/ 	.word	0x0000fcf0


	//   ....[97]....
        /*067c*/ 	.word	0x0000fd20


	//   ....[98]....
        /*0680*/ 	.word	0x0000fd50


	//   ....[99]....
        /*0684*/ 	.word	0x0000fd80


	//   ....[100]....
        /*0688*/ 	.word	0x0000fdc0


	//   ....[101]....
        /*068c*/ 	.word	0x0000fe60


	//   ....[102]....
        /*0690*/ 	.word	0x0000fef0


	//   ....[103]....
        /*0694*/ 	.word	0x0000ffa0


	//   ....[104]....
        /*0698*/ 	.word	0x000115d0


	//   ....[105]....
        /*069c*/ 	.word	0x00013e60


	//   ....[106]....
        /*06a0*/ 	.word	0x00013e90


	//   ....[107]....
        /*06a4*/ 	.word	0x00013ec0


	//   ....[108]....
        /*06a8*/ 	.word	0x00013f00


	//   ....[109]....
        /*06ac*/ 	.word	0x00013f30


	//   ....[110]....
        /*06b0*/ 	.word	0x00013f40


	//   ....[111]....
        /*06b4*/ 	.word	0x00013f70


	//   ....[112]....
        /*06b8*/ 	.word	0x00013f80


	//   ....[113]....
        /*06bc*/ 	.word	0x000140c0


	//   ....[114]....
        /*06c0*/ 	.word	0x000140f0


	//   ....[115]....
        /*06c4*/ 	.word	0x00014120


	//   ....[116]....
        /*06c8*/ 	.word	0x00014150


	//   ....[117]....
        /*06cc*/ 	.word	0x00014180


	//   ....[118]....
        /*06d0*/ 	.word	0x000141c0


	//   ....[119]....
        /*06d4*/ 	.word	0x00014250


	//   ....[120]....
        /*06d8*/ 	.word	0x000142e0


	//   ....[121]....
        /*06dc*/ 	.word	0x00014350


	//   ....[122]....
        /*06e0*/ 	.word	0x000149e0


	//   ....[123]....
        /*06e4*/ 	.word	0x00014fe0


	//   ....[124]....
        /*06e8*/ 	.word	0x00015470


	//----- nvinfo : EIATTR_REG_RECONFIG
	.align		4
.L_298:
        /*06ec*/ 	.byte	0x01, 0x54
	.zero		2


	//----- nvinfo : EIATTR_SYSCALL_OFFSETS
	.align		4
        /*06f0*/ 	.byte	0x04, 0x46
        /*06f2*/ 	.short	(.L_300 - .L_299)


	//   ....[0]....
.L_299:
        /*06f4*/ 	.word	0x000019a0


	//   ....[1]....
        /*06f8*/ 	.word	0x00010f00


	//   ....[2]....
        /*06fc*/ 	.word	0x00011040


	//   ....[3]....
        /*0700*/ 	.word	0x00011180


	//   ....[4]....
        /*0704*/ 	.word	0x000112a0


	//----- nvinfo : EIATTR_MBARRIER_INSTR_OFFSETS
	.align		4
.L_300:
        /*0708*/ 	.byte	0x04, 0x39
        /*070a*/ 	.short	(.L_302 - .L_301)


	//   ....[0]....
.L_301:
        /*070c*/ 	.word	0x000002a0
        /*0710*/ 	.word	0x000000ff
        /*0714*/ 	.word	0x00038800
        /*0718*/ 	.short	0x0100
        /*071a*/ 	.byte	0x08
	.zero		1


	//   ....[1]....
        /*071c*/ 	.word	0x000002b0
        /*0720*/ 	.word	0x000000ff
        /*0724*/ 	.word	0x00038820
        /*0728*/ 	.short	0x0100
        /*072a*/ 	.byte	0x08
	.zero		1


	//   ....[2]....
        /*072c*/ 	.word	0x000003a0
        /*0730*/ 	.word	0x000000ff
        /*0734*/ 	.word	0x00038830
        /*0738*/ 	.short	0x0100
        /*073a*/ 	.byte	0x08
	.zero		1


	//   ....[3]....
        /*073c*/ 	.word	0x000003b0
        /*0740*/ 	.word	0x000000ff
        /*0744*/ 	.word	0x00038840
        /*0748*/ 	.short	0x0100
        /*074a*/ 	.byte	0x08
	.zero		1


	//   ....[4]....
        /*074c*/ 	.word	0x000003c0
        /*0750*/ 	.word	0x000000ff
        /*0754*/ 	.word	0x00038838
        /*0758*/ 	.short	0x0100
        /*075a*/ 	.byte	0x08
	.zero		1


	//   ....[5]....
        /*075c*/ 	.word	0x000003d0
        /*0760*/ 	.word	0x000000ff
        /*0764*/ 	.word	0x00038848
        /*0768*/ 	.short	0x0100
        /*076a*/ 	.byte	0x08
	.zero		1


	//   ....[6]....
        /*076c*/ 	.word	0x00000500
        /*0770*/ 	.word	0x000000ff
        /*0774*/ 	.word	0x00038850
        /*0778*/ 	.short	0x0100
        /*077a*/ 	.byte	0x08
	.zero		1


	//   ....[7]....
        /*077c*/ 	.word	0x00000510
        /*0780*/ 	.word	0x000000ff
        /*0784*/ 	.word	0x00038860
        /*0788*/ 	.short	0x0100
        /*078a*/ 	.byte	0x08
	.zero		1


	//   ....[8]....
        /*078c*/ 	.word	0x00000520
        /*0790*/ 	.word	0x000000ff
        /*0794*/ 	.word	0x00038858
        /*0798*/ 	.short	0x0100
        /*079a*/ 	.byte	0x08
	.zero		1


	//   ....[9]....
        /*079c*/ 	.word	0x00000530
        /*07a0*/ 	.word	0x000000ff
        /*07a4*/ 	.word	0x00038868
        /*07a8*/ 	.short	0x0100
        /*07aa*/ 	.byte	0x08
	.zero		1


	//   ....[10]....
        /*07ac*/ 	.word	0x00000620
        /*07b0*/ 	.word	0x000000ff
        /*07b4*/ 	.word	0x00038870
        /*07b8*/ 	.short	0x0100
        /*07ba*/ 	.byte	0x06
	.zero		1


	//   ....[11]....
        /*07bc*/ 	.word	0x00000630
        /*07c0*/ 	.word	0x000000ff
        /*07c4*/ 	.word	0x00038880
        /*07c8*/ 	.short	0x0100
        /*07ca*/ 	.byte	0x06
	.zero		1


	//   ....[12]....
        /*07cc*/ 	.word	0x00000640
        /*07d0*/ 	.word	0x000000ff
        /*07d4*/ 	.word	0x00038878
        /*07d8*/ 	.short	0x0100
        /*07da*/ 	.byte	0x06
	.zero		1


	//   ....[13]....
        /*07dc*/ 	.word	0x00000650
        /*07e0*/ 	.word	0x000000ff
        /*07e4*/ 	.word	0x00038888
        /*07e8*/ 	.short	0x0100
        /*07ea*/ 	.byte	0x06
	.zero		1


	//   ....[14]....
        /*07ec*/ 	.word	0x00000780
        /*07f0*/ 	.word	0x000000ff
        /*07f4*/ 	.word	0x00038890
        /*07f8*/ 	.short	0x0100
        /*07fa*/ 	.byte	0x08
	.zero		1


	//   ....[15]....
        /*07fc*/ 	.word	0x00000790
        /*0800*/ 	.word	0x000000ff
        /*0804*/ 	.word	0x000388a0
        /*0808*/ 	.short	0x0100
        /*080a*/ 	.byte	0x08
	.zero		1


	//   ....[16]....
        /*080c*/ 	.word	0x000007a0
        /*0810*/ 	.word	0x000000ff
        /*0814*/ 	.word	0x00038898
        /*0818*/ 	.short	0x0100
        /*081a*/ 	.byte	0x08
	.zero		1


	//   ....[17]....
        /*081c*/ 	.word	0x000007b0
        /*0820*/ 	.word	0x000000ff
        /*0824*/ 	.word	0x000388a8
        /*0828*/ 	.short	0x0100
        /*082a*/ 	.byte	0x08
	.zero		1


	//   ....[18]....
        /*082c*/ 	.word	0x000008e0
        /*0830*/ 	.word	0x000000ff
        /*0834*/ 	.word	0x000388b0
        /*0838*/ 	.short	0x0100
        /*083a*/ 	.byte	0x08
	.zero		1


	//   ....[19]....
        /*083c*/ 	.word	0x000008f0
        /*0840*/ 	.word	0x000000ff
        /*0844*/ 	.word	0x000388c0
        /*0848*/ 	.short	0x0100
        /*084a*/ 	.byte	0x08
	.zero		1


	//   ....[20]....
        /*084c*/ 	.word	0x00000900
        /*0850*/ 	.word	0x000000ff
        /*0854*/ 	.word	0x000388b8
        /*0858*/ 	.short	0x0100
        /*085a*/ 	.byte	0x08
	.zero		1


	//   ....[21]....
        /*085c*/ 	.word	0x00000910
        /*0860*/ 	.word	0x000000ff
        /*0864*/ 	.word	0x000388c8
        /*0868*/ 	.short	0x0100
        /*086a*/ 	.byte	0x08
	.zero		1


	//   ....[22]....
        /*086c*/ 	.word	0x00001cd0
        /*0870*/ 	.word	0x000000ff
        /*0874*/ 	.word	0x00038800
        /*0878*/ 	.short	0x010a
        /*087a*/ 	.byte	0x29
	.zero		1


	//   ....[23]....
        /*087c*/ 	.word	0x00001d70
        /*0880*/ 	.word	0x00000002
        /*0884*/ 	.word	0x00038830
        /*0888*/ 	.short	0x010a
        /*088a*/ 	.byte	0x3f
	.zero		1


	//   ....[24]....
        /*088c*/ 	.word	0x00001de0
        /*0890*/ 	.word	0x00000002
        /*0894*/ 	.word	0x00038830
        /*0898*/ 	.short	0x010a
        /*089a*/ 	.byte	0x3f
	.zero		1


	//   ....[25]....
        /*089c*/ 	.word	0x00002c20
        /*08a0*/ 	.word	0x00000002
        /*08a4*/ 	.word	0x00000000
        /*08a8*/ 	.short	0x0101
        /*08aa*/ 	.byte	0x3f
	.zero		1


	//   ....[26]....
        /*08ac*/ 	.word	0x00005360
        /*08b0*/ 	.word	0x000000ff
        /*08b4*/ 	.word	0x00038830
        /*08b8*/ 	.short	0x010a
        /*08ba*/ 	.byte	0x06
	.zero		1


	//   ....[27]....
        /*08bc*/ 	.word	0x000053a0
        /*08c0*/ 	.word	0x000000ff
        /*08c4*/ 	.word	0x00038830
        /*08c8*/ 	.short	0x010a
        /*08ca*/ 	.byte	0x06
	.zero		1


	//   ....[28]....
        /*08cc*/ 	.word	0x000056f0
        /*08d0*/ 	.word	0x000000ff
        /*08d4*/ 	.word	0x00038850
        /*08d8*/ 	.short	0x010a
        /*08da*/ 	.byte	0x06
	.zero		1


	//   ....[29]....
        /*08dc*/ 	.word	0x00005730
        /*08e0*/ 	.word	0x000000ff
        /*08e4*/ 	.word	0x00038850
        /*08e8*/ 	.short	0x010a
        /*08ea*/ 	.byte	0x06
	.zero		1


	//   ....[30]....
        /*08ec*/ 	.word	0x00007af0
        /*08f0*/ 	.word	0x00000002
        /*08f4*/ 	.word	0x00000000
        /*08f8*/ 	.short	0x0101
        /*08fa*/ 	.byte	0x3f
	.zero		1


	//   ....[31]....
        /*08fc*/ 	.word	0x00007cc0
        /*0900*/ 	.word	0x000000ff
        /*0904*/ 	.word	0x00000000
        /*0908*/ 	.short	0x0101
        /*090a*/ 	.byte	0x06
	.zero		1


	//   ....[32]....
        /*090c*/ 	.word	0x00008790
        /*0910*/ 	.word	0x000000ff
        /*0914*/ 	.word	0x00038830
        /*0918*/ 	.short	0x010a
        /*091a*/ 	.byte	0x06
	.zero		1


	//   ....[33]....
        /*091c*/ 	.word	0x000087d0
        /*0920*/ 	.word	0x000000ff
        /*0924*/ 	.word	0x00038830
        /*0928*/ 	.short	0x010a
        /*092a*/ 	.byte	0x06
	.zero		1


	//   ....[34]....
        /*092c*/ 	.word	0x00008b20
        /*0930*/ 	.word	0x000000ff
        /*0934*/ 	.word	0x00038850
        /*0938*/ 	.short	0x010a
        /*093a*/ 	.byte	0x06
	.zero		1


	//   ....[35]....
        /*093c*/ 	.word	0x00008b60
        /*0940*/ 	.word	0x000000ff
        /*0944*/ 	.word	0x00038850
        /*0948*/ 	.short	0x010a
        /*094a*/ 	.byte	0x06
	.zero		1


	//   ....[36]....
        /*094c*/ 	.word	0x0000a5d0
        /*0950*/ 	.word	0x00000002
        /*0954*/ 	.word	0x00000000
        /*0958*/ 	.short	0x0101
        /*095a*/ 	.byte	0x3f
	.zero		1


	//   ....[37]....
        /*095c*/ 	.word	0x0000a7f0
        /*0960*/ 	.word	0x000000ff
        /*0964*/ 	.word	0x00000000
        /*0968*/ 	.short	0x0101
        /*096a*/ 	.byte	0x06
	.zero		1


	//   ....[38]....
        /*096c*/ 	.word	0x0000b1f0
        /*0970*/ 	.word	0x000000ff
        /*0974*/ 	.word	0x00038850
        /*0978*/ 	.short	0x010a
        /*097a*/ 	.byte	0x10
	.zero		1


	//   ....[39]....
        /*097c*/ 	.word	0x0000b230
        /*0980*/ 	.word	0x000000ff
        /*0984*/ 	.word	0x00038850
        /*0988*/ 	.short	0x010a
        /*098a*/ 	.byte	0x10
	.zero		1


	//   ....[40]....
        /*098c*/ 	.word	0x0000bbd0
        /*0990*/ 	.word	0x000000ff
        /*0994*/ 	.word	0x00000000
        /*0998*/ 	.short	0x0101
        /*099a*/ 	.byte	0x04
	.zero		1


	//   ....[41]....
        /*099c*/ 	.word	0x0000e480
        /*09a0*/ 	.word	0x00000003
        /*09a4*/ 	.word	0x00000000
        /*09a8*/ 	.short	0x0101
        /*09aa*/ 	.byte	0x3f
	.zero		1


	//   ....[42]....
        /*09ac*/ 	.word	0x00011800
        /*09b0*/ 	.word	0x00000004
        /*09b4*/ 	.word	0x00038880
        /*09b8*/ 	.short	0x010a
        /*09ba*/ 	.byte	0x3f
	.zero		1


	//   ....[43]....
        /*09bc*/ 	.word	0x00011a10
        /*09c0*/ 	.word	0x00000004
        /*09c4*/ 	.word	0x00038840
        /*09c8*/ 	.short	0x010a
        /*09ca*/ 	.byte	0x3f
	.zero		1


	//   ....[44]....
        /*09cc*/ 	.word	0x00011e00
        /*09d0*/ 	.word	0x000000ff
        /*09d4*/ 	.word	0x00038820
        /*09d8*/ 	.short	0x010a
        /*09da*/ 	.byte	0x29
	.zero		1


	//   ....[45]....
        /*09dc*/ 	.word	0x000120d0
        /*09e0*/ 	.word	0x00000004
        /*09e4*/ 	.word	0x00038880
        /*09e8*/ 	.short	0x010a
        /*09ea*/ 	.byte	0x3f
	.zero		1


	//   ....[46]....
        /*09ec*/ 	.word	0x00012450
        /*09f0*/ 	.word	0x00000004
        /*09f4*/ 	.word	0x00038840
        /*09f8*/ 	.short	0x010a
        /*09fa*/ 	.byte	0x3f
	.zero		1


	//   ....[47]....
        /*09fc*/ 	.word	0x00012840
        /*0a00*/ 	.word	0x00000003
        /*0a04*/ 	.word	0x00038870
        /*0a08*/ 	.short	0x010a
        /*0a0a*/ 	.byte	0x3f
	.zero		1


	//   ....[48]....
        /*0a0c*/ 	.word	0x000128c0
        /*0a10*/ 	.word	0x00000003
        /*0a14*/ 	.word	0x00038860
        /*0a18*/ 	.short	0x010a
        /*0a1a*/ 	.byte	0x3f
	.zero		1


	//   ....[49]....
        /*0a1c*/ 	.word	0x000130e0
        /*0a20*/ 	.word	0x00000002
        /*0a24*/ 	.word	0x00038850
        /*0a28*/ 	.short	0x0101
        /*0a2a*/ 	.byte	0x3f
	.zero		1


	//   ....[50]....
        /*0a2c*/ 	.word	0x00013120
        /*0a30*/ 	.word	0x00000002
        /*0a34*/ 	.word	0x00000000
        /*0a38*/ 	.short	0x0101
        /*0a3a*/ 	.byte	0x3f
	.zero		1


	//   ....[51]....
        /*0a3c*/ 	.word	0x000132e0
        /*0a40*/ 	.word	0x00000015
        /*0a44*/ 	.word	0x00038870
        /*0a48*/ 	.short	0x010a
        /*0a4a*/ 	.byte	0x3f
	.zero		1


	//   ....[52]....
        /*0a4c*/ 	.word	0x00013370
        /*0a50*/ 	.word	0x00000015
        /*0a54*/ 	.word	0x00038860
        /*0a58*/ 	.short	0x010a
        /*0a5a*/ 	.byte	0x3f
	.zero		1


	//   ....[53]....
        /*0a5c*/ 	.word	0x00013b70
        /*0a60*/ 	.word	0x00000015
        /*0a64*/ 	.word	0x00038850
        /*0a68*/ 	.short	0x0101
        /*0a6a*/ 	.byte	0x3f
	.zero		1


	//   ....[54]....
        /*0a6c*/ 	.word	0x00013bc0
        /*0a70*/ 	.word	0x00000000
        /*0a74*/ 	.word	0x00000000
        /*0a78*/ 	.short	0x0101
        /*0a7a*/ 	.byte	0x3f
	.zero		1


	//   ....[55]....
        /*0a7c*/ 	.word	0x00014960
        /*0a80*/ 	.word	0x00000000
        /*0a84*/ 	.word	0x00038820
        /*0a88*/ 	.short	0x010a
        /*0a8a*/ 	.byte	0x3f
	.zero		1


	//   ....[56]....
        /*0a8c*/ 	.word	0x00014b20
        /*0a90*/ 	.word	0x00000006
        /*0a94*/ 	.word	0x00000000
        /*0a98*/ 	.short	0x010a
        /*0a9a*/ 	.byte	0x3f
	.zero		1


	//   ....[57]....
        /*0a9c*/ 	.word	0x00014b90
        /*0aa0*/ 	.word	0x00000007
        /*0aa4*/ 	.word	0x00000000
        /*0aa8*/ 	.short	0x010a
        /*0aaa*/ 	.byte	0x3f
	.zero		1


	//   ....[58]....
        /*0aac*/ 	.word	0x00014bf0
        /*0ab0*/ 	.word	0x00000004
        /*0ab4*/ 	.word	0x00038860
        /*0ab8*/ 	.short	0x010a
        /*0aba*/ 	.byte	0x3f
	.zero		1


	//   ....[59]....
        /*0abc*/ 	.word	0x00014c40
        /*0ac0*/ 	.word	0x00000003
        /*0ac4*/ 	.word	0x00038860
        /*0ac8*/ 	.short	0x010a
        /*0aca*/ 	.byte	0x3f
	.zero		1


	//   ....[60]....
        /*0acc*/ 	.word	0x00014c80
        /*0ad0*/ 	.word	0x00000004
        /*0ad4*/ 	.word	0x00038880
        /*0ad8*/ 	.short	0x010a
        /*0ada*/ 	.byte	0x3f
	.zero		1


	//   ....[61]....
        /*0adc*/ 	.word	0x00014ca0
        /*0ae0*/ 	.word	0x00000003
        /*0ae4*/ 	.word	0x00038880
        /*0ae8*/ 	.short	0x010a
        /*0aea*/ 	.byte	0x3f
	.zero		1


	//   ....[62]....
        /*0aec*/ 	.word	0x00014d10
        /*0af0*/ 	.word	0x00000003
        /*0af4*/ 	.word	0x00038800
        /*0af8*/ 	.short	0x010a
        /*0afa*/ 	.byte	0x3f
	.zero		1


	//   ....[63]....
        /*0afc*/ 	.word	0x00014d60
        /*0b00*/ 	.word	0x00000002
        /*0b04*/ 	.word	0x00038830
        /*0b08*/ 	.short	0x010a
        /*0b0a*/ 	.byte	0x3f
	.zero		1


	//   ....[64]....
        /*0b0c*/ 	.word	0x00014dc0
        /*0b10*/ 	.word	0x00000007
        /*0b14*/ 	.word	0x00038830
        /*0b18*/ 	.short	0x010a
        /*0b1a*/ 	.byte	0x3f
	.zero		1


	//   ....[65]....
        /*0b1c*/ 	.word	0x00014e20
        /*0b20*/ 	.word	0x00000007
        /*0b24*/ 	.word	0x00038850
        /*0b28*/ 	.short	0x010a
        /*0b2a*/ 	.byte	0x3f
	.zero		1


	//   ....[66]....
        /*0b2c*/ 	.word	0x00014e80
        /*0b30*/ 	.word	0x00000007
        /*0b34*/ 	.word	0x00038830
        /*0b38*/ 	.short	0x010a
        /*0b3a*/ 	.byte	0x3f
	.zero		1


	//   ....[67]....
        /*0b3c*/ 	.word	0x00014ee0
        /*0b40*/ 	.word	0x00000007
        /*0b44*/ 	.word	0x00038850
        /*0b48*/ 	.short	0x010a
        /*0b4a*/ 	.byte	0x3f
	.zero		1


	//   ....[68]....
        /*0b4c*/ 	.word	0x00014f40
        /*0b50*/ 	.word	0x00000005
        /*0b54*/ 	.word	0x00038850
        /*0b58*/ 	.short	0x010a
        /*0b5a*/ 	.byte	0x3f
	.zero		1


	//   ....[69]....
        /*0b5c*/ 	.word	0x00015090
        /*0b60*/ 	.word	0x00000004
        /*0b64*/ 	.word	0x00038880
        /*0b68*/ 	.short	0x010a
        /*0b6a*/ 	.byte	0x3f
	.zero		1


	//   ....[70]....
        /*0b6c*/ 	.word	0x000150e0
        /*0b70*/ 	.word	0x00000004
        /*0b74*/ 	.word	0x00038840
        /*0b78*/ 	.short	0x010a
        /*0b7a*/ 	.byte	0x3f
	.zero		1


	//   ....[71]....
        /*0b7c*/ 	.word	0x00015140
        /*0b80*/ 	.word	0x00000003
        /*0b84*/ 	.word	0x00038820
        /*0b88*/ 	.short	0x010a
        /*0b8a*/ 	.byte	0x3f
	.zero		1


	//   ....[72]....
        /*0b8c*/ 	.word	0x00015190
        /*0b90*/ 	.word	0x00000004
        /*0b94*/ 	.word	0x00038880
        /*0b98*/ 	.short	0x010a
        /*0b9a*/ 	.byte	0x3f
	.zero		1


	//   ....[73]....
        /*0b9c*/ 	.word	0x000151e0
        /*0ba0*/ 	.word	0x00000004
        /*0ba4*/ 	.word	0x00038840
        /*0ba8*/ 	.short	0x010a
        /*0baa*/ 	.byte	0x3f
	.zero		1


	//   ....[74]....
        /*0bac*/ 	.word	0x00015240
        /*0bb0*/ 	.word	0x00000003
        /*0bb4*/ 	.word	0x00038870
        /*0bb8*/ 	.short	0x010a
        /*0bba*/ 	.byte	0x3f
	.zero		1


	//   ....[75]....
        /*0bbc*/ 	.word	0x000152a0
        /*0bc0*/ 	.word	0x00000003
        /*0bc4*/ 	.word	0x00038860
        /*0bc8*/ 	.short	0x010a
        /*0bca*/ 	.byte	0x3f
	.zero		1


	//   ....[76]....
        /*0bcc*/ 	.word	0x000152f0
        /*0bd0*/ 	.word	0x00000015
        /*0bd4*/ 	.word	0x00038870
        /*0bd8*/ 	.short	0x010a
        /*0bda*/ 	.byte	0x3f
	.zero		1


	//   ....[77]....
        /*0bdc*/ 	.word	0x00015340
        /*0be0*/ 	.word	0x00000015
        /*0be4*/ 	.word	0x00038860
        /*0be8*/ 	.short	0x010a
        /*0bea*/ 	.byte	0x3f
	.zero		1


	//   ....[78]....
        /*0bec*/ 	.word	0x00015390
        /*0bf0*/ 	.word	0x00000000
        /*0bf4*/ 	.word	0x00038820
        /*0bf8*/ 	.short	0x010a
        /*0bfa*/ 	.byte	0x3f
	.zero		1


	//   ....[79]....
        /*0bfc*/ 	.word	0x00015530
        /*0c00*/ 	.word	0x00000006
        /*0c04*/ 	.word	0x00000000
        /*0c08*/ 	.short	0x010a
        /*0c0a*/ 	.byte	0x3f
	.zero		1


	//   ....[80]....
        /*0c0c*/ 	.word	0x00015580
        /*0c10*/ 	.word	0x00000007
        /*0c14*/ 	.word	0x00000000
        /*0c18*/ 	.short	0x010a
        /*0c1a*/ 	.byte	0x3f
	.zero		1


	//   ....[81]....
        /*0c1c*/ 	.word	0x000155d0
        /*0c20*/ 	.word	0x00000004
        /*0c24*/ 	.word	0x00038860
        /*0c28*/ 	.short	0x010a
        /*0c2a*/ 	.byte	0x3f
	.zero		1


	//   ....[82]....
        /*0c2c*/ 	.word	0x00015620
        /*0c30*/ 	.word	0x00000003
        /*0c34*/ 	.word	0x00038860
        /*0c38*/ 	.short	0x010a
        /*0c3a*/ 	.byte	0x3f
	.zero		1


	//   ....[83]....
        /*0c3c*/ 	.word	0x00015670
        /*0c40*/ 	.word	0x00000004
        /*0c44*/ 	.word	0x00038880
        /*0c48*/ 	.short	0x010a
        /*0c4a*/ 	.byte	0x3f
	.zero		1


	//----- nvinfo : EIATTR_NUM_MBARRIERS
	.align		4
.L_302:
        /*0c4c*/ 	.byte	0x03, 0x38
        /*0c4e*/ 	.short	0x0016


	//----- nvinfo : EIATTR_EXIT_INSTR_OFFSETS
	.align		4
        /*0c50*/ 	.byte	0x04, 0x1c
        /*0c52*/ 	.short	(.L_304 - .L_303)


	//   ....[0]....
.L_303:
        /*0c54*/ 	.word	0x00000ab0


	//   ....[1]....
        /*0c58*/ 	.word	0x0000f7f0


	//   ....[2]....
        /*0c5c*/ 	.word	0x00014cf0


	//----- nvinfo : EIATTR_MAX_THREADS
	.align		4
.L_304:
        /*0c60*/ 	.byte	0x04, 0x05
        /*0c62*/ 	.short	(.L_306 - .L_305)
.L_305:
        /*0c64*/ 	.word	0x00000180
        /*0c68*/ 	.word	0x00000001
        /*0c6c*/ 	.word	0x00000001


	//----- nvinfo : EIATTR_CRS_STACK_SIZE
	.align		4
.L_306:
        /*0c70*/ 	.byte	0x04, 0x1e
        /*0c72*/ 	.short	(.L_308 - .L_307)
.L_307:
        /*0c74*/ 	.word	0x00000000


	//----- nvinfo : EIATTR_CBANK_PARAM_SIZE
	.align		4
.L_308:
        /*0c78*/ 	.byte	0x03, 0x19
        /*0c7a*/ 	.short	0x0a70


	//----- nvinfo : EIATTR_PARAM_CBANK
	.align		4
        /*0c7c*/ 	.byte	0x04, 0x0a
        /*0c7e*/ 	.short	(.L_310 - .L_309)
	.align		4
.L_309:
        /*0c80*/ 	.word	index@(.nv.constant0._ZN7cutlass13device_kernelIN5flash11enable_sm90INS1_16FlashAttnFwdSm90INS1_25CollectiveMainloopFwdSm90ILi2EN4cute5tupleIJNS5_1CILi1EEES8_S8_EEENS6_IJNS7_ILi128EEESA_NS7_ILi256EEEEEELi256ENS_12float_e4m3_tEfNS_4arch4Sm90ELb1ELb0ELb1ELb1ELb0ELb0ELb0ELb1ELb1ELb0ELb0ELb0EEENS1_21CollectiveEpilogueFwdINS6_IJSA_SB_SA_EEES9_NS_10bfloat16_tESF_Li256ELb1ELb0ELb0ELb1EEENS1_36VarlenDynamicPersistentTileSchedulerILi128ELi128ELi256ELi128ELb0ELb0ELb1ELb1ELb1ELb1EEEEEEEEEvNT_6ParamsE)
        /*0c84*/ 	.short	0x0210
        /*0c86*/ 	.short	0x0a70


	//----- nvinfo : EIATTR_SW_WAR
	.align		4
.L_310:
        /*0c88*/ 	.byte	0x04, 0x36
        /*0c8a*/ 	.short	(.L_312 - .L_311)
.L_311:
        /*0c8c*/ 	.word	0x00000008
.L_312:


//--------------------- .nv.info._ZN7cutlass13device_kernelIN5flash11enable_sm90INS1_16FlashAttnFwdSm90INS1_25CollectiveMainloopFwdSm90ILi2EN4cute5tupleIJNS5_1CILi1EEES8_S8_EEENS6_IJNS7_ILi128EEESA_NS7_ILi256EEEEEELi256ENS_12float_e4m3_tEfNS_4arch4Sm90ELb1ELb0ELb1ELb1ELb0ELb1ELb0ELb1ELb1ELb0ELb0ELb0EEENS1_21CollectiveEpilogueFwdINS6_IJSA_SB_SA_EEES9_NS_10bfloat16_tESF_Li256ELb1ELb0ELb0ELb1EEENS1_36VarlenDynamicPersistentTileSchedulerILi128ELi128ELi256ELi128ELb0ELb0ELb1ELb1ELb1ELb1EEEEEEEEEvNT_6ParamsE --------------------------
	.section	.nv.info._ZN7cutlass13device_kernelIN5flash11enable_sm90INS1_16FlashAttnFwdSm90INS1_25CollectiveMainloopFwdSm90ILi2EN4cute5tupleIJNS5_1CILi1EEES8_S8_EEENS6_IJNS7_ILi128EEESA_NS7_ILi256EEEEEELi256ENS_12float_e4m3_tEfNS_4arch4Sm90ELb1ELb0ELb1ELb1ELb0ELb1ELb0ELb1ELb1ELb0ELb0ELb0EEENS1_21CollectiveEpilogueFwdINS6_IJSA_SB_SA_EEES9_NS_10bfloat16_tESF_Li256ELb1ELb0ELb0ELb1EEENS1_36VarlenDynamicPersistentTileSchedulerILi128ELi128ELi256ELi128ELb0ELb0ELb1ELb1ELb1ELb1EEEEEEEEEvNT_6ParamsE,"",@"SHT_CUDA_INFO"
	.sectionflags	@""
	.align	4


	//----- nvinfo : EIATTR_CUDA_API_VERSION
	.align		4
        /*0000*/ 	.byte	0x04, 0x37
        /*0002*/ 	.short	(.L_314 - .L_313)
.L_313:
        /*0004*/ 	.word	0x00000082


	//----- nvinfo : EIATTR_KPARAM_INFO
	.align		4
.L_314:
        /*0008*/ 	.byte	0x04, 0x17
        /*000a*/ 	.short	(.L_316 - .L_315)
.L_315:
        /*000c*/ 	.word	0x00000000
        /*0010*/ 	.short	0x0000
        /*0012*/ 	.short	0x0070
        /*0014*/ 	.byte	0x00, 0xf0, 0x01, 0x28


	//----- nvinfo : EIATTR_SPARSE_MMA_MASK
	.align		4
.L_316:
        /*0018*/ 	.byte	0x03, 0x50
        /*001a*/ 	.short	0x0000


	//----- nvinfo : EIATTR_MAXREG_COUNT
	.align		4
        /*001c*/ 	.byte	0x03, 0x1b
        /*001e*/ 	.short	0x00a8


	//----- nvinfo : EIATTR_NUM_BARRIERS
	.align		4
        /*0020*/ 	.byte	0x02, 0x4c
        /*0022*/ 	.byte	0x10
	.zero		1


	//----- nvinfo : EIATTR_EXTERNS
	.align		4
        /*0024*/ 	.byte	0x04, 0x0f
        /*0026*/ 	.short	(.L_318 - .L_317)


	//   ....[0]....
	.align		4
.L_317:
        /*0028*/ 	.word	index@(__assertfail)


	//----- nvinfo : EIATTR_ANNOTATIONS
	.align		4
.L_318:
        /*002c*/ 	.byte	0x04, 0x55
        /*002e*/ 	.short	(.L_320 - .L_319)


	//   ....[0]....
.L_319:
        /* <DEDUP_REMOVED lines=117> */


	//----- nvinfo : EIATTR_MERCURY_ISA_VERSION
	.align		4
.L_320:
        /*0770*/ 	.byte	0x03, 0x5f
        /*0772*/ 	.short	0x0101


	//----- nvinfo : EIATTR_UNUSED_LOAD_BYTE_OFFSET
	.align		4
        /*0774*/ 	.byte	0x04, 0x44
        /*0776*/ 	.short	(.L_322 - .L_321)


	//   ....[0]....
.L_321:
        /*0778*/ 	.word	0x00000b00
        /*077c*/ 	.word	0x0000fff0


	//   ....[1]....
        /*0780*/ 	.word	0x00020c80
        /*0784*/ 	.word	0x0000fff0


	//----- nvinfo : EIATTR_INT_WARP_WIDE_INSTR_OFFSETS
	.align		4
.L_322:
        /*0788*/ 	.byte	0x04, 0x31
        /*078a*/ 	.short	(.L_324 - .L_323)


	//   ....[0]....
.L_323:
        /*078c*/ 	.word	0x000001c0


	//   ....[1]....
        /*0790*/ 	.word	0x00000200


	//   ....[2]....
        /*0794*/ 	.word	0x00000270


	//   ....[3]....
        /*0798*/ 	.word	0x00026aa0


	//   ....[4]....
        /*079c*/ 	.word	0x00026b30


	//   ....[5]....
        /*07a0*/ 	.word	0x000272b0


	//   ....[6]....
        /*07a4*/ 	.word	0x000272e0


	//   ....[7]....
        /*07a8*/ 	.word	0x000273b0


	//   ....[8]....
        /*07ac*/ 	.word	0x000292e0


	//   ....[9]....
        /*07b0*/ 	.word	0x00029370


	//----- nvinfo : EIATTR_COOP_GROUP_MASK_REGIDS
	.align		4
.L_324:
        /*07b4*/ 	.byte	0x04, 0x29
        /*07b6*/ 	.short	(.L_326 - .L_325)


	//   ....[0]....
.L_325:
        /*07b8*/ 	.word	0xffffffff


	//   ....[1]....
        /*07bc*/ 	.word	0xffffffff


	//   ....[2]....
        /*07c0*/ 	.word	0xffffffff


	//   ....[3]....
        /*07c4*/ 	.word	0xffffffff


	//   ....[4]....
        /*07c8*/ 	.word	0xffffffff


	//   ....[5]....
        /*07cc*/ 	.word	0xffffffff


	//   ....[6]....
        /*07d0*/ 	.word	0xffffffff


	//   ....[7]....
        /*07d4*/ 	.word	0xffffffff


	//   ....[8]....
        /*07d8*/ 	.word	0xffffffff


	//   ....[9]....
        /*07dc*/ 	.word	0xffffffff


	//   ....[10]....
        /*07e0*/ 	.word	0xffffffff


	//   ....[11]....
        /*07e4*/ 	.word	0xffffffff


	//   ....[12]....
        /*07e8*/ 	.word	0xffffffff


	//   ....[13]....
        /*07ec*/ 	.word	0xffffffff


	//   ....[14]....
        /*07f0*/ 	.word	0xffffffff


	//   ....[15]....
        /*07f4*/ 	.word	0xffffffff


	//   ....[16]....
        /*07f8*/ 	.word	0xffffffff


	//   ....[17]....
        /*07fc*/ 	.word	0xffffffff


	//   ....[18]....
        /*0800*/ 	.word	0xffffffff


	//   ....[19]....
        /*0804*/ 	.word	0xffffffff


	//   ....[20]....
        /*0808*/ 	.word	0xffffffff


	//   ....[21]....
        /*080c*/ 	.word	0xffffffff


	//   ....[22]....
        /*0810*/ 	.word	0xffffffff


	//   ....[23]....
        /*0814*/ 	.word	0xffffffff


	//   ....[24]....
        /*0818*/ 	.word	0xffffffff


	//   ....[25]....
        /*081c*/ 	.word	0xffffffff


	//   ....[26]....
        /*0820*/ 	.word	0xffffffff


	//   ....[27]....
        /*0824*/ 	.word	0xffffffff


	//   ....[28]....
        /*0828*/ 	.word	0xffffffff


	//   ....[29]....
        /*082c*/ 	.word	0xffffffff


	//   ....[30]....
        /*0830*/ 	.word	0xffffffff


	//   ....[31]....
        /*0834*/ 	.word	0xffffffff


	//   ....[32]....
        /*0838*/ 	.word	0xffffffff


	//   ....[33]....
        /*083c*/ 	.word	0xffffffff


	//   ....[34]....
        /*0840*/ 	.word	0xffffffff


	//   ....[35]....
        /*0844*/ 	.word	0xffffffff


	//   ....[36]....
        /*0848*/ 	.word	0xffffffff


	//   ....[37]....
        /*084c*/ 	.word	0xffffffff


	//   ....[38]....
        /*0850*/ 	.word	0xffffffff


	//   ....[39]....
        /*0854*/ 	.word	0xffffffff


	//   ....[40]....
        /*0858*/ 	.word	0xffffffff


	//   ....[41]....
        /*085c*/ 	.word	0xffffffff


	//   ....[42]....
        /*0860*/ 	.word	0xffffffff


	//   ....[43]....
        /*0864*/ 	.word	0xffffffff


	//   ....[44]....
        /*0868*/ 	.word	0xffffffff


	//   ....[45]....
        /*086c*/ 	.word	0xffffffff


	//   ....[46]....
        /*0870*/ 	.word	0xffffffff


	//   ....[47]....
        /*0874*/ 	.word	0xffffffff


	//   ....[48]....
        /*0878*/ 	.word	0xffffffff


	//   ....[49]....
        /*087c*/ 	.word	0xffffffff


	//   ....[50]....
        /*0880*/ 	.word	0xffffffff


	//   ....[51]....
        /*0884*/ 	.word	0xffffffff


	//   ....[52]....
        /*0888*/ 	.word	0xffffffff


	//   ....[53]....
        /*088c*/ 	.word	0xffffffff


	//   ....[54]....
        /*0890*/ 	.word	0xffffffff


	//   ....[55]....
        /*0894*/ 	.word	0xffffffff


	//   ....[56]....
        /*0898*/ 	.word	0xffffffff


	//   ....[57]....
        /*089c*/ 	.word	0xffffffff


	//   ....[58]....
        /*08a0*/ 	.word	0xffffffff


	//   ....[59]....
        /*08a4*/ 	.word	0xffffffff


	//   ....[60]....
        /*08a8*/ 	.word	0xffffffff


	//   ....[61]....
        /*08ac*/ 	.word	0xffffffff


	//   ....[62]....
        /*08b0*/ 	.word	0xffffffff


	//   ....[63]....
        /*08b4*/ 	.word	0xffffffff


	//   ....[64]....
        /*08b8*/ 	.word	0xffffffff


	//   ....[65]....
        /*08bc*/ 	.word	0xffffffff


	//   ....[66]....
        /*08c0*/ 	.word	0xffffffff


	//   ....[67]....
        /*08c4*/ 	.word	0xffffffff


	//   ....[68]....
        /*08c8*/ 	.word	0xffffffff


	//   ....[69]....
        /*08cc*/ 	.word	0xffffffff


	//   ....[70]....
        /*08d0*/ 	.word	0xffffffff


	//   ....[71]....
        /*08d4*/ 	.word	0xffffffff


	//   ....[72]....
        /*08d8*/ 	.word	0xffffffff


	//   ....[73]....
        /*08dc*/ 	.word	0xffffffff


	//   ....[74]....
        /*08e0*/ 	.word	0xffffffff


	//   ....[75]....
        /*08e4*/ 	.word	0xffffffff


	//   ....[76]....
        /*08e8*/ 	.word	0xffffffff


	//   ....[77]....
        /*08ec*/ 	.word	0xffffffff


	//   ....[78]....
        /*08f0*/ 	.word	0xffffffff


	//   ....[79]....
        /*08f4*/ 	.word	0xffffffff


	//   ....[80]....
        /*08f8*/ 	.word	0xffffffff


	//   ....[81]....
        /*08fc*/ 	.word	0xffffffff


	//   ....[82]....
        /*0900*/ 	.word	0xffffffff


	//   ....[83]....
        /*0904*/ 	.word	0xffffffff


	//   ....[84]....
        /*0908*/ 	.word	0xffffffff


	//   ....[85]....
        /*090c*/ 	.word	0xffffffff


	//   ....[86]....
        /*0910*/ 	.word	0xffffffff


	//   ....[87]....
        /*0914*/ 	.word	0xffffffff


	//   ....[88]....
        /*0918*/ 	.word	0xffffffff


	//   ....[89]....
        /*091c*/ 	.word	0xffffffff


	//   ....[90]....
        /*0920*/ 	.word	0xffffffff


	//   ....[91]....
        /*0924*/ 	.word	0xffffffff


	//   ....[92]....
        /*0928*/ 	.word	0xffffffff


	//   ....[93]....
        /*092c*/ 	.word	0xffffffff


	//   ....[94]....
        /*0930*/ 	.word	0xffffffff


	//   ....[95]....
        /*0934*/ 	.word	0xffffffff


	//   ....[96]....
        /*0938*/ 	.word	0xffffffff


	//   ....[97]....
        /*093c*/ 	.word	0xffffffff


	//   ....[98]....
        /*0940*/ 	.word	0xffffffff


	//   ....[99]....
        /*0944*/ 	.word	0xffffffff


	//   ....[100]....
        /*0948*/ 	.word	0xffffffff


	//   ....[101]....
        /*094c*/ 	.word	0xffffffff


	//   ....[102]....
        /*0950*/ 	.word	0xffffffff


	//   ....[103]....
        /*0954*/ 	.word	0xffffffff


	//   ....[104]....
        /*0958*/ 	.word	0xffffffff


	//   ....[105]....
        /*095c*/ 	.word	0xffffffff


	//   ....[106]....
        /*0960*/ 	.word	0xffffffff


	//   ....[107]....
        /*0964*/ 	.word	0xffffffff


	//   ....[108]....
        /*0968*/ 	.word	0xffffffff


	//   ....[109]....
        /*096c*/ 	.word	0xffffffff


	//   ....[110]....
        /*0970*/ 	.word	0xffffffff


	//   ....[111]....
        /*0974*/ 	.word	0xffffffff


	//   ....[112]....
        /*0978*/ 	.word	0xffffffff


	//   ....[113]....
        /*097c*/ 	.word	0xffffffff


	//   ....[114]....
        /*0980*/ 	.word	0xffffffff


	//   ....[115]....
        /*0984*/ 	.word	0xffffffff


	//   ....[116]....
        /*0988*/ 	.word	0xffffffff


	//   ....[117]....
        /*098c*/ 	.word	0xffffffff


	//   ....[118]....
        /*0990*/ 	.word	0xffffffff


	//   ....[119]....
        /*0994*/ 	.word	0xffffffff


	//   ....[120]....
        /*0998*/ 	.word	0xffffffff


	//   ....[121]....
        /*099c*/ 	.word	0xffffffff


	//   ....[122]....
        /*09a0*/ 	.word	0xffffffff


	//   ....[123]....
        /*09a4*/ 	.word	0xffffffff


	//   ....[124]....
        /*09a8*/ 	.word	0x0500000f


	//   ....[125]....
        /*09ac*/ 	.word	0x0500000f


	//   ....[126]....
        /*09b0*/ 	.word	0x0500000f


	//   ....[127]....
        /*09b4*/ 	.word	0x0500000f


	//   ....[128]....
        /*09b8*/ 	.word	0x0500000f


	//   ....[129]....
        /*09bc*/ 	.word	0x0500000f


	//   ....[130]....
        /*09c0*/ 	.word	0x0500000f


	//   ....[131]....
        /*09c4*/ 	.word	0x0500000f


	//   ....[132]....
        /*09c8*/ 	.word	0x0500000f


	//   ....[133]....
        /*09cc*/ 	.word	0x0500000f


	//   ....[134]....
        /*09d0*/ 	.word	0x0500000f


	//   ....[135]....
        /*09d4*/ 	.word	0x0500000f


	//   ....[136]....
        /*09d8*/ 	.word	0x0500000f


	//   ....[137]....
        /*09dc*/ 	.word	0x0500000f


	//   ....[138]....
        /*09e0*/ 	.word	0x0500000f


	//   ....[139]....
        /*09e4*/ 	.word	0x0500000f


	//   ....[140]....
        /*09e8*/ 	.word	0x0500000f


	//   ....[141]....
        /*09ec*/ 	.word	0x0500000f


	//   ....[142]....
        /*09f0*/ 	.word	0x0500000f


	//   ....[143]....
        /*09f4*/ 	.word	0x0500000f


	//   ....[144]....
        /*09f8*/ 	.word	0x0500000f


	//   ....[145]....
        /*09fc*/ 	.word	0x0500000f


	//   ....[146]....
        /*0a00*/ 	.word	0x0500000f


	//   ....[147]....
        /*0a04*/ 	.word	0x0500000f


	//   ....[148]....
        /*0a08*/ 	.word	0x0500000f


	//   ....[149]....
        /*0a0c*/ 	.word	0x0500000f


	//   ....[150]....
        /*0a10*/ 	.word	0x0500000f


	//   ....[151]....
        /*0a14*/ 	.word	0x0500000f


	//   ....[152]....
        /*0a18*/ 	.word	0x0500000f


	//   ....[153]....
        /*0a1c*/ 	.word	0x0500000f


	//   ....[154]....
        /*0a20*/ 	.word	0x0500000f


	//   ....[155]....
        /*0a24*/ 	.word	0x0500000f


	//   ....[156]....
        /*0a28*/ 	.word	0x0500000f


	//   ....[157]....
        /*0a2c*/ 	.word	0x0500000f


	//   ....[158]....
        /*0a30*/ 	.word	0x0500000f


	//   ....[159]....
        /*0a34*/ 	.word	0x0500000f


	//   ....[160]....
        /*0a38*/ 	.word	0x0500000f


	//   ....[161]....
        /*0a3c*/ 	.word	0x0500000f


	//   ....[162]....
        /*0a40*/ 	.word	0x0500000f


	//   ....[163]....
        /*0a44*/ 	.word	0x0500000f


	//   ....[164]....
        /*0a48*/ 	.word	0x0500000f


	//   ....[165]....
        /*0a4c*/ 	.word	0x0500000f


	//   ....[166]....
        /*0a50*/ 	.word	0x0500000f


	//   ....[167]....
        /*0a54*/ 	.word	0x0500000f


	//   ....[168]....
        /*0a58*/ 	.word	0x0500000f


	//   ....[169]....
        /*0a5c*/ 	.word	0x0500000f


	//   ....[170]....
        /*0a60*/ 	.word	0x0500000f


	//   ....[171]....
        /*0a64*/ 	.word	0x0500000f


	//   ....[172]....
        /*0a68*/ 	.word	0x0500000f


	//   ....[173]....
        /*0a6c*/ 	.word	0x0500000f


	//   ....[174]....
        /*0a70*/ 	.word	0x0500000f


	//   ....[175]....
        /*0a74*/ 	.word	0x0500000f


	//   ....[176]....
        /*0a78*/ 	.word	0x0500000f


	//   ....[177]....
        /*0a7c*/ 	.word	0x0500000f


	//   ....[178]....
        /*0a80*/ 	.word	0x0500000f


	//   ....[179]....
        /*0a84*/ 	.word	0x0500000f


	//   ....[180]....
        /*0a88*/ 	.word	0x0500000f


	//   ....[181]....
        /*0a8c*/ 	.word	0x0500000f


	//   ....[182]....
        /*0a90*/ 	.word	0x0500000f


	//   ....[183]....
        /*0a94*/ 	.word	0x0500000f


	//   ....[184]....
        /*0a98*/ 	.word	0x0500000f


	//   ....[185]....
        /*0a9c*/ 	.word	0x0500000f


	//   ....[186]....
        /*0aa0*/ 	.word	0x0500000f


	//   ....[187]....
        /*0aa4*/ 	.word	0x0500000f


	//   ....[188]....
        /*0aa8*/ 	.word	0x0500000f


	//   ....[189]....
        /*0aac*/ 	.word	0x0500000f


	//   ....[190]....
        /*0ab0*/ 	.word	0x0500000f


	//   ....[191]....
        /*0ab4*/ 	.word	0x0500000f


	//   ....[192]....
        /*0ab8*/ 	.word	0x0500000f


	//   ....[193]....
        /*0abc*/ 	.word	0x0500000f


	//   ....[194]....
        /*0ac0*/ 	.word	0x0500000f


	//   ....[195]....
        /*0ac4*/ 	.word	0x0500000f


	//   ....[196]....
        /*0ac8*/ 	.word	0x0500000f


	//   ....[197]....
        /*0acc*/ 	.word	0x0500000f


	//   ....[198]....
        /*0ad0*/ 	.word	0x0500000f


	//   ....[199]....
        /*0ad4*/ 	.word	0x0500000f


	//   ....[200]....
        /*0ad8*/ 	.word	0x0500000f


	//   ....[201]....
        /*0adc*/ 	.word	0x0500000f


	//   ....[202]....
        /*0ae0*/ 	.word	0x0500000f


	//   ....[203]....
        /*0ae4*/ 	.word	0x0500000f


	//   ....[204]....
        /*0ae8*/ 	.word	0x0500000f


	//   ....[205]....
        /*0aec*/ 	.word	0x0500000f


	//   ....[206]....
        /*0af0*/ 	.word	0x0500000f


	//   ....[207]....
        /*0af4*/ 	.word	0x0500000f


	//   ....[208]....
        /*0af8*/ 	.word	0x0500000f


	//   ....[209]....
        /*0afc*/ 	.word	0x0500000f


	//   ....[210]....
        /*0b00*/ 	.word	0x0500000f


	//   ....[211]....
        /*0b04*/ 	.word	0x0500000f


	//   ....[212]....
        /*0b08*/ 	.word	0x0500000f


	//   ....[213]....
        /*0b0c*/ 	.word	0x0500000f


	//   ....[214]....
        /*0b10*/ 	.word	0x0500000f


	//   ....[215]....
        /*0b14*/ 	.word	0x0500000f


	//   ....[216]....
        /*0b18*/ 	.word	0x0500000f


	//   ....[217]....
        /*0b1c*/ 	.word	0x0500000f


	//   ....[218]....
        /*0b20*/ 	.word	0x0500000f


	//   ....[219]....
        /*0b24*/ 	.word	0x0500000f


	//   ....[220]....
        /*0b28*/ 	.word	0x0500000f


	//   ....[221]....
        /*0b2c*/ 	.word	0x0500000f


	//   ....[222]....
        /*0b30*/ 	.word	0x0500000f


	//   ....[223]....
        /*0b34*/ 	.word	0x0500000f


	//   ....[224]....
        /*0b38*/ 	.word	0x0500000f


	//   ....[225]....
        /*0b3c*/ 	.word	0x0500000f


	//   ....[226]....
        /*0b40*/ 	.word	0x0500000f


	//   ....[227]....
        /*0b44*/ 	.word	0x0500000f


	//   ....[228]....
        /*0b48*/ 	.word	0x0500000f


	//   ....[229]....
        /*0b4c*/ 	.word	0x0500000f


	//   ....[230]....
        /*0b50*/ 	.word	0x0500000f


	//   ....[231]....
        /*0b54*/ 	.word	0x0500000f


	//   ....[232]....
        /*0b58*/ 	.word	0x0500000f


	//   ....[233]....
        /*0b5c*/ 	.word	0x0500000f


	//   ....[234]....
        /*0b60*/ 	.word	0x0500000f


	//   ....[235]....
        /*0b64*/ 	.word	0x0500000f


	//   ....[236]....
        /*0b68*/ 	.word	0x0500000f


	//   ....[237]....
        /*0b6c*/ 	.word	0x0500000f


	//   ....[238]....
        /*0b70*/ 	.word	0x0500000f


	//   ....[239]....
        /*0b74*/ 	.word	0x0500000f


	//   ....[240]....
        /*0b78*/ 	.word	0x0500000f


	//----- nvinfo : EIATTR_COOP_GROUP_INSTR_OFFSETS
	.align		4
.L_326:
        /*0b7c*/ 	.byte	0x04, 0x28
        /*0b7e*/ 	.short	(.L_328 - .L_327)


	//   ....[0]....
.L_327:
        /*0b80*/ 	.word	0x00000070


	//   ....[1]....
        /*0b84*/ 	.word	0x000001d0


	//   ....[2]....
        /*0b88*/ 	.word	0x00000220


	//   ....[3]....
        /*0b8c*/ 	.word	0x00000450


	//   ....[4]....
        /*0b90*/ 	.word	0x000005b0


	//   ....[5]....
        /*0b94*/ 	.word	0x000006d0


	//   ....[6]....
        /*0b98*/ 	.word	0x00000830


	//   ....[7]....
        /*0b9c*/ 	.word	0x0000c600


	//   ....[8]....
        /*0ba0*/ 	.word	0x000175b0


	//   ....[9]....
        /*0ba4*/ 	.word	0x000175f0


	//   ....[10]....
        /*0ba8*/ 	.word	0x00018030


	//   ....[11]....
        /*0bac*/ 	.word	0x00018060


	//   ....[12]....
        /*0bb0*/ 	.word	0x0001b0d0


	//   ....[13]....
        /*0bb4*/ 	.word	0x0001b200


	//   ....[14]....
        /*0bb8*/ 	.word	0x0001b9f0


	//   ....[15]....
        /*0bbc*/ 	.word	0x0001bb00


	//   ....[16]....
        /*0bc0*/ 	.word	0x0001e410


	//   ....[17]....
        /*0bc4*/ 	.word	0x0001e450


	//   ....[18]....
        /*0bc8*/ 	.word	0x0001e490


	//   ....[19]....
        /*0bcc*/ 	.word	0x0001e4e0


	//   ....[20]....
        /*0bd0*/ 	.word	0x00020120


	//   ....[21]....
        /*0bd4*/ 	.word	0x00020130


	//   ....[22]....
        /*0bd8*/ 	.word	0x00020160


	//   ....[23]....
        /*0bdc*/ 	.word	0x00020170


	//   ....[24]....
        /*0be0*/ 	.word	0x000218a0


	//   ....[25]....
        /*0be4*/ 	.word	0x000218f0


	//   ....[26]....
        /*0be8*/ 	.word	0x00021920


	//   ....[27]....
        /*0bec*/ 	.word	0x00021960


	//   ....[28]....
        /*0bf0*/ 	.word	0x00021990


	//   ....[29]....
        /*0bf4*/ 	.word	0x000219c0


	//   ....[30]....
        /*0bf8*/ 	.word	0x000219f0


	//   ....[31]....
        /*0bfc*/ 	.word	0x00021a20


	//   ....[32]....
        /*0c00*/ 	.word	0x00021a50


	//   ....[33]....
        /*0c04*/ 	.word	0x00021a80


	//   ....[34]....
        /*0c08*/ 	.word	0x00021ab0


	//   ....[35]....
        /*0c0c*/ 	.word	0x00021ae0


	//   ....[36]....
        /*0c10*/ 	.word	0x00021b10


	//   ....[37]....
        /*0c14*/ 	.word	0x00021b40


	//   ....[38]....
        /*0c18*/ 	.word	0x00021b70


	//   ....[39]....
        /*0c1c*/ 	.word	0x00021ba0


	//   ....[40]....
        /*0c20*/ 	.word	0x00021bd0


	//   ....[41]....
        /*0c24*/ 	.word	0x00021c00


	//   ....[42]....
        /*0c28*/ 	.word	0x00021c30


	//   ....[43]....
        /*0c2c*/ 	.word	0x00021c60


	//   ....[44]....
        /*0c30*/ 	.word	0x00021c90


	//   ....[45]....
        /*0c34*/ 	.word	0x00021cc0


	//   ....[46]....
        /*0c38*/ 	.word	0x00021cf0


	//   ....[47]....
        /*0c3c*/ 	.word	0x00021d20


	//   ....[48]....
        /*0c40*/ 	.word	0x00021d50


	//   ....[49]....
        /*0c44*/ 	.word	0x00021d80


	//   ....[50]....
        /*0c48*/ 	.word	0x00021db0


	//   ....[51]....
        /*0c4c*/ 	.word	0x00021de0


	//   ....[52]....
        /*0c50*/ 	.word	0x00021e10


	//   ....[53]....
        /*0c54*/ 	.word	0x00021e30


	//   ....[54]....
        /*0c58*/ 	.word	0x00021e60


	//   ....[55]....
        /*0c5c*/ 	.word	0x00021e70


	//   ....[56]....
        /*0c60*/ 	.word	0x00021ea0


	//   ....[57]....
        /*0c64*/ 	.word	0x00021eb0


	//   ....[58]....
        /*0c68*/ 	.word	0x00021ee0


	//   ....[59]....
        /*0c6c*/ 	.word	0x00021f10


	//   ....[60]....
        /*0c70*/ 	.word	0x00021f40


	//   ....[61]....
        /*0c74*/ 	.word	0x00021f50


	//   ....[62]....
        /*0c78*/ 	.word	0x00021f70


	//   ....[63]....
        /*0c7c*/ 	.word	0x00021f90


	//   ....[64]....
        /*0c80*/ 	.word	0x00021fa0


	//   ....[65]....
        /*0c84*/ 	.word	0x00021fc0


	//   ....[66]....
        /*0c88*/ 	.word	0x00021ff0


	//   ....[67]....
        /*0c8c*/ 	.word	0x00022020


	//   ....[68]....
        /*0c90*/ 	.word	0x00022030


	//   ....[69]....
        /*0c94*/ 	.word	0x00022060


	//   ....[70]....
        /*0c98*/ 	.word	0x00022070


	//   ....[71]....
        /*0c9c*/ 	.word	0x000220a0


	//   ....[72]....
        /*0ca0*/ 	.word	0x000220b0


	//   ....[73]....
        /*0ca4*/ 	.word	0x000220d0


	//   ....[74]....
        /*0ca8*/ 	.word	0x00022100


	//   ....[75]....
        /*0cac*/ 	.word	0x00022130


	//   ....[76]....
        /*0cb0*/ 	.word	0x00022160


	//   ....[77]....
        /*0cb4*/ 	.word	0x00022180


	//   ....[78]....
        /*0cb8*/ 	.word	0x000221b0


	//   ....[79]....
        /*0cbc*/ 	.word	0x000221e0


	//   ....[80]....
        /*0cc0*/ 	.word	0x00022210


	//   ....[81]....
        /*0cc4*/ 	.word	0x00022240


	//   ....[82]....
        /*0cc8*/ 	.word	0x00022260


	//   ....[83]....
        /*0ccc*/ 	.word	0x00022270


	//   ....[84]....
        /*0cd0*/ 	.word	0x00022290


	//   ....[85]....
        /*0cd4*/ 	.word	0x000222c0


	//   ....[86]....
        /*0cd8*/ 	.word	0x000222f0


	//   ....[87]....
        /*0cdc*/ 	.word	0x00022310


	//   ....[88]....
        /*0ce0*/ 	.word	0x00024320


	//   ....[89]....
        /*0ce4*/ 	.word	0x00024510


	//   ....[90]....
        /*0ce8*/ 	.word	0x00024540


	//   ....[91]....
        /*0cec*/ 	.word	0x00024570


	//   ....[92]....
        /*0cf0*/ 	.word	0x000245a0


	//   ....[93]....
        /*0cf4*/ 	.word	0x000245d0


	//   ....[94]....
        /*0cf8*/ 	.word	0x00024610


	//   ....[95]....
        /*0cfc*/ 	.word	0x00024790


	//   ....[96]....
        /*0d00*/ 	.word	0x000247c0


	//   ....[97]....
        /*0d04*/ 	.word	0x000247f0


	//   ....[98]....
        /*0d08*/ 	.word	0x00024820


	//   ....[99]....
        /*0d0c*/ 	.word	0x00024850


	//   ....[100]....
        /*0d10*/ 	.word	0x00024880


	//   ....[101]....
        /*0d14*/ 	.word	0x00024920


	//   ....[102]....
        /*0d18*/ 	.word	0x00024960


	//   ....[103]....
        /*0d1c*/ 	.word	0x00024a20


	//   ....[104]....
        /*0d20*/ 	.word	0x000258f0


	//   ....[105]....
        /*0d24*/ 	.word	0x00027540


	//   ....[106]....
        /*0d28*/ 	.word	0x00029ff0


	//   ....[107]....
        /*0d2c*/ 	.word	0x0002a020


	//   ....[108]....
        /*0d30*/ 	.word	0x0002a060


	//   ....[109]....
        /*0d34*/ 	.word	0x0002a090


	//   ....[110]....
        /*0d38*/ 	.word	0x0002a0c0


	//   ....[111]....
        /*0d3c*/ 	.word	0x0002a0f0


	//   ....[112]....
        /*0d40*/ 	.word	0x0002a120


	//   ....[113]....
        /*0d44*/ 	.word	0x0002a150


	//   ....[114]....
        /*0d48*/ 	.word	0x0002a2f0


	//   ....[115]....
        /*0d4c*/ 	.word	0x0002a320


	//   ....[116]....
        /*0d50*/ 	.word	0x0002a350


	//   ....[117]....
        /*0d54*/ 	.word	0x0002a380


	//   ....[118]....
        /*0d58*/ 	.word	0x0002a3b0


	//   ....[119]....
        /*0d5c*/ 	.word	0x0002a3e0


	//   ....[120]....
        /*0d60*/ 	.word	0x0002a4a0


	//   ....[121]....
        /*0d64*/ 	.word	0x0002a4c0


	//   ....[122]....
        /*0d68*/ 	.word	0x0002a530


	//   ....[123]....
        /*0d6c*/ 	.word	0x0002acd0


	//   ....[124]....
        /*0d70*/ 	.word	0x0002b170


	//   ....[125]....
        /*0d74*/ 	.word	0x0002b220


	//   ....[126]....
        /*0d78*/ 	.word	0x0002b2c0


	//   ....[127]....
        /*0d7c*/ 	.word	0x0002b360


	//   ....[128]....
        /*0d80*/ 	.word	0x0002b400


	//   ....[129]....
        /*0d84*/ 	.word	0x0002b4a0


	//   ....[130]....
        /*0d88*/ 	.word	0x0002b540


	//   ....[131]....
        /*0d8c*/ 	.word	0x0002b5e0


	//   ....[132]....
        /*0d90*/ 	.word	0x0002b680


	//   ....[133]....
        /*0d94*/ 	.word	0x0002b720


	//   ....[134]....
        /*0d98*/ 	.word	0x0002b7c0


	//   ....[135]....
        /*0d9c*/ 	.word	0x0002b860


	//   ....[136]....
        /*0da0*/ 	.word	0x0002b900


	//   ....[137]....
        /*0da4*/ 	.word	0x0002b9a0


	//   ....[138]....
        /*0da8*/ 	.word	0x0002ba40


	//   ....[139]....
        /*0dac*/ 	.word	0x0002bae0


	//   ....[140]....
        /*0db0*/ 	.word	0x0002bb80


	//   ....[141]....
        /*0db4*/ 	.word	0x0002bc70


	//   ....[142]....
        /*0db8*/ 	.word	0x0002bd10


	//   ....[143]....
        /*0dbc*/ 	.word	0x0002bdb0


	//   ....[144]....
        /*0dc0*/ 	.word	0x0002be50


	//   ....[145]....
        /*0dc4*/ 	.word	0x0002bef0


	//   ....[146]....
        /*0dc8*/ 	.word	0x0002bf90


	//   ....[147]....
        /*0dcc*/ 	.word	0x0002c030


	//   ....[148]....
        /*0dd0*/ 	.word	0x0002c0d0


	//   ....[149]....
        /*0dd4*/ 	.word	0x0002c170


	//   ....[150]....
        /*0dd8*/ 	.word	0x0002c210


	//   ....[151]....
        /*0ddc*/ 	.word	0x0002c2b0


	//   ....[152]....
        /*0de0*/ 	.word	0x0002c350


	//   ....[153]....
        /*0de4*/ 	.word	0x0002c3f0


	//   ....[154]....
        /*0de8*/ 	.word	0x0002c490


	//   ....[155]....
        /*0dec*/ 	.word	0x0002c530


	//   ....[156]....
        /*0df0*/ 	.word	0x0002c5d0


	//   ....[157]....
        /*0df4*/ 	.word	0x0002c980


	//   ....[158]....
        /*0df8*/ 	.word	0x0002caa0


	//   ....[159]....
        /*0dfc*/ 	.word	0x0002cbc0


	//   ....[160]....
        /*0e00*/ 	.word	0x0002ccf0


	//   ....[161]....
        /*0e04*/ 	.word	0x0002ce10


	//   ....[162]....
        /*0e08*/ 	.word	0x0002ce90


	//   ....[163]....
        /*0e0c*/ 	.word	0x0002cef0


	//   ....[164]....
        /*0e10*/ 	.word	0x0002cf70


	//   ....[165]....
        /*0e14*/ 	.word	0x0002cfd0


	//   ....[166]....
        /*0e18*/ 	.word	0x0002d050


	//   ....[167]....
        /*0e1c*/ 	.word	0x0002d0b0


	//   ....[168]....
        /*0e20*/ 	.word	0x0002d130


	//   ....[169]....
        /*0e24*/ 	.word	0x0002d190


	//   ....[170]....
        /*0e28*/ 	.word	0x0002d210


	//   ....[171]....
        /*0e2c*/ 	.word	0x0002d270


	//   ....[172]....
        /*0e30*/ 	.word	0x0002d2d0


	//   ....[173]....
        /*0e34*/ 	.word	0x0002d330


	//   ....[174]....
        /*0e38*/ 	.word	0x0002d390


	//   ....[175]....
        /*0e3c*/ 	.word	0x0002d3f0


	//   ....[176]....
        /*0e40*/ 	.word	0x0002d450


	//   ....[177]....
        /*0e44*/ 	.word	0x0002d4b0


	//   ....[178]....
        /*0e48*/ 	.word	0x0002d510


	//   ....[179]....
        /*0e4c*/ 	.word	0x0002d570


	//   ....[180]....
        /*0e50*/ 	.word	0x0002d5d0


	//   ....[181]....
        /*0e54*/ 	.word	0x0002d630


	//   ....[182]....
        /*0e58*/ 	.word	0x0002d690


	//   ....[183]....
        /*0e5c*/ 	.word	0x0002d6f0


	//   ....[184]....
        /*0e60*/ 	.word	0x0002d750


	//   ....[185]....
        /*0e64*/ 	.word	0x0002d7b0


	//   ....[186]....
        /*0e68*/ 	.word	0x0002d810


	//   ....[187]....
        /*0e6c*/ 	.word	0x0002d870


	//   ....[188]....
        /*0e70*/ 	.word	0x0002d8e0


	//   ....[189]....
        /*0e74*/ 	.word	0x0002d940


	//   ....[190]....
        /*0e78*/ 	.word	0x0002d9d0


	//   ....[191]....
        /*0e7c*/ 	.word	0x0002da30


	//   ....[192]....
        /*0e80*/ 	.word	0x0002daa0


	//   ....[193]....
        /*0e84*/ 	.word	0x0002db00


	//   ....[194]....
        /*0e88*/ 	.word	0x0002dba0


	//   ....[195]....
        /*0e8c*/ 	.word	0x0002dc00


	//   ....[196]....
        /*0e90*/ 	.word	0x0002dc90


	//   ....[197]....
        /*0e94*/ 	.word	0x0002dcf0


	//   ....[198]....
        /*0e98*/ 	.word	0x0002dda0


	//   ....[199]....
        /*0e9c*/ 	.word	0x0002de00


	//   ....[200]....
        /*0ea0*/ 	.word	0x0002de70


	//   ....[201]....
        /*0ea4*/ 	.word	0x0002ded0


	//   ....[202]....
        /*0ea8*/ 	.word	0x0002df60


	//   ....[203]....
        /*0eac*/ 	.word	0x0002dfc0


	//   ....[204]....
        /*0eb0*/ 	.word	0x0002e030


	//   ....[205]....
        /*0eb4*/ 	.word	0x0002e090


	//   ....[206]....
        /*0eb8*/ 	.word	0x0002e120


	//   ....[207]....
        /*0ebc*/ 	.word	0x0002e180


	//   ....[208]....
        /*0ec0*/ 	.word	0x0002e1f0


	//   ....[209]....
        /*0ec4*/ 	.word	0x0002e250


	//   ....[210]....
        /*0ec8*/ 	.word	0x0002e2d0


	//   ....[211]....
        /*0ecc*/ 	.word	0x0002e330


	//   ....[212]....
        /*0ed0*/ 	.word	0x0002e3a0


	//   ....[213]....
        /*0ed4*/ 	.word	0x0002e400


	//   ....[214]....
        /*0ed8*/ 	.word	0x0002e480


	//   ....[215]....
        /*0edc*/ 	.word	0x0002e4e0


	//   ....[216]....
        /*0ee0*/ 	.word	0x0002e550


	//   ....[217]....
        /*0ee4*/ 	.word	0x0002e5b0


	//   ....[218]....
        /*0ee8*/ 	.word	0x0002e610


	//   ....[219]....
        /*0eec*/ 	.word	0x0002e690


	//   ....[220]....
        /*0ef0*/ 	.word	0x0002e720


	//   ....[221]....
        /*0ef4*/ 	.word	0x0002e8d0


	//   ....[222]....
        /*0ef8*/ 	.word	0x0002ebb0


	//   ....[223]....
        /*0efc*/ 	.word	0x0002f000


	//   ....[224]....
        /*0f00*/ 	.word	0x0002f0a0


	//   ....[225]....
        /*0f04*/ 	.word	0x0002f1d0


	//   ....[226]....
        /*0f08*/ 	.word	0x0002f240


	//   ....[227]....
        /*0f0c*/ 	.word	0x0002f2b0


	//   ....[228]....
        /*0f10*/ 	.word	0x0002f320


	//   ....[229]....
        /*0f14*/ 	.word	0x0002f390


	//   ....[230]....
        /*0f18*/ 	.word	0x0002f410


	//   ....[231]....
        /*0f1c*/ 	.word	0x0002f4a0


	//   ....[232]....
        /*0f20*/ 	.word	0x0002f540


	//   ....[233]....
        /*0f24*/ 	.word	0x0002f5b0


	//   ....[234]....
        /*0f28*/ 	.word	0x0002f620


	//   ....[235]....
        /*0f2c*/ 	.word	0x0002f690


	//   ....[236]....
        /*0f30*/ 	.word	0x0002f710


	//   ....[237]....
        /*0f34*/ 	.word	0x0002f780


	//   ....[238]....
        /*0f38*/ 	.word	0x0002f820


	//   ....[239]....
        /*0f3c*/ 	.word	0x0002f8b0


	//   ....[240]....
        /*0f40*/ 	.word	0x0002f9e0


	//----- nvinfo : EIATTR_REG_RECONFIG
	.align		4
.L_328:
        /*0f44*/ 	.byte	0x01, 0x54
	.zero		2


	//----- nvinfo : EIATTR_SYSCALL_OFFSETS
	.align		4
        /*0f48*/ 	.byte	0x04, 0x46
        /*0f4a*/ 	.short	(.L_330 - .L_329)


	//   ....[0]....
.L_329:
        /*0f4c*/ 	.word	0x00001a60


	//   ....[1]....
        /*0f50*/ 	.word	0x00001bb0


	//   ....[2]....
        /*0f54*/ 	.word	0x0000c7c0


	//   ....[3]....
        /*0f58*/ 	.word	0x0000ced0


	//   ....[4]....
        /*0f5c*/ 	.word	0x00026cd0


	//   ....[5]....
        /*0f60*/ 	.word	0x00026e80


	//   ....[6]....
        /*0f64*/ 	.word	0x00026fc0


	//   ....[7]....
        /*0f68*/ 	.word	0x000270f0


	//----- nvinfo : EIATTR_MBARRIER_INSTR_OFFSETS
	.align		4
.L_330:
        /*0f6c*/ 	.byte	0x04, 0x39
        /*0f6e*/ 	.short	(.L_332 - .L_331)


	//   ....[0]....
.L_331:
        /*0f70*/ 	.word	0x00000300
        /*0f74*/ 	.word	0x000000ff
        /*0f78*/ 	.word	0x00038800
        /*0f7c*/ 	.short	0x0100
        /*0f7e*/ 	.byte	0x08
	.zero		1


	//   ....[1]....
        /*0f80*/ 	.word	0x00000310
        /*0f84*/ 	.word	0x000000ff
        /*0f88*/ 	.word	0x00038820
        /*0f8c*/ 	.short	0x0100
        /*0f8e*/ 	.byte	0x08
	.zero		1


	//   ....[2]....
        /*0f90*/ 	.word	0x00000400
        /*0f94*/ 	.word	0x000000ff
        /*0f98*/ 	.word	0x00038830
        /*0f9c*/ 	.short	0x0100
        /*0f9e*/ 	.byte	0x08
	.zero		1


	//   ....[3]....
        /*0fa0*/ 	.word	0x00000410
        /*0fa4*/ 	.word	0x000000ff
        /*0fa8*/ 	.word	0x00038840
        /*0fac*/ 	.short	0x0100
        /*0fae*/ 	.byte	0x08
	.zero		1


	//   ....[4]....
        /*0fb0*/ 	.word	0x00000420
        /*0fb4*/ 	.word	0x000000ff
        /*0fb8*/ 	.word	0x00038838
        /*0fbc*/ 	.short	0x0100
        /*0fbe*/ 	.byte	0x08
	.zero		1


	//   ....[5]....
        /*0fc0*/ 	.word	0x00000430
        /*0fc4*/ 	.word	0x000000ff
        /*0fc8*/ 	.word	0x00038848
        /*0fcc*/ 	.short	0x0100
        /*0fce*/ 	.byte	0x08
	.zero		1


	//   ....[6]....
        /*0fd0*/ 	.word	0x00000560
        /*0fd4*/ 	.word	0x000000ff
        /*0fd8*/ 	.word	0x00038850
        /*0fdc*/ 	.short	0x0100
        /*0fde*/ 	.byte	0x08
	.zero		1


	//   ....[7]....
        /*0fe0*/ 	.word	0x00000570
        /*0fe4*/ 	.word	0x000000ff
        /*0fe8*/ 	.word	0x00038860
        /*0fec*/ 	.short	0x0100
        /*0fee*/ 	.byte	0x08
	.zero		1


	//   ....[8]....
        /*0ff0*/ 	.word	0x00000580
        /*0ff4*/ 	.word	0x000000ff
        /*0ff8*/ 	.word	0x00038858
        /*0ffc*/ 	.short	0x0100
        /*0ffe*/ 	.byte	0x08
	.zero		1


	//   ....[9]....
        /*1000*/ 	.word	0x00000590
        /*1004*/ 	.word	0x000000ff
        /*1008*/ 	.word	0x00038868
        /*100c*/ 	.short	0x0100
        /*100e*/ 	.byte	0x08
	.zero		1


	//   ....[10]....
        /*1010*/ 	.word	0x00000680
        /*1014*/ 	.word	0x000000ff
        /*1018*/ 	.word	0x00038870
        /*101c*/ 	.short	0x0100
        /*101e*/ 	.byte	0x06
	.zero		1


	//   ....[11]....
        /*1020*/ 	.word	0x00000690
        /*1024*/ 	.word	0x000000ff
        /*1028*/ 	.word	0x00038880
        /*102c*/ 	.short	0x0100
        /*102e*/ 	.byte	0x06
	.zero		1


	//   ....[12]....
        /*1030*/ 	.word	0x000006a0
        /*1034*/ 	.word	0x000000ff
        /*1038*/ 	.word	0x00038878
        /*103c*/ 	.short	0x0100
        /*103e*/ 	.byte	0x06
	.zero		1


	//   ....[13]....
        /*1040*/ 	.word	0x000006b0
        /*1044*/ 	.word	0x000000ff
        /*1048*/ 	.word	0x00038888
        /*104c*/ 	.short	0x0100
        /*104e*/ 	.byte	0x06
	.zero		1


	//   ....[14]....
        /*1050*/ 	.word	0x000007e0
        /*1054*/ 	.word	0x000000ff
        /*1058*/ 	.word	0x00038890
        /*105c*/ 	.short	0x0100
        /*105e*/ 	.byte	0x08
	.zero		1


	//   ....[15]....
        /*1060*/ 	.word	0x000007f0
        /*1064*/ 	.word	0x000000ff
        /*1068*/ 	.word	0x000388a0
        /*106c*/ 	.short	0x0100
        /*106e*/ 	.byte	0x08
	.zero		1


	//   ....[16]....
        /*1070*/ 	.word	0x00000800
        /*1074*/ 	.word	0x000000ff
        /*1078*/ 	.word	0x00038898
        /*107c*/ 	.short	0x0100
        /*107e*/ 	.byte	0x08
	.zero		1


	//   ....[17]....
        /*1080*/ 	.word	0x00000810
        /*1084*/ 	.word	0x000000ff
        /*1088*/ 	.word	0x000388a8
        /*108c*/ 	.short	0x0100
        /*108e*/ 	.byte	0x08
	.zero		1


	//   ....[18]....
        /*1090*/ 	.word	0x00000940
        /*1094*/ 	.word	0x000000ff
        /*1098*/ 	.word	0x000388b0
        /*109c*/ 	.short	0x0100
        /*109e*/ 	.byte	0x08
	.zero		1


	//   ....[19]....
        /*10a0*/ 	.word	0x00000950
        /*10a4*/ 	.word	0x000000ff
        /*10a8*/ 	.word	0x000388c0
        /*10ac*/ 	.short	0x0100
        /*10ae*/ 	.byte	0x08
	.zero		1


	//   ....[20]....
        /*10b0*/ 	.word	0x00000960
        /*10b4*/ 	.word	0x000000ff
        /*10b8*/ 	.word	0x000388b8
        /*10bc*/ 	.short	0x0100
        /*10be*/ 	.byte	0x08
	.zero		1


	//   ....[21]....
        /*10c0*/ 	.word	0x00000970
        /*10c4*/ 	.word	0x000000ff
        /*10c8*/ 	.word	0x000388c8
        /*10cc*/ 	.short	0x0100
        /*10ce*/ 	.byte	0x08
	.zero		1


	//   ....[22]....
        /*10d0*/ 	.word	0x000030e0
        /*10d4*/ 	.word	0x0000006b
        /*10d8*/ 	.word	0x00038890
        /*10dc*/ 	.short	0x010a
        /*10de*/ 	.byte	0x3f
	.zero		1


	//   ....[23]....
        /*10e0*/ 	.word	0x00007280
        /*10e4*/ 	.word	0x0000006b
        /*10e8*/ 	.word	0x00038890
        /*10ec*/ 	.short	0x010a
        /*10ee*/ 	.byte	0x3f
	.zero		1


	//   ....[24]....
        /*10f0*/ 	.word	0x0000b330
        /*10f4*/ 	.word	0x0000006b
        /*10f8*/ 	.word	0x00038890
        /*10fc*/ 	.short	0x010a
        /*10fe*/ 	.byte	0x3f
	.zero		1


	//   ....[25]....
        /*1100*/ 	.word	0x0000b870
        /*1104*/ 	.word	0x00000030
        /*1108*/ 	.word	0x00000000
        /*110c*/ 	.short	0x0101
        /*110e*/ 	.byte	0x3f
	.zero		1


	//   ....[26]....
        /*1110*/ 	.word	0x0000b8b0
        /*1114*/ 	.word	0x0000006b
        /*1118*/ 	.word	0x000388b0
        /*111c*/ 	.short	0x010a
        /*111e*/ 	.byte	0x3f
	.zero		1


	//   ....[27]....
        /*1120*/ 	.word	0x0000be90
        /*1124*/ 	.word	0x0000006b
        /*1128*/ 	.word	0x00000000
        /*112c*/ 	.short	0x0101
        /*112e*/ 	.byte	0x3f
	.zero		1


	//   ....[28]....
        /*1130*/ 	.word	0x0000cae0
        /*1134*/ 	.word	0x00000012
        /*1138*/ 	.word	0x00038800
        /*113c*/ 	.short	0x010a
        /*113e*/ 	.byte	0x3f
	.zero		1


	//   ....[29]....
        /*1140*/ 	.word	0x0000cb30
        /*1144*/ 	.word	0x00000012
        /*1148*/ 	.word	0x00038800
        /*114c*/ 	.short	0x010a
        /*114e*/ 	.byte	0x3f
	.zero		1


	//   ....[30]....
        /*1150*/ 	.word	0x0000db70
        /*1154*/ 	.word	0x00000012
        /*1158*/ 	.word	0x00038800
        /*115c*/ 	.short	0x010a
        /*115e*/ 	.byte	0x3f
	.zero		1


	//   ....[31]....
        /*1160*/ 	.word	0x000122e0
        /*1164*/ 	.word	0x00000012
        /*1168*/ 	.word	0x00038800
        /*116c*/ 	.short	0x010a
        /*116e*/ 	.byte	0x3f
	.zero		1


	//   ....[32]....
        /*1170*/ 	.word	0x00016450
        /*1174*/ 	.word	0x00000000
        /*1178*/ 	.word	0x00038830
        /*117c*/ 	.short	0x010a
        /*117e*/ 	.byte	0x3f
	.zero		1


	//   ....[33]....
        /*1180*/ 	.word	0x000164d0
        /*1184*/ 	.word	0x00000000
        /*1188*/ 	.word	0x00038830
        /*118c*/ 	.short	0x010a
        /*118e*/ 	.byte	0x3f
	.zero		1


	//   ....[34]....
        /*1190*/ 	.word	0x00018730
        /*1194*/ 	.word	0x00000000
        /*1198*/ 	.word	0x00000000
        /*119c*/ 	.short	0x0101
        /*119e*/ 	.byte	0x3f
	.zero		1


	//   ....[35]....
        /*11a0*/ 	.word	0x00019b70
        /*11a4*/ 	.word	0x00000005
        /*11a8*/ 	.word	0x00038830
        /*11ac*/ 	.short	0x010a
        /*11ae*/ 	.byte	0x3f
	.zero		1


	//   ....[36]....
        /*11b0*/ 	.word	0x00019bc0
        /*11b4*/ 	.word	0x00000005
        /*11b8*/ 	.word	0x00038830
        /*11bc*/ 	.short	0x010a
        /*11be*/ 	.byte	0x3f
	.zero		1


	//   ....[37]....
        /*11c0*/ 	.word	0x0001a000
        /*11c4*/ 	.word	0x00000005
        /*11c8*/ 	.word	0x00038850
        /*11cc*/ 	.short	0x010a
        /*11ce*/ 	.byte	0x3f
	.zero		1


	//   ....[38]....
        /*11d0*/ 	.word	0x0001a040
        /*11d4*/ 	.word	0x00000005
        /*11d8*/ 	.word	0x00038850
        /*11dc*/ 	.short	0x010a
        /*11de*/ 	.byte	0x3f
	.zero		1


	//   ....[39]....
        /*11e0*/ 	.word	0x0001bd10
        /*11e4*/ 	.word	0x000000d4
        /*11e8*/ 	.word	0x00000000
        /*11ec*/ 	.short	0x0101
        /*11ee*/ 	.byte	0x3f
	.zero		1


	//   ....[40]....
        /*11f0*/ 	.word	0x0001c650
        /*11f4*/ 	.word	0x0000000b
        /*11f8*/ 	.word	0x00000000
        /*11fc*/ 	.short	0x0101
        /*11fe*/ 	.byte	0x3f
	.zero		1


	//   ....[41]....
        /*1200*/ 	.word	0x0001d190
        /*1204*/ 	.word	0x00000005
        /*1208*/ 	.word	0x00038830
        /*120c*/ 	.short	0x010a
        /*120e*/ 	.byte	0x3f
	.zero		1


	//   ....[42]....
        /*1210*/ 	.word	0x0001d1e0
        /*1214*/ 	.word	0x00000005
        /*1218*/ 	.word	0x00038830
        /*121c*/ 	.short	0x010a
        /*121e*/ 	.byte	0x3f
	.zero		1


	//   ....[43]....
        /*1220*/ 	.word	0x0001d620
        /*1224*/ 	.word	0x00000005
        /*1228*/ 	.word	0x00038850
        /*122c*/ 	.short	0x010a
        /*122e*/ 	.byte	0x3f
	.zero		1


	//   ....[44]....
        /*1230*/ 	.word	0x0001d660
        /*1234*/ 	.word	0x00000005
        /*1238*/ 	.word	0x00038850
        /*123c*/ 	.short	0x010a
        /*123e*/ 	.byte	0x3f
	.zero		1


	//   ....[45]....
        /*1240*/ 	.word	0x0001f180
        /*1244*/ 	.word	0x000000d4
        /*1248*/ 	.word	0x00000000
        /*124c*/ 	.short	0x0101
        /*124e*/ 	.byte	0x3f
	.zero		1


	//   ....[46]....
        /*1250*/ 	.word	0x0001f350
        /*1254*/ 	.word	0x0000000b
        /*1258*/ 	.word	0x00000000
        /*125c*/ 	.short	0x0101
        /*125e*/ 	.byte	0x3f
	.zero		1


	//   ....[47]....
        /*1260*/ 	.word	0x0001fda0
        /*1264*/ 	.word	0x00000006
        /*1268*/ 	.word	0x00038850
        /*126c*/ 	.short	0x010a
        /*126e*/ 	.byte	0x3f
	.zero		1


	//   ....[48]....
        /*1270*/ 	.word	0x0001fe20
        /*1274*/ 	.word	0x00000006
        /*1278*/ 	.word	0x00038850
        /*127c*/ 	.short	0x010a
        /*127e*/ 	.byte	0x3f
	.zero		1


	//   ....[49]....
        /*1280*/ 	.word	0x00020670
        /*1284*/ 	.word	0x00000012
        /*1288*/ 	.word	0x00000000
        /*128c*/ 	.short	0x0101
        /*128e*/ 	.byte	0x3f
	.zero		1


	//   ....[50]....
        /*1290*/ 	.word	0x00023080
        /*1294*/ 	.word	0x00000000
        /*1298*/ 	.word	0x00000000
        /*129c*/ 	.short	0x0101
        /*129e*/ 	.byte	0x3f
	.zero		1


	//   ....[51]....
        /*12a0*/ 	.word	0x00025a00
        /*12a4*/ 	.word	0x0000000b
        /*12a8*/ 	.word	0x00038820
        /*12ac*/ 	.short	0x010a
        /*12ae*/ 	.byte	0x3f
	.zero		1


	//   ....[52]....
        /*12b0*/ 	.word	0x00025ad0
        /*12b4*/ 	.word	0x00000008
        /*12b8*/ 	.word	0x000388a0
        /*12bc*/ 	.short	0x010a
        /*12be*/ 	.byte	0x3f
	.zero		1


	//   ....[53]....
        /*12c0*/ 	.word	0x00025e10
        /*12c4*/ 	.word	0x00000008
        /*12c8*/ 	.word	0x000388c0
        /*12cc*/ 	.short	0x010a
        /*12ce*/ 	.byte	0x3f
	.zero		1


	//   ....[54]....
        /*12d0*/ 	.word	0x000262e0
        /*12d4*/ 	.word	0x00000007
        /*12d8*/ 	.word	0x000388a0
        /*12dc*/ 	.short	0x010a
        /*12de*/ 	.byte	0x3f
	.zero		1


	//   ....[55]....
        /*12e0*/ 	.word	0x00026600
        /*12e4*/ 	.word	0x00000007
        /*12e8*/ 	.word	0x000388c0
        /*12ec*/ 	.short	0x010a
        /*12ee*/ 	.byte	0x3f
	.zero		1


	//   ....[56]....
        /*12f0*/ 	.word	0x000277c0
        /*12f4*/ 	.word	0x00000006
        /*12f8*/ 	.word	0x00038880
        /*12fc*/ 	.short	0x010a
        /*12fe*/ 	.byte	0x3f
	.zero		1


	//   ....[57]....
        /*1300*/ 	.word	0x000279f0
        /*1304*/ 	.word	0x00000006
        /*1308*/ 	.word	0x00038840
        /*130c*/ 	.short	0x010a
        /*130e*/ 	.byte	0x3f
	.zero		1


	//   ....[58]....
        /*1310*/ 	.word	0x00027e60
        /*1314*/ 	.word	0x00000004
        /*1318*/ 	.word	0x00038820
        /*131c*/ 	.short	0x010a
        /*131e*/ 	.byte	0x3f
	.zero		1


	//   ....[59]....
        /*1320*/ 	.word	0x00028190
        /*1324*/ 	.word	0x00000005
        /*1328*/ 	.word	0x00038880
        /*132c*/ 	.short	0x010a
        /*132e*/ 	.byte	0x3f
	.zero		1


	//   ....[60]....
        /*1330*/ 	.word	0x00028500
        /*1334*/ 	.word	0x00000005
        /*1338*/ 	.word	0x00038840
        /*133c*/ 	.short	0x010a
        /*133e*/ 	.byte	0x3f
	.zero		1


	//   ....[61]....
        /*1340*/ 	.word	0x000288f0
        /*1344*/ 	.word	0x00000004
        /*1348*/ 	.word	0x00038870
        /*134c*/ 	.short	0x010a
        /*134e*/ 	.byte	0x3f
	.zero		1


	//   ....[62]....
        /*1350*/ 	.word	0x00028980
        /*1354*/ 	.word	0x00000004
        /*1358*/ 	.word	0x00038860
        /*135c*/ 	.short	0x010a
        /*135e*/ 	.byte	0x3f
	.zero		1


	//   ....[63]....
        /*1360*/ 	.word	0x00029250
        /*1364*/ 	.word	0x00000003
        /*1368*/ 	.word	0x00038850
        /*136c*/ 	.short	0x0101
        /*136e*/ 	.byte	0x3f
	.zero		1


	//   ....[64]....
        /*1370*/ 	.word	0x00029290
        /*1374*/ 	.word	0x00000003
        /*1378*/ 	.word	0x00000000
        /*137c*/ 	.short	0x0101
        /*137e*/ 	.byte	0x3f
	.zero		1


	//   ....[65]....
        /*1380*/ 	.word	0x00029480
        /*1384*/ 	.word	0x00000015
        /*1388*/ 	.word	0x00038870
        /*138c*/ 	.short	0x010a
        /*138e*/ 	.byte	0x3f
	.zero		1


	//   ....[66]....
        /*1390*/ 	.word	0x00029510
        /*1394*/ 	.word	0x00000015
        /*1398*/ 	.word	0x00038860
        /*139c*/ 	.short	0x010a
        /*139e*/ 	.byte	0x3f
	.zero		1


	//   ....[67]....
        /*13a0*/ 	.word	0x00029d50
        /*13a4*/ 	.word	0x00000015
        /*13a8*/ 	.word	0x00038850
        /*13ac*/ 	.short	0x0101
        /*13ae*/ 	.byte	0x3f
	.zero		1


	//   ....[68]....
        /*13b0*/ 	.word	0x00029da0
        /*13b4*/ 	.word	0x00000000
        /*13b8*/ 	.word	0x00000000
        /*13bc*/ 	.short	0x0101
        /*13be*/ 	.byte	0x3f
	.zero		1


	//   ....[69]....
        /*13c0*/ 	.word	0x0002ac50
        /*13c4*/ 	.word	0x00000000
        /*13c8*/ 	.word	0x00038820
        /*13cc*/ 	.short	0x010a
        /*13ce*/ 	.byte	0x3f
	.zero		1


	//   ....[70]....
        /*13d0*/ 	.word	0x0002ae00
        /*13d4*/ 	.word	0x00000006
        /*13d8*/ 	.word	0x00000000
        /*13dc*/ 	.short	0x010a
        /*13de*/ 	.byte	0x3f
	.zero		1


	//   ....[71]....
        /*13e0*/ 	.word	0x0002ae70
        /*13e4*/ 	.word	0x00000007
        /*13e8*/ 	.word	0x00000000
        /*13ec*/ 	.short	0x010a
        /*13ee*/ 	.byte	0x3f
	.zero		1


	//   ....[72]....
        /*13f0*/ 	.word	0x0002aed0
        /*13f4*/ 	.word	0x00000004
        /*13f8*/ 	.word	0x00038860
        /*13fc*/ 	.short	0x010a
        /*13fe*/ 	.byte	0x3f
	.zero		1


	//   ....[73]....
        /*1400*/ 	.word	0x0002af20
        /*1404*/ 	.word	0x00000003
        /*1408*/ 	.word	0x00038860
        /*140c*/ 	.short	0x010a
        /*140e*/ 	.byte	0x3f
	.zero		1


	//   ....[74]....
        /*1410*/ 	.word	0x0002af60
        /*1414*/ 	.word	0x00000004
        /*1418*/ 	.word	0x00038880
        /*141c*/ 	.short	0x010a
        /*141e*/ 	.byte	0x3f
	.zero		1


	//   ....[75]....
        /*1420*/ 	.word	0x0002af80
        /*1424*/ 	.word	0x00000003
        /*1428*/ 	.word	0x00038880
        /*142c*/ 	.short	0x010a
        /*142e*/ 	.byte	0x3f
	.zero		1


	//   ....[76]....
        /*1430*/ 	.word	0x0002afe0
        /*1434*/ 	.word	0x0000006b
        /*1438*/ 	.word	0x00038890
        /*143c*/ 	.short	0x010a
        /*143e*/ 	.byte	0x3f
	.zero		1


	//   ....[77]....
        /*1440*/ 	.word	0x0002b030
        /*1444*/ 	.word	0x0000006b
        /*1448*/ 	.word	0x00038890
        /*144c*/ 	.short	0x010a
        /*144e*/ 	.byte	0x3f
	.zero		1


	//   ....[78]....
        /*1450*/ 	.word	0x0002b080
        /*1454*/ 	.word	0x0000006b
        /*1458*/ 	.word	0x00038890
        /*145c*/ 	.short	0x010a
        /*145e*/ 	.byte	0x3f
	.zero		1


	//   ....[79]....
        /*1460*/ 	.word	0x0002b0d0
        /*1464*/ 	.word	0x0000006b
        /*1468*/ 	.word	0x000388b0
        /*146c*/ 	.short	0x010a
        /*146e*/ 	.byte	0x3f
	.zero		1


	//   ....[80]....
        /*1470*/ 	.word	0x0002bbc0
        /*1474*/ 	.word	0x00000012
        /*1478*/ 	.word	0x00038800
        /*147c*/ 	.short	0x010a
        /*147e*/ 	.byte	0x3f
	.zero		1


	//   ....[81]....
        /*1480*/ 	.word	0x0002c610
        /*1484*/ 	.word	0x00000012
        /*1488*/ 	.word	0x00038800
        /*148c*/ 	.short	0x010a
        /*148e*/ 	.byte	0x3f
	.zero		1


	//   ....[82]....
        /*1490*/ 	.word	0x0002c660
        /*1494*/ 	.word	0x00000000
        /*1498*/ 	.word	0x00038830
        /*149c*/ 	.short	0x010a
        /*149e*/ 	.byte	0x3f
	.zero		1


	//   ....[83]....
        /*14a0*/ 	.word	0x0002c6b0
        /*14a4*/ 	.word	0x00000005
        /*14a8*/ 	.word	0x00038830
        /*14ac*/ 	.short	0x010a
        /*14ae*/ 	.byte	0x3f
	.zero		1


	//   ....[84]....
        /*14b0*/ 	.word	0x0002c700
        /*14b4*/ 	.word	0x00000005
        /*14b8*/ 	.word	0x00038850
        /*14bc*/ 	.short	0x010a
        /*14be*/ 	.byte	0x3f
	.zero		1


	//   ....[85]....
        /*14c0*/ 	.word	0x0002c750
        /*14c4*/ 	.word	0x00000005
        /*14c8*/ 	.word	0x00038830
        /*14cc*/ 	.short	0x010a
        /*14ce*/ 	.byte	0x3f
	.zero		1


	//   ....[86]....
        /*14d0*/ 	.word	0x0002c7a0
        /*14d4*/ 	.word	0x00000005
        /*14d8*/ 	.word	0x00038850
        /*14dc*/ 	.short	0x010a
        /*14de*/ 	.byte	0x3f
	.zero		1


	//   ....[87]....
        /*14e0*/ 	.word	0x0002c7f0
        /*14e4*/ 	.word	0x00000006
        /*14e8*/ 	.word	0x00038850
        /*14ec*/ 	.short	0x010a
        /*14ee*/ 	.byte	0x3f
	.zero		1


	//   ....[88]....
        /*14f0*/ 	.word	0x0002e990
        /*14f4*/ 	.word	0x0000000b
        /*14f8*/ 	.word	0x00038820
        /*14fc*/ 	.short	0x010a
        /*14fe*/ 	.byte	0x3f
	.zero		1


	//   ....[89]....
        /*1500*/ 	.word	0x0002e9e0
        /*1504*/ 	.word	0x00000008
        /*1508*/ 	.word	0x000388a0
        /*150c*/ 	.short	0x010a
        /*150e*/ 	.byte	0x3f
	.zero		1


	//   ....[90]....
        /*1510*/ 	.word	0x0002ea30
        /*1514*/ 	.word	0x00000008
        /*1518*/ 	.word	0x000388c0
        /*151c*/ 	.short	0x010a
        /*151e*/ 	.byte	0x3f
	.zero		1


	//   ....[91]....
        /*1520*/ 	.word	0x0002ea80
        /*1524*/ 	.word	0x00000007
        /*1528*/ 	.word	0x000388a0
        /*152c*/ 	.short	0x010a
        /*152e*/ 	.byte	0x3f
	.zero		1


	//   ....[92]....
        /*1530*/ 	.word	0x0002ead0
        /*1534*/ 	.word	0x00000007
        /*1538*/ 	.word	0x000388c0
        /*153c*/ 	.short	0x010a
        /*153e*/ 	.byte	0x3f
	.zero		1


	//   ....[93]....
        /*1540*/ 	.word	0x0002ec70
        /*1544*/ 	.word	0x00000006
        /*1548*/ 	.word	0x00038880
        /*154c*/ 	.short	0x010a
        /*154e*/ 	.byte	0x3f
	.zero		1


	//   ....[94]....
        /*1550*/ 	.word	0x0002ecc0
        /*1554*/ 	.word	0x00000006
        /*1558*/ 	.word	0x00038840
        /*155c*/ 	.short	0x010a
        /*155e*/ 	.byte	0x3f
	.zero		1


	//   ....[95]....
        /*1560*/ 	.word	0x0002ed40
        /*1564*/ 	.word	0x00000004
        /*1568*/ 	.word	0x00038820
        /*156c*/ 	.short	0x010a
        /*156e*/ 	.byte	0x3f
	.zero		1


	//   ....[96]....
        /*1570*/ 	.word	0x0002ed90
        /*1574*/ 	.word	0x00000005
        /*1578*/ 	.word	0x00038880
        /*157c*/ 	.short	0x010a
        /*157e*/ 	.byte	0x3f
	.zero		1


	//   ....[97]....
        /*1580*/ 	.word	0x0002ede0
        /*1584*/ 	.word	0x00000005
        /*1588*/ 	.word	0x00038840
        /*158c*/ 	.short	0x010a
        /*158e*/ 	.byte	0x3f
	.zero		1


	//   ....[98]....
        /*1590*/ 	.word	0x0002ee40
        /*1594*/ 	.word	0x00000004
        /*1598*/ 	.word	0x00038870
        /*159c*/ 	.short	0x010a
        /*159e*/ 	.byte	0x3f
	.zero		1


	//   ....[99]....
        /*15a0*/ 	.word	0x0002eea0
        /*15a4*/ 	.word	0x00000004
        /*15a8*/ 	.word	0x00038860
        /*15ac*/ 	.short	0x010a
        /*15ae*/ 	.byte	0x3f
	.zero		1


	//   ....[100]....
        /*15b0*/ 	.word	0x0002eef0
        /*15b4*/ 	.word	0x00000015
        /*15b8*/ 	.word	0x00038870
        /*15bc*/ 	.short	0x010a
        /*15be*/ 	.byte	0x3f
	.zero		1


	//   ....[101]....
        /*15c0*/ 	.word	0x0002ef40
        /*15c4*/ 	.word	0x00000015
        /*15c8*/ 	.word	0x00038860
        /*15cc*/ 	.short	0x010a
        /*15ce*/ 	.byte	0x3f
	.zero		1


	//   ....[102]....
        /*15d0*/ 	.word	0x0002f900
        /*15d4*/ 	.word	0x00000000
        /*15d8*/ 	.word	0x00038820
        /*15dc*/ 	.short	0x010a
        /*15de*/ 	.byte	0x3f
	.zero		1


	//   ....[103]....
        /*15e0*/ 	.word	0x0002faa0
        /*15e4*/ 	.word	0x00000006
        /*15e8*/ 	.word	0x00000000
        /*15ec*/ 	.short	0x010a
        /*15ee*/ 	.byte	0x3f
	.zero		1


	//   ....[104]....
        /*15f0*/ 	.word	0x0002faf0
        /*15f4*/ 	.word	0x00000007
        /*15f8*/ 	.word	0x00000000
        /*15fc*/ 	.short	0x010a
        /*15fe*/ 	.byte	0x3f
	.zero		1


	//   ....[105]....
        /*1600*/ 	.word	0x0002fb40
        /*1604*/ 	.word	0x00000004
        /*1608*/ 	.word	0x00038860
        /*160c*/ 	.short	0x010a
        /*160e*/ 	.byte	0x3f
	.zero		1


	//   ....[106]....
        /*1610*/ 	.word	0x0002fb90
        /*1614*/ 	.word	0x00000003
        /*1618*/ 	.word	0x00038860
        /*161c*/ 	.short	0x010a
        /*161e*/ 	.byte	0x3f
	.zero		1


	//   ....[107]....
        /*1620*/ 	.word	0x0002fbe0
        /*1624*/ 	.word	0x00000004
        /*1628*/ 	.word	0x00038880
        /*162c*/ 	.short	0x010a
        /*162e*/ 	.byte	0x3f
	.zero		1


	//----- nvinfo : EIATTR_NUM_MBARRIERS
	.align		4
.L_332:
        /*1630*/ 	.byte	0x03, 0x38
        /*1632*/ 	.short	0x0016


	//----- nvinfo : EIATTR_EXIT_INSTR_OFFSETS
	.align		4
        /*1634*/ 	.byte	0x04, 0x1c
        /*1636*/ 	.short	(.L_334 - .L_333)


	//   ....[0]....
.L_333:
        /*1638*/ 	.word	0x0002afd0


	//----- nvinfo : EIATTR_MAX_THREADS
	.align		4
.L_334:
        /*163c*/ 	.byte	0x04, 0x05
        /*163e*/ 	.short	(.L_336 - .L_335)
.L_335:
        /*1640*/ 	.word	0x00000180
        /*1644*/ 	.word	0x00000001
        /*1648*/ 	.word	0x00000001


	//----- nvinfo : EIATTR_CRS_STACK_SIZE
	.align		4
.L_336:
        /*164c*/ 	.byte	0x04, 0x1e
        /*164e*/ 	.short	(.L_338 - .L_337)
.L_337:
        /*1650*/ 	.word	0x00000000


	//----- nvinfo : EIATTR_CBANK_PARAM_SIZE
	.align		4
.L_338:
        /*1654*/ 	.byte	0x03, 0x19
        /*1656*/ 	.short	0x0a70


	//----- nvinfo : EIATTR_PARAM_CBANK
	.align		4
        /*1658*/ 	.byte	0x04, 0x0a
        /*165a*/ 	.short	(.L_340 - .L_339)
	.align		4
.L_339:
        /*165c*/ 	.word	index@(.nv.constant0._ZN7cutlass13device_kernelIN5flash11enable_sm90INS1_16FlashAttnFwdSm90INS1_25CollectiveMainloopFwdSm90ILi2EN4cute5tupleIJNS5_1CILi1EEES8_S8_EEENS6_IJNS7_ILi128EEESA_NS7_ILi256EEEEEELi256ENS_12float_e4m3_tEfNS_4arch4Sm90ELb1ELb0ELb1ELb1ELb0ELb1ELb0ELb1ELb1ELb0ELb0ELb0EEENS1_21CollectiveEpilogueFwdINS6_IJSA_SB_SA_EEES9_NS_10bfloat16_tESF_Li256ELb1ELb0ELb0ELb1EEENS1_36VarlenDynamicPersistentTileSchedulerILi128ELi128ELi256ELi128ELb0ELb0ELb1ELb1ELb1ELb1EEEEEEEEEvNT_6ParamsE)
        /*1660*/ 	.short	0x0210
        /*1662*/ 	.short	0x0a70


	//----- nvinfo : EIATTR_SW_WAR
	.align		4
.L_340:
        /*1664*/ 	.byte	0x04, 0x36
        /*1666*/ 	.short	(.L_342 - .L_341)
.L_341:
        /*1668*/ 	.word	0x00000008
.L_342:


//--------------------- .nv.callgraph             --------------------------
	.section	.nv.callgraph,"",@"SHT_CUDA_CALLGRAPH"
	.align	4
	.sectionentsize	8
	.align		4
        /*0000*/ 	.word	0x00000000
	.align		4
        /*0004*/ 	.word	0xffffffff
	.align		4
        /*0008*/ 	.word	index@(_ZN7cutlass13device_kernelIN5flash11enable_sm90INS1_16FlashAttnFwdSm90INS1_25CollectiveMainloopFwdSm90ILi2EN4cute5tupleIJNS5_1CILi1EEES8_S8_EEENS6_IJNS7_ILi128EEESA_NS7_ILi256EEEEEELi256ENS_12float_e4m3_tEfNS_4arch4Sm90ELb0ELb0ELb1ELb0ELb0ELb0ELb0ELb1ELb1ELb0ELb0ELb0EEENS1_21CollectiveEpilogueFwdINS6_IJSA_SB_SA_EEES9_NS_10bfloat16_tESF_Li256ELb0ELb0ELb0ELb1EEENS1_29StaticPersistentTileSchedulerILb0EEEEEEEEEvNT_6ParamsE)
	.align		4
        /*000c*/ 	.word	index@(__assertfail)
	.align		4
        /*0010*/ 	.word	index@(_ZN7cutlass13device_kernelIN5flash11enable_sm90INS1_16FlashAttnFwdSm90INS1_25CollectiveMainloopFwdSm90ILi2EN4cute5tupleIJNS5_1CILi1EEES8_S8_EEENS6_IJNS7_ILi128EEESA_NS7_ILi256EEEEEELi256ENS_12float_e4m3_tEfNS_4arch4Sm90ELb0ELb0ELb1ELb1ELb0ELb0ELb0ELb1ELb1ELb0ELb0ELb0EEENS1_21CollectiveEpilogueFwdINS6_IJSA_SB_SA_EEES9_NS_10bfloat16_tESF_Li256ELb1ELb0ELb0ELb1EEENS1_36VarlenDynamicPersistentTileSchedulerILi128ELi128ELi256ELi128ELb0ELb0ELb1ELb0ELb1ELb1EEEEEEEEEvNT_6ParamsE)
	.align		4
        /*0014*/ 	.word	index@(__assertfail)
	.align		4
        /*0018*/ 	.word	index@(_ZN7cutlass13device_kernelIN5flash11enable_sm90INS1_16FlashAttnFwdSm90INS1_25CollectiveMainloopFwdSm90ILi2EN4cute5tupleIJNS5_1CILi1EEES8_S8_EEENS6_IJNS7_ILi128EEESA_NS7_ILi256EEEEEELi256ENS_12float_e4m3_tEfNS_4arch4Sm90ELb0ELb0ELb1ELb1ELb0ELb1ELb0ELb1ELb1ELb0ELb0ELb0EEENS1_21CollectiveEpilogueFwdINS6_IJSA_SB_SA_EEES9_NS_10bfloat16_tESF_Li256ELb1ELb0ELb0ELb1EEENS1_36VarlenDynamicPersistentTileSchedulerILi128ELi128ELi256ELi128ELb0ELb0ELb1ELb0ELb1ELb1EEEEEEEEEvNT_6ParamsE)
	.align		4
        /*001c*/ 	.word	index@(__assertfail)
	.align		4
        /*0020*/ 	.word	index@(_ZN7cutlass13device_kernelIN5flash11enable_sm90INS1_16FlashAttnFwdSm90INS1_25CollectiveMainloopFwdSm90ILi2EN4cute5tupleIJNS5_1CILi1EEES8_S8_EEENS6_IJNS7_ILi128EEENS7_ILi64EEENS7_ILi256EEEEEELi256ENS_12float_e4m3_tEfNS_4arch4Sm90ELb0ELb1ELb1ELb0ELb0ELb0ELb0ELb1ELb1ELb0ELb0ELb0EEENS1_21CollectiveEpilogueFwdINS6_IJSA_SC_SB_EEES9_NS_10bfloat16_tESG_Li256ELb0ELb0ELb0ELb1EEENS1_30DynamicPersistentTileSchedulerILi256ELi128ELb0ELb0ELb1EEEEEEEEEvNT_6ParamsE)
	.align		4
        /*0024*/ 	.word	index@(__assertfail)
	.align		4
        /*0028*/ 	.word	index@(_ZN7cutlass13device_kernelIN5flash11enable_sm90INS1_16FlashAttnFwdSm90INS1_25CollectiveMainloopFwdSm90ILi2EN4cute5tupleIJNS5_1CILi1EEES8_S8_EEENS6_IJNS7_ILi128EEENS7_ILi64EEENS7_ILi256EEEEEELi256ENS_12float_e4m3_tEfNS_4arch4Sm90ELb0ELb1ELb1ELb1ELb0ELb0ELb0ELb1ELb1ELb0ELb0ELb0EEENS1_21CollectiveEpilogueFwdINS6_IJSA_SC_SB_EEES9_NS_10bfloat16_tESG_Li256ELb1ELb0ELb0ELb1EEENS1_36VarlenDynamicPersistentTileSchedulerILi128ELi64ELi256ELi128ELb0ELb0ELb1ELb1ELb0ELb1EEEEEEEEEvNT_6ParamsE)
	.align		4
        /*002c*/ 	.word	index@(__assertfail)
	.align		4
        /*0030*/ 	.word	index@(_ZN7cutlass13device_kernelIN5flash11enable_sm90INS1_16FlashAttnFwdSm90INS1_25CollectiveMainloopFwdSm90ILi2EN4cute5tupleIJNS5_1CILi1EEES8_S8_EEENS6_IJNS7_ILi128EEENS7_ILi64EEENS7_ILi256EEEEEELi256ENS_12float_e4m3_tEfNS_4arch4Sm90ELb0ELb1ELb1ELb1ELb0ELb1ELb0ELb1ELb1ELb0ELb0ELb0EEENS1_21CollectiveEpilogueFwdINS6_IJSA_SC_SB_EEES9_NS_10bfloat16_tESG_Li256ELb1ELb0ELb0ELb1EEENS1_36VarlenDynamicPersistentTileSchedulerILi128ELi64ELi256ELi128ELb0ELb0ELb1ELb1ELb0ELb1EEEEEEEEEvNT_6ParamsE)
	.align		4
        /*0034*/ 	.word	index@(__assertfail)
	.align		4
        /*0038*/ 	.word	index@(_ZN7cutlass13device_kernelIN5flash11enable_sm90INS1_16FlashAttnFwdSm90INS1_25CollectiveMainloopFwdSm90ILi2EN4cute5tupleIJNS5_1CILi1EEES8_S8_EEENS6_IJNS7_ILi128EEESA_NS7_ILi256EEEEEELi256ENS_12float_e4m3_tEfNS_4arch4Sm90ELb1ELb0ELb1ELb0ELb0ELb0ELb0ELb1ELb1ELb0ELb0ELb0EEENS1_21CollectiveEpilogueFwdINS6_IJSA_SB_SA_EEES9_NS_10bfloat16_tESF_Li256ELb0ELb0ELb0ELb1EEENS1_30DynamicPersistentTileSchedulerILi256ELi128ELb0ELb0ELb1EEEEEEEEEvNT_6ParamsE)
	.align		4
        /*003c*/ 	.word	index@(__assertfail)
	.align		4
        /*0040*/ 	.word	index@(_ZN7cutlass13device_kernelIN5flash11enable_sm90INS1_16FlashAttnFwdSm90INS1_25CollectiveMainloopFwdSm90ILi2EN4cute5tupleIJNS5_1CILi1EEES8_S8_EEENS6_IJNS7_ILi128EEESA_NS7_ILi256EEEEEELi256ENS_12float_e4m3_tEfNS_4arch4Sm90ELb1ELb0ELb1ELb1ELb0ELb0ELb0ELb1ELb1ELb0ELb0ELb0EEENS1_21CollectiveEpilogueFwdINS6_IJSA_SB_SA_EEES9_NS_10bfloat16_tESF_Li256ELb1ELb0ELb0ELb1EEENS1_36VarlenDynamicPersistentTileSchedulerILi128ELi128ELi256ELi128ELb0ELb0ELb1ELb1ELb1ELb1EEEEEEEEEvNT_6ParamsE)
	.align		4
        /*0044*/ 	.word	index@(__assertfail)
	.align		4
        /*0048*/ 	.word	index@(_ZN7cutlass13device_kernelIN5flash11enable_sm90INS1_16FlashAttnFwdSm90INS1_25CollectiveMainloopFwdSm90ILi2EN4cute5tupleIJNS5_1CILi1EEES8_S8_EEENS6_IJNS7_ILi128EEESA_NS7_ILi256EEEEEELi256ENS_12float_e4m3_tEfNS_4arch4Sm90ELb1ELb0ELb1ELb1ELb0ELb1ELb0ELb1ELb1ELb0ELb0ELb0EEENS1_21CollectiveEpilogueFwdINS6_IJSA_SB_SA_EEES9_NS_10bfloat16_tESF_Li256ELb1ELb0ELb0ELb1EEENS1_36VarlenDynamicPersistentTileSchedulerILi128ELi128ELi256ELi128ELb0ELb0ELb1ELb1ELb1ELb1EEEEEEEEEvNT_6ParamsE)
	.align		4
        /*004c*/ 	.word	index@(__assertfail)
	.align		4
        /*0050*/ 	.word	0x00000000
	.align		4
        /*0054*/ 	.word	0xfffffffe
	.align		4
        /*0058*/ 	.word	0x00000000
	.align		4
        /*005c*/ 	.word	0xfffffffd
	.align		4
        /*0060*/ 	.word	0x00000000
	.align		4
        /*0064*/ 	.word	0xfffffffc


//--------------------- .nv.constant4             --------------------------
	.section	.nv.constant4,"a",@progbits
	.align	8
	.align		8
.nv.constant4:
        /*0000*/ 	.dword	__assertfail
	.align		8
        /*0008*/ 	.dword	__unnamed_1
	.align		8
        /*0010*/ 	.dword	__unnamed_2
	.align		8
        /*0018*/ 	.dword	__unnamed_3
	.align		8
        /*0020*/ 	.dword	__unnamed_4
	.align		8
        /*0028*/ 	.dword	__unnamed_5
	.align		8
        /*0030*/ 	.dword	__unnamed_6
	.align		8
        /*0038*/ 	.dword	_ZZN5flash28permute_output_fp8_VcolmajorIN4cute6TensorINS1_11ArrayEngineIN7cutlass10bfloat16_tELm128EEENS1_6LayoutINS1_5tupleIJNS8_IJNS1_1CILi2EEESA_NS9_ILi32EEEEEENS9_ILi1EEESD_EEENS8_IJNS8_IJSD_SA_NS9_ILi4EEEEEENS9_ILi0EEESH_EEEEEEEEEvRT_E9upper_map
	.align		8
        /*0040*/ 	.dword	__unnamed_7
	.align		8
        /*0048*/ 	.dword	__unnamed_8
	.align		8
        /*0050*/ 	.dword	__unnamed_9
	.align		8
        /*0058*/ 	.dword	__unnamed_10
	.align		8
        /*0060*/ 	.dword	__unnamed_11
	.align		8
        /*0068*/ 	.dword	_ZN74_INTERNAL_7c8d3e2a_38_flash_fwd_hdim256_e4m3_softcap_sm90_cu_a6473388_32344cuda3std3__45__cpo5beginE
	.align		8
        /*0070*/ 	.dword	_ZN74_INTERNAL_7c8d3e2a_38_flash_fwd_hdim256_e4m3_softcap_sm90_cu_a6473388_32344cuda3std3__45__cpo3endE
	.align		8
        /*0078*/ 	.dword	_ZN74_INTERNAL_7c8d3e2a_38_flash_fwd_hdim256_e4m3_softcap_sm90_cu_a6473388_32344cuda3std3__45__cpo6cbeginE
	.align		8
        /*0080*/ 	.dword	_ZN74_INTERNAL_7c8d3e2a_38_flash_fwd_hdim256_e4m3_softcap_sm90_cu_a6473388_32344cuda3std3__45__cpo4cendE
	.align		8
        /*0088*/ 	.dword	_ZN74_INTERNAL_7c8d3e2a_38_flash_fwd_hdim256_e4m3_softcap_sm90_cu_a6473388_32344cuda3std3__476_GLOBAL__N__7c8d3e2a_38_flash_fwd_hdim256_e4m3_softcap_sm90_cu_a6473388_32346ignoreE
	.align		8
        /*0090*/ 	.dword	_ZN74_INTERNAL_7c8d3e2a_38_flash_fwd_hdim256_e4m3_softcap_sm90_cu_a6473388_32344cuda3std3__419piecewise_constructE
	.align		8
        /*0098*/ 	.dword	_ZN74_INTERNAL_7c8d3e2a_38_flash_fwd_hdim256_e4m3_softcap_sm90_cu_a6473388_32344cuda3std3__48in_placeE
	.align		8
        /*00a0*/ 	.dword	_ZN74_INTERNAL_7c8d3e2a_38_flash_fwd_hdim256_e4m3_softcap_sm90_cu_a6473388_32344cuda3std6ranges3__45__cpo4swapE
	.align		8
        /*00a8*/ 	.dword	_ZN74_INTERNAL_7c8d3e2a_38_flash_fwd_hdim256_e4m3_softcap_sm90_cu_a6473388_32344cuda3std6ranges3__45__cpo9iter_moveE
	.align		8
        /*00b0*/ 	.dword	_ZN74_INTERNAL_7c8d3e2a_38_flash_fwd_hdim256_e4m3_softcap_sm90_cu_a6473388_32344cute7productE
	.align		8
        /*00b8*/ 	.dword	_ZN74_INTERNAL_7c8d3e2a_38_flash_fwd_hdim256_e4m3_softcap_sm90_cu_a6473388_32344cute1_E
	.align		8
        /*00c0*/ 	.dword	$str$23
	.align		8
        /*00c8*/ 	.dword	$str$24


//--------------------- .text._ZN7cutlass13device_kernelIN5flash11enable_sm90INS1_16FlashAttnFwdSm90INS1_25CollectiveMainloopFwdSm90ILi2EN4cute5tupleIJNS5_1CILi1EEES8_S8_EEENS6_IJNS7_ILi128EEESA_NS7_ILi256EEEEEELi256ENS_12float_e4m3_tEfNS_4arch4Sm90ELb0ELb0ELb1ELb0ELb0ELb0ELb0ELb1ELb1ELb0ELb0ELb0EEENS1_21CollectiveEpilogueFwdINS6_IJSA_SB_SA_EEES9_NS_10bfloat16_tESF_Li256ELb0ELb0ELb0ELb1EEENS1_29StaticPersistentTileSchedulerILb0EEEEEEEEEvNT_6ParamsE --------------------------
	.section	.text._ZN7cutlass13device_kernelIN5flash11enable_sm90INS1_16FlashAttnFwdSm90INS1_25CollectiveMainloopFwdSm90ILi2EN4cute5tupleIJNS5_1CILi1EEES8_S8_EEENS6_IJNS7_ILi128EEESA_NS7_ILi256EEEEEELi256ENS_12float_e4m3_tEfNS_4arch4Sm90ELb0ELb0ELb1ELb0ELb0ELb0ELb0ELb1ELb1ELb0ELb0ELb0EEENS1_21CollectiveEpilogueFwdINS6_IJSA_SB_SA_EEES9_NS_10bfloat16_tESF_Li256ELb0ELb0ELb0ELb1EEENS1_29StaticPersistentTileSchedulerILb0EEEEEEEEEvNT_6ParamsE,"ax",@progbits
	.align	128
.text._ZN7cutlass13device_kernelIN5flash11enable_sm90INS1_16FlashAttnFwdSm90INS1_25CollectiveMainloopFwdSm90ILi2EN4cute5tupleIJNS5_1CILi1EEES8_S8_EEENS6_IJNS7_ILi128EEESA_NS7_ILi256EEEEEELi256ENS_12float_e4m3_tEfNS_4arch4Sm90ELb0ELb0ELb1ELb0ELb0ELb0ELb0ELb1ELb1ELb0ELb0ELb0EEENS1_21CollectiveEpilogueFwdINS6_IJSA_SB_SA_EEES9_NS_10bfloat16_tESF_Li256ELb0ELb0ELb0ELb1EEENS1_29StaticPersistentTileSchedulerILb0EEEEEEEEEvNT_6ParamsE:
        .type           _ZN7cutlass13device_kernelIN5flash11enable_sm90INS1_16FlashAttnFwdSm90INS1_25CollectiveMainloopFwdSm90ILi2EN4cute5tupleIJNS5_1CILi1EEES8_S8_EEENS6_IJNS7_ILi128EEESA_NS7_ILi256EEEEEELi256ENS_12float_e4m3_tEfNS_4arch4Sm90ELb0ELb0ELb1ELb0ELb0ELb0ELb0ELb1ELb1ELb0ELb0ELb0EEENS1_21CollectiveEpilogueFwdINS6_IJSA_SB_SA_EEES9_NS_10bfloat16_tESF_Li256ELb0ELb0ELb0ELb1EEENS1_29StaticPersistentTileSchedulerILb0EEEEEEEEEvNT_6ParamsE,@function
        .size           _ZN7cutlass13device_kernelIN5flash11enable_sm90INS1_16FlashAttnFwdSm90INS1_25CollectiveMainloopFwdSm90ILi2EN4cute5tupleIJNS5_1CILi1EEES8_S8_EEENS6_IJNS7_ILi128EEESA_NS7_ILi256EEEEEELi256ENS_12float_e4m3_tEfNS_4arch4Sm90ELb0ELb0ELb1ELb0ELb0ELb0ELb0ELb1ELb1ELb0ELb0ELb0EEENS1_21CollectiveEpilogueFwdINS6_IJSA_SB_SA_EEES9_NS_10bfloat16_tESF_Li256ELb0ELb0ELb0ELb1EEENS1_29StaticPersistentTileSchedulerILb0EEEEEEEEEvNT_6ParamsE,(.L_x_2764 - _ZN7cutlass13device_kernelIN5flash11enable_sm90INS1_16FlashAttnFwdSm90INS1_25CollectiveMainloopFwdSm90ILi2EN4cute5tupleIJNS5_1CILi1EEES8_S8_EEENS6_IJNS7_ILi128EEESA_NS7_ILi256EEEEEELi256ENS_12float_e4m3_tEfNS_4arch4Sm90ELb0ELb0ELb1ELb0ELb0ELb0ELb0ELb1ELb1ELb0ELb0ELb0EEENS1_21CollectiveEpilogueFwdINS6_IJSA_SB_SA_EEES9_NS_10bfloat16_tESF_Li256ELb0ELb0ELb0ELb1EEENS1_29StaticPersistentTileSchedulerILb0EEEEEEEEEvNT_6ParamsE)
        .other          _ZN7cutlass13device_kernelIN5flash11enable_sm90INS1_16FlashAttnFwdSm90INS1_25CollectiveMainloopFwdSm90ILi2EN4cute5tupleIJNS5_1CILi1EEES8_S8_EEENS6_IJNS7_ILi128EEESA_NS7_ILi256EEEEEELi256ENS_12float_e4m3_tEfNS_4arch4Sm90ELb0ELb0ELb1ELb0ELb0ELb0ELb0ELb1ELb1ELb0ELb0ELb0EEENS1_21CollectiveEpilogueFwdINS6_IJSA_SB_SA_EEES9_NS_10bfloat16_tESF_Li256ELb0ELb0ELb0ELb1EEENS1_29StaticPersistentTileSchedulerILb0EEEEEEEEEvNT_6ParamsE,@"STO_CUDA_ENTRY STV_DEFAULT"
_ZN7cutlass13device_kernelIN5flash11enable_sm90INS1_16FlashAttnFwdSm90INS1_25CollectiveMainloopFwdSm90ILi2EN4cute5tupleIJNS5_1CILi1EEES8_S8_EEENS6_IJNS7_ILi128EEESA_NS7_ILi256EEEEEELi256ENS_12float_e4m3_tEfNS_4arch4Sm90ELb0ELb0ELb1ELb0ELb0ELb0ELb0ELb1ELb1ELb0ELb0ELb0EEENS1_21CollectiveEpilogueFwdINS6_IJSA_SB_SA_EEES9_NS_10bfloat16_tESF_Li256ELb0ELb0ELb0ELb1EEENS1_29StaticPersistentTileSchedulerILb0EEEEEEEEEvNT_6ParamsE:
[----:B------:R-:W1:Y:S02]  /*0000*/  LDC R1, c[0x0][0x28] ;  /* 0x00000a00ff017b82 */ /* 0x000e640000000800 */
[----:B-1----:R-:W-:Y:S01]  /*0010*/  VIADD R1, R1, 0xffffffd8 ;  /* 0xffffffd801017836 */ /* 0x002fe20000000000 */
[----:B------:R-:W1:Y:S01]  /*0020*/  S2R R3, SR_TID.X ;  /* 0x0000000000037919 */ /* 0x000e620000002100 */
[----:B------:R-:W-:Y:S01]  /*0030*/  ELECT P0, URZ, PT ;  /* 0x00000000003f782f */ /* 0x000fe20003800000 */
[----:B------:R-:W-:Y:S01]  /*0040*/  BSSY B0, `(.L_x_0) ;  /* 0x0000014000007945 */ /* 0x000fe20003800000 */
[--C-:B-1----:R-:W-:Y:S02]  /*0050*/  SHF.R.U32.HI R0, RZ, 0x5, R3.reuse ;  /* 0x00000005ff007819 */ /* 0x102fe40000011603 */
[----:B------:R-:W-:-:S03]  /*0060*/  SHF.R.U32.HI R18, RZ, 0x7, R3 ;  /* 0x00000007ff127819 */ /* 0x000fc60000011603 */
[----:B------:R-:W1:Y:S02]  /*0070*/  SHFL.IDX PT, R2, R0, RZ, 0x1f ;  /* 0x00001fff00027589 */ /* 0x000e6400000e0000 */
[----:B-1----:R-:W-:-:S13]  /*0080*/  ISETP.EQ.AND P0, PT, R2, RZ, P0 ;  /* 0x000000ff0200720c */ /* 0x002fda0000702270 */
[----:B------:R-:W-:Y:S05]  /*0090*/  @!P0 BRA `(.L_x_1) ;  /* 0x0000000000388947 */ /* 0x000fea0003800000 */
[----:B------:R-:W-:Y:S02]  /*00a0*/  ULDC.64 UR4, c[0x0][0x198] ;  /* 0x0000660000047ab9 */ /* 0x000fe40000000a00 */
[----:B------:R-:W-:Y:S02]  /*00b0*/  UIADD3 UR6, UP0, UR4, 0x270, URZ ;  /* 0x0000027004067890 */ /* 0x000fe4000ff1e03f */
[----:B------:R-:W-:Y:S02]  /*00c0*/  UIADD3 UR8, UP1, UR4, 0x370, URZ ;  /* 0x0000037004087890 */ /* 0x000fe4000ff3e03f */
[----:B------:R-:W-:Y:S02]  /*00d0*/  UIADD3 UR10, UP2, UR4, 0x470, URZ ;  /* 0x00000470040a7890 */ /* 0x000fe4000ff5e03f */
[----:B------:R-:W-:Y:S02]  /*00e0*/  UIADD3 UR4, UP3, UR4, 0x9f0, URZ ;  /* 0x000009f004047890 */ /* 0x000fe4000ff7e03f */
[----:B------:R-:W-:-:S02]  /*00f0*/  UIADD3.X UR7, URZ, UR5, URZ, UP0, !UPT ;  /* 0x000000053f077290 */ /* 0x000fc400087fe43f */
[----:B------:R-:W-:Y:S02]  /*0100*/  UIADD3.X UR9, URZ, UR5, URZ, UP1, !UPT ;  /* 0x000000053f097290 */ /* 0x000fe40008ffe43f */
[----:B------:R-:W-:Y:S02]  /*0110*/  UIADD3.X UR11, URZ, UR5, URZ, UP2, !UPT ;  /* 0x000000053f0b7290 */ /* 0x000fe400097fe43f */
[----:B------:R-:W-:-:S03]  /*0120*/  UIADD3.X UR5, URZ, UR5, URZ, UP3, !UPT ;  /* 0x000000053f057290 */ /* 0x000fc60009ffe43f */
[----:B------:R1:W-:Y:S02]  /*0130*/  UTMACCTL.PF [UR6] ;  /* 0x00000000060079b9 */ /* 0x0003e40008040000 */
[----:B------:R1:W-:Y:S02]  /*0140*/  UTMACCTL.PF [UR8] ;  /* 0x00000000080079b9 */ /* 0x0003e40008040000 */
[----:B------:R1:W-:Y:S02]  /*0150*/  UTMACCTL.PF [UR10] ;  /* 0x000000000a0079b9 */ /* 0x0003e40008040000 */
[----:B------:R1:W-:Y:S02]  /*0160*/  UTMACCTL.PF [UR4] ;  /* 0x00000000040079b9 */ /* 0x0003e40008040000 */
[----:B-1----:R-:W-:Y:S01]  /*0170*/  NOP ;  /* 0x0000000000007918 */ /* 0x002fe20000000000 */
.L_x_1:
[----:B------:R-:W-:Y:S05]  /*0180*/  BSYNC B0 ;  /* 0x0000000000007941 */ /* 0x000fea0003800000 */
.L_x_0:
[----:B------:R-:W-:Y:S01]  /*0190*/  VOTEU.ANY UP0, P0 ;  /* 0x00000000003f7886 */ /* 0x000fe20000000100 */
[----:B------:R-:W1:Y:S01]  /*01a0*/  SHFL.IDX PT, R3, R18, RZ, 0x1f ;  /* 0x00001fff12037589 */ /* 0x000e6200000e0000 */
[----:B------:R-:W-:Y:S01]  /*01b0*/  UMOV UR4, 0x1 ;  /* 0x0000000100047882 */ /* 0x000fe20000000000 */
[----:B------:R-:W-:Y:S01]  /*01c0*/  VOTEU.ANY UP1, P0 ;  /* 0x00000000003f7886 */ /* 0x000fe20000020100 */
[----:B------:R-:W-:Y:S01]  /*01d0*/  VOTEU.ANY UP2, P0 ;  /* 0x00000000003f7886 */ /* 0x000fe20000040100 */
[----:B------:R-:W2:Y:S01]  /*01e0*/  @UP0 S2UR UR7, SR_CgaCtaId ;  /* 0x00000000000709c3 */ /* 0x000ea20000008800 */
[----:B------:R-:W3:Y:S01]  /*01f0*/  SHFL.IDX PT, R2, R0, RZ, 0x1f ;  /* 0x00001fff00027589 */ /* 0x000ee200000e0000 */
[----:B------:R-:W-:Y:S01]  /*0200*/  @UP0 UMOV UR6, 0x400 ;  /* 0x0000040000060882 */ /* 0x000fe20000000000 */
[----:B------:R-:W-:-:S04]  /*0210*/  @UP0 UIADD3 UR4, -UR4, 0x100000, URZ ;  /* 0x0010000004040890 */ /* 0x000fc8000fffe13f */
[----:B------:R-:W-:Y:S02]  /*0220*/  @UP0 USHF.L.U32 UR5, UR4, 0xb, URZ ;  /* 0x0000000b04050899 */ /* 0x000fe4000800063f */
[----:B------:R-:W-:Y:S01]  /*0230*/  @UP0 USHF.L.U32 UR4, UR4, 0x1, URZ ;  /* 0x0000000104040899 */ /* 0x000fe2000800063f */
[----:B-1----:R-:W-:Y:S01]  /*0240*/  R2UR UR8, R3 ;  /* 0x00000000030872ca */ /* 0x002fe200000e0000 */
[----:B--2---:R-:W-:Y:S01]  /*0250*/  @UP0 ULEA UR6, UR7, UR6, 0x18 ;  /* 0x0000000607060291 */ /* 0x004fe2000f8ec03f */
[----:B---3--:R-:W-:-:S11]  /*0260*/  ISETP.NE.AND P1, PT, R2, RZ, PT ;  /* 0x000000ff0200720c */ /* 0x008fd60003f25270 */
[----:B------:R-:W-:Y:S01]  /*0270*/  UISETP.NE.AND UP0, UPT, UR8, URZ, UPT ;  /* 0x0000003f0800728c */ /* 0x000fe2000bf05270 */
[----:B------:R-:W1:Y:S02]  /*0280*/  FENCE.VIEW.ASYNC.S ;  /* 0x00000000000073c6 */ /* 0x000e640000000000 */
[----:B-1----:R1:W2:Y:S01]  /*0290*/  @UP1 SYNCS.EXCH.64 URZ, [UR6+0x38800], UR4 ;  /* 0x03880004063f15b2 */ /* 0x0022a20008000100 */
[----:B------:R1:W3:Y:S01]  /*02a0*/  @UP2 SYNCS.EXCH.64 URZ, [UR6+0x38820], UR4 ;  /* 0x03882004063f25b2 */ /* 0x0002e20008000100 */
[----:B------:R-:W-:Y:S06]  /*02b0*/  @P1 BRA `(.L_x_2) ;  /* 0x0000000000481947 */ /* 0x000fec0003800000 */
[----:B-1----:R-:W1:Y:S01]  /*02c0*/  S2UR UR5, SR_CgaCtaId ;  /* 0x00000000000579c3 */ /* 0x002e620000008800 */
[----:B------:R-:W-:Y:S01]  /*02d0*/  UMOV UR4, 0x400 ;  /* 0x0000040000047882 */ /* 0x000fe20000000000 */
[----:B------:R-:W-:Y:S01]  /*02e0*/  UMOV UR6, 0x1 ;  /* 0x0000000100067882 */ /* 0x000fe20000000000 */
[----:B------:R-:W-:Y:S01]  /*02f0*/  UMOV UR9, 0x2 ;  /* 0x0000000200097882 */ /* 0x000fe20000000000 */
[----:B------:R-:W-:-:S04]  /*0300*/  UIADD3 UR6, -UR6, 0x100000, URZ ;  /* 0x0010000006067890 */ /* 0x000fc8000fffe13f */
[----:B------:R-:W-:Y:S02]  /*0310*/  USHF.L.U32 UR7, UR6, 0xb, URZ ;  /* 0x0000000b06077899 */ /* 0x000fe4000800063f */
[----:B------:R-:W-:Y:S01]  /*0320*/  USHF.L.U32 UR6, UR6, 0x1, URZ ;  /* 0x0000000106067899 */ /* 0x000fe2000800063f */
[----:B------:R-:W-:Y:S01]  /*0330*/  ELECT P0, URZ, PT ;  /* 0x00000000003f782f */ /* 0x000fe20003800000 */
[----:B-1----:R-:W-:Y:S02]  /*0340*/  ULEA UR8, UR5, UR4, 0x18 ;  /* 0x0000000405087291 */ /* 0x002fe4000f8ec03f */
[----:B------:R-:W-:-:S04]  /*0350*/  UIADD3 UR4, -UR9, 0x100000, URZ ;  /* 0x0010000009047890 */ /* 0x000fc8000fffe13f */
[----:B------:R-:W-:Y:S02]  /*0360*/  USHF.L.U32 UR5, UR4, 0xb, URZ ;  /* 0x0000000b04057899 */ /* 0x000fe4000800063f */
[----:B------:R-:W-:Y:S01]  /*0370*/  USHF.L.U32 UR4, UR4, 0x1, URZ ;  /* 0x0000000104047899 */ /* 0x000fe2000800063f */
[----:B------:R-:W1:Y:S03]  /*0380*/  FENCE.VIEW.ASYNC.S ;  /* 0x00000000000073c6 */ /* 0x000e660000000000 */
[----:B-1----:R4:W1:Y:S08]  /*0390*/  SYNCS.EXCH.64 URZ, [UR8+0x38830], UR6 ;  /* 0x03883006083f75b2 */ /* 0x0028700008000100 */
[----:B------:R4:W1:Y:S01]  /*03a0*/  SYNCS.EXCH.64 URZ, [UR8+0x38840], UR4 ;  /* 0x03884004083f75b2 */ /* 0x0008620008000100 */
[----:B------:R4:W1:Y:S01]  /*03b0*/  SYNCS.EXCH.64 URZ, [UR8+0x38838], UR6 ;  /* 0x03883806083f75b2 */ /* 0x0008620008000100 */
[----:B------:R4:W1:Y:S02]  /*03c0*/  SYNCS.EXCH.64 URZ, [UR8+0x38848], UR4 ;  /* 0x03884804083f75b2 */ /* 0x0008640008000100 */
[----:B----4-:R-:W-:Y:S01]  /*03d0*/  NOP ;  /* 0x0000000000007918 */ /* 0x010fe20000000000 */
.L_x_2:
[----:B------:R-:W4:Y:S01]  /*03e0*/  SHFL.IDX PT, R2, R0, RZ, 0x1f ;  /* 0x00001fff00027589 */ /* 0x000f2200000e0000 */
[----:B------:R-:W-:Y:S01]  /*03f0*/  NOP ;  /* 0x0000000000007918 */ /* 0x000fe20000000000 */
[----:B----4-:R-:W-:-:S13]  /*0400*/  ISETP.NE.AND P0, PT, R2, RZ, PT ;  /* 0x000000ff0200720c */ /* 0x010fda0003f05270 */
[----:B------:R-:W-:Y:S05]  /*0410*/  @P0 BRA `(.L_x_3) ;  /* 0x0000000000480947 */ /* 0x000fea0003800000 */
[----:B-1----:R-:W1:Y:S01]  /*0420*/  S2UR UR5, SR_CgaCtaId ;  /* 0x00000000000579c3 */ /* 0x002e620000008800 */
[----:B------:R-:W-:Y:S01]  /*0430*/  UMOV UR4, 0x400 ;  /* 0x0000040000047882 */ /* 0x000fe20000000000 */
[----:B------:R-:W-:Y:S01]  /*0440*/  UMOV UR6, 0x80 ;  /* 0x0000008000067882 */ /* 0x000fe20000000000 */
[----:B------:R-:W-:Y:S01]  /*0450*/  UMOV UR7, 0x100 ;  /* 0x0000010000077882 */ /* 0x000fe20000000000 */
[----:B------:R-:W-:Y:S01]  /*0460*/  ELECT P0, URZ, PT ;  /* 0x00000000003f782f */ /* 0x000fe20003800000 */
[----:B-1----:R-:W-:Y:S02]  /*0470*/  ULEA UR8, UR5, UR4, 0x18 ;  /* 0x0000000405087291 */ /* 0x002fe4000f8ec03f */
[----:B------:R-:W-:-:S04]  /*0480*/  UIADD3 UR4, -UR6, 0x100000, URZ ;  /* 0x0010000006047890 */ /* 0x000fc8000fffe13f */
[----:B------:R-:W-:Y:S02]  /*0490*/  USHF.L.U32 UR5, UR4, 0xb, URZ ;  /* 0x0000000b04057899 */ /* 0x000fe4000800063f */
[----:B------:R-:W-:Y:S02]  /*04a0*/  USHF.L.U32 UR4, UR4, 0x1, URZ ;  /* 0x0000000104047899 */ /* 0x000fe4000800063f */
        /* <DEDUP_REMOVED lines=9> */
.L_x_3:
[----:B------:R-:W4:Y:S01]  /*0540*/  SHFL.IDX PT, R2, R0, RZ, 0x1f ;  /* 0x00001fff00027589 */ /* 0x000f2200000e0000 */
[----:B------:R-:W-:Y:S01]  /*0550*/  NOP ;  /* 0x0000000000007918 */ /* 0x000fe20000000000 */
[----:B----4-:R-:W-:-:S13]  /*0560*/  ISETP.NE.AND P0, PT, R2, RZ, PT ;  /* 0x000000ff0200720c */ /* 0x010fda0003f05270 */
[----:B------:R-:W-:Y:S05]  /*0570*/  @P0 BRA `(.L_x_4) ;  /* 0x0000000000380947 */ /* 0x000fea0003800000 */
[----:B-1----:R-:W1:Y:S01]  /*0580*/  S2UR UR5, SR_CgaCtaId ;  /* 0x00000000000579c3 */ /* 0x002e620000008800 */
[----:B------:R-:W-:Y:S01]  /*0590*/  UMOV UR4, 0x400 ;  /* 0x0000040000047882 */ /* 0x000fe20000000000 */
[----:B------:R-:W-:Y:S01]  /*05a0*/  UMOV UR7, 0x1 ;  /* 0x0000000100077882 */ /* 0x000fe20000000000 */
[----:B------:R-:W-:Y:S01]  /*05b0*/  ELECT P0, URZ, PT ;  /* 0x00000000003f782f */ /* 0x000fe20003800000 */
[----:B-1----:R-:W-:Y:S02]  /*05c0*/  ULEA UR6, UR5, UR4, 0x18 ;  /* 0x0000000405067291 */ /* 0x002fe4000f8ec03f */
[----:B------:R-:W-:-:S04]  /*05d0*/  UIADD3 UR4, -UR7, 0x100000, URZ ;  /* 0x0010000007047890 */ /* 0x000fc8000fffe13f */
[----:B------:R-:W-:Y:S02]  /*05e0*/  USHF.L.U32 UR5, UR4, 0xb, URZ ;  /* 0x0000000b04057899 */ /* 0x000fe4000800063f */
[----:B------:R-:W-:Y:S01]  /*05f0*/  USHF.L.U32 UR4, UR4, 0x1, URZ ;  /* 0x0000000104047899 */ /* 0x000fe2000800063f */
[----:B------:R-:W1:Y:S11]  /*0600*/  FENCE.VIEW.ASYNC.S ;  /* 0x00000000000073c6 */ /* 0x000e760000000000 */
[----:B-1----:R4:W1:Y:S01]  /*0610*/  SYNCS.EXCH.64 URZ, [UR6+0x38870], UR4 ;  /* 0x03887004063f75b2 */ /* 0x0028620008000100 */
[----:B------:R4:W1:Y:S01]  /*0620*/  SYNCS.EXCH.64 URZ, [UR6+0x38880], UR4 ;  /* 0x03888004063f75b2 */ /* 0x0008620008000100 */
[----:B------:R4:W1:Y:S01]  /*0630*/  SYNCS.EXCH.64 URZ, [UR6+0x38878], UR4 ;  /* 0x03887804063f75b2 */ /* 0x0008620008000100 */
[----:B------:R4:W1:Y:S02]  /*0640*/  SYNCS.EXCH.64 URZ, [UR6+0x38888], UR4 ;  /* 0x03888804063f75b2 */ /* 0x0008640008000100 */
[----:B----4-:R-:W-:Y:S01]  /*0650*/  NOP ;  /* 0x0000000000007918 */ /* 0x010fe20000000000 */
.L_x_4:
        /* <DEDUP_REMOVED lines=22> */
.L_x_5:
        /* <DEDUP_REMOVED lines=22> */
.L_x_6:
[----:B------:R-:W-:Y:S01]  /*0920*/  PLOP3.LUT P0, PT, PT, PT, UP0, 0x80, 0x0 ;  /* 0x000000000000781c */ /* 0x000fe20003f0f008 */
[----:B------:R-:W-:Y:S01]  /*0930*/  UMOV UR46, 0x1 ;  /* 0x00000001002e7882 */ /* 0x000fe20000000000 */
[----:B------:R-:W-:Y:S01]  /*0940*/  NOP ;  /* 0x0000000000007918 */ /* 0x000fe20000000000 */
[----:B------:R-:W-:Y:S01]  /*0950*/  USEL UR46, UR46, 0x2, !UP0 ;  /* 0x000000022e2e7887 */ /* 0x000fe2000c000000 */
[----:B------:R-:W-:Y:S01]  /*0960*/  ULDC.64 UR50, c[0x0][0x208] ;  /* 0x0000820000327ab9 */ /* 0x000fe20000000a00 */
[----:B-123--:R-:W-:Y:S08]  /*0970*/  BAR.SYNC.DEFER_BLOCKING 0x0 ;  /* 0x0000000000007b1d */ /* 0x00eff00000010000 */
[----:B------:R-:W-:Y:S05]  /*0980*/  @!P0 BRA `(.L_x_7) ;  /* 0x0000009000dc8947 */ /* 0x000fea0003800000 */
.L_x_8:
[----:B------:R-:W-:-:S08]  /*0990*/  NOP ;  /* 0x0000000000007918 */ /* 0x000fd00000000000 */
[----:B------:R-:W1:Y:S02]  /*09a0*/  USETMAXREG.TRY_ALLOC.CTAPOOL UP0, 0xf0 ;  /* 0x000000f0000079c8 */ /* 0x000e640008000600 */
[----:B-1----:R-:W-:-:S13]  /*09b0*/  PLOP3.LUT P0, PT, PT, PT, UP0, 0x80, 0x0 ;  /* 0x000000000000781c */ /* 0x002fda0003f0f008 */
[----:B------:R-:W-:Y:S05]  /*09c0*/  @!P0 BRA `(.L_x_8) ;  /* 0xfffffffc00f08947 */ /* 0x000fea000383ffff */
[----:B------:R-:W1:Y:S01]  /*09d0*/  S2R R2, SR_TID.X ;  /* 0x0000000000027919 */ /* 0x000e620000002100 */
[----:B------:R-:W2:Y:S08]  /*09e0*/  S2UR UR48, SR_CTAID.X ;  /* 0x00000000003079c3 */ /* 0x000eb00000002500 */
[----:B------:R-:W-:Y:S06]  /*09f0*/  BAR.ARV 0x8, 0x120 ;  /* 0x0204800000007b1d */ /* 0x000fec0000002000 */
[----:B-1----:R-:W-:-:S04]  /*0a00*/  LOP3.LUT R0, R2, 0xffffff80, RZ, 0xc0, !PT ;  /* 0xffffff8002007812 */ /* 0x002fc800078ec0ff */
[----:B------:R-:W-:Y:S02]  /*0a10*/  ISETP.NE.AND P0, PT, R0, 0x80, PT ;  /* 0x000000800000780c */ /* 0x000fe40003f05270 */
[----:B------:R-:W2:Y:S11]  /*0a20*/  LDC R0, c[0x0][0xda4] ;  /* 0x00036900ff007b82 */ /* 0x000eb60000000800 */
[----:B------:R-:W-:Y:S06]  /*0a30*/  @!P0 BAR.ARV 0x9, 0x100 ;  /* 0x0244000000008b1d */ /* 0x000fec0000002000 */
[----:B--2---:R-:W-:-:S13]  /*0a40*/  ISETP.LE.AND P0, PT, R0, UR48, PT ;  /* 0x0000003000007c0c */ /* 0x004fda000bf03270 */
[----:B------:R-:W-:Y:S05]  /*0a50*/  @P0 EXIT ;  /* 0x000000000000094d */ /* 0x000fea0003800000 */
[----:B------:R-:W-:Y:S01]  /*0a60*/  VIADD R0, R2, 0xffffff80 ;  /* 0xffffff8002007836 */ /* 0x000fe20000000000 */
[----:B------:R-:W1:Y:S01]  /*0a70*/  S2UR UR37, SR_CgaCtaId ;  /* 0x00000000002579c3 */ /* 0x000e620000008800 */
[----:B------:R-:W-:Y:S01]  /*0a80*/  UMOV UR38, 0x400 ;  /* 0x0000040000267882 */ /* 0x000fe20000000000 */
[----:B------:R-:W-:Y:S01]  /*0a90*/  IMAD.MOV.U32 R232, RZ, RZ, -0x2 ;  /* 0xfffffffeffe87424 */ /* 0x000fe200078e00ff */
[----:B------:R-:W-:Y:S01]  /*0aa0*/  ULOP3.LUT UR47, UR46, 0x1, URZ, 0xfc, !UPT ;  /* 0x000000012e2f7892 */ /* 0x000fe2000f8efc3f */
[----:B------:R-:W-:Y:S01]  /*0ab0*/  SHF.R.S32.HI R3, RZ, 0x1f, R0 ;  /* 0x0000001fff037819 */ /* 0x000fe20000011400 */
[----:B------:R-:W-:Y:S01]  /*0ac0*/  ULDC.64 UR52, c[0x0][0x198] ;  /* 0x0000660000347ab9 */ /* 0x000fe20000000a00 */
[----:B------:R-:W-:Y:S01]  /*0ad0*/  UMOV UR39, URZ ;  /* 0x0000003f00277c82 */ /* 0x000fe20008000000 */
[----:B------:R-:W-:Y:S01]  /*0ae0*/  UMOV UR36, URZ ;  /* 0x0000003f00247c82 */ /* 0x000fe20008000000 */
[CC--:B------:R-:W-:Y:S01]  /*0af0*/  LEA.HI R4, R3.reuse, R0.reuse, RZ, 0x7 ;  /* 0x0000000003047211 */ /* 0x0c0fe200078f38ff */
[----:B------:R-:W2:Y:S01]  /*0b00*/  S2UR UR6, SR_SWINHI ;  /* 0x00000000000679c3 */ /* 0x000ea20000002f00 */
[----:B------:R-:W-:Y:S01]  /*0b10*/  LEA.HI R7, R3, R0, RZ, 0x4 ;  /* 0x0000000003077211 */ /* 0x000fe200078f20ff */
[----:B------:R-:W-:Y:S01]  /*0b20*/  UMOV UR49, URZ ;  /* 0x0000003f00317c82 */ /* 0x000fe20008000000 */
[----:B------:R-:W-:-:S02]  /*0b30*/  LOP3.LUT R5, R4, 0xffffff80, RZ, 0xc0, !PT ;  /* 0xffffff8004057812 */ /* 0x000fc400078ec0ff */
[----:B------:R-:W-:Y:S02]  /*0b40*/  SHF.R.S32.HI R8, RZ, 0x4, R7 ;  /* 0x00000004ff087819 */ /* 0x000fe40000011407 */
[----:B------:R-:W-:Y:S01]  /*0b50*/  LEA.HI R22, R3, R0, RZ, 0x5 ;  /* 0x0000000003167211 */ /* 0x000fe200078f28ff */
[C---:B------:R-:W-:Y:S01]  /*0b60*/  IMAD.IADD R2, R0.reuse, 0x1, -R5 ;  /* 0x0000000100027824 */ /* 0x040fe200078e0a05 */
[C---:B------:R-:W-:Y:S02]  /*0b70*/  LEA.HI R3, R7.reuse, R8, RZ, 0x1 ;  /* 0x0000000807037211 */ /* 0x040fe400078f08ff */
[----:B------:R-:W-:Y:S02]  /*0b80*/  LOP3.LUT R7, R7, 0x3fffff0, RZ, 0xc0, !PT ;  /* 0x03fffff007077812 */ /* 0x000fe400078ec0ff */
[----:B------:R-:W-:Y:S02]  /*0b90*/  SHF.R.S32.HI R5, RZ, 0x1f, R2 ;  /* 0x0000001fff057819 */ /* 0x000fe40000011402 */
[----:B------:R-:W-:Y:S01]  /*0ba0*/  LOP3.LUT R3, R3, 0x1ffffffe, RZ, 0xc0, !PT ;  /* 0x1ffffffe03037812 */ /* 0x000fe200078ec0ff */
[----:B------:R-:W-:Y:S01]  /*0bb0*/  IMAD.IADD R7, R0, 0x1, -R7 ;  /* 0x0000000100077824 */ /* 0x000fe200078e0a07 */
[----:B------:R-:W-:Y:S01]  /*0bc0*/  LEA.HI R6, R5, R2, RZ, 0x2 ;  /* 0x0000000205067211 */ /* 0x000fe200078f10ff */
[----:B-1----:R-:W-:Y:S01]  /*0bd0*/  ULEA UR38, UR37, UR38, 0x18 ;  /* 0x0000002625267291 */ /* 0x002fe2000f8ec03f */
[----:B------:R-:W-:Y:S01]  /*0be0*/  SHF.R.S32.HI R22, RZ, 0x5, R22 ;  /* 0x00000005ff167819 */ /* 0x000fe20000011416 */
[----:B------:R-:W-:Y:S01]  /*0bf0*/  IMAD.IADD R3, R8, 0x1, -R3 ;  /* 0x0000000108037824 */ /* 0x000fe200078e0a03 */
[----:B------:R-:W-:-:S02]  /*0c00*/  SHF.R.S32.HI R9, RZ, 0x2, R6 ;  /* 0x00000002ff097819 */ /* 0x000fc40000011406 */
[----:B------:R-:W-:Y:S01]  /*0c10*/  SHF.R.S32.HI R10, RZ, 0x1f, R6 ;  /* 0x0000001fff0a7819 */ /* 0x000fe20000011406 */
[----:B------:R-:W-:Y:S01]  /*0c20*/  IMAD R0, R22, 0x10, R7 ;  /* 0x0000001016007824 */ /* 0x000fe200078e0207 */
[----:B------:R-:W-:Y:S01]  /*0c30*/  SHF.R.S32.HI R19, RZ, 0x7, R4 ;  /* 0x00000007ff137819 */ /* 0x000fe20000011404 */
[----:B------:R-:W-:Y:S01]  /*0c40*/  UMOV UR4, UR38 ;  /* 0x0000002600047c82 */ /* 0x000fe20008000000 */
[----:B--2---:R-:W-:Y:S01]  /*0c50*/  UMOV UR5, UR6 ;  /* 0x0000000600057c82 */ /* 0x004fe20008000000 */
[----:B------:R-:W-:Y:S01]  /*0c60*/  LEA.HI R10, R10, R9, RZ, 0x3 ;  /* 0x000000090a0a7211 */ /* 0x000fe200078f18ff */
[----:B------:R-:W-:Y:S01]  /*0c70*/  IMAD R7, R0, 0x8, R3 ;  /* 0x0000000800077824 */ /* 0x000fe200078e0203 */
[----:B------:R-:W-:Y:S01]  /*0c80*/  LEA.HI R4, R4, R19, RZ, 0x1 ;  /* 0x0000001304047211 */ /* 0x000fe200078f08ff */
[----:B------:R-:W-:Y:S01]  /*0c90*/  IMAD.U32 R16, RZ, RZ, UR4 ;  /* 0x00000004ff107e24 */ /* 0x000fe2000f8e00ff */
[----:B------:R-:W-:Y:S01]  /*0ca0*/  LOP3.LUT R10, R10, 0xfffffff8, RZ, 0xc0, !PT ;  /* 0xfffffff80a0a7812 */ /* 0x000fe200078ec0ff */
[----:B------:R-:W-:Y:S01]  /*0cb0*/  IMAD.U32 R17, RZ, RZ, UR5 ;  /* 0x00000005ff117e24 */ /* 0x000fe2000f8e00ff */
[----:B------:R-:W-:-:S02]  /*0cc0*/  LEA.HI R5, R5, R2, RZ, 0x5 ;  /* 0x0000000205057211 */ /* 0x000fc400078f28ff */
[----:B------:R-:W-:Y:S01]  /*0cd0*/  LOP3.LUT R3, R6, 0x7ffffffc, RZ, 0xc0, !PT ;  /* 0x7ffffffc06037812 */ /* 0x000fe200078ec0ff */
[----:B------:R-:W-:Y:S01]  /*0ce0*/  IMAD.IADD R9, R9, 0x1, -R10 ;  /* 0x0000000109097824 */ /* 0x000fe200078e0a0a */
[----:B------:R-:W-:Y:S02]  /*0cf0*/  LOP3.LUT R4, R4, 0x3fffffe, RZ, 0xc0, !PT ;  /* 0x03fffffe04047812 */ /* 0x000fe400078ec0ff */
[----:B------:R-:W-:Y:S01]  /*0d00*/  SHF.R.S32.HI R0, RZ, 0x5, R5 ;  /* 0x00000005ff007819 */ /* 0x000fe20000011405 */
[----:B------:R-:W-:Y:S02]  /*0d10*/  IMAD.IADD R3, R2, 0x1, -R3 ;  /* 0x0000000102037824 */ /* 0x000fe400078e0a03 */
[----:B------:R-:W-:Y:S02]  /*0d20*/  IMAD.SHL.U32 R5, R7, 0x8, RZ ;  /* 0x0000000807057824 */ /* 0x000fe400078e00ff */
[----:B------:R-:W-:Y:S02]  /*0d30*/  IMAD R9, R0, 0x10, R9 ;  /* 0x0000001000097824 */ /* 0x000fe400078e0209 */
[----:B------:R-:W-:-:S02]  /*0d40*/  IMAD.IADD R4, R19, 0x1, -R4 ;  /* 0x0000000113047824 */ /* 0x000fc400078e0a04 */
[----:B------:R-:W-:Y:S02]  /*0d50*/  IMAD R232, R3, R232, 0x80 ;  /* 0x0000008003e87424 */ /* 0x000fe400078e02e8 */
[----:B------:R-:W-:-:S04]  /*0d60*/  IMAD.WIDE R16, R5, 0x2, R16 ;  /* 0x0000000205107825 */ /* 0x000fc800078e0210 */
[----:B------:R-:W-:-:S07]  /*0d70*/  IMAD R23, R4, 0x40, R9 ;  /* 0x0000004004177824 */ /* 0x000fce00078e0209 */
.L_x_33:
[----:B------:R-:W1:Y:S01]  /*0d80*/  SHFL.IDX PT, R0, R19, RZ, 0x1f ;  /* 0x00001fff13007589 */ /* 0x000e6200000e0000 */
[----:B------:R-:W-:Y:S01]  /*0d90*/  ULDC UR4, c[0x0][0xda8] ;  /* 0x00036a0000047ab9 */ /* 0x000fe20000000800 */
[----:B------:R-:W-:Y:S01]  /*0da0*/  ULDC UR43, c[0x0][0xdb4] ;  /* 0x00036d00002b7ab9 */ /* 0x000fe20000000800 */
[----:B------:R-:W-:Y:S02]  /*0db0*/  UISETP.NE.AND UP1, UPT, UR4, 0x1, UPT ;  /* 0x000000010400788c */ /* 0x000fe4000bf25270 */
[----:B------:R-:W-:Y:S01]  /*0dc0*/  UISETP.NE.AND UP2, UPT, UR43, 0x1, UPT ;  /* 0x000000012b00788c */ /* 0x000fe2000bf45270 */
[----:B------:R-:W-:Y:S01]  /*0dd0*/  ULDC.64 UR6, c[0x0][0x3f8] ;  /* 0x0000fe0000067ab9 */ /* 0x000fe20000000a00 */
[----:B------:R-:W-:Y:S01]  /*0de0*/  UMOV UR42, UR48 ;  /* 0x00000030002a7c82 */ /* 0x000fe20008000000 */
[----:B------:R-:W-:Y:S01]  /*0df0*/  UISETP.NE.U32.AND UP0, UPT, UR6, URZ, UPT ;  /* 0x0000003f0600728c */ /* 0x000fe2000bf05070 */
[----:B------:R-:W-:Y:S02]  /*0e00*/  ULDC UR55, c[0x0][0x404] ;  /* 0x0001010000377ab9 */ /* 0x000fe40000000800 */
[----:B------:R-:W-:Y:S01]  /*0e10*/  ULDC UR6, c[0x0][0x428] ;  /* 0x00010a0000067ab9 */ /* 0x000fe20000000800 */
[----:B------:R-:W-:-:S02]  /*0e20*/  UISETP.NE.AND.EX UP0, UPT, UR7, URZ, UPT, UP0 ;  /* 0x0000003f0700728c */ /* 0x000fc4000bf05300 */
[----:B------:R-:W-:Y:S01]  /*0e30*/  @UP1 ULDC UR4, c[0x0][0xdac] ;  /* 0x00036b0000041ab9 */ /* 0x000fe20000000800 */
[----:B------:R-:W-:Y:S02]  /*0e40*/  UISETP.NE.AND UP3, UPT, UR6, 0x1, UPT ;  /* 0x000000010600788c */ /* 0x000fe4000bf65270 */
[----:B------:R-:W-:Y:S01]  /*0e50*/  UIMAD.WIDE.U32 UR4, UR48, UR4, URZ ;  /* 0x00000004300472a5 */ /* 0x000fe2000f8e003f */
[----:B------:R-:W-:Y:S01]  /*0e60*/  @UP1 ULDC UR6, c[0x0][0xdb0] ;  /* 0x00036c0000061ab9 */ /* 0x000fe20000000800 */
[----:B------:R-:W-:Y:S02]  /*0e70*/  UIADD3 UR7, UR38, 0x20400, URZ ;  /* 0x0002040026077890 */ /* 0x000fe4000fffe03f */
[----:B------:R-:W-:Y:S01]  /*0e80*/  @UP1 USHF.R.U32.HI UR42, URZ, UR6, UR5 ;  /* 0x000000063f2a1299 */ /* 0x000fe20008011605 */
[----:B-1----:R-:W-:Y:S01]  /*0e90*/  R2UR UR40, R0 ;  /* 0x00000000002872ca */ /* 0x002fe200000e0000 */
[----:B------:R-:W-:Y:S01]  /*0ea0*/  @UP2 ULDC.64 UR8, c[0x0][0xdb8] ;  /* 0x00036e0000082ab9 */ /* 0x000fe20000000a00 */
[----:B------:R-:W-:-:S02]  /*0eb0*/  USEL UR55, UR55, 0x1, UP0 ;  /* 0x0000000137377887 */ /* 0x000fc40008000000 */
[----:B------:R-:W-:Y:S01]  /*0ec0*/  UIMAD.WIDE.U32 UR4, UR42, UR8, URZ ;  /* 0x000000082a0472a5 */ /* 0x000fe2000f8e003f */
[----:B------:R-:W-:Y:S01]  /*0ed0*/  ULDC UR10, c[0x0][0x2e0] ;  /* 0x0000b800000a7ab9 */ /* 0x000fe20000000800 */
[----:B------:R-:W-:Y:S02]  /*0ee0*/  ULOP3.LUT UP4, URZ, UR7, 0x3ff, URZ, 0xc0, !UPT ;  /* 0x000003ff073f7892 */ /* 0x000fe4000f88c03f */
[----:B------:R-:W-:Y:S01]  /*0ef0*/  UIMAD UR55, UR55, UR10, URZ ;  /* 0x0000000a373772a4 */ /* 0x000fe2000f8e023f */
[----:B------:R-:W-:Y:S01]  /*0f00*/  UMOV UR44, UR42 ;  /* 0x0000002a002c7c82 */ /* 0x000fe20008000000 */
[----:B------:R-:W-:Y:S02]  /*0f10*/  @UP2 USHF.R.U32.HI UR44, URZ, UR9, UR5 ;  /* 0x000000093f2c2299 */ /* 0x000fe40008011605 */
[----:B------:R-:W-:Y:S01]  /*0f20*/  PLOP3.LUT P0, PT, PT, PT, UP4, 0x80, 0x0 ;  /* 0x000000000000781c */ /* 0x000fe20003f0f048 */
[----:B------:R-:W-:Y:S02]  /*0f30*/  ULEA.HI UR6, UR40, UR40, URZ, 0x1 ;  /* 0x0000002828067291 */ /* 0x000fe4000f8f083f */
[----:B------:R-:W-:-:S02]  /*0f40*/  UIADD3 UR4, UR55, 0x7f, URZ ;  /* 0x0000007f37047890 */ /* 0x000fc4000fffe03f */
[----:B------:R-:W-:Y:S02]  /*0f50*/  ULOP3.LUT UR6, UR6, 0x1e, URZ, 0xc0, !UPT ;  /* 0x0000001e06067892 */ /* 0x000fe4000f8ec03f */
[----:B------:R-:W-:Y:S02]  /*0f60*/  UIADD3 UR8, -UR44, URZ, URZ ;  /* 0x0000003f2c087290 */ /* 0x000fe4000fffe13f */
[----:B------:R-:W-:Y:S02]  /*0f70*/  UIADD3 UR6, UR40, -UR6, URZ ;  /* 0x8000000628067290 */ /* 0x000fe4000fffe03f */
[----:B------:R-:W-:Y:S02]  /*0f80*/  USHF.R.S32.HI UR5, URZ, 0x1f, UR4 ;  /* 0x0000001f3f057899 */ /* 0x000fe40008011404 */
[----:B------:R-:W-:Y:S02]  /*0f90*/  ULEA UR6, UR6, UR7, 0xd ;  /* 0x0000000706067291 */ /* 0x000fe4000f8e683f */
[----:B------:R-:W-:Y:S01]  /*0fa0*/  UIMAD UR43, UR43, UR8, UR42 ;  /* 0x000000082b2b72a4 */ /* 0x000fe2000f8e022a */
[----:B------:R-:W-:Y:S01]  /*0fb0*/  @UP3 ULDC UR11, c[0x0][0x42c] ;  /* 0x00010b00000b3ab9 */ /* 0x000fe20000000800 */
[----:B------:R-:W-:-:S02]  /*0fc0*/  ULEA.HI UR54, UR5, UR4, URZ, 0x7 ;  /* 0x0000000405367291 */ /* 0x000fc4000f8f383f */
[----:B------:R-:W-:Y:S02]  /*0fd0*/  USHF.R.U32.HI UR6, URZ, 0x4, UR6 ;  /* 0x000000043f067899 */ /* 0x000fe40008011606 */
[----:B------:R-:W-:Y:S01]  /*0fe0*/  UIMAD.WIDE.U32 UR4, UR43, UR11, URZ ;  /* 0x0000000b2b0472a5 */ /* 0x000fe2000f8e003f */
[----:B------:R-:W-:Y:S01]  /*0ff0*/  @UP3 ULDC UR12, c[0x0][0x430] ;  /* 0x00010c00000c3ab9 */ /* 0x000fe20000000800 */
[----:B------:R-:W-:Y:S01]  /*1000*/  UMOV UR41, UR43 ;  /* 0x0000002b00297c82 */ /* 0x000fe20008000000 */
[----:B------:R-:W-:Y:S02]  /*1010*/  ULOP3.LUT UR56, UR6, 0x3fff, URZ, 0xc0, !UPT ;  /* 0x00003fff06387892 */ /* 0x000fe4000f8ec03f */
[----:B------:R-:W-:Y:S02]  /*1020*/  USHF.R.S32.HI UR54, URZ, 0x7, UR54 ;  /* 0x000000073f367899 */ /* 0x000fe40008011436 */
[----:B------:R-:W-:Y:S01]  /*1030*/  @UP3 USHF.R.U32.HI UR41, URZ, UR12, UR5 ;  /* 0x0000000c3f293299 */ /* 0x000fe20008011605 */
[----:B------:R-:W-:Y:S11]  /*1040*/  @!P0 BRA `(.L_x_9) ;  /* 0x0000000000408947 */ /* 0x000ff60003800000 */
[----:B------:R-:W-:Y:S01]  /*1050*/  MOV R0, 0x0 ;  /* 0x0000000000007802 */ /* 0x000fe20000000f00 */
[----:B------:R-:W-:Y:S01]  /*1060*/  ULDC.64 UR4, c[0x4][0xc0] ;  /* 0x0100300000047ab9 */ /* 0x000fe20000000a00 */
[----:B------:R-:W-:Y:S01]  /*1070*/  ULDC.64 UR6, c[0x4][0x28] ;  /* 0x01000a0000067ab9 */ /* 0x000fe20000000a00 */
[----:B------:R-:W-:Y:S01]  /*1080*/  IMAD.U32 R4, RZ, RZ, UR4 ;  /* 0x00000004ff047e24 */ /* 0x000fe2000f8e00ff */
[----:B------:R1:W2:Y:S01]  /*1090*/  LDC.64 R14, c[0x4][R0] ;  /* 0x01000000000e7b82 */ /* 0x0002a20000000a00 */
[----:B------:R-:W-:Y:S01]  /*10a0*/  IMAD.U32 R5, RZ, RZ, UR5 ;  /* 0x00000005ff057e24 */ /* 0x000fe2000f8e00ff */
[----:B------:R-:W-:Y:S01]  /*10b0*/  ULDC.64 UR4, c[0x4][0xc8] ;  /* 0x0100320000047ab9 */ /* 0x000fe20000000a00 */
[----:B------:R-:W-:Y:S02]  /*10c0*/  IMAD.U32 R10, RZ, RZ, UR6 ;  /* 0x00000006ff0a7e24 */ /* 0x000fe4000f8e00ff */
[----:B------:R-:W-:Y:S02]  /*10d0*/  IMAD.U32 R6, RZ, RZ, UR4 ;  /* 0x00000004ff067e24 */ /* 0x000fe4000f8e00ff */
[----:B------:R-:W-:-:S02]  /*10e0*/  IMAD.U32 R7, RZ, RZ, UR5 ;  /* 0x00000005ff077e24 */ /* 0x000fc4000f8e00ff */
[----:B------:R-:W-:Y:S02]  /*10f0*/  IMAD.U32 R11, RZ, RZ, UR7 ;  /* 0x00000007ff0b7e24 */ /* 0x000fe4000f8e00ff */
[----:B------:R-:W-:Y:S02]  /*1100*/  IMAD.MOV.U32 R8, RZ, RZ, 0x70 ;  /* 0x00000070ff087424 */ /* 0x000fe400078e00ff */
[----:B------:R-:W-:Y:S02]  /*1110*/  IMAD.MOV.U32 R12, RZ, RZ, 0x1 ;  /* 0x00000001ff0c7424 */ /* 0x000fe400078e00ff */
[----:B-1----:R-:W-:-:S07]  /*1120*/  IMAD.MOV.U32 R13, RZ, RZ, RZ ;  /* 0x000000ffff0d7224 */ /* 0x002fce00078e00ff */
[----:B------:R-:W-:-:S07]  /*1130*/  LEPC R20, `(.L_x_9) ;  /* 0x000000001014794e */ /* 0x000fce0000000000 */
[----:B--2---:R-:W-:Y:S05]  /*1140*/  CALL.ABS.NOINC R14 ;  /* 0x000000000e007343 */ /* 0x004fea0003c00000 */
.L_x_9:
[----:B------:R-:W-:Y:S01]  /*1150*/  ULDC.64 UR4, c[0x0][0x998] ;  /* 0x0002660000047ab9 */ /* 0x000fe20000000a00 */
[----:B------:R-:W-:Y:S01]  /*1160*/  ULDC.64 UR6, c[0x0][0x990] ;  /* 0x0002640000067ab9 */ /* 0x000fe20000000a00 */
[----:B------:R-:W-:Y:S01]  /*1170*/  UISETP.NE.U32.AND UP1, UPT, UR4, URZ, UPT ;  /* 0x0000003f0400728c */ /* 0x000fe2000bf25070 */
[----:B------:R-:W-:Y:S01]  /*1180*/  IMAD.MOV.U32 R3, RZ, RZ, 0x3f800000 ;  /* 0x3f800000ff037424 */ /* 0x000fe200078e00ff */
[----:B------:R-:W-:Y:S01]  /*1190*/  UISETP.NE.U32.AND UP0, UPT, UR6, URZ, UPT ;  /* 0x0000003f0600728c */ /* 0x000fe2000bf05070 */
[----:B------:R-:W-:Y:S01]  /*11a0*/  IMAD.MOV.U32 R0, RZ, RZ, 0x3f800000 ;  /* 0x3f800000ff007424 */ /* 0x000fe200078e00ff */
[----:B------:R-:W-:Y:S02]  /*11b0*/  UISETP.NE.AND.EX UP1, UPT, UR5, URZ, UPT, UP1 ;  /* 0x0000003f0500728c */ /* 0x000fe4000bf25310 */
[----:B------:R-:W-:-:S04]  /*11c0*/  UISETP.NE.AND.EX UP0, UPT, UR7, URZ, UPT, UP0 ;  /* 0x0000003f0700728c */ /* 0x000fc8000bf05300 */
[----:B------:R-:W-:Y:S02]  /*11d0*/  PLOP3.LUT P1, PT, PT, PT, UP1, 0x80, 0x0 ;  /* 0x000000000000781c */ /* 0x000fe40003f2f018 */
[----:B------:R-:W-:-:S03]  /*11e0*/  PLOP3.LUT P0, PT, PT, PT, UP0, 0x80, 0x0 ;  /* 0x000000000000781c */ /* 0x000fc60003f0f008 */
[----:B------:R-:W-:Y:S02]  /*11f0*/  @UP1 USHF.R.S32.HI UR14, URZ, 0x1f, UR44 ;  /* 0x0000001f3f0e1899 */ /* 0x000fe4000801142c */
[----:B------:R-:W-:Y:S01]  /*1200*/  @UP0 USHF.R.S32.HI UR10, URZ, 0x1f, UR44 ;  /* 0x0000001f3f0a0899 */ /* 0x000fe2000801142c */
[----:B------:R-:W-:Y:S01]  /*1210*/  @UP1 ULDC.64 UR12, c[0x0][0x9b8] ;  /* 0x00026e00000c1ab9 */ /* 0x000fe20000000a00 */
[----:B------:R-:W-:Y:S01]  /*1220*/  @UP0 ULDC.64 UR16, c[0x0][0x9a8] ;  /* 0x00026a0000100ab9 */ /* 0x000fe20000000a00 */
[----:B------:R-:W-:Y:S02]  /*1230*/  @UP1 UIMAD UR14, UR14, UR12, URZ ;  /* 0x0000000c0e0e12a4 */ /* 0x000fe4000f8e023f */
[----:B------:R-:W-:Y:S02]  /*1240*/  @UP0 UIMAD UR10, UR10, UR16, URZ ;  /* 0x000000100a0a02a4 */ /* 0x000fe4000f8e023f */
[----:B------:R-:W-:Y:S02]  /*1250*/  @UP0 UIMAD.WIDE.U32 UR8, UR44, UR16, URZ ;  /* 0x000000102c0802a5 */ /* 0x000fe4000f8e003f */
[----:B------:R-:W-:-:S02]  /*1260*/  @UP0 UIMAD UR17, UR44, UR17, UR10 ;  /* 0x000000112c1102a4 */ /* 0x000fc4000f8e020a */
[----:B------:R-:W-:Y:S02]  /*1270*/  @UP0 USHF.R.S32.HI UR16, URZ, 0x1f, UR41 ;  /* 0x0000001f3f100899 */ /* 0x000fe40008011429 */
[----:B------:R-:W-:Y:S02]  /*1280*/  @UP1 UIMAD.WIDE.U32 UR10, UR44, UR12, URZ ;  /* 0x0000000c2c0a12a5 */ /* 0x000fe4000f8e003f */
[----:B------:R-:W-:Y:S02]  /*1290*/  @UP1 UIMAD UR18, UR44, UR13, UR14 ;  /* 0x0000000d2c1212a4 */ /* 0x000fe4000f8e020e */
[----:B------:R-:W-:Y:S01]  /*12a0*/  @UP1 USHF.R.S32.HI UR19, URZ, 0x1f, UR41 ;  /* 0x0000001f3f131899 */ /* 0x000fe20008011429 */
[----:B------:R-:W-:Y:S01]  /*12b0*/  @UP0 ULDC.64 UR14, c[0x0][0x9b0] ;  /* 0x00026c00000e0ab9 */ /* 0x000fe20000000a00 */
[----:B------:R-:W-:Y:S01]  /*12c0*/  @UP1 ULDC.64 UR12, c[0x0][0x9c0] ;  /* 0x00027000000c1ab9 */ /* 0x000fe20000000a00 */
[----:B------:R-:W-:Y:S02]  /*12d0*/  @UP0 UIMAD UR16, UR16, UR14, URZ ;  /* 0x0000000e101002a4 */ /* 0x000fe4000f8e023f */
[----:B------:R-:W-:-:S02]  /*12e0*/  @UP0 UIADD3 UR9, UR9, UR17, URZ ;  /* 0x0000001109090290 */ /* 0x000fc4000fffe03f */
[----:B------:R-:W-:Y:S02]  /*12f0*/  @UP1 UIMAD UR17, UR19, UR12, URZ ;  /* 0x0000000c131112a4 */ /* 0x000fe4000f8e023f */
[----:B------:R-:W-:Y:S02]  /*1300*/  @UP1 UIADD3 UR11, UR11, UR18, URZ ;  /* 0x000000120b0b1290 */ /* 0x000fe4000fffe03f */
[----:B------:R-:W-:Y:S02]  /*1310*/  @UP0 UIMAD UR15, UR41, UR15, UR16 ;  /* 0x0000000f290f02a4 */ /* 0x000fe4000f8e0210 */
[----:B------:R-:W-:Y:S02]  /*1320*/  @UP0 UIMAD.WIDE.U32 UR8, UR41, UR14, UR8 ;  /* 0x0000000e290802a5 */ /* 0x000fe4000f8e0008 */
[----:B------:R-:W-:Y:S02]  /*1330*/  @UP1 UIMAD UR13, UR41, UR13, UR17 ;  /* 0x0000000d290d12a4 */ /* 0x000fe4000f8e0211 */
[----:B------:R-:W-:-:S02]  /*1340*/  @UP1 UIMAD.WIDE.U32 UR10, UR41, UR12, UR10 ;  /* 0x0000000c290a12a5 */ /* 0x000fc4000f8e000a */
[----:B------:R-:W-:Y:S02]  /*1350*/  @UP0 UIADD3 UR12, UR9, UR15, URZ ;  /* 0x0000000f090c0290 */ /* 0x000fe4000fffe03f */
[----:B------:R-:W-:Y:S02]  /*1360*/  @UP0 ULEA UR6, UP2, UR8, UR6, 0x2 ;  /* 0x0000000608060291 */ /* 0x000fe4000f84103f */
[----:B------:R-:W-:Y:S02]  /*1370*/  @UP1 UIADD3 UR9, UR11, UR13, URZ ;  /* 0x0000000d0b091290 */ /* 0x000fe4000fffe03f */
[----:B------:R-:W-:Y:S02]  /*1380*/  @UP1 ULEA UR4, UP3, UR10, UR4, 0x2 ;  /* 0x000000040a041291 */ /* 0x000fe4000f86103f */
[----:B------:R-:W-:Y:S01]  /*1390*/  @UP0 ULEA.HI.X UR7, UR8, UR7, UR12, 0x2, UP2 ;  /* 0x0000000708070291 */ /* 0x000fe200090f140c */
[----:B------:R-:W-:Y:S01]  /*13a0*/  IMAD.U32 R4, RZ, RZ, UR6 ;  /* 0x00000006ff047e24 */ /* 0x000fe2000f8e00ff */
[----:B------:R-:W-:-:S02]  /*13b0*/  @UP1 ULEA.HI.X UR5, UR10, UR5, UR9, 0x2, UP3 ;  /* 0x000000050a051291 */ /* 0x000fc400098f1409 */
[----:B------:R-:W-:Y:S02]  /*13c0*/  IMAD.U32 R6, RZ, RZ, UR4 ;  /* 0x00000004ff067e24 */ /* 0x000fe4000f8e00ff */
[----:B------:R-:W-:Y:S02]  /*13d0*/  IMAD.U32 R5, RZ, RZ, UR7 ;  /* 0x00000007ff057e24 */ /* 0x000fe4000f8e00ff */
[----:B------:R-:W-:-:S03]  /*13e0*/  IMAD.U32 R7, RZ, RZ, UR5 ;  /* 0x00000005ff077e24 */ /* 0x000fc6000f8e00ff */
[----:B------:R-:W2:Y:S04]  /*13f0*/  @P0 LDG.E R3, desc[UR50][R4.64] ;  /* 0x0000003204030981 */ /* 0x000ea8000c1e1900 */
[----:B------:R-:W2:Y:S01]  /*1400*/  @P1 LDG.E R0, desc[UR50][R6.64] ;  /* 0x0000003206001981 */ /* 0x000ea2000c1e1900 */
[----:B------:R-:W-:Y:S01]  /*1410*/  ULOP3.LUT UR4, UR39, 0x1, URZ, 0xc0, !UPT ;  /* 0x0000000127047892 */ /* 0x000fe2000f8ec03f */
[----:B------:R-:W-:-:S05]  /*1420*/  IMAD.U32 R9, RZ, RZ, UR47 ;  /* 0x0000002fff097e24 */ /* 0x000fca000f8e00ff */
[----:B------:R-:W-:Y:S01]  /*1430*/  IMAD.U32 R8, RZ, RZ, UR4 ;  /* 0x00000004ff087e24 */ /* 0x000fe2000f8e00ff */
[----:B------:R-:W-:Y:S01]  /*1440*/  ULDC UR4, c[0x0][0x9d8] ;  /* 0x0002760000047ab9 */ /* 0x000fe20000000800 */
[----:B------:R-:W-:-:S03]  /*1450*/  ISETP.NE.AND P0, PT, R9, 0x3, PT ;  /* 0x000000030900780c */ /* 0x000fc60003f05270 */
[----:B------:R-:W-:-:S04]  /*1460*/  SHF.L.U32 R8, R8, 0x1f, RZ ;  /* 0x0000001f08087819 */ /* 0x000fc800000006ff */
[----:B------:R-:W1:Y:S01]  /*1470*/  SYNCS.PHASECHK.TRANS64.TRYWAIT P1, [UR38+0x38800], R8 ;  /* 0x03880008ff0075a7 */ /* 0x000e620008020166 */
[----:B--2---:R-:W-:-:S04]  /*1480*/  FMUL.FTZ R0, R3, R0 ;  /* 0x0000000003007220 */ /* 0x004fc80000410000 */
[----:B------:R-:W-:Y:S01]  /*1490*/  FMUL.FTZ R0, R0, UR4 ;  /* 0x0000000400007c20 */ /* 0x000fe20008410000 */
[----:B-1----:R-:W-:Y:S06]  /*14a0*/  @!P1 BRA `(.L_x_10) ;  /* 0x000000bc00509947 */ /* 0x002fec0003800000 */
.L_x_92:
[----:B------:R-:W-:Y:S05]  /*14b0*/  @!P0 BRA `(.L_x_11) ;  /* 0x0000000000048947 */ /* 0x000fea0003800000 */
[----:B------:R-:W-:Y:S01]  /*14c0*/  BPT.TRAP 0x1 ;  /* 0x000000040000795c */ /* 0x000fe20000300000 */
.L_x_11:
[----:B-1----:R-:W-:Y:S02]  /*14d0*/  IMAD.U32 R3, RZ, RZ, UR49 ;  /* 0x00000031ff037e24 */ /* 0x002fe4000f8e00ff */
[----:B------:R-:W-:-:S03]  /*14e0*/  IMAD.U32 R4, RZ, RZ, UR36 ;  /* 0x00000024ff047e24 */ /* 0x000fc6000f8e00ff */
[----:B------:R-:W-:Y:S02]  /*14f0*/  LEA R3, R3, UR38, 0x3 ;  /* 0x0000002603037c11 */ /* 0x000fe4000f8e18ff */
[----:B------:R-:W-:-:S04]  /*1500*/  SHF.L.U32 R4, R4, 0x1f, RZ ;  /* 0x0000001f04047819 */ /* 0x000fc800000006ff */
[----:B------:R1:W2:Y:S01]  /*1510*/  SYNCS.PHASECHK.TRANS64.TRYWAIT P1, [R3+URZ+0x38830], R4 ;  /* 0x03883004030075a7 */ /* 0x0002a2000802017f */
[----:B------:R-:W-:Y:S05]  /*1520*/  @!P0 BRA `(.L_x_12) ;  /* 0x0000000000048947 */ /* 0x000fea0003800000 */
[----:B------:R-:W-:Y:S01]  /*1530*/  BPT.TRAP 0x1 ;  /* 0x000000040000795c */ /* 0x000fe20000300000 */
.L_x_12:
[----:B------:R-:W3:Y:S01]  /*1540*/  S2R R5, SR_TID.X ;  /* 0x0000000000057919 */ /* 0x000ee20000002100 */
[----:B------:R-:W-:Y:S01]  /*1550*/  IMAD.MOV.U32 R151, RZ, RZ, RZ ;  /* 0x000000ffff977224 */ /* 0x000fe200078e00ff */
[----:B---3--:R-:W-:Y:S01]  /*1560*/  LOP3.LUT P2, RZ, R5, 0x7f, RZ, 0xc0, !PT ;  /* 0x0000007f05ff7812 */ /* 0x008fe2000784c0ff */
[----:B--2---:R-:W-:-:S12]  /*1570*/  @P1 BRA `(.L_x_13) ;  /* 0x0000000000081947 */ /* 0x004fd80003800000 */
[----:B------:R-:W2:Y:S02]  /*1580*/  SYNCS.PHASECHK.TRANS64.TRYWAIT P1, [R3+URZ+0x38830], R4 ;  /* 0x03883004030075a7 */ /* 0x000ea4000802017f */
[----:B--2---:R-:W-:Y:S05]  /*1590*/  @!P1 BRA `(.L_x_14) ;  /* 0x000000bc002c9947 */ /* 0x004fea0003800000 */
.L_x_13:
[----:B------:R-:W-:Y:S05]  /*15a0*/  WARPSYNC.ALL ;  /* 0x0000000000007948 */ /* 0x000fea0003800000 */
[----:B------:R-:W-:Y:S01]  /*15b0*/  UIADD3 UR4, UR38, 0x28400, URZ ;  /* 0x0002840026047890 */ /* 0x000fe2000fffe03f */
[----:B------:R-:W-:Y:S01]  /*15c0*/  WARPGROUP.ARRIVE ;  /* 0x00000000000079c5 */ /* 0x000fe20000000000 */
[----:B------:R-:W-:-:S05]  /*15d0*/  ULOP3.LUT UR32, UR56, 0x10000, URZ, 0xfc, !UPT ;  /* 0x0001000038207892 */ /* 0x000fca000f8efc3f */
[----:B------:R-:W3:Y:S01]  /*15e0*/  S2R R89, SR_TID.X ;  /* 0x0000000000597919 */ /* 0x000ee20000002100 */
[----:B------:R-:W-:Y:S01]  /*15f0*/  USHF.R.U32.HI UR4, URZ, 0x4, UR4 ;  /* 0x000000043f047899 */ /* 0x000fe20008011604 */
[--C-:B------:R-:W-:Y:S01]  /*1600*/  IMAD.MOV.U32 R150, RZ, RZ, R151.reuse ;  /* 0x000000ffff967224 */ /* 0x100fe200078e0097 */
[----:B------:R-:W-:Y:S01]  /*1610*/  UMOV UR33, 0x40000040 ;  /* 0x4000004000217882 */ /* 0x000fe20000000000 */
[----:B------:R-:W-:Y:S01]  /*1620*/  UMOV UR35, 0x40000040 ;  /* 0x4000004000237882 */ /* 0x000fe20000000000 */
[----:B------:R-:W-:Y:S01]  /*1630*/  ULOP3.LUT UR4, UR4, 0x3fff, URZ, 0xc0, !UPT ;  /* 0x00003fff04047892 */ /* 0x000fe2000f8ec03f */
[--C-:B------:R-:W-:Y:S01]  /*1640*/  IMAD.MOV.U32 R149, RZ, RZ, R151.reuse ;  /* 0x000000ffff957224 */ /* 0x100fe200078e0097 */
[----:B------:R-:W-:Y:S01]  /*1650*/  UMOV UR5, 0x40000040 ;  /* 0x4000004000057882 */ /* 0x000fe20000000000 */
[----:B------:R-:W-:Y:S01]  /*1660*/  UMOV UR7, 0x40000040 ;  /* 0x4000004000077882 */ /* 0x000fe20000000000 */
[----:B------:R-:W-:Y:S01]  /*1670*/  ULOP3.LUT UR45, UR4, 0x10000, URZ, 0xfc, !UPT ;  /* 0x00010000042d7892 */ /* 0x000fe2000f8efc3f */
[--C-:B------:R-:W-:Y:S01]  /*1680*/  IMAD.MOV.U32 R148, RZ, RZ, R151.reuse ;  /* 0x000000ffff947224 */ /* 0x100fe200078e0097 */
[----:B------:R-:W-:Y:S01]  /*1690*/  UIADD3 UR4, UR32, 0x2, URZ ;  /* 0x0000000220047890 */ /* 0x000fe2000fffe03f */
[--C-:B------:R-:W-:Y:S01]  /*16a0*/  IMAD.MOV.U32 R147, RZ, RZ, R151.reuse ;  /* 0x000000ffff937224 */ /* 0x100fe200078e0097 */
[----:B------:R-:W-:Y:S01]  /*16b0*/  ULEA UR34, UR49, UR45, 0xb ;  /* 0x0000002d31227291 */ /* 0x000fe2000f8e583f */
[--C-:B------:R-:W-:Y:S01]  /*16c0*/  IMAD.MOV.U32 R146, RZ, RZ, R151.reuse ;  /* 0x000000ffff927224 */ /* 0x100fe200078e0097 */
[----:B------:R-:W-:Y:S01]  /*16d0*/  UIADD3 UR8, UR32, 0x4, URZ ;  /* 0x0000000420087890 */ /* 0x000fe2000fffe03f */
[--C-:B------:R-:W-:Y:S01]  /*16e0*/  IMAD.MOV.U32 R145, RZ, RZ, R151.reuse ;  /* 0x000000ffff917224 */ /* 0x100fe200078e0097 */
[----:B------:R-:W-:Y:S01]  /*16f0*/  UIADD3 UR6, UR34, 0x2, URZ ;  /* 0x0000000222067890 */ /* 0x000fe2000fffe03f */
[--C-:B------:R-:W-:Y:S01]  /*1700*/  IMAD.MOV.U32 R144, RZ, RZ, R151.reuse ;  /* 0x000000ffff907224 */ /* 0x100fe200078e0097 */
[----:B------:R-:W-:Y:S01]  /*1710*/  UIADD3 UR10, UR34, 0x4, URZ ;  /* 0x00000004220a7890 */ /* 0x000fe2000fffe03f */
[--C-:B------:R-:W-:Y:S01]  /*1720*/  IMAD.MOV.U32 R143, RZ, RZ, R151.reuse ;  /* 0x000000ffff8f7224 */ /* 0x100fe200078e0097 */
[----:B------:R-:W-:Y:S01]  /*1730*/  UMOV UR9, 0x40000040 ;  /* 0x4000004000097882 */ /* 0x000fe20000000000 */
[----:B------:R-:W-:Y:S01]  /*1740*/  QGMMA.64x128x32.F32.E4M3.E4M3 R24, gdesc[UR32], RZ, !UPT, gsb0 ;  /* 0x01e00000201879f3 */ /* 0x000fe2000c0008ff */
[----:B------:R-:W-:Y:S01]  /*1750*/  UMOV UR11, 0x40000040 ;  /* 0x40000040000b7882 */ /* 0x000fe20000000000 */
[----:B------:R-:W-:Y:S01]  /*1760*/  UIADD3 UR12, UR32, 0x6, URZ ;  /* 0x00000006200c7890 */ /* 0x000fe2000fffe03f */
[--C-:B------:R-:W-:Y:S01]  /*1770*/  IMAD.MOV.U32 R142, RZ, RZ, R151.reuse ;  /* 0x000000ffff8e7224 */ /* 0x100fe200078e0097 */
[----:B------:R-:W-:Y:S01]  /*1780*/  UIADD3 UR14, UR34, 0x6, URZ ;  /* 0x00000006220e7890 */ /* 0x000fe2000fffe03f */
[--C-:B------:R-:W-:Y:S01]  /*1790*/  IMAD.MOV.U32 R141, RZ, RZ, R151.reuse ;  /* 0x000000ffff8d7224 */ /* 0x100fe200078e0097 */
[----:B------:R-:W-:Y:S01]  /*17a0*/  UMOV UR13, 0x40000040 ;  /* 0x40000040000d7882 */ /* 0x000fe20000000000 */
        /* <DEDUP_REMOVED lines=25> */
[----:B------:R-:W-:Y:S01]  /*1940*/  UISETP.GE.AND UP0, UPT, UR55, 0x81, UPT ;  /* 0x000000813700788c */ /* 0x000fe2000bf06270 */
[----:B------:R-:W-:-:S02]  /*1950*/  IMAD.MOV.U32 R132, RZ, RZ, R151 ;  /* 0x000000ffff847224 */ /* 0x000fc400078e0097 */
[--C-:B------:R-:W-:Y:S02]  /*1960*/  IMAD.MOV.U32 R131, RZ, RZ, R151.reuse ;  /* 0x000000ffff837224 */ /* 0x100fe400078e0097 */
[--C-:B------:R-:W-:Y:S02]  /*1970*/  IMAD.MOV.U32 R130, RZ, RZ, R151.reuse ;  /* 0x000000ffff827224 */ /* 0x100fe400078e0097 */
[--C-:B------:R-:W-:Y:S02]  /*1980*/  IMAD.MOV.U32 R129, RZ, RZ, R151.reuse ;  /* 0x000000ffff817224 */ /* 0x100fe400078e0097 */
[--C-:B------:R-:W-:Y:S02]  /*1990*/  IMAD.MOV.U32 R128, RZ, RZ, R151.reuse ;  /* 0x000000ffff807224 */ /* 0x100fe400078e0097 */
[--C-:B------:R-:W-:Y:S02]  /*19a0*/  IMAD.MOV.U32 R127, RZ, RZ, R151.reuse ;  /* 0x000000ffff7f7224 */ /* 0x100fe400078e0097 */
        /* <DEDUP_REMOVED lines=36> */
[----:B------:R-:W-:Y:S01]  /*1bf0*/  IMAD.MOV.U32 R90, RZ, RZ, R151 ;  /* 0x000000ffff5a7224 */ /* 0x000fe200078e0097 */
[----:B------:R-:W-:-:S02]  /*1c00*/  WARPGROUP.DEPBAR.LE gsb0, 0x0 ;  /* 0x00008000000079c5 */ /* 0x000fc40000010000 */
[----:B------:R-:W-:-:S06]  /*1c10*/  WARPGROUP.ARRIVE ;  /* 0x00000000000079c5 */ /* 0x000fcc0000000000 */
[----:B------:R-:W-:Y:S03]  /*1c20*/  QGMMA.64x128x32.F32.E4M3.E4M3 R24, gdesc[UR4], R24, gsb0 ;  /* 0x01e00000041879f3 */ /* 0x000fe60008000818 */
[----:B------:R-:W-:Y:S02]  /*1c30*/  WARPGROUP.DEPBAR.LE gsb0, 0x0 ;  /* 0x00008000000079c5 */ /* 0x000fe40000010000 */
[----:B------:R-:W-:-:S07]  /*1c40*/  WARPGROUP.ARRIVE ;  /* 0x00000000000079c5 */ /* 0x000fce0000000000 */
[----:B------:R-:W-:Y:S01]  /*1c50*/  QGMMA.64x128x32.F32.E4M3.E4M3 R24, gdesc[UR8], R24, gsb0 ;  /* 0x01e00000081879f3 */ /* 0x000fe20008000818 */
[----:B------:R-:W-:Y:S02]  /*1c60*/  ULDC UR10, c[0x0][0x988] ;  /* 0x00026200000a7ab9 */ /* 0x000fe40000000800 */
[----:B------:R-:W-:Y:S02]  /*1c70*/  WARPGROUP.DEPBAR.LE gsb0, 0x0 ;  /* 0x00008000000079c5 */ /* 0x000fe40000010000 */
[----:B------:R-:W-:-:S07]  /*1c80*/  WARPGROUP.ARRIVE ;  /* 0x00000000000079c5 */ /* 0x000fce0000000000 */
[----:B------:R-:W-:Y:S03]  /*1c90*/  QGMMA.64x128x32.F32.E4M3.E4M3 R24, gdesc[UR12], R24, gsb0 ;  /* 0x01e000000c1879f3 */ /* 0x000fe60008000818 */
        /* <DEDUP_REMOVED lines=13> */
[C---:B------:R-:W-:Y:S01]  /*1d70*/  FMUL.FTZ R24, R0.reuse, R24 ;  /* 0x0000001800187220 */ /* 0x040fe20000410000 */
[C---:B------:R-:W-:Y:S01]  /*1d80*/  FMUL.FTZ R25, R0.reuse, R25 ;  /* 0x0000001900197220 */ /* 0x040fe20000410000 */
[C---:B------:R-:W-:Y:S01]  /*1d90*/  FMUL.FTZ R28, R0.reuse, R28 ;  /* 0x0000001c001c7220 */ /* 0x040fe20000410000 */
[C---:B------:R-:W-:Y:S01]  /*1da0*/  FMUL.FTZ R34, R0.reuse, R34 ;  /* 0x0000002200227220 */ /* 0x040fe20000410000 */
[C---:B------:R-:W-:Y:S01]  /*1db0*/  FMUL.FTZ R35, R0.reuse, R35 ;  /* 0x0000002300237220 */ /* 0x040fe20000410000 */
[C---:B------:R-:W-:Y:S01]  /*1dc0*/  FMUL.FTZ R29, R0.reuse, R29 ;  /* 0x0000001d001d7220 */ /* 0x040fe20000410000 */
[----:B------:R-:W-:Y:S01]  /*1dd0*/  MUFU.TANH R24, R24 ;  /* 0x0000001800187308 */ /* 0x000fe20000002400 */
[C---:B------:R-:W-:Y:S01]  /*1de0*/  FMUL.FTZ R38, R0.reuse, R38 ;  /* 0x0000002600267220 */ /* 0x040fe20000410000 */
        /* <DEDUP_REMOVED lines=14> */
[----:B------:R4:W5:Y:S01]  /*1ed0*/  MUFU.TANH R8, R34 ;  /* 0x0000002200087308 */ /* 0x0009620000002400 */
[C---:B------:R-:W-:Y:S01]  /*1ee0*/  FMUL.FTZ R47, R0.reuse, R47 ;  /* 0x0000002f002f7220 */ /* 0x040fe20000410000 */
[C---:B------:R-:W-:Y:S01]  /*1ef0*/  FMUL.FTZ R41, R0.reuse, R41 ;  /* 0x0000002900297220 */ /* 0x040fe20000410000 */
[C---:B------:R-:W-:Y:S01]  /*1f00*/  FMUL.FTZ R50, R0.reuse, R50 ;  /* 0x0000003200327220 */ /* 0x040fe20000410000 */
[C---:B------:R-:W-:Y:S01]  /*1f10*/  FMUL.FTZ R44, R0.reuse, R44 ;  /* 0x0000002c002c7220 */ /* 0x040fe20000410000 */
[C---:B------:R-:W-:Y:S01]  /*1f20*/  FMUL.FTZ R51, R0.reuse, R51 ;  /* 0x0000003300337220 */ /* 0x040fe20000410000 */
[C---:B------:R-:W-:Y:S01]  /*1f30*/  FMUL.FTZ R45, R0.reuse, R45 ;  /* 0x0000002d002d7220 */ /* 0x040fe20000410000 */
[----:B------:R-:W-:Y:S01]  /*1f40*/  FMUL.FTZ R58, R0, R58 ;  /* 0x0000003a003a7220 */ /* 0x000fe20000410000 */
[----:B------:R1:W-:Y:S01]  /*1f50*/  MUFU.TANH R9, R35 ;  /* 0x0000002300097308 */ /* 0x0003e20000002400 */
[----:B----4-:R-:W-:-:S02]  /*1f60*/  VIADD R34, R232, UR55 ;  /* 0x00000037e8227c36 */ /* 0x010fc40008000000 */
[C---:B------:R-:W-:Y:S01]  /*1f70*/  FMUL.FTZ R48, R0.reuse, R48 ;  /* 0x0000003000307220 */ /* 0x040fe20000410000 */
[C---:B------:R-:W-:Y:S01]  /*1f80*/  FMUL.FTZ R59, R0.reuse, R59 ;  /* 0x0000003b003b7220 */ /* 0x040fe20000410000 */
[C---:B------:R-:W-:Y:S01]  /*1f90*/  FMUL.FTZ R49, R0.reuse, R49 ;  /* 0x0000003100317220 */ /* 0x040fe20000410000 */
[C---:B------:R-:W-:Y:S01]  /*1fa0*/  FMUL.FTZ R66, R0.reuse, R66 ;  /* 0x0000004200427220 */ /* 0x040fe20000410000 */
[C---:B------:R-:W-:Y:S01]  /*1fb0*/  FMUL.FTZ R52, R0.reuse, R52 ;  /* 0x0000003400347220 */ /* 0x040fe20000410000 */
[C---:B------:R-:W-:Y:S01]  /*1fc0*/  FMUL.FTZ R67, R0.reuse, R67 ;  /* 0x0000004300437220 */ /* 0x040fe20000410000 */
[----:B------:R-:W-:Y:S01]  /*1fd0*/  MUFU.TANH R28, R28 ;  /* 0x0000001c001c7308 */ /* 0x000fe20000002400 */
[----:B-1----:R-:W-:Y:S02]  /*1fe0*/  IMAD.U32 R35, RZ, RZ, UR54 ;  /* 0x00000036ff237e24 */ /* 0x002fe4000f8e00ff */
[C---:B------:R-:W-:Y:S01]  /*1ff0*/  FMUL.FTZ R53, R0.reuse, R53 ;  /* 0x0000003500357220 */ /* 0x040fe20000410000 */
[C---:B------:R-:W-:Y:S01]  /*2000*/  FMUL.FTZ R56, R0.reuse, R56 ;  /* 0x0000003800387220 */ /* 0x040fe20000410000 */
[C---:B------:R-:W-:Y:S01]  /*2010*/  FMUL.FTZ R57, R0.reuse, R57 ;  /* 0x0000003900397220 */ /* 0x040fe20000410000 */
[C---:B------:R-:W-:Y:S01]  /*2020*/  FMUL.FTZ R54, R0.reuse, R54 ;  /* 0x0000003600367220 */ /* 0x040fe20000410000 */
[C---:B------:R-:W-:Y:S01]  /*2030*/  FMUL.FTZ R60, R0.reuse, R60 ;  /* 0x0000003c003c7220 */ /* 0x040fe20000410000 */
[C---:B------:R-:W-:Y:S01]  /*2040*/  FMUL.FTZ R55, R0.reuse, R55 ;  /* 0x0000003700377220 */ /* 0x040fe20000410000 */
[----:B------:R1:W-:Y:S01]  /*2050*/  MUFU.TANH R10, R38 ;  /* 0x00000026000a7308 */ /* 0x0003e20000002400 */
[C---:B------:R-:W-:Y:S01]  /*2060*/  FMUL.FTZ R61, R0.reuse, R61 ;  /* 0x0000003d003d7220 */ /* 0x040fe20000410000 */
[C---:B------:R-:W-:Y:S01]  /*2070*/  FMUL.FTZ R64, R0.reuse, R64 ;  /* 0x0000004000407220 */ /* 0x040fe20000410000 */
[C---:B------:R-:W-:Y:S01]  /*2080*/  FMUL.FTZ R65, R0.reuse, R65 ;  /* 0x0000004100417220 */ /* 0x040fe20000410000 */
[C---:B------:R-:W-:Y:S01]  /*2090*/  FMUL.FTZ R62, R0.reuse, R62 ;  /* 0x0000003e003e7220 */ /* 0x040fe20000410000 */
[C---:B------:R-:W-:Y:S01]  /*20a0*/  FMUL.FTZ R68, R0.reuse, R68 ;  /* 0x0000004400447220 */ /* 0x040fe20000410000 */
[C---:B------:R-:W-:Y:S01]  /*20b0*/  FMUL.FTZ R63, R0.reuse, R63 ;  /* 0x0000003f003f7220 */ /* 0x040fe20000410000 */
[----:B------:R-:W-:Y:S01]  /*20c0*/  FMUL.FTZ R69, R0, R69 ;  /* 0x0000004500457220 */ /* 0x000fe20000410000 */
[----:B------:R-:W-:Y:S01]  /*20d0*/  MUFU.TANH R29, R29 ;  /* 0x0000001d001d7308 */ /* 0x000fe20000002400 */
[----:B-1----:R-:W-:-:S02]  /*20e0*/  IMAD R38, R35, -0x80, R34 ;  /* 0xffffff8023267824 */ /* 0x002fc400078e0222 */
[C---:B------:R-:W-:Y:S01]  /*20f0*/  FMUL.FTZ R72, R0.reuse, R72 ;  /* 0x0000004800487220 */ /* 0x040fe20000410000 */
[C---:B------:R-:W-:Y:S01]  /*2100*/  FMUL.FTZ R73, R0.reuse, R73 ;  /* 0x0000004900497220 */ /* 0x040fe20000410000 */
[C---:B------:R-:W-:Y:S01]  /*2110*/  FMUL.FTZ R70, R0.reuse, R70 ;  /* 0x0000004600467220 */ /* 0x040fe20000410000 */
[----:B------:R-:W-:Y:S01]  /*2120*/  FMUL.FTZ R76, R0, R76 ;  /* 0x0000004c004c7220 */ /* 0x000fe20000410000 */
[----:B------:R-:W-:Y:S01]  /*2130*/  ISETP.GT.AND P4, PT, R38, RZ, PT ;  /* 0x000000ff2600720c */ /* 0x000fe20003f84270 */
[----:B------:R-:W-:Y:S01]  /*2140*/  FMUL.FTZ R71, R0, R71 ;  /* 0x0000004700477220 */ /* 0x000fe20000410000 */
[----:B--2---:R-:W1:Y:S01]  /*2150*/  MUFU.TANH R4, R26 ;  /* 0x0000001a00047308 */ /* 0x004e620000002400 */
[----:B------:R-:W-:Y:S01]  /*2160*/  ISETP.GT.AND P5, PT, R38, 0x1, PT ;  /* 0x000000012600780c */ /* 0x000fe20003fa4270 */
[----:B------:R-:W-:Y:S01]  /*2170*/  FMUL.FTZ R77, R0, R77 ;  /* 0x0000004d004d7220 */ /* 0x000fe20000410000 */
[----:B------:R-:W-:Y:S01]  /*2180*/  ISETP.GT.AND P1, PT, R38, 0x8, PT ;  /* 0x000000082600780c */ /* 0x000fe20003f24270 */
[----:B------:R-:W-:Y:S01]  /*2190*/  FMUL.FTZ R80, R0, R80 ;  /* 0x0000005000507220 */ /* 0x000fe20000410000 */
[----:B------:R-:W-:Y:S01]  /*21a0*/  ISETP.GT.AND P2, PT, R38, 0x9, PT ;  /* 0x000000092600780c */ /* 0x000fe20003f44270 */
[----:B------:R-:W-:Y:S01]  /*21b0*/  FMUL.FTZ R74, R0, R74 ;  /* 0x0000004a004a7220 */ /* 0x000fe20000410000 */
[----:B------:R-:W-:Y:S01]  /*21c0*/  ISETP.GT.AND P3, PT, R38, 0x10, PT ;  /* 0x000000102600780c */ /* 0x000fe20003f64270 */
[----:B------:R-:W-:Y:S01]  /*21d0*/  MUFU.TANH R32, R32 ;  /* 0x0000002000207308 */ /* 0x000fe20000002400 */
[C---:B------:R-:W-:Y:S01]  /*21e0*/  FMUL.FTZ R81, R0.reuse, R81 ;  /* 0x0000005100517220 */ /* 0x040fe20000410000 */
[----:B------:R-:W-:Y:S01]  /*21f0*/  FMUL.FTZ R75, R0, R75 ;  /* 0x0000004b004b7220 */ /* 0x000fe20000410000 */
[----:B-----5:R-:W-:Y:S01]  /*2200*/  FSEL R8, R8, -INF , P3 ;  /* 0xff80000008087808 */ /* 0x020fe20001800000 */
[C---:B------:R-:W-:Y:S01]  /*2210*/  FMUL.FTZ R84, R0.reuse, R84 ;  /* 0x0000005400547220 */ /* 0x040fe20000410000 */
[C---:B------:R-:W-:Y:S01]  /*2220*/  FMUL.FTZ R78, R0.reuse, R78 ;  /* 0x0000004e004e7220 */ /* 0x040fe20000410000 */
[C---:B------:R-:W-:Y:S01]  /*2230*/  FMUL.FTZ R85, R0.reuse, R85 ;  /* 0x0000005500557220 */ /* 0x040fe20000410000 */
[----:B------:R-:W-:Y:S01]  /*2240*/  FMUL.FTZ R79, R0, R79 ;  /* 0x0000004f004f7220 */ /* 0x000fe20000410000 */
[----:B------:R-:W2:Y:S01]  /*2250*/  MUFU.TANH R5, R27 ;  /* 0x0000001b00057308 */ /* 0x000ea20000002400 */
[----:B-1----:R-:W-:Y:S01]  /*2260*/  FSEL R4, R4, -INF , P4 ;  /* 0xff80000004047808 */ /* 0x002fe20002000000 */
[C---:B------:R-:W-:Y:S01]  /*2270*/  FMUL.FTZ R82, R0.reuse, R82 ;  /* 0x0000005200527220 */ /* 0x040fe20000410000 */
[C---:B------:R-:W-:Y:S01]  /*2280*/  FMUL.FTZ R83, R0.reuse, R83 ;  /* 0x0000005300537220 */ /* 0x040fe20000410000 */
[C---:B------:R-:W-:Y:S01]  /*2290*/  FMUL.FTZ R86, R0.reuse, R86 ;  /* 0x0000005600567220 */ /* 0x040fe20000410000 */
[----:B------:R-:W-:-:S03]  /*22a0*/  FMUL.FTZ R87, R0, R87 ;  /* 0x0000005700577220 */ /* 0x000fc60000410000 */
[----:B------:R-:W-:Y:S08]  /*22b0*/  MUFU.TANH R33, R33 ;  /* 0x0000002100217308 */ /* 0x000ff00000002400 */
[----:B------:R1:W-:Y:S01]  /*22c0*/  MUFU.TANH R11, R39 ;  /* 0x00000027000b7308 */ /* 0x0003e20000002400 */
[----:B--2---:R-:W-:-:S07]  /*22d0*/  FSEL R5, R5, -INF , P5 ;  /* 0xff80000005057808 */ /* 0x004fce0002800000 */
[----:B------:R2:W-:Y:S01]  /*22e0*/  MUFU.TANH R12, R42 ;  /* 0x0000002a000c7308 */ /* 0x0005e20000002400 */
[----:B-1----:R-:W-:Y:S02]  /*22f0*/  FSEL R39, R24, -INF , P4 ;  /* 0xff80000018277808 */ /* 0x002fe40002000000 */
[----:B------:R-:W-:-:S04]  /*2300*/  ISETP.GT.AND P4, PT, R38, 0x11, PT ;  /* 0x000000112600780c */ /* 0x000fc80003f84270 */
[----:B------:R-:W-:Y:S01]  /*2310*/  FSEL R9, R9, -INF , P4 ;  /* 0xff80000009097808 */ /* 0x000fe20002000000 */
[----:B------:R-:W1:Y:S01]  /*2320*/  MUFU.TANH R6, R30 ;  /* 0x0000001e00067308 */ /* 0x000e620000002400 */
[----:B--2---:R-:W-:Y:S02]  /*2330*/  FSEL R42, R25, -INF , P5 ;  /* 0xff800000192a7808 */ /* 0x004fe40002800000 */
[----:B------:R-:W-:Y:S02]  /*2340*/  ISETP.GT.AND P5, PT, R38, 0x18, PT ;  /* 0x000000182600780c */ /* 0x000fe40003fa4270 */
[----:B------:R-:W-:Y:S02]  /*2350*/  FMNMX.FTZ R24, R39, R42, !PT ;  /* 0x0000002a27187209 */ /* 0x000fe40007810000 */
[----:B------:R-:W-:Y:S01]  /*2360*/  FSEL R10, R10, -INF , P5 ;  /* 0xff8000000a0a7808 */ /* 0x000fe20002800000 */
[----:B------:R-:W-:Y:S08]  /*2370*/  MUFU.TANH R36, R36 ;  /* 0x0000002400247308 */ /* 0x000ff00000002400 */
[----:B------:R2:W-:Y:S01]  /*2380*/  MUFU.TANH R13, R43 ;  /* 0x0000002b000d7308 */ /* 0x0005e20000002400 */
[----:B-1----:R-:W-:-:S07]  /*2390*/  FSEL R6, R6, -INF , P1 ;  /* 0xff80000006067808 */ /* 0x002fce0000800000 */
[----:B------:R-:W1:Y:S01]  /*23a0*/  MUFU.TANH R7, R31 ;  /* 0x0000001f00077308 */ /* 0x000e620000002400 */
[----:B--2---:R-:W-:Y:S02]  /*23b0*/  FSEL R43, R28, -INF , P1 ;  /* 0xff8000001c2b7808 */ /* 0x004fe40000800000 */
[----:B------:R-:W-:Y:S02]  /*23c0*/  ISETP.GT.AND P1, PT, R38, 0x19, PT ;  /* 0x000000192600780c */ /* 0x000fe40003f24270 */
[----:B------:R-:W-:Y:S02]  /*23d0*/  FMNMX.FTZ R25, R43, R24, !PT ;  /* 0x000000182b197209 */ /* 0x000fe40007810000 */
[----:B------:R-:W-:Y:S01]  /*23e0*/  FSEL R11, R11, -INF , P1 ;  /* 0xff8000000b0b7808 */ /* 0x000fe20000800000 */
[----:B------:R-:W-:Y:S08]  /*23f0*/  MUFU.TANH R37, R37 ;  /* 0x0000002500257308 */ /* 0x000ff00000002400 */
[----:B------:R2:W4:Y:S01]  /*2400*/  MUFU.TANH R14, R46 ;  /* 0x0000002e000e7308 */ /* 0x0005220000002400 */
[----:B-1----:R-:W-:-:S07]  /*2410*/  FSEL R7, R7, -INF , P2 ;  /* 0xff80000007077808 */ /* 0x002fce0001000000 */
[----:B------:R-:W-:Y:S01]  /*2420*/  MUFU.TANH R40, R40 ;  /* 0x0000002800287308 */ /* 0x000fe20000002400 */
[----:B--2---:R-:W-:Y:S02]  /*2430*/  FSEL R46, R29, -INF , P2 ;  /* 0xff8000001d2e7808 */ /* 0x004fe40001000000 */
[----:B------:R-:W-:Y:S02]  /*2440*/  ISETP.GT.AND P2, PT, R38, 0x20, PT ;  /* 0x000000202600780c */ /* 0x000fe40003f44270 */
[----:B------:R-:W-:Y:S02]  /*2450*/  FMNMX.FTZ R24, R46, R25, !PT ;  /* 0x000000192e187209 */ /* 0x000fe40007810000 */
[----:B------:R-:W-:Y:S01]  /*2460*/  FSEL R12, R12, -INF , P2 ;  /* 0xff8000000c0c7808 */ /* 0x000fe20001000000 */
[----:B------:R1:W2:Y:S08]  /*2470*/  MUFU.TANH R15, R47 ;  /* 0x0000002f000f7308 */ /* 0x0002b00000002400 */
[----:B------:R-:W-:Y:S01]  /*2480*/  MUFU.TANH R41, R41 ;  /* 0x0000002900297308 */ /* 0x000fe20000002400 */
[----:B-1----:R-:W-:-:S02]  /*2490*/  FSEL R47, R32, -INF , P3 ;  /* 0xff800000202f7808 */ /* 0x002fc40001800000 */
[----:B------:R-:W-:Y:S02]  /*24a0*/  ISETP.GT.AND P3, PT, R38, 0x21, PT ;  /* 0x000000212600780c */ /* 0x000fe40003f64270 */
[----:B------:R-:W-:Y:S02]  /*24b0*/  FMNMX.FTZ R25, R47, R24, !PT ;  /* 0x000000182f197209 */ /* 0x000fe40007810000 */
[----:B------:R-:W-:Y:S01]  /*24c0*/  FSEL R13, R13, -INF , P3 ;  /* 0xff8000000d0d7808 */ /* 0x000fe20001800000 */
[----:B------:R1:W-:Y:S08]  /*24d0*/  MUFU.TANH R20, R50 ;  /* 0x0000003200147308 */ /* 0x0003f00000002400 */
[----:B------:R-:W-:Y:S01]  /*24e0*/  MUFU.TANH R44, R44 ;  /* 0x0000002c002c7308 */ /* 0x000fe20000002400 */
[----:B-1----:R-:W-:-:S02]  /*24f0*/  FSEL R50, R33, -INF , P4 ;  /* 0xff80000021327808 */ /* 0x002fc40002000000 */
[----:B------:R-:W-:Y:S02]  /*2500*/  ISETP.GT.AND P4, PT, R38, 0x28, PT ;  /* 0x000000282600780c */ /* 0x000fe40003f84270 */
[----:B------:R-:W-:Y:S02]  /*2510*/  FMNMX.FTZ R24, R50, R25, !PT ;  /* 0x0000001932187209 */ /* 0x000fe40007810000 */
[----:B----4-:R-:W-:Y:S01]  /*2520*/  FSEL R14, R14, -INF , P4 ;  /* 0xff8000000e0e7808 */ /* 0x010fe20002000000 */
[----:B------:R1:W-:Y:S08]  /*2530*/  MUFU.TANH R21, R51 ;  /* 0x0000003300157308 */ /* 0x0003f00000002400 */
[----:B------:R-:W4:Y:S01]  /*2540*/  MUFU.TANH R45, R45 ;  /* 0x0000002d002d7308 */ /* 0x000f220000002400 */
[----:B-1----:R-:W-:-:S02]  /*2550*/  FSEL R51, R36, -INF , P5 ;  /* 0xff80000024337808 */ /* 0x002fc40002800000 */
[----:B------:R-:W-:Y:S02]  /*2560*/  ISETP.GT.AND P5, PT, R38, 0x29, PT ;  /* 0x000000292600780c */ /* 0x000fe40003fa4270 */
[----:B------:R-:W-:Y:S02]  /*2570*/  FMNMX.FTZ R25, R51, R24, !PT ;  /* 0x0000001833197209 */ /* 0x000fe40007810000 */
[----:B--2---:R-:W-:Y:S01]  /*2580*/  FSEL R15, R15, -INF , P5 ;  /* 0xff8000000f0f7808 */ /* 0x004fe20002800000 */
[----:B------:R1:W2:Y:S08]  /*2590*/  MUFU.TANH R26, R58 ;  /* 0x0000003a001a7308 */ /* 0x0002b00000002400 */
[----:B------:R-:W5:Y:S01]  /*25a0*/  MUFU.TANH R48, R48 ;  /* 0x0000003000307308 */ /* 0x000f620000002400 */
[----:B-1----:R-:W-:-:S02]  /*25b0*/  FSEL R58, R37, -INF , P1 ;  /* 0xff800000253a7808 */ /* 0x002fc40000800000 */
[----:B------:R-:W-:Y:S02]  /*25c0*/  ISETP.GT.AND P1, PT, R38, 0x30, PT ;  /* 0x000000302600780c */ /* 0x000fe40003f24270 */
[----:B------:R-:W-:Y:S02]  /*25d0*/  FMNMX.FTZ R24, R58, R25, !PT ;  /* 0x000000193a187209 */ /* 0x000fe40007810000 */
[----:B----4-:R-:W-:Y:S01]  /*25e0*/  FSEL R88, R45, -INF , P5 ;  /* 0xff8000002d587808 */ /* 0x010fe20002800000 */
[----:B------:R1:W4:Y:S01]  /*25f0*/  MUFU.TANH R27, R59 ;  /* 0x0000003b001b7308 */ /* 0x0003220000002400 */
[----:B------:R-:W-:Y:S02]  /*2600*/  ISETP.GT.AND P5, PT, R38, 0x40, PT ;  /* 0x000000402600780c */ /* 0x000fe40003fa4270 */
[----:B------:R-:W-:Y:S02]  /*2610*/  FSEL R20, R20, -INF , P1 ;  /* 0xff80000014147808 */ /* 0x000fe40000800000 */
[----:B--2---:R-:W-:-:S03]  /*2620*/  FSEL R26, R26, -INF , P5 ;  /* 0xff8000001a1a7808 */ /* 0x004fc60002800000 */
[----:B------:R-:W2:Y:S01]  /*2630*/  MUFU.TANH R49, R49 ;  /* 0x0000003100317308 */ /* 0x000ea20000002400 */
[----:B-1----:R-:W-:Y:S02]  /*2640*/  FSEL R59, R40, -INF , P2 ;  /* 0xff800000283b7808 */ /* 0x002fe40001000000 */
[----:B------:R-:W-:Y:S02]  /*2650*/  ISETP.GT.AND P2, PT, R38, 0x31, PT ;  /* 0x000000312600780c */ /* 0x000fe40003f44270 */
[----:B------:R-:W-:Y:S02]  /*2660*/  FMNMX.FTZ R25, R59, R24, !PT ;  /* 0x000000183b197209 */ /* 0x000fe40007810000 */
[----:B-----5:R-:W-:Y:S01]  /*2670*/  FSEL R48, R48, -INF , P1 ;  /* 0xff80000030307808 */ /* 0x020fe20000800000 */
[----:B------:R1:W-:Y:S01]  /*2680*/  MUFU.TANH R30, R66 ;  /* 0x00000042001e7308 */ /* 0x0003e20000002400 */
[----:B------:R-:W-:Y:S02]  /*2690*/  ISETP.GT.AND P1, PT, R38, 0x41, PT ;  /* 0x000000412600780c */ /* 0x000fe40003f24270 */
[----:B------:R-:W-:-:S02]  /*26a0*/  FSEL R21, R21, -INF , P2 ;  /* 0xff80000015157808 */ /* 0x000fc40001000000 */
[----:B----4-:R-:W-:-:S03]  /*26b0*/  FSEL R27, R27, -INF , P1 ;  /* 0xff8000001b1b7808 */ /* 0x010fc60000800000 */
[----:B------:R-:W4:Y:S01]  /*26c0*/  MUFU.TANH R52, R52 ;  /* 0x0000003400347308 */ /* 0x000f220000002400 */
[----:B-1----:R-:W-:Y:S01]  /*26d0*/  FSEL R66, R41, -INF , P3 ;  /* 0xff80000029427808 */ /* 0x002fe20001800000 */
[----:B------:R-:W-:Y:S01]  /*26e0*/  IMAD.U32 R41, RZ, RZ, UR10 ;  /* 0x0000000aff297e24 */ /* 0x000fe2000f8e00ff */
[----:B------:R-:W-:Y:S02]  /*26f0*/  ISETP.GT.AND P3, PT, R38, 0x38, PT ;  /* 0x000000382600780c */ /* 0x000fe40003f64270 */
[----:B------:R-:W-:Y:S02]  /*2700*/  FMNMX.FTZ R24, R66, R25, !PT ;  /* 0x0000001942187209 */ /* 0x000fe40007810000 */
[----:B--2---:R-:W-:Y:S01]  /*2710*/  FSEL R49, R49, -INF , P2 ;  /* 0xff80000031317808 */ /* 0x004fe20001000000 */
[----:B------:R1:W-:Y:S01]  /*2720*/  MUFU.TANH R31, R67 ;  /* 0x00000043001f7308 */ /* 0x0003e20000002400 */
[----:B------:R-:W-:-:S07]  /*2730*/  ISETP.GT.AND P2, PT, R38, 0x48, PT ;  /* 0x000000482600780c */ /* 0x000fce0003f44270 */
[----:B------:R-:W2:Y:S01]  /*2740*/  MUFU.TANH R53, R53 ;  /* 0x0000003500357308 */ /* 0x000ea20000002400 */
[----:B-1----:R-:W-:Y:S02]  /*2750*/  FSEL R67, R44, -INF , P4 ;  /* 0xff8000002c437808 */ /* 0x002fe40002000000 */
[----:B------:R-:W-:Y:S02]  /*2760*/  ISETP.GT.AND P4, PT, R38, 0x39, PT ;  /* 0x000000392600780c */ /* 0x000fe40003f84270 */
[----:B------:R-:W-:Y:S02]  /*2770*/  FMNMX.FTZ R25, R67, R24, !PT ;  /* 0x0000001843197209 */ /* 0x000fe40007810000 */
[----:B----4-:R-:W-:Y:S01]  /*2780*/  FSEL R52, R52, -INF , P3 ;  /* 0xff80000034347808 */ /* 0x010fe20001800000 */
[----:B------:R-:W1:Y:S01]  /*2790*/  MUFU.TANH R56, R56 ;  /* 0x0000003800387308 */ /* 0x000e620000002400 */
[----:B------:R-:W-:-:S04]  /*27a0*/  FMNMX.FTZ R29, R88, R25, !PT ;  /* 0x00000019581d7209 */ /* 0x000fc80007810000 */
[----:B------:R-:W-:-:S03]  /*27b0*/  FMNMX.FTZ R28, R48, R29, !PT ;  /* 0x0000001d301c7209 */ /* 0x000fc60007810000 */
[----:B------:R-:W4:Y:S01]  /*27c0*/  MUFU.TANH R57, R57 ;  /* 0x0000003900397308 */ /* 0x000f220000002400 */
[----:B------:R-:W-:Y:S02]  /*27d0*/  FMNMX.FTZ R29, R49, R28, !PT ;  /* 0x0000001c311d7209 */ /* 0x000fe40007810000 */
[----:B--2---:R-:W-:Y:S02]  /*27e0*/  FSEL R53, R53, -INF , P4 ;  /* 0xff80000035357808 */ /* 0x004fe40002000000 */
[----:B------:R-:W-:-:S03]  /*27f0*/  FMNMX.FTZ R28, R52, R29, !PT ;  /* 0x0000001d341c7209 */ /* 0x000fc60007810000 */
[----:B------:R-:W2:Y:S01]  /*2800*/  MUFU.TANH R54, R54 ;  /* 0x0000003600367308 */ /* 0x000ea20000002400 */
[----:B-1----:R-:W-:Y:S02]  /*2810*/  FSEL R56, R56, -INF , P5 ;  /* 0xff80000038387808 */ /* 0x002fe40002800000 */
[----:B------:R-:W-:Y:S02]  /*2820*/  FMNMX.FTZ R29, R53, R28, !PT ;  /* 0x0000001c351d7209 */ /* 0x000fe40007810000 */
[----:B------:R-:W-:Y:S02]  /*2830*/  ISETP.GT.AND P5, PT, R38, 0x51, PT ;  /* 0x000000512600780c */ /* 0x000fe40003fa4270 */
[----:B------:R-:W-:Y:S01]  /*2840*/  FMNMX.FTZ R32, R56, R29, !PT ;  /* 0x0000001d38207209 */ /* 0x000fe20007810000 */
[----:B------:R-:W1:Y:S01]  /*2850*/  MUFU.TANH R60, R60 ;  /* 0x0000003c003c7308 */ /* 0x000e620000002400 */
[----:B----4-:R-:W-:Y:S02]  /*2860*/  FSEL R57, R57, -INF , P1 ;  /* 0xff80000039397808 */ /* 0x010fe40000800000 */
[----:B------:R-:W-:-:S02]  /*2870*/  ISETP.GT.AND P1, PT, R38, 0x58, PT ;  /* 0x000000582600780c */ /* 0x000fc40003f24270 */
[----:B------:R-:W-:Y:S02]  /*2880*/  FMNMX.FTZ R33, R57, R32, !PT ;  /* 0x0000002039217209 */ /* 0x000fe40007810000 */
[----:B------:R-:W-:Y:S01]  /*2890*/  FSEL R31, R31, -INF , P5 ;  /* 0xff8000001f1f7808 */ /* 0x000fe20002800000 */
[----:B------:R-:W4:Y:S01]  /*28a0*/  MUFU.TANH R55, R55 ;  /* 0x0000003700377308 */ /* 0x000f220000002400 */
[----:B--2---:R-:W-:Y:S02]  /*28b0*/  FSEL R24, R54, -INF , P3 ;  /* 0xff80000036187808 */ /* 0x004fe40001800000 */
[----:B------:R-:W-:-:S05]  /*28c0*/  ISETP.GT.AND P3, PT, R38, 0x49, PT ;  /* 0x000000492600780c */ /* 0x000fca0003f64270 */
[----:B------:R-:W2:Y:S01]  /*28d0*/  MUFU.TANH R61, R61 ;  /* 0x0000003d003d7308 */ /* 0x000ea20000002400 */
[----:B-1----:R-:W-:-:S04]  /*28e0*/  FSEL R60, R60, -INF , P2 ;  /* 0xff8000003c3c7808 */ /* 0x002fc80001000000 */
[----:B------:R-:W-:-:S03]  /*28f0*/  FMNMX.FTZ R32, R60, R33, !PT ;  /* 0x000000213c207209 */ /* 0x000fc60007810000 */
[----:B------:R-:W1:Y:S01]  /*2900*/  MUFU.TANH R64, R64 ;  /* 0x0000004000407308 */ /* 0x000e620000002400 */
[----:B----4-:R-:W-:Y:S02]  /*2910*/  FSEL R25, R55, -INF , P4 ;  /* 0xff80000037197808 */ /* 0x010fe40002000000 */
[----:B------:R-:W-:-:S04]  /*2920*/  ISETP.GT.AND P4, PT, R38, 0x50, PT ;  /* 0x000000502600780c */ /* 0x000fc80003f84270 */
[----:B------:R-:W-:Y:S01]  /*2930*/  FSEL R30, R30, -INF , P4 ;  /* 0xff8000001e1e7808 */ /* 0x000fe20002000000 */
[----:B------:R-:W4:Y:S01]  /*2940*/  MUFU.TANH R65, R65 ;  /* 0x0000004100417308 */ /* 0x000f220000002400 */
[----:B--2---:R-:W-:-:S04]  /*2950*/  FSEL R61, R61, -INF , P3 ;  /* 0xff8000003d3d7808 */ /* 0x004fc80001800000 */
[----:B------:R-:W-:-:S03]  /*2960*/  FMNMX.FTZ R33, R61, R32, !PT ;  /* 0x000000203d217209 */ /* 0x000fc60007810000 */
[----:B------:R-:W2:Y:S01]  /*2970*/  MUFU.TANH R62, R62 ;  /* 0x0000003e003e7308 */ /* 0x000ea20000002400 */
[----:B-1----:R-:W-:Y:S02]  /*2980*/  FSEL R64, R64, -INF , P4 ;  /* 0xff80000040407808 */ /* 0x002fe40002000000 */
[----:B------:R-:W-:Y:S02]  /*2990*/  ISETP.GT.AND P4, PT, R38, 0x61, PT ;  /* 0x000000612600780c */ /* 0x000fe40003f84270 */
[----:B------:R-:W-:-:S03]  /*29a0*/  FMNMX.FTZ R32, R64, R33, !PT ;  /* 0x0000002140207209 */ /* 0x000fc60007810000 */
[----:B------:R-:W1:Y:S01]  /*29b0*/  MUFU.TANH R68, R68 ;  /* 0x0000004400447308 */ /* 0x000e620000002400 */
[----:B----4-:R-:W-:Y:S02]  /*29c0*/  FSEL R65, R65, -INF , P5 ;  /* 0xff80000041417808 */ /* 0x010fe40002800000 */
[----:B------:R-:W-:Y:S02]  /*29d0*/  ISETP.GT.AND P5, PT, R38, 0x68, PT ;  /* 0x000000682600780c */ /* 0x000fe40003fa4270 */
[----:B------:R-:W-:-:S03]  /*29e0*/  FMNMX.FTZ R33, R65, R32, !PT ;  /* 0x0000002041217209 */ /* 0x000fc60007810000 */
[----:B------:R-:W4:Y:S01]  /*29f0*/  MUFU.TANH R63, R63 ;  /* 0x0000003f003f7308 */ /* 0x000f220000002400 */
[----:B--2---:R-:W-:Y:S02]  /*2a00*/  FSEL R28, R62, -INF , P2 ;  /* 0xff8000003e1c7808 */ /* 0x004fe40001000000 */
[----:B------:R-:W-:-:S05]  /*2a10*/  ISETP.GT.AND P2, PT, R38, 0x59, PT ;  /* 0x000000592600780c */ /* 0x000fca0003f44270 */
[----:B------:R-:W2:Y:S01]  /*2a20*/  MUFU.TANH R69, R69 ;  /* 0x0000004500457308 */ /* 0x000ea20000002400 */
[----:B-1----:R-:W-:-:S04]  /*2a30*/  FSEL R68, R68, -INF , P1 ;  /* 0xff80000044447808 */ /* 0x002fc80000800000 */
[----:B------:R-:W-:-:S03]  /*2a40*/  FMNMX.FTZ R40, R68, R33, !PT ;  /* 0x0000002144287209 */ /* 0x000fc60007810000 */
[----:B------:R-:W1:Y:S01]  /*2a50*/  MUFU.TANH R72, R72 ;  /* 0x0000004800487308 */ /* 0x000e620000002400 */
[----:B----4-:R-:W-:Y:S01]  /*2a60*/  FSEL R29, R63, -INF , P3 ;  /* 0xff8000003f1d7808 */ /* 0x010fe20001800000 */
[----:B------:R-:W-:Y:S01]  /*2a70*/  IMAD.MOV.U32 R63, RZ, RZ, R151 ;  /* 0x000000ffff3f7224 */ /* 0x000fe200078e0097 */
[----:B------:R-:W-:-:S05]  /*2a80*/  ISETP.GT.AND P3, PT, R38, 0x60, PT ;  /* 0x000000602600780c */ /* 0x000fca0003f64270 */
[----:B------:R-:W4:Y:S01]  /*2a90*/  MUFU.TANH R73, R73 ;  /* 0x0000004900497308 */ /* 0x000f220000002400 */
[----:B--2---:R-:W-:-:S04]  /*2aa0*/  FSEL R69, R69, -INF , P2 ;  /* 0xff80000045457808 */ /* 0x004fc80001000000 */
[----:B------:R-:W-:-:S03]  /*2ab0*/  FMNMX.FTZ R33, R69, R40, !PT ;  /* 0x0000002845217209 */ /* 0x000fc60007810000 */
[----:B------:R-:W2:Y:S01]  /*2ac0*/  MUFU.TANH R70, R70 ;  /* 0x0000004600467308 */ /* 0x000ea20000002400 */
[----:B-1----:R-:W-:-:S04]  /*2ad0*/  FSEL R72, R72, -INF , P3 ;  /* 0xff80000048487808 */ /* 0x002fc80001800000 */
[----:B------:R-:W-:-:S03]  /*2ae0*/  FMNMX.FTZ R40, R72, R33, !PT ;  /* 0x0000002148287209 */ /* 0x000fc60007810000 */
[----:B------:R-:W1:Y:S01]  /*2af0*/  MUFU.TANH R76, R76 ;  /* 0x0000004c004c7308 */ /* 0x000e620000002400 */
[----:B----4-:R-:W-:-:S04]  /*2b00*/  FSEL R73, R73, -INF , P4 ;  /* 0xff80000049497808 */ /* 0x010fc80002000000 */
[----:B------:R-:W-:-:S03]  /*2b10*/  FMNMX.FTZ R37, R73, R40, !PT ;  /* 0x0000002849257209 */ /* 0x000fc60007810000 */
[----:B------:R-:W4:Y:S01]  /*2b20*/  MUFU.TANH R71, R71 ;  /* 0x0000004700477308 */ /* 0x000f220000002400 */
[----:B--2---:R-:W-:Y:S01]  /*2b30*/  FSEL R32, R70, -INF , P1 ;  /* 0xff80000046207808 */ /* 0x004fe20000800000 */
[----:B------:R-:W-:Y:S01]  /*2b40*/  IMAD.MOV.U32 R70, RZ, RZ, R151 ;  /* 0x000000ffff467224 */ /* 0x000fe200078e0097 */
[----:B------:R-:W-:-:S05]  /*2b50*/  ISETP.GT.AND P1, PT, R38, 0x69, PT ;  /* 0x000000692600780c */ /* 0x000fca0003f24270 */
[----:B------:R-:W2:Y:S01]  /*2b60*/  MUFU.TANH R77, R77 ;  /* 0x0000004d004d7308 */ /* 0x000ea20000002400 */
[----:B-1----:R-:W-:-:S04]  /*2b70*/  FSEL R76, R76, -INF , P5 ;  /* 0xff8000004c4c7808 */ /* 0x002fc80002800000 */
[----:B------:R-:W-:-:S03]  /*2b80*/  FMNMX.FTZ R40, R76, R37, !PT ;  /* 0x000000254c287209 */ /* 0x000fc60007810000 */
[----:B------:R1:W5:Y:S01]  /*2b90*/  MUFU.TANH R34, R74 ;  /* 0x0000004a00227308 */ /* 0x0003620000002400 */
[----:B----4-:R-:W-:Y:S01]  /*2ba0*/  FSEL R33, R71, -INF , P2 ;  /* 0xff80000047217808 */ /* 0x010fe20001000000 */
[----:B------:R-:W-:Y:S01]  /*2bb0*/  IMAD.MOV.U32 R71, RZ, RZ, R151 ;  /* 0x000000ffff477224 */ /* 0x000fe200078e0097 */
[----:B------:R-:W-:-:S05]  /*2bc0*/  ISETP.GT.AND P2, PT, R38, 0x70, PT ;  /* 0x000000702600780c */ /* 0x000fca0003f44270 */
[----:B------:R-:W4:Y:S01]  /*2bd0*/  MUFU.TANH R80, R80 ;  /* 0x0000005000507308 */ /* 0x000f220000002400 */
[----:B--2---:R-:W-:Y:S01]  /*2be0*/  FSEL R77, R77, -INF , P1 ;  /* 0xff8000004d4d7808 */ /* 0x004fe20000800000 */
[----:B-1----:R-:W-:-:S03]  /*2bf0*/  IMAD.MOV.U32 R74, RZ, RZ, R151 ;  /* 0x000000ffff4a7224 */ /* 0x002fc600078e0097 */
[----:B------:R-:W-:-:S03]  /*2c00*/  FMNMX.FTZ R37, R77, R40, !PT ;  /* 0x000000284d257209 */ /* 0x000fc60007810000 */
[----:B------:R1:W2:Y:S01]  /*2c10*/  MUFU.TANH R35, R75 ;  /* 0x0000004b00237308 */ /* 0x0002a20000002400 */
[----:B-----5:R-:W-:Y:S02]  /*2c20*/  FSEL R34, R34, -INF , P3 ;  /* 0xff80000022227808 */ /* 0x020fe40001800000 */
[----:B------:R-:W-:-:S05]  /*2c30*/  ISETP.GT.AND P3, PT, R38, 0x71, PT ;  /* 0x000000712600780c */ /* 0x000fca0003f64270 */
[----:B------:R-:W5:Y:S01]  /*2c40*/  MUFU.TANH R81, R81 ;  /* 0x0000005100517308 */ /* 0x000f620000002400 */
[----:B----4-:R-:W-:Y:S01]  /*2c50*/  FSEL R80, R80, -INF , P2 ;  /* 0xff80000050507808 */ /* 0x010fe20001000000 */
[----:B-1----:R-:W-:-:S03]  /*2c60*/  IMAD.MOV.U32 R75, RZ, RZ, R151 ;  /* 0x000000ffff4b7224 */ /* 0x002fc600078e0097 */
[----:B------:R-:W-:-:S03]  /*2c70*/  FMNMX.FTZ R40, R80, R37, !PT ;  /* 0x0000002550287209 */ /* 0x000fc60007810000 */
[----:B------:R1:W4:Y:S01]  /*2c80*/  MUFU.TANH R36, R78 ;  /* 0x0000004e00247308 */ /* 0x0003220000002400 */
[----:B--2---:R-:W-:Y:S02]  /*2c90*/  FSEL R35, R35, -INF , P4 ;  /* 0xff80000023237808 */ /* 0x004fe40002000000 */
[----:B------:R-:W-:-:S05]  /*2ca0*/  ISETP.GT.AND P4, PT, R38, 0x78, PT ;  /* 0x000000782600780c */ /* 0x000fca0003f84270 */
[----:B------:R-:W2:Y:S01]  /*2cb0*/  MUFU.TANH R84, R84 ;  /* 0x0000005400547308 */ /* 0x000ea20000002400 */
[----:B-----5:R-:W-:Y:S01]  /*2cc0*/  FSEL R81, R81, -INF , P3 ;  /* 0xff80000051517808 */ /* 0x020fe20001800000 */
[----:B-1----:R-:W-:-:S03]  /*2cd0*/  IMAD.MOV.U32 R78, RZ, RZ, R151 ;  /* 0x000000ffff4e7224 */ /* 0x002fc600078e0097 */
[----:B------:R-:W-:-:S03]  /*2ce0*/  FMNMX.FTZ R37, R81, R40, !PT ;  /* 0x0000002851257209 */ /* 0x000fc60007810000 */
[----:B------:R-:W1:Y:S01]  /*2cf0*/  MUFU.TANH R85, R85 ;  /* 0x0000005500557308 */ /* 0x000e620000002400 */
[----:B----4-:R-:W-:Y:S02]  /*2d00*/  FSEL R36, R36, -INF , P5 ;  /* 0xff80000024247808 */ /* 0x010fe40002800000 */
        /* <DEDUP_REMOVED lines=8> */
[----:B----4-:R-:W-:Y:S01]  /*2d90*/  FSEL R79, R79, -INF , P1 ;  /* 0xff8000004f4f7808 */ /* 0x010fe20000800000 */
[----:B------:R-:W4:Y:S06]  /*2da0*/  SHFL.BFLY PT, R37, R38, 0x2, 0x1f ;  /* 0x0c401f0026257f89 */ /* 0x000f2c00000e0000 */
[----:B------:R-:W5:Y:S01]  /*2db0*/  MUFU.TANH R86, R86 ;  /* 0x0000005600567308 */ /* 0x000f620000002400 */
[----:B--2---:R-:W-:-:S07]  /*2dc0*/  FSEL R82, R82, -INF , P2 ;  /* 0xff80000052527808 */ /* 0x004fce0001000000 */
[----:B------:R-:W2:Y:S01]  /*2dd0*/  MUFU.TANH R87, R87 ;  /* 0x0000005700577308 */ /* 0x000ea20000002400 */
[----:B-1----:R-:W-:Y:S02]  /*2de0*/  FSEL R83, R83, -INF , P3 ;  /* 0xff80000053537808 */ /* 0x002fe40001800000 */
[----:B-----5:R-:W-:Y:S02]  /*2df0*/  FSEL R86, R86, -INF , P4 ;  /* 0xff80000056567808 */ /* 0x020fe40002000000 */
[----:B----4-:R-:W-:-:S05]  /*2e00*/  FMNMX.FTZ R37, R38, R37, !PT ;  /* 0x0000002526257209 */ /* 0x010fca0007810000 */
[----:B------:R-:W1:Y:S01]  /*2e10*/  SHFL.BFLY PT, R192, R37, 0x1, 0x1f ;  /* 0x0c201f0025c07f89 */ /* 0x000e6200000e0000 */
[----:B--2---:R-:W-:Y:S02]  /*2e20*/  FSEL R87, R87, -INF , P5 ;  /* 0xff80000057577808 */ /* 0x004fe40002800000 */
[----:B-1----:R-:W-:-:S04]  /*2e30*/  FMNMX.FTZ R192, R37, R192, !PT ;  /* 0x000000c025c07209 */ /* 0x002fc80007810000 */
[C---:B------:R-:W-:Y:S01]  /*2e40*/  FSETP.NEU.FTZ.AND P6, PT, R192.reuse, -INF , PT ;  /* 0xff800000c000780b */ /* 0x040fe20003fdd000 */
[----:B------:R-:W-:-:S01]  /*2e50*/  FFMA.FTZ R40, R192, R41, -8 ;  /* 0xc1000000c0287423 */ /* 0x000fc20000010029 */
[----:B------:R-:W-:-:S04]  /*2e60*/  FMNMX.FTZ R41, R4, R5, !PT ;  /* 0x0000000504297209 */ /* 0x000fc80007810000 */
[----:B------:R-:W-:Y:S02]  /*2e70*/  FSEL R54, R40, RZ, P6 ;  /* 0x000000ff28367208 */ /* 0x000fe40003000000 */
[----:B------:R-:W-:Y:S02]  /*2e80*/  FMNMX.FTZ R40, R6, R41, !PT ;  /* 0x0000002906287209 */ /* 0x000fe40007810000 */
[----:B---3--:R-:W-:Y:S01]  /*2e90*/  LOP3.LUT P6, RZ, R89, 0x7f, RZ, 0xc0, !PT ;  /* 0x0000007f59ff7812 */ /* 0x008fe200078cc0ff */
[----:B------:R-:W-:-:S01]  /*2ea0*/  FFMA.FTZ R37, R39, UR10, -R54 ;  /* 0x0000000a27257c23 */ /* 0x000fc20008010836 */
[----:B------:R-:W-:Y:S01]  /*2eb0*/  FMNMX.FTZ R41, R7, R40, !PT ;  /* 0x0000002807297209 */ /* 0x000fe20007810000 */
[----:B------:R-:W-:-:S01]  /*2ec0*/  FFMA.FTZ R39, R43, UR10, -R54 ;  /* 0x0000000a2b277c23 */ /* 0x000fc20008010836 */
[--C-:B------:R-:W-:Y:S01]  /*2ed0*/  FFMA.FTZ R50, R50, UR10, -R54.reuse ;  /* 0x0000000a32327c23 */ /* 0x100fe20008010836 */
        /* <DEDUP_REMOVED lines=11> */
[----:B------:R1:W-:Y:S01]  /*2f90*/  MUFU.EX2 R41, R50 ;  /* 0x0000003200297308 */ /* 0x0003e20000000800 */
        /* <DEDUP_REMOVED lines=15> */
[----:B------:R-:W-:Y:S01]  /*3090*/  MUFU.EX2 R58, R52 ;  /* 0x00000034003a7308 */ /* 0x000fe20000000800 */
[----:B------:R-:W-:-:S01]  /*30a0*/  FFMA.FTZ R72, R72, UR10, -R54 ;  /* 0x0000000a48487c23 */ /* 0x000fc20008010836 */
[----:B------:R-:W-:Y:S01]  /*30b0*/  FMNMX.FTZ R45, R15, R44, !PT ;  /* 0x0000002c0f2d7209 */ /* 0x000fe20007810000 */
[----:B------:R-:W-:-:S01]  /*30c0*/  FFMA.FTZ R44, R59, UR10, -R54 ;  /* 0x0000000a3b2c7c23 */ /* 0x000fc20008010836 */
[--C-:B------:R-:W-:Y:S01]  /*30d0*/  FFMA.FTZ R73, R73, UR10, -R54.reuse ;  /* 0x0000000a49497c23 */ /* 0x100fe20008010836 */
[----:B------:R-:W-:-:S01]  /*30e0*/  FFMA.FTZ R76, R76, UR10, -R54 ;  /* 0x0000000a4c4c7c23 */ /* 0x000fc20008010836 */
[----:B-1----:R-:W-:Y:S01]  /*30f0*/  FMNMX.FTZ R50, R20, R45, !PT ;  /* 0x0000002d14327209 */ /* 0x002fe20007810000 */
[----:B------:R-:W-:-:S01]  /*3100*/  FFMA.FTZ R77, R77, UR10, -R54 ;  /* 0x0000000a4d4d7c23 */ /* 0x000fc20008010836 */
[----:B------:R-:W-:Y:S01]  /*3110*/  MUFU.EX2 R37, R37 ;  /* 0x0000002500257308 */ /* 0x000fe20000000800 */
[----:B------:R-:W-:-:S01]  /*3120*/  FFMA.FTZ R81, R81, UR10, -R54 ;  /* 0x0000000a51517c23 */ /* 0x000fc20008010836 */
[----:B------:R-:W-:Y:S01]  /*3130*/  FMNMX.FTZ R45, R21, R50, !PT ;  /* 0x00000032152d7209 */ /* 0x000fe20007810000 */
[----:B------:R-:W-:-:S01]  /*3140*/  FFMA.FTZ R84, R84, UR10, -R54 ;  /* 0x0000000a54547c23 */ /* 0x000fc20008010836 */
[----:B------:R-:W-:-:S02]  /*3150*/  @!P6 VIADD R3, R3, 0x38840 ;  /* 0x000388400303e836 */ /* 0x000fc40000000000 */
[----:B------:R-:W-:Y:S01]  /*3160*/  FMNMX.FTZ R50, R24, R45, !PT ;  /* 0x0000002d18327209 */ /* 0x000fe20007810000 */
[----:B------:R-:W-:Y:S01]  /*3170*/  IMAD.MOV.U32 R89, RZ, RZ, R151 ;  /* 0x000000ffff597224 */ /* 0x000fe200078e0097 */
[----:B------:R-:W-:Y:S01]  /*3180*/  MUFU.EX2 R38, R38 ;  /* 0x0000002600267308 */ /* 0x000fe20000000800 */
[----:B------:R-:W-:Y:S02]  /*3190*/  @!P6 PRMT R3, RZ, 0x654, R3 ;  /* 0x00000654ff03e816 */ /* 0x000fe40000000003 */
[----:B------:R-:W-:Y:S02]  /*31a0*/  FMNMX.FTZ R47, R25, R50, !PT ;  /* 0x00000032192f7209 */ /* 0x000fe40007810000 */
[----:B------:R1:W-:Y:S02]  /*31b0*/  @!P6 SYNCS.ARRIVE.TRANS64.RED.A1T0 RZ, [R3+URZ], RZ ;  /* 0x000000ff03ffe9a7 */ /* 0x0003e4000810043f */
[----:B------:R-:W-:Y:S01]  /*31c0*/  FMNMX.FTZ R50, R26, R47, !PT ;  /* 0x0000002f1a327209 */ /* 0x000fe20007810000 */
[----:B------:R-:W-:Y:S03]  /*31d0*/  MUFU.EX2 R39, R39 ;  /* 0x0000002700277308 */ /* 0x000fe60000000800 */
[----:B------:R-:W-:-:S04]  /*31e0*/  FMNMX.FTZ R47, R27, R50, !PT ;  /* 0x000000321b2f7209 */ /* 0x000fc80007810000 */
[----:B------:R-:W-:Y:S01]  /*31f0*/  FMNMX.FTZ R50, R28, R47, !PT ;  /* 0x0000002f1c327209 */ /* 0x000fe20007810000 */
[----:B------:R-:W3:Y:S03]  /*3200*/  MUFU.EX2 R42, R42 ;  /* 0x0000002a002a7308 */ /* 0x000ee60000000800 */
[----:B------:R-:W-:-:S04]  /*3210*/  FMNMX.FTZ R47, R29, R50, !PT ;  /* 0x000000321d2f7209 */ /* 0x000fc80007810000 */
[----:B------:R-:W-:Y:S01]  /*3220*/  FMNMX.FTZ R48, R30, R47, !PT ;  /* 0x0000002f1e307209 */ /* 0x000fe20007810000 */
[----:B------:R-:W-:Y:S03]  /*3230*/  MUFU.EX2 R40, R40 ;  /* 0x0000002800287308 */ /* 0x000fe60000000800 */
[----:B--2---:R-:W-:Y:S01]  /*3240*/  FMNMX.FTZ R51, R31, R48, !PT ;  /* 0x000000301f337209 */ /* 0x004fe20007810000 */
[----:B------:R-:W-:-:S03]  /*3250*/  FFMA.FTZ R48, R49, UR10, -R54 ;  /* 0x0000000a31307c23 */ /* 0x000fc60008010836 */
[----:B------:R-:W-:Y:S01]  /*3260*/  FMNMX.FTZ R50, R32, R51, !PT ;  /* 0x0000003320327209 */ /* 0x000fe20007810000 */
[----:B------:R-:W-:Y:S01]  /*3270*/  MUFU.EX2 R47, R55 ;  /* 0x00000037002f7308 */ /* 0x000fe20000000800 */
[----:B---3--:R-:W-:Y:S02]  /*3280*/  F2FP.SATFINITE.E4M3.F32.PACK_AB_MERGE_C R228, R42, R39, RZ ;  /* 0x000000272ae4723e */ /* 0x008fe400048070ff */
[----:B------:R-:W-:Y:S02]  /*3290*/  FMNMX.FTZ R49, R33, R50, !PT ;  /* 0x0000003221317209 */ /* 0x000fe40007810000 */
[----:B------:R-:W-:Y:S02]  /*32a0*/  F2FP.SATFINITE.E4M3.F32.PACK_AB_MERGE_C R228, R38, R37, R228 ;  /* 0x0000002526e4723e */ /* 0x000fe400048070e4 */
[----:B------:R-:W-:Y:S01]  /*32b0*/  FMNMX.FTZ R50, R34, R49, !PT ;  /* 0x0000003122327209 */ /* 0x000fe20007810000 */
[----:B------:R2:W-:Y:S03]  /*32c0*/  MUFU.EX2 R55, R53 ;  /* 0x0000003500377308 */ /* 0x0005e60000000800 */
[----:B------:R-:W-:-:S04]  /*32d0*/  FMNMX.FTZ R49, R35, R50, !PT ;  /* 0x0000003223317209 */ /* 0x000fc80007810000 */
[----:B------:R-:W-:Y:S01]  /*32e0*/  FMNMX.FTZ R50, R36, R49, !PT ;  /* 0x0000003124327209 */ /* 0x000fe20007810000 */
[----:B------:R-:W-:Y:S03]  /*32f0*/  MUFU.EX2 R62, R57 ;  /* 0x00000039003e7308 */ /* 0x000fe60000000800 */
[----:B------:R-:W-:-:S04]  /*3300*/  FMNMX.FTZ R49, R79, R50, !PT ;  /* 0x000000324f317209 */ /* 0x000fc80007810000 */
[----:B------:R-:W-:Y:S01]  /*3310*/  FMNMX.FTZ R50, R82, R49, !PT ;  /* 0x0000003152327209 */ /* 0x000fe20007810000 */
[----:B------:R-:W3:Y:S03]  /*3320*/  MUFU.EX2 R46, R46 ;  /* 0x0000002e002e7308 */ /* 0x000ee60000000800 */
[----:B------:R-:W-:-:S04]  /*3330*/  FMNMX.FTZ R51, R83, R50, !PT ;  /* 0x0000003253337209 */ /* 0x000fc80007810000 */
[----:B------:R-:W-:Y:S01]  /*3340*/  FMNMX.FTZ R50, R86, R51, !PT ;  /* 0x0000003356327209 */ /* 0x000fe20007810000 */
[----:B------:R-:W-:-:S01]  /*3350*/  FFMA.FTZ R51, R64, UR10, -R54 ;  /* 0x0000000a40337c23 */ /* 0x000fc20008010836 */
[----:B------:R-:W-:Y:S02]  /*3360*/  MUFU.EX2 R44, R44 ;  /* 0x0000002c002c7308 */ /* 0x000fe40000000800 */
[----:B------:R-:W-:-:S05]  /*3370*/  FMNMX.FTZ R50, R87, R50, !PT ;  /* 0x0000003257327209 */ /* 0x000fca0007810000 */
[----:B--2---:R-:W2:Y:S01]  /*3380*/  SHFL.BFLY PT, R53, R50, 0x2, 0x1f ;  /* 0x0c401f0032357f89 */ /* 0x004ea200000e0000 */
[----:B------:R4:W-:Y:S01]  /*3390*/  MUFU.EX2 R45, R66 ;  /* 0x00000042002d7308 */ /* 0x0009e20000000800 */
[----:B---3--:R-:W-:-:S04]  /*33a0*/  F2FP.SATFINITE.E4M3.F32.PACK_AB_MERGE_C R230, R46, R43, RZ ;  /* 0x0000002b2ee6723e */ /* 0x008fc800048070ff */
[----:B------:R-:W-:-:S03]  /*33b0*/  F2FP.SATFINITE.E4M3.F32.PACK_AB_MERGE_C R230, R41, R40, R230 ;  /* 0x0000002829e6723e */ /* 0x000fc600048070e6 */
[----:B------:R-:W-:Y:S01]  /*33c0*/  MUFU.EX2 R67, R67 ;  /* 0x0000004300437308 */ /* 0x000fe20000000800 */
[----:B----4-:R-:W-:-:S07]  /*33d0*/  IMAD.MOV.U32 R66, RZ, RZ, R151 ;  /* 0x000000ffff427224 */ /* 0x010fce00078e0097 */
[----:B------:R-:W-:Y:S01]  /*33e0*/  MUFU.EX2 R88, R88 ;  /* 0x0000005800587308 */ /* 0x000fe20000000800 */
[----:B--2---:R-:W-:Y:S01]  /*33f0*/  FMNMX.FTZ R53, R50, R53, !PT ;  /* 0x0000003532357209 */ /* 0x004fe20007810000 */
[--C-:B------:R-:W-:Y:S01]  /*3400*/  FFMA.FTZ R50, R80, UR10, -R54.reuse ;  /* 0x0000000a50327c23 */ /* 0x100fe20008010836 */
[----:B------:R-:W-:-:S05]  /*3410*/  FFMA.FTZ R54, R85, UR10, -R54 ;  /* 0x0000000a55367c23 */ /* 0x000fca0008010836 */
[----:B------:R-:W-:Y:S01]  /*3420*/  MUFU.EX2 R48, R48 ;  /* 0x0000003000307308 */ /* 0x000fe20000000800 */
[--C-:B------:R-:W-:Y:S01]  /*3430*/  IMAD.MOV.U32 R85, RZ, RZ, R151.reuse ;  /* 0x000000ffff557224 */ /* 0x100fe200078e0097 */
[----:B------:R-:W2:Y:S01]  /*3440*/  SHFL.BFLY PT, R52, R53, 0x1, 0x1f ;  /* 0x0c201f0035347f89 */ /* 0x000ea200000e0000 */
[----:B------:R-:W-:-:S05]  /*3450*/  IMAD.MOV.U32 R80, RZ, RZ, R151 ;  /* 0x000000ffff507224 */ /* 0x000fca00078e0097 */
[----:B------:R-:W-:Y:S08]  /*3460*/  MUFU.EX2 R49, R56 ;  /* 0x0000003800317308 */ /* 0x000ff00000000800 */
[----:B------:R-:W-:Y:S08]  /*3470*/  MUFU.EX2 R60, R60 ;  /* 0x0000003c003c7308 */ /* 0x000ff00000000800 */
[----:B------:R-:W-:Y:S01]  /*3480*/  MUFU.EX2 R61, R61 ;  /* 0x0000003d003d7308 */ /* 0x000fe20000000800 */
[----:B--2---:R-:W-:Y:S01]  /*3490*/  FMNMX.FTZ R197, R53, R52, !PT ;  /* 0x0000003435c57209 */ /* 0x004fe20007810000 */
[----:B------:R-:W-:-:S03]  /*34a0*/  IMAD.U32 R52, RZ, RZ, UR10 ;  /* 0x0000000aff347e24 */ /* 0x000fc6000f8e00ff */
[C---:B------:R-:W-:Y:S01]  /*34b0*/  FSETP.NEU.FTZ.AND P1, PT, R197.reuse, -INF , PT ;  /* 0xff800000c500780b */ /* 0x040fe20003f3d000 */
[----:B------:R-:W-:-:S02]  /*34c0*/  FFMA.FTZ R52, R197, R52, -8 ;  /* 0xc1000000c5347423 */ /* 0x000fc40000010034 */
[----:B------:R2:W-:Y:S03]  /*34d0*/  MUFU.EX2 R53, R54 ;  /* 0x0000003600357308 */ /* 0x0005e60000000800 */
[----:B------:R-:W-:Y:S02]  /*34e0*/  FSEL R52, R52, RZ, P1 ;  /* 0x000000ff34347208 */ /* 0x000fe40000800000 */
[----:B------:R-:W-:-:S03]  /*34f0*/  PLOP3.LUT P1, PT, PT, PT, UP0, 0x80, 0x0 ;  /* 0x000000000000781c */ /* 0x000fc60003f2f008 */
[----:B------:R-:W-:Y:S01]  /*3500*/  MUFU.EX2 R51, R51 ;  /* 0x0000003300337308 */ /* 0x000fe20000000800 */
[----:B------:R-:W-:-:S01]  /*3510*/  FFMA.FTZ R4, R4, UR10, -R52 ;  /* 0x0000000a04047c23 */ /* 0x000fc20008010834 */
[--C-:B------:R-:W-:Y:S01]  /*3520*/  FFMA.FTZ R5, R5, UR10, -R52.reuse ;  /* 0x0000000a05057c23 */ /* 0x100fe20008010834 */
[----:B------:R-:W-:-:S01]  /*3530*/  FFMA.FTZ R6, R6, UR10, -R52 ;  /* 0x0000000a06067c23 */ /* 0x000fc20008010834 */
[--C-:B------:R-:W-:Y:S01]  /*3540*/  FFMA.FTZ R7, R7, UR10, -R52.reuse ;  /* 0x0000000a07077c23 */ /* 0x100fe20008010834 */
[----:B------:R-:W-:-:S01]  /*3550*/  FFMA.FTZ R8, R8, UR10, -R52 ;  /* 0x0000000a08087c23 */ /* 0x000fc20008010834 */
[--C-:B------:R-:W-:Y:S01]  /*3560*/  FFMA.FTZ R9, R9, UR10, -R52.reuse ;  /* 0x0000000a09097c23 */ /* 0x100fe20008010834 */
[----:B------:R-:W-:-:S01]  /*3570*/  FFMA.FTZ R10, R10, UR10, -R52 ;  /* 0x0000000a0a0a7c23 */ /* 0x000fc20008010834 */
[----:B------:R-:W-:Y:S01]  /*3580*/  MUFU.EX2 R4, R4 ;  /* 0x0000000400047308 */ /* 0x000fe20000000800 */
[----:B--2---:R-:W-:-:S01]  /*3590*/  FADD.FTZ R54, R37, R38 ;  /* 0x0000002625367221 */ /* 0x004fc20000010000 */
[--C-:B------:R-:W-:Y:S01]  /*35a0*/  FFMA.FTZ R11, R11, UR10, -R52.reuse ;  /* 0x0000000a0b0b7c23 */ /* 0x100fe20008010834 */
[----:B------:R-:W-:-:S01]  /*35b0*/  FFMA.FTZ R12, R12, UR10, -R52 ;  /* 0x0000000a0c0c7c23 */ /* 0x000fc20008010834 */
[----:B------:R-:W-:Y:S01]  /*35c0*/  FFMA.FTZ R13, R13, UR10, -R52 ;  /* 0x0000000a0d0d7c23 */ /* 0x000fe20008010834 */
[----:B------:R-:W-:-:S01]  /*35d0*/  FADD.FTZ R59, R39, R54 ;  /* 0x00000036273b7221 */ /* 0x000fc20000010000 */
[--C-:B------:R-:W-:Y:S01]  /*35e0*/  FFMA.FTZ R14, R14, UR10, -R52.reuse ;  /* 0x0000000a0e0e7c23 */ /* 0x100fe20008010834 */
[----:B------:R-:W-:-:S01]  /*35f0*/  FFMA.FTZ R15, R15, UR10, -R52 ;  /* 0x0000000a0f0f7c23 */ /* 0x000fc20008010834 */
[----:B------:R-:W2:Y:S01]  /*3600*/  MUFU.EX2 R5, R5 ;  /* 0x0000000500057308 */ /* 0x000ea20000000800 */
[----:B------:R-:W-:-:S01]  /*3610*/  FADD.FTZ R59, R42, R59 ;  /* 0x0000003b2a3b7221 */ /* 0x000fc20000010000 */
[--C-:B------:R-:W-:Y:S01]  /*3620*/  FFMA.FTZ R20, R20, UR10, -R52.reuse ;  /* 0x0000000a14147c23 */ /* 0x100fe20008010834 */
[----:B------:R-:W-:-:S01]  /*3630*/  FFMA.FTZ R21, R21, UR10, -R52 ;  /* 0x0000000a15157c23 */ /* 0x000fc20008010834 */
[--C-:B------:R-:W-:Y:S01]  /*3640*/  FFMA.FTZ R24, R24, UR10, -R52.reuse ;  /* 0x0000000a18187c23 */ /* 0x100fe20008010834 */
[----:B------:R-:W-:-:S01]  /*3650*/  FFMA.FTZ R25, R25, UR10, -R52 ;  /* 0x0000000a19197c23 */ /* 0x000fc20008010834 */
[--C-:B------:R-:W-:Y:S01]  /*3660*/  FFMA.FTZ R26, R26, UR10, -R52.reuse ;  /* 0x0000000a1a1a7c23 */ /* 0x100fe20008010834 */
[----:B------:R-:W-:-:S01]  /*3670*/  FFMA.FTZ R27, R27, UR10, -R52 ;  /* 0x0000000a1b1b7c23 */ /* 0x000fc20008010834 */
[----:B------:R-:W3:Y:S01]  /*3680*/  MUFU.EX2 R6, R6 ;  /* 0x0000000600067308 */ /* 0x000ee20000000800 */
[----:B------:R-:W-:-:S01]  /*3690*/  FFMA.FTZ R28, R28, UR10, -R52 ;  /* 0x0000000a1c1c7c23 */ /* 0x000fc20008010834 */
[--C-:B------:R-:W-:Y:S01]  /*36a0*/  FFMA.FTZ R29, R29, UR10, -R52.reuse ;  /* 0x0000000a1d1d7c23 */ /* 0x100fe20008010834 */
[----:B------:R-:W-:-:S01]  /*36b0*/  FFMA.FTZ R30, R30, UR10, -R52 ;  /* 0x0000000a1e1e7c23 */ /* 0x000fc20008010834 */
[--C-:B------:R-:W-:Y:S01]  /*36c0*/  FFMA.FTZ R31, R31, UR10, -R52.reuse ;  /* 0x0000000a1f1f7c23 */ /* 0x100fe20008010834 */
[----:B------:R-:W-:-:S01]  /*36d0*/  FFMA.FTZ R32, R32, UR10, -R52 ;  /* 0x0000000a20207c23 */ /* 0x000fc20008010834 */
[--C-:B------:R-:W-:Y:S01]  /*36e0*/  FFMA.FTZ R33, R33, UR10, -R52.reuse ;  /* 0x0000000a21217c23 */ /* 0x100fe20008010834 */
[----:B------:R-:W-:-:S01]  /*36f0*/  FFMA.FTZ R34, R34, UR10, -R52 ;  /* 0x0000000a22227c23 */ /* 0x000fc20008010834 */
[----:B------:R-:W4:Y:S01]  /*3700*/  MUFU.EX2 R7, R7 ;  /* 0x0000000700077308 */ /* 0x000f220000000800 */
[----:B--2---:R-:W-:-:S01]  /*3710*/  FADD.FTZ R57, R4, R5 ;  /* 0x0000000504397221 */ /* 0x004fc20000010000 */
[--C-:B------:R-:W-:Y:S01]  /*3720*/  FFMA.FTZ R35, R35, UR10, -R52.reuse ;  /* 0x0000000a23237c23 */ /* 0x100fe20008010834 */
[----:B------:R-:W-:-:S01]  /*3730*/  FFMA.FTZ R36, R36, UR10, -R52 ;  /* 0x0000000a24247c23 */ /* 0x000fc20008010834 */
[--C-:B------:R-:W-:Y:S01]  /*3740*/  FFMA.FTZ R79, R79, UR10, -R52.reuse ;  /* 0x0000000a4f4f7c23 */ /* 0x100fe20008010834 */
[----:B------:R-:W-:-:S01]  /*3750*/  FFMA.FTZ R82, R82, UR10, -R52 ;  /* 0x0000000a52527c23 */ /* 0x000fc20008010834 */
[--C-:B------:R-:W-:Y:S01]  /*3760*/  FFMA.FTZ R83, R83, UR10, -R52.reuse ;  /* 0x0000000a53537c23 */ /* 0x100fe20008010834 */
[----:B------:R-:W-:-:S01]  /*3770*/  FFMA.FTZ R86, R86, UR10, -R52 ;  /* 0x0000000a56567c23 */ /* 0x000fc20008010834 */
[----:B------:R-:W2:Y:S01]  /*3780*/  MUFU.EX2 R8, R8 ;  /* 0x0000000800087308 */ /* 0x000ea20000000800 */
[----:B---3--:R-:W-:-:S01]  /*3790*/  FADD.FTZ R54, R6, R57 ;  /* 0x0000003906367221 */ /* 0x008fc20000010000 */
[----:B------:R-:W-:Y:S01]  /*37a0*/  FFMA.FTZ R52, R87, UR10, -R52 ;  /* 0x0000000a57347c23 */ /* 0x000fe20008010834 */
[----:B------:R-:W-:-:S02]  /*37b0*/  IMAD.MOV.U32 R87, RZ, RZ, R151 ;  /* 0x000000ffff577224 */ /* 0x000fc400078e0097 */
[--C-:B------:R-:W-:Y:S02]  /*37c0*/  IMAD.MOV.U32 R38, RZ, RZ, R151.reuse ;  /* 0x000000ffff267224 */ /* 0x100fe400078e0097 */
[----:B------:R-:W-:Y:S01]  /*37d0*/  IMAD.MOV.U32 R37, RZ, RZ, R151 ;  /* 0x000000ffff257224 */ /* 0x000fe200078e0097 */
[----:B------:R-:W1:Y:S01]  /*37e0*/  MUFU.EX2 R9, R9 ;  /* 0x0000000900097308 */ /* 0x000e620000000800 */
[----:B----4-:R-:W-:-:S01]  /*37f0*/  FADD.FTZ R57, R7, R54 ;  /* 0x0000003607397221 */ /* 0x010fc20000010000 */
[----:B------:R-:W-:Y:S01]  /*3800*/  FADD.FTZ R54, R40, R59 ;  /* 0x0000003b28367221 */ /* 0x000fe20000010000 */
[----:B------:R-:W-:Y:S01]  /*3810*/  F2FP.SATFINITE.E4M3.F32.PACK_AB_MERGE_C R39, R7, R6, RZ ;  /* 0x000000060727723e */ /* 0x000fe200048070ff */
[----:B------:R-:W-:Y:S02]  /*3820*/  IMAD.MOV.U32 R59, RZ, RZ, R151 ;  /* 0x000000ffff3b7224 */ /* 0x000fe400078e0097 */
[----:B------:R-:W-:-:S01]  /*3830*/  FADD.FTZ R54, R41, R54 ;  /* 0x0000003629367221 */ /* 0x000fc20000010000 */
[----:B------:R-:W-:Y:S01]  /*3840*/  F2FP.SATFINITE.E4M3.F32.PACK_AB_MERGE_C R229, R5, R4, R39 ;  /* 0x0000000405e5723e */ /* 0x000fe20004807027 */
[----:B------:R-:W3:Y:S01]  /*3850*/  MUFU.EX2 R10, R10 ;  /* 0x0000000a000a7308 */ /* 0x000ee20000000800 */
[----:B--2---:R-:W-:-:S01]  /*3860*/  FADD.FTZ R64, R8, R57 ;  /* 0x0000003908407221 */ /* 0x004fc20000010000 */
[----:B------:R-:W-:Y:S01]  /*3870*/  FADD.FTZ R57, R43, R54 ;  /* 0x000000362b397221 */ /* 0x000fe20000010000 */
[----:B------:R-:W-:-:S02]  /*3880*/  IMAD.MOV.U32 R43, RZ, RZ, R151 ;  /* 0x000000ffff2b7224 */ /* 0x000fc400078e0097 */
[----:B------:R-:W-:Y:S02]  /*3890*/  IMAD.MOV.U32 R41, RZ, RZ, R151 ;  /* 0x000000ffff297224 */ /* 0x000fe400078e0097 */
[----:B------:R-:W-:-:S01]  /*38a0*/  FADD.FTZ R57, R46, R57 ;  /* 0x000000392e397221 */ /* 0x000fc20000010000 */
[----:B------:R-:W-:Y:S01]  /*38b0*/  IMAD.MOV.U32 R40, RZ, RZ, R151 ;  /* 0x000000ffff287224 */ /* 0x000fe200078e0097 */
[----:B------:R-:W2:Y:S01]  /*38c0*/  MUFU.EX2 R11, R11 ;  /* 0x0000000b000b7308 */ /* 0x000ea20000000800 */
[----:B-1----:R-:W-:-:S01]  /*38d0*/  FADD.FTZ R3, R9, R64 ;  /* 0x0000004009037221 */ /* 0x002fc20000010000 */
[----:B------:R-:W-:-:S06]  /*38e0*/  IMAD.MOV.U32 R39, RZ, RZ, R151 ;  /* 0x000000ffff277224 */ /* 0x000fcc00078e0097 */
[----:B------:R-:W1:Y:S01]  /*38f0*/  MUFU.EX2 R12, R12 ;  /* 0x0000000c000c7308 */ /* 0x000e620000000800 */
[----:B---3--:R-:W-:-:S07]  /*3900*/  FADD.FTZ R54, R10, R3 ;  /* 0x000000030a367221 */ /* 0x008fce0000010000 */
[----:B------:R-:W3:Y:S01]  /*3910*/  MUFU.EX2 R13, R13 ;  /* 0x0000000d000d7308 */ /* 0x000ee20000000800 */
[----:B--2---:R-:W-:-:S01]  /*3920*/  FADD.FTZ R3, R11, R54 ;  /* 0x000000360b037221 */ /* 0x004fc20000010000 */
[----:B------:R-:W-:Y:S01]  /*3930*/  FADD.FTZ R54, R44, R57 ;  /* 0x000000392c367221 */ /* 0x000fe20000010000 */
[----:B------:R-:W-:-:S03]  /*3940*/  F2FP.SATFINITE.E4M3.F32.PACK_AB_MERGE_C R11, R11, R10, RZ ;  /* 0x0000000a0b0b723e */ /* 0x000fc600048070ff */
[----:B------:R-:W-:Y:S01]  /*3950*/  FADD.FTZ R54, R45, R54 ;  /* 0x000000362d367221 */ /* 0x000fe20000010000 */
[----:B------:R-:W-:Y:S01]  /*3960*/  F2FP.SATFINITE.E4M3.F32.PACK_AB_MERGE_C R231, R9, R8, R11 ;  /* 0x0000000809e7723e */ /* 0x000fe2000480700b */
[----:B------:R-:W2:Y:S01]  /*3970*/  MUFU.EX2 R14, R14 ;  /* 0x0000000e000e7308 */ /* 0x000ea20000000800 */
[----:B-1----:R-:W-:-:S01]  /*3980*/  FADD.FTZ R64, R12, R3 ;  /* 0x000000030c407221 */ /* 0x002fc20000010000 */
[----:B------:R-:W-:Y:S01]  /*3990*/  FADD.FTZ R57, R67, R54 ;  /* 0x0000003643397221 */ /* 0x000fe20000010000 */
[----:B------:R-:W-:-:S04]  /*39a0*/  F2FP.SATFINITE.E4M3.F32.PACK_AB_MERGE_C R67, R88, R67, RZ ;  /* 0x000000435843723e */ /* 0x000fc800048070ff */
[----:B------:R-:W-:Y:S01]  /*39b0*/  F2FP.SATFINITE.E4M3.F32.PACK_AB_MERGE_C R216, R45, R44, R67 ;  /* 0x0000002c2dd8723e */ /* 0x000fe20004807043 */
[----:B------:R-:W1:Y:S01]  /*39c0*/  MUFU.EX2 R15, R15 ;  /* 0x0000000f000f7308 */ /* 0x000e620000000800 */
[----:B---3--:R-:W-:-:S01]  /*39d0*/  FADD.FTZ R3, R13, R64 ;  /* 0x000000400d037221 */ /* 0x008fc20000010000 */
[----:B------:R-:W-:Y:S01]  /*39e0*/  FADD.FTZ R64, R88, R57 ;  /* 0x0000003958407221 */ /* 0x000fe20000010000 */
[--C-:B------:R-:W-:Y:S02]  /*39f0*/  IMAD.MOV.U32 R88, RZ, RZ, R151.reuse ;  /* 0x000000ffff587224 */ /* 0x100fe400078e0097 */
[----:B------:R-:W-:Y:S02]  /*3a00*/  IMAD.MOV.U32 R67, RZ, RZ, R151 ;  /* 0x000000ffff437224 */ /* 0x000fe400078e0097 */
[----:B------:R-:W-:-:S01]  /*3a10*/  FADD.FTZ R57, R47, R64 ;  /* 0x000000402f397221 */ /* 0x000fc20000010000 */
[----:B------:R-:W-:Y:S01]  /*3a20*/  IMAD.MOV.U32 R64, RZ, RZ, R151 ;  /* 0x000000ffff407224 */ /* 0x000fe200078e0097 */
[----:B------:R-:W3:Y:S01]  /*3a30*/  MUFU.EX2 R20, R20 ;  /* 0x0000001400147308 */ /* 0x000ee20000000800 */
[----:B--2---:R-:W-:-:S01]  /*3a40*/  FADD.FTZ R54, R14, R3 ;  /* 0x000000030e367221 */ /* 0x004fc20000010000 */
[----:B------:R-:W-:Y:S01]  /*3a50*/  FADD.FTZ R57, R48, R57 ;  /* 0x0000003930397221 */ /* 0x000fe20000010000 */
[----:B------:R-:W-:-:S02]  /*3a60*/  IMAD.MOV.U32 R45, RZ, RZ, R151 ;  /* 0x000000ffff2d7224 */ /* 0x000fc400078e0097 */
[----:B------:R-:W-:Y:S02]  /*3a70*/  IMAD.MOV.U32 R44, RZ, RZ, R151 ;  /* 0x000000ffff2c7224 */ /* 0x000fe400078e0097 */
[----:B------:R-:W-:-:S01]  /*3a80*/  FADD.FTZ R42, R58, R57 ;  /* 0x000000393a2a7221 */ /* 0x000fc20000010000 */
[----:B------:R-:W-:Y:S01]  /*3a90*/  F2FP.SATFINITE.E4M3.F32.PACK_AB_MERGE_C R58, R55, R58, RZ ;  /* 0x0000003a373a723e */ /* 0x000fe200048070ff */
[----:B------:R-:W2:Y:S01]  /*3aa0*/  MUFU.EX2 R21, R21 ;  /* 0x0000001500157308 */ /* 0x000ea20000000800 */
[----:B-1----:R-:W-:-:S01]  /*3ab0*/  FADD.FTZ R3, R15, R54 ;  /* 0x000000360f037221 */ /* 0x002fc20000010000 */
[----:B------:R-:W-:Y:S01]  /*3ac0*/  FADD.FTZ R42, R55, R42 ;  /* 0x0000002a372a7221 */ /* 0x000fe20000010000 */
[----:B------:R-:W-:Y:S01]  /*3ad0*/  F2FP.SATFINITE.E4M3.F32.PACK_AB_MERGE_C R14, R15, R14, RZ ;  /* 0x0000000e0f0e723e */ /* 0x000fe200048070ff */
[----:B------:R-:W-:Y:S01]  /*3ae0*/  IMAD.MOV.U32 R57, RZ, RZ, R151 ;  /* 0x000000ffff397224 */ /* 0x000fe200078e0097 */
[----:B------:R-:W-:Y:S01]  /*3af0*/  F2FP.SATFINITE.E4M3.F32.PACK_AB_MERGE_C R218, R48, R47, R58 ;  /* 0x0000002f30da723e */ /* 0x000fe2000480703a */
[----:B------:R-:W-:Y:S01]  /*3b00*/  FADD.FTZ R7, R49, R42 ;  /* 0x0000002a31077221 */ /* 0x000fe20000010000 */
[----:B------:R-:W-:Y:S01]  /*3b10*/  F2FP.SATFINITE.E4M3.F32.PACK_AB_MERGE_C R217, R13, R12, R14 ;  /* 0x0000000c0dd9723e */ /* 0x000fe2000480700e */
[----:B------:R-:W1:Y:S01]  /*3b20*/  MUFU.EX2 R24, R24 ;  /* 0x0000001800187308 */ /* 0x000e620000000800 */
[----:B---3--:R-:W-:-:S01]  /*3b30*/  FADD.FTZ R54, R20, R3 ;  /* 0x0000000314367221 */ /* 0x008fc20000010000 */
[----:B------:R-:W-:Y:S01]  /*3b40*/  FADD.FTZ R7, R62, R7 ;  /* 0x000000073e077221 */ /* 0x000fe20000010000 */
[----:B------:R-:W-:-:S02]  /*3b50*/  IMAD.MOV.U32 R58, RZ, RZ, R151 ;  /* 0x000000ffff3a7224 */ /* 0x000fc400078e0097 */
[--C-:B------:R-:W-:Y:S02]  /*3b60*/  IMAD.MOV.U32 R55, RZ, RZ, R151.reuse ;  /* 0x000000ffff377224 */ /* 0x100fe400078e0097 */
[----:B------:R-:W-:Y:S01]  /*3b70*/  IMAD.MOV.U32 R48, RZ, RZ, R151 ;  /* 0x000000ffff307224 */ /* 0x000fe200078e0097 */
[----:B------:R-:W3:Y:S01]  /*3b80*/  MUFU.EX2 R25, R25 ;  /* 0x0000001900197308 */ /* 0x000ee20000000800 */
[----:B--2---:R-:W-:-:S01]  /*3b90*/  FADD.FTZ R3, R21, R54 ;  /* 0x0000003615037221 */ /* 0x004fc20000010000 */
[--C-:B------:R-:W-:Y:S02]  /*3ba0*/  IMAD.MOV.U32 R54, RZ, RZ, R151.reuse ;  /* 0x000000ffff367224 */ /* 0x100fe400078e0097 */
[--C-:B------:R-:W-:Y:S02]  /*3bb0*/  IMAD.MOV.U32 R47, RZ, RZ, R151.reuse ;  /* 0x000000ffff2f7224 */ /* 0x100fe400078e0097 */
[----:B------:R-:W-:Y:S02]  /*3bc0*/  IMAD.MOV.U32 R42, RZ, RZ, R151 ;  /* 0x000000ffff2a7224 */ /* 0x000fe400078e0097 */
[----:B------:R-:W2:Y:S01]  /*3bd0*/  MUFU.EX2 R26, R26 ;  /* 0x0000001a001a7308 */ /* 0x000ea20000000800 */
[----:B-1----:R-:W-:-:S07]  /*3be0*/  FADD.FTZ R46, R24, R3 ;  /* 0x00000003182e7221 */ /* 0x002fce0000010000 */
[----:B------:R-:W1:Y:S01]  /*3bf0*/  MUFU.EX2 R27, R27 ;  /* 0x0000001b001b7308 */ /* 0x000e620000000800 */
[----:B---3--:R-:W-:-:S01]  /*3c00*/  FADD.FTZ R3, R25, R46 ;  /* 0x0000002e19037221 */ /* 0x008fc20000010000 */
[----:B------:R-:W-:Y:S01]  /*3c10*/  F2FP.SATFINITE.E4M3.F32.PACK_AB_MERGE_C R24, R25, R24, RZ ;  /* 0x000000181918723e */ /* 0x000fe200048070ff */
[--C-:B------:R-:W-:Y:S02]  /*3c20*/  IMAD.MOV.U32 R46, RZ, RZ, R151.reuse ;  /* 0x000000ffff2e7224 */ /* 0x100fe400078e0097 */
[--C-:B------:R-:W-:Y:S01]  /*3c30*/  IMAD.MOV.U32 R25, RZ, RZ, R151.reuse ;  /* 0x000000ffff197224 */ /* 0x100fe200078e0097 */
[----:B------:R-:W-:Y:S01]  /*3c40*/  F2FP.SATFINITE.E4M3.F32.PACK_AB_MERGE_C R219, R21, R20, R24 ;  /* 0x0000001415db723e */ /* 0x000fe20004807018 */
[----:B------:R-:W-:Y:S01]  /*3c50*/  IMAD.MOV.U32 R24, RZ, RZ, R151 ;  /* 0x000000ffff187224 */ /* 0x000fe200078e0097 */
[----:B------:R-:W3:Y:S01]  /*3c60*/  MUFU.EX2 R28, R28 ;  /* 0x0000001c001c7308 */ /* 0x000ee20000000800 */
[----:B--2---:R-:W-:-:S07]  /*3c70*/  FADD.FTZ R6, R26, R3 ;  /* 0x000000031a067221 */ /* 0x004fce0000010000 */
[----:B------:R-:W2:Y:S01]  /*3c80*/  MUFU.EX2 R29, R29 ;  /* 0x0000001d001d7308 */ /* 0x000ea20000000800 */
[----:B-1----:R-:W-:-:S01]  /*3c90*/  FADD.FTZ R3, R27, R6 ;  /* 0x000000061b037221 */ /* 0x002fc20000010000 */
[----:B------:R-:W-:Y:S01]  /*3ca0*/  FADD.FTZ R6, R60, R7 ;  /* 0x000000073c067221 */ /* 0x000fe20000010000 */
[----:B------:R-:W-:-:S03]  /*3cb0*/  F2FP.SATFINITE.E4M3.F32.PACK_AB_MERGE_C R60, R61, R60, RZ ;  /* 0x0000003c3d3c723e */ /* 0x000fc600048070ff */
[----:B------:R-:W-:Y:S01]  /*3cc0*/  FADD.FTZ R6, R61, R6 ;  /* 0x000000063d067221 */ /* 0x000fe20000010000 */
[----:B------:R-:W-:Y:S01]  /*3cd0*/  F2FP.SATFINITE.E4M3.F32.PACK_AB_MERGE_C R220, R62, R49, R60 ;  /* 0x000000313edc723e */ /* 0x000fe2000480703c */
[----:B------:R-:W1:Y:S01]  /*3ce0*/  MUFU.EX2 R30, R30 ;  /* 0x0000001e001e7308 */ /* 0x000e620000000800 */
[----:B---3--:R-:W-:-:S01]  /*3cf0*/  FADD.FTZ R10, R28, R3 ;  /* 0x000000031c0a7221 */ /* 0x008fc20000010000 */
[----:B------:R-:W-:Y:S01]  /*3d00*/  FADD.FTZ R3, R51, R6 ;  /* 0x0000000633037221 */ /* 0x000fe20000010000 */
[--C-:B------:R-:W-:Y:S02]  /*3d10*/  IMAD.MOV.U32 R62, RZ, RZ, R151.reuse ;  /* 0x000000ffff3e7224 */ /* 0x100fe400078e0097 */
[--C-:B------:R-:W-:Y:S02]  /*3d20*/  IMAD.MOV.U32 R61, RZ, RZ, R151.reuse ;  /* 0x000000ffff3d7224 */ /* 0x100fe400078e0097 */
[--C-:B------:R-:W-:Y:S01]  /*3d30*/  IMAD.MOV.U32 R60, RZ, RZ, R151.reuse ;  /* 0x000000ffff3c7224 */ /* 0x100fe200078e0097 */
[----:B------:R3:W4:Y:S01]  /*3d40*/  MUFU.EX2 R56, R65 ;  /* 0x0000004100387308 */ /* 0x0007220000000800 */
[C---:B--2---:R-:W-:Y:S01]  /*3d50*/  F2FP.SATFINITE.E4M3.F32.PACK_AB_MERGE_C R28, R29.reuse, R28, RZ ;  /* 0x0000001c1d1c723e */ /* 0x044fe200048070ff */
[----:B------:R-:W-:Y:S01]  /*3d60*/  FADD.FTZ R29, R29, R10 ;  /* 0x0000000a1d1d7221 */ /* 0x000fe20000010000 */
[----:B------:R-:W-:-:S02]  /*3d70*/  IMAD.MOV.U32 R49, RZ, RZ, R151 ;  /* 0x000000ffff317224 */ /* 0x000fc400078e0097 */
[----:B------:R-:W-:Y:S01]  /*3d80*/  F2FP.SATFINITE.E4M3.F32.PACK_AB_MERGE_C R221, R27, R26, R28 ;  /* 0x0000001a1bdd723e */ /* 0x000fe2000480701c */
[----:B------:R-:W-:Y:S02]  /*3d90*/  IMAD.MOV.U32 R28, RZ, RZ, R151 ;  /* 0x000000ffff1c7224 */ /* 0x000fe400078e0097 */
[----:B------:R-:W2:Y:S01]  /*3da0*/  MUFU.EX2 R31, R31 ;  /* 0x0000001f001f7308 */ /* 0x000ea20000000800 */
[----:B-1----:R-:W-:-:S01]  /*3db0*/  FADD.FTZ R6, R30, R29 ;  /* 0x0000001d1e067221 */ /* 0x002fc20000010000 */
[--C-:B---3--:R-:W-:Y:S02]  /*3dc0*/  IMAD.MOV.U32 R65, RZ, RZ, R151.reuse ;  /* 0x000000ffff417224 */ /* 0x108fe400078e0097 */
[--C-:B------:R-:W-:Y:S02]  /*3dd0*/  IMAD.MOV.U32 R29, RZ, RZ, R151.reuse ;  /* 0x000000ffff1d7224 */ /* 0x100fe400078e0097 */
[----:B------:R-:W-:Y:S02]  /*3de0*/  IMAD.MOV.U32 R27, RZ, RZ, R151 ;  /* 0x000000ffff1b7224 */ /* 0x000fe400078e0097 */
[----:B------:R-:W1:Y:S01]  /*3df0*/  MUFU.EX2 R68, R68 ;  /* 0x0000004400447308 */ /* 0x000e620000000800 */
[----:B----4-:R-:W-:-:S01]  /*3e00*/  FADD.FTZ R3, R56, R3 ;  /* 0x0000000338037221 */ /* 0x010fc20000010000 */
[----:B------:R-:W-:-:S06]  /*3e10*/  IMAD.MOV.U32 R26, RZ, RZ, R151 ;  /* 0x000000ffff1a7224 */ /* 0x000fcc00078e0097 */
[----:B------:R-:W3:Y:S01]  /*3e20*/  MUFU.EX2 R32, R32 ;  /* 0x0000002000207308 */ /* 0x000ee20000000800 */
[----:B--2---:R-:W-:-:S07]  /*3e30*/  FADD.FTZ R7, R31, R6 ;  /* 0x000000061f077221 */ /* 0x004fce0000010000 */
[----:B------:R-:W2:Y:S01]  /*3e40*/  MUFU.EX2 R69, R69 ;  /* 0x0000004500457308 */ /* 0x000ea20000000800 */
[----:B-1----:R-:W-:-:S07]  /*3e50*/  FADD.FTZ R6, R68, R3 ;  /* 0x0000000344067221 */ /* 0x002fce0000010000 */
[----:B------:R-:W1:Y:S01]  /*3e60*/  MUFU.EX2 R33, R33 ;  /* 0x0000002100217308 */ /* 0x000e620000000800 */
[----:B---3--:R-:W-:-:S07]  /*3e70*/  FADD.FTZ R10, R32, R7 ;  /* 0x00000007200a7221 */ /* 0x008fce0000010000 */
[----:B------:R-:W-:Y:S01]  /*3e80*/  MUFU.EX2 R76, R76 ;  /* 0x0000004c004c7308 */ /* 0x000fe20000000800 */
[C---:B--2---:R-:W-:Y:S01]  /*3e90*/  F2FP.SATFINITE.E4M3.F32.PACK_AB_MERGE_C R68, R69.reuse, R68, RZ ;  /* 0x000000444544723e */ /* 0x044fe200048070ff */
[----:B------:R-:W-:-:S03]  /*3ea0*/  FADD.FTZ R69, R69, R6 ;  /* 0x0000000645457221 */ /* 0x000fc60000010000 */
[----:B------:R-:W-:Y:S01]  /*3eb0*/  F2FP.SATFINITE.E4M3.F32.PACK_AB_MERGE_C R222, R56, R51, R68 ;  /* 0x0000003338de723e */ /* 0x000fe20004807044 */
[--C-:B------:R-:W-:Y:S02]  /*3ec0*/  IMAD.MOV.U32 R68, RZ, RZ, R151.reuse ;  /* 0x000000ffff447224 */ /* 0x100fe400078e0097 */
[----:B------:R-:W2:Y:S01]  /*3ed0*/  MUFU.EX2 R77, R77 ;  /* 0x0000004d004d7308 */ /* 0x000ea20000000800 */
[C---:B-1----:R-:W-:Y:S01]  /*3ee0*/  F2FP.SATFINITE.E4M3.F32.PACK_AB_MERGE_C R32, R33.reuse, R32, RZ ;  /* 0x000000202120723e */ /* 0x042fe200048070ff */
[----:B------:R-:W-:Y:S01]  /*3ef0*/  FADD.FTZ R33, R33, R10 ;  /* 0x0000000a21217221 */ /* 0x000fe20000010000 */
[--C-:B------:R-:W-:Y:S02]  /*3f00*/  IMAD.MOV.U32 R56, RZ, RZ, R151.reuse ;  /* 0x000000ffff387224 */ /* 0x100fe400078e0097 */
[----:B------:R-:W-:Y:S01]  /*3f10*/  F2FP.SATFINITE.E4M3.F32.PACK_AB_MERGE_C R223, R31, R30, R32 ;  /* 0x0000001e1fdf723e */ /* 0x000fe20004807020 */
[--C-:B------:R-:W-:Y:S02]  /*3f20*/  IMAD.MOV.U32 R51, RZ, RZ, R151.reuse ;  /* 0x000000ffff337224 */ /* 0x100fe400078e0097 */
[----:B------:R-:W1:Y:S01]  /*3f30*/  MUFU.EX2 R72, R72 ;  /* 0x0000004800487308 */ /* 0x000e620000000800 */
[----:B------:R-:W-:-:S02]  /*3f40*/  IMAD.MOV.U32 R32, RZ, RZ, R151 ;  /* 0x000000ffff207224 */ /* 0x000fc400078e0097 */
[--C-:B------:R-:W-:Y:S02]  /*3f50*/  IMAD.MOV.U32 R31, RZ, RZ, R151.reuse ;  /* 0x000000ffff1f7224 */ /* 0x100fe400078e0097 */
[----:B------:R-:W-:-:S03]  /*3f60*/  IMAD.MOV.U32 R30, RZ, RZ, R151 ;  /* 0x000000ffff1e7224 */ /* 0x000fc600078e0097 */
[----:B------:R-:W3:Y:S01]  /*3f70*/  MUFU.EX2 R34, R34 ;  /* 0x0000002200227308 */ /* 0x000ee20000000800 */
[----:B--2---:R-:W-:-:S07]  /*3f80*/  F2FP.SATFINITE.E4M3.F32.PACK_AB_MERGE_C R3, R77, R76, RZ ;  /* 0x0000004c4d03723e */ /* 0x004fce00048070ff */
[----:B------:R-:W2:Y:S01]  /*3f90*/  MUFU.EX2 R73, R73 ;  /* 0x0000004900497308 */ /* 0x000ea20000000800 */
[----:B-1----:R-:W-:-:S01]  /*3fa0*/  FADD.FTZ R6, R72, R69 ;  /* 0x0000004548067221 */ /* 0x002fc20000010000 */
[----:B------:R-:W-:-:S06]  /*3fb0*/  IMAD.MOV.U32 R69, RZ, RZ, R151 ;  /* 0x000000ffff457224 */ /* 0x000fcc00078e0097 */
[----:B------:R-:W1:Y:S01]  /*3fc0*/  MUFU.EX2 R35, R35 ;  /* 0x0000002300237308 */ /* 0x000e620000000800 */
[----:B---3--:R-:W-:-:S01]  /*3fd0*/  FADD.FTZ R10, R34, R33 ;  /* 0x00000021220a7221 */ /* 0x008fc20000010000 */
[----:B------:R-:W-:-:S06]  /*3fe0*/  IMAD.MOV.U32 R33, RZ, RZ, R151 ;  /* 0x000000ffff217224 */ /* 0x000fcc00078e0097 */
[----:B------:R-:W3:Y:S01]  /*3ff0*/  MUFU.EX2 R36, R36 ;  /* 0x0000002400247308 */ /* 0x000ee20000000800 */
[C---:B--2---:R-:W-:Y:S01]  /*4000*/  F2FP.SATFINITE.E4M3.F32.PACK_AB_MERGE_C R224, R73.reuse, R72, R3 ;  /* 0x0000004849e0723e */ /* 0x044fe20004807003 */
[----:B------:R-:W-:Y:S01]  /*4010*/  FADD.FTZ R73, R73, R6 ;  /* 0x0000000649497221 */ /* 0x000fe20000010000 */
[----:B------:R-:W-:-:S03]  /*4020*/  IMAD.MOV.U32 R72, RZ, RZ, R151 ;  /* 0x000000ffff487224 */ /* 0x000fc600078e0097 */
[----:B------:R-:W-:Y:S01]  /*4030*/  FADD.FTZ R76, R76, R73 ;  /* 0x000000494c4c7221 */ /* 0x000fe20000010000 */
[----:B------:R-:W-:Y:S01]  /*4040*/  IMAD.MOV.U32 R73, RZ, RZ, R151 ;  /* 0x000000ffff497224 */ /* 0x000fe200078e0097 */
[----:B------:R-:W2:Y:S01]  /*4050*/  MUFU.EX2 R79, R79 ;  /* 0x0000004f004f7308 */ /* 0x000ea20000000800 */
[----:B-1----:R-:W-:-:S01]  /*4060*/  FADD.FTZ R5, R35, R10 ;  /* 0x0000000a23057221 */ /* 0x002fc20000010000 */
[----:B------:R-:W-:Y:S01]  /*4070*/  FADD.FTZ R77, R77, R76 ;  /* 0x0000004c4d4d7221 */ /* 0x000fe20000010000 */
[----:B------:R-:W-:-:S05]  /*4080*/  IMAD.MOV.U32 R76, RZ, RZ, R151 ;  /* 0x000000ffff4c7224 */ /* 0x000fca00078e0097 */
[----:B------:R-:W1:Y:S01]  /*4090*/  MUFU.EX2 R84, R84 ;  /* 0x0000005400547308 */ /* 0x000e620000000800 */
[----:B---3--:R-:W-:-:S07]  /*40a0*/  FADD.FTZ R4, R36, R5 ;  /* 0x0000000524047221 */ /* 0x008fce0000010000 */
[----:B------:R-:W3:Y:S01]  /*40b0*/  MUFU.EX2 R50, R50 ;  /* 0x0000003200327308 */ /* 0x000ee20000000800 */
[C---:B--2---:R-:W-:Y:S01]  /*40c0*/  F2FP.SATFINITE.E4M3.F32.PACK_AB_MERGE_C R36, R79.reuse, R36, RZ ;  /* 0x000000244f24723e */ /* 0x044fe200048070ff */
[----:B------:R-:W-:-:S03]  /*40d0*/  FADD.FTZ R79, R79, R4 ;  /* 0x000000044f4f7221 */ /* 0x000fc60000010000 */
[----:B------:R-:W-:Y:S01]  /*40e0*/  F2FP.SATFINITE.E4M3.F32.PACK_AB_MERGE_C R225, R35, R34, R36 ;  /* 0x0000002223e1723e */ /* 0x000fe20004807024 */
[--C-:B------:R-:W-:Y:S02]  /*40f0*/  IMAD.MOV.U32 R36, RZ, RZ, R151.reuse ;  /* 0x000000ffff247224 */ /* 0x100fe400078e0097 */
[----:B------:R-:W2:Y:S01]  /*4100*/  MUFU.EX2 R82, R82 ;  /* 0x0000005200527308 */ /* 0x000ea20000000800 */
[----:B-1----:R-:W-:Y:S01]  /*4110*/  F2FP.SATFINITE.E4M3.F32.PACK_AB_MERGE_C R5, R53, R84, RZ ;  /* 0x000000543505723e */ /* 0x002fe200048070ff */
[--C-:B------:R-:W-:Y:S02]  /*4120*/  IMAD.MOV.U32 R35, RZ, RZ, R151.reuse ;  /* 0x000000ffff237224 */ /* 0x100fe400078e0097 */
[----:B------:R-:W-:-:S04]  /*4130*/  IMAD.MOV.U32 R34, RZ, RZ, R151 ;  /* 0x000000ffff227224 */ /* 0x000fc800078e0097 */
[----:B------:R-:W1:Y:S01]  /*4140*/  MUFU.EX2 R81, R81 ;  /* 0x0000005100517308 */ /* 0x000e620000000800 */
[----:B---3--:R-:W-:-:S01]  /*4150*/  FADD.FTZ R4, R50, R77 ;  /* 0x0000004d32047221 */ /* 0x008fc20000010000 */
[----:B------:R-:W-:-:S06]  /*4160*/  IMAD.MOV.U32 R77, RZ, RZ, R151 ;  /* 0x000000ffff4d7224 */ /* 0x000fcc00078e0097 */
[----:B------:R-:W3:Y:S01]  /*4170*/  MUFU.EX2 R83, R83 ;  /* 0x0000005300537308 */ /* 0x000ee20000000800 */
[----:B--2---:R-:W-:-:S01]  /*4180*/  FADD.FTZ R6, R82, R79 ;  /* 0x0000004f52067221 */ /* 0x004fc20000010000 */
[----:B------:R-:W-:-:S06]  /*4190*/  IMAD.MOV.U32 R79, RZ, RZ, R151 ;  /* 0x000000ffff4f7224 */ /* 0x000fcc00078e0097 */
[----:B------:R-:W2:Y:S01]  /*41a0*/  MUFU.EX2 R86, R86 ;  /* 0x0000005600567308 */ /* 0x000ea20000000800 */
[C---:B-1----:R-:W-:Y:S01]  /*41b0*/  F2FP.SATFINITE.E4M3.F32.PACK_AB_MERGE_C R226, R81.reuse, R50, R5 ;  /* 0x0000003251e2723e */ /* 0x042fe20004807005 */
[----:B------:R-:W-:Y:S01]  /*41c0*/  FADD.FTZ R81, R81, R4 ;  /* 0x0000000451517221 */ /* 0x000fe20000010000 */
[----:B------:R-:W-:-:S03]  /*41d0*/  IMAD.MOV.U32 R50, RZ, RZ, R151 ;  /* 0x000000ffff327224 */ /* 0x000fc600078e0097 */
[----:B------:R-:W-:Y:S01]  /*41e0*/  FADD.FTZ R84, R84, R81 ;  /* 0x0000005154547221 */ /* 0x000fe20000010000 */
[----:B------:R-:W-:Y:S01]  /*41f0*/  IMAD.MOV.U32 R81, RZ, RZ, R151 ;  /* 0x000000ffff517224 */ /* 0x000fe200078e0097 */
[----:B------:R1:W4:Y:S01]  /*4200*/  MUFU.EX2 R3, R52 ;  /* 0x0000003400037308 */ /* 0x0003220000000800 */
[----:B---3--:R-:W-:-:S04]  /*4210*/  FADD.FTZ R5, R83, R6 ;  /* 0x0000000653057221 */ /* 0x008fc80000010000 */
[----:B--2---:R-:W-:Y:S01]  /*4220*/  FADD.FTZ R4, R86, R5 ;  /* 0x0000000556047221 */ /* 0x004fe20000010000 */
[----:B------:R-:W-:-:S01]  /*4230*/  FADD.FTZ R5, R53, R84 ;  /* 0x0000005435057221 */ /* 0x000fc20000010000 */
[--C-:B------:R-:W-:Y:S02]  /*4240*/  IMAD.MOV.U32 R84, RZ, RZ, R151.reuse ;  /* 0x000000ffff547224 */ /* 0x100fe400078e0097 */
[--C-:B------:R-:W-:Y:S02]  /*4250*/  IMAD.MOV.U32 R53, RZ, RZ, R151.reuse ;  /* 0x000000ffff357224 */ /* 0x100fe400078e0097 */
[--C-:B-1----:R-:W-:Y:S01]  /*4260*/  IMAD.MOV.U32 R52, RZ, RZ, R151.reuse ;  /* 0x000000ffff347224 */ /* 0x102fe200078e0097 */
[C---:B----4-:R-:W-:Y:S01]  /*4270*/  F2FP.SATFINITE.E4M3.F32.PACK_AB_MERGE_C R6, R3.reuse, R86, RZ ;  /* 0x000000560306723e */ /* 0x050fe200048070ff */
[----:B------:R-:W-:Y:S01]  /*4280*/  FADD.FTZ R4, R3, R4 ;  /* 0x0000000403047221 */ /* 0x000fe20000010000 */
[--C-:B------:R-:W-:Y:S02]  /*4290*/  IMAD.MOV.U32 R86, RZ, RZ, R151.reuse ;  /* 0x000000ffff567224 */ /* 0x100fe400078e0097 */
[----:B------:R-:W-:Y:S01]  /*42a0*/  F2FP.SATFINITE.E4M3.F32.PACK_AB_MERGE_C R227, R83, R82, R6 ;  /* 0x0000005253e3723e */ /* 0x000fe20004807006 */
[----:B------:R-:W-:-:S02]  /*42b0*/  IMAD.MOV.U32 R83, RZ, RZ, R151 ;  /* 0x000000ffff537224 */ /* 0x000fc400078e0097 */
[----:B------:R-:W-:Y:S01]  /*42c0*/  IMAD.MOV.U32 R82, RZ, RZ, R151 ;  /* 0x000000ffff527224 */ /* 0x000fe200078e0097 */
[----:B------:R-:W-:Y:S06]  /*42d0*/  @!P1 BRA `(.L_x_15) ;  /* 0x0000002c00d89947 */ /* 0x000fec0003800000 */
[----:B------:R-:W-:Y:S01]  /*42e0*/  IMAD.MOV.U32 R6, RZ, RZ, R197 ;  /* 0x000000ffff067224 */ /* 0x000fe200078e00c5 */
[----:B------:R-:W-:Y:S01]  /*42f0*/  CS2R R150, SRZ ;  /* 0x0000000000967805 */ /* 0x000fe2000001ff00 */
[----:B------:R-:W-:Y:S01]  /*4300*/  IMAD.MOV.U32 R3, RZ, RZ, R192 ;  /* 0x000000ffff037224 */ /* 0x000fe200078e00c0 */
[----:B------:R-:W-:Y:S02]  /*4310*/  CS2R R148, SRZ ;  /* 0x0000000000947805 */ /* 0x000fe4000001ff00 */
[----:B------:R-:W-:Y:S02]  /*4320*/  CS2R R146, SRZ ;  /* 0x0000000000927805 */ /* 0x000fe4000001ff00 */
[----:B------:R-:W-:Y:S02]  /*4330*/  CS2R R144, SRZ ;  /* 0x0000000000907805 */ /* 0x000fe4000001ff00 */
[----:B------:R-:W-:Y:S02]  /*4340*/  CS2R R142, SRZ ;  /* 0x00000000008e7805 */ /* 0x000fe4000001ff00 */
[----:B------:R-:W-:-:S02]  /*4350*/  CS2R R140, SRZ ;  /* 0x00000000008c7805 */ /* 0x000fc4000001ff00 */
[----:B------:R-:W-:Y:S02]  /*4360*/  CS2R R138, SRZ ;  /* 0x00000000008a7805 */ /* 0x000fe4000001ff00 */
        /* <DEDUP_REMOVED lines=56> */
[----:B------:R-:W-:Y:S01]  /*46f0*/  CS2R R24, SRZ ;  /* 0x0000000000187805 */ /* 0x000fe2000001ff00 */
[----:B------:R-:W-:Y:S01]  /*4700*/  UMOV UR56, UR49 ;  /* 0x0000003100387c82 */ /* 0x000fe20008000000 */
[----:B------:R-:W-:Y:S01]  /*4710*/  UIADD3 UR54, UR54, -0x2, URZ ;  /* 0xfffffffe36367890 */ /* 0x000fe2000fffe03f */
[----:B------:R-:W-:Y:S01]  /*4720*/  UMOV UR57, UR36 ;  /* 0x0000002400397c82 */ /* 0x000fe20008000000 */
[----:B------:R-:W-:-:S10]  /*4730*/  ULDC UR49, c[0x0][0x988] ;  /* 0x0002620000317ab9 */ /* 0x000fd40000000800 */
.L_x_25:
[----:B------:R-:W-:Y:S01]  /*4740*/  ISETP.NE.AND P2, PT, RZ, UR40, PT ;  /* 0x00000028ff007c0c */ /* 0x000fe2000bf45270 */
[----:B------:R-:W-:-:S04]  /*4750*/  UISETP.NE.AND UP0, UPT, UR56, 0x1, UPT ;  /* 0x000000013800788c */ /* 0x000fc8000bf05270 */
[----:B------:R-:W-:-:S04]  /*4760*/  USEL UR36, URZ, 0x1, UP0 ;  /* 0x000000013f247887 */ /* 0x000fc80008000000 */
[----:B------:R-:W-:-:S04]  /*4770*/  ULOP3.LUT UR36, UR57, UR36, URZ, 0x3c, !UPT ;  /* 0x0000002439247292 */ /* 0x000fc8000f8e3c3f */
[----:B------:R-:W-:Y:S08]  /*4780*/  @P2 BRA `(.L_x_16) ;  /* 0x0000000000382947 */ /* 0x000ff00003800000 */
[----:B------:R-:W-:Y:S05]  /*4790*/  @!P0 BRA `(.L_x_17) ;  /* 0x0000000000048947 */ /* 0x000fea0003800000 */
[----:B------:R-:W-:Y:S01]  /*47a0*/  BPT.TRAP 0x1 ;  /* 0x000000040000795c */ /* 0x000fe20000300000 */
.L_x_17:
[----:B------:R-:W-:Y:S01]  /*47b0*/  UIADD3 UR6, UR56, 0x1, URZ ;  /* 0x0000000138067890 */ /* 0x000fe2000fffe03f */
[----:B------:R-:W-:-:S03]  /*47c0*/  IMAD.U32 R7, RZ, RZ, UR36 ;  /* 0x00000024ff077e24 */ /* 0x000fc6000f8e00ff */
[----:B------:R-:W-:Y:S02]  /*47d0*/  UISETP.NE.AND UP0, UPT, UR6, 0x2, UPT ;  /* 0x000000020600788c */ /* 0x000fe4000bf05270 */
[----:B------:R-:W-:Y:S02]  /*47e0*/  SHF.L.U32 R7, R7, 0x1f, RZ ;  /* 0x0000001f07077819 */ /* 0x000fe400000006ff */
[----:B------:R-:W-:-:S04]  /*47f0*/  USEL UR6, UR6, URZ, UP0 ;  /* 0x0000003f06067287 */ /* 0x000fc80008000000 */
[----:B------:R-:W-:-:S09]  /*4800*/  ULEA UR6, UR6, UR38, 0x3 ;  /* 0x0000002606067291 */ /* 0x000fd2000f8e183f */
[----:B------:R1:W2:Y:S01]  /*4810*/  SYNCS.PHASECHK.TRANS64.TRYWAIT P1, [UR6+0x38830], R7 ;  /* 0x03883007ff0075a7 */ /* 0x0002a20008020146 */
[----:B------:R-:W-:Y:S05]  /*4820*/  @!P0 BRA `(.L_x_18) ;  /* 0x0000000000048947 */ /* 0x000fea0003800000 */
[----:B------:R-:W-:Y:S01]  /*4830*/  BPT.TRAP 0x1 ;  /* 0x000000040000795c */ /* 0x000fe20000300000 */
.L_x_18:
[----:B--2---:R-:W-:Y:S05]  /*4840*/  @P1 BRA `(.L_x_16) ;  /* 0x0000000000081947 */ /* 0x004fea0003800000 */
[----:B------:R-:W2:Y:S02]  /*4850*/  SYNCS.PHASECHK.TRANS64.TRYWAIT P1, [UR6+0x38830], R7 ;  /* 0x03883007ff0075a7 */ /* 0x000ea40008020146 */
[----:B--2---:R-:W-:Y:S05]  /*4860*/  @!P1 BRA `(.L_x_19) ;  /* 0x00000088008c9947 */ /* 0x004fea0003800000 */
.L_x_16:
[----:B-12---:R-:W-:Y:S01]  /*4870*/  VIADD R7, R18, 0x8 ;  /* 0x0000000812077836 */ /* 0x006fe20000000000 */
[----:B------:R-:W-:Y:S01]  /*4880*/  UIADD3 UR55, UR56, 0x1, URZ ;  /* 0x0000000138377890 */ /* 0x000fe2000fffe03f */
[----:B------:R-:W-:Y:S01]  /*4890*/  UMOV UR35, 0x40000040 ;  /* 0x4000004000237882 */ /* 0x000fe20000000000 */
[----:B------:R-:W-:Y:S02]  /*48a0*/  UMOV UR7, 0x40000040 ;  /* 0x4000004000077882 */ /* 0x000fe40000000000 */
[----:B------:R1:W-:Y:S01]  /*48b0*/  BAR.SYNC.DEFER_BLOCKING R7, 0x100 ;  /* 0x000400070000751d */ /* 0x0003e20000010000 */
[----:B------:R-:W-:-:S04]  /*48c0*/  UISETP.NE.AND UP0, UPT, UR55, 0x2, UPT ;  /* 0x000000023700788c */ /* 0x000fc8000bf05270 */
[----:B------:R-:W-:Y:S01]  /*48d0*/  USEL UR55, UR55, URZ, UP0 ;  /* 0x0000003f37377287 */ /* 0x000fe20008000000 */
[----:B------:R-:W-:Y:S01]  /*48e0*/  UMOV UR11, 0x40000040 ;  /* 0x40000040000b7882 */ /* 0x000fe20000000000 */
[----:B------:R-:W-:Y:S02]  /*48f0*/  UMOV UR15, 0x40000040 ;  /* 0x40000040000f7882 */ /* 0x000fe40000000000 */
[----:B------:R-:W-:Y:S01]  /*4900*/  ULEA UR34, UR55, UR45, 0xb ;  /* 0x0000002d37227291 */ /* 0x000fe2000f8e583f */
[----:B------:R-:W-:Y:S01]  /*4910*/  UMOV UR19, 0x40000040 ;  /* 0x4000004000137882 */ /* 0x000fe20000000000 */
[----:B------:R-:W-:Y:S02]  /*4920*/  UMOV UR23, 0x40000040 ;  /* 0x4000004000177882 */ /* 0x000fe40000000000 */
[----:B------:R-:W-:Y:S02]  /*4930*/  UIADD3 UR6, UR34, 0x2, URZ ;  /* 0x0000000222067890 */ /* 0x000fe4000fffe03f */
[----:B------:R-:W-:-:S02]  /*4940*/  UIADD3 UR10, UR34, 0x4, URZ ;  /* 0x00000004220a7890 */ /* 0x000fc4000fffe03f */
[----:B------:R-:W-:Y:S02]  /*4950*/  UIADD3 UR14, UR34, 0x6, URZ ;  /* 0x00000006220e7890 */ /* 0x000fe4000fffe03f */
[----:B------:R-:W-:Y:S02]  /*4960*/  UIADD3 UR18, UR34, 0x400, URZ ;  /* 0x0000040022127890 */ /* 0x000fe4000fffe03f */
[----:B------:R-:W-:Y:S02]  /*4970*/  UIADD3 UR22, UR34, 0x402, URZ ;  /* 0x0000040222167890 */ /* 0x000fe4000fffe03f */
[----:B------:R-:W-:Y:S01]  /*4980*/  UIADD3 UR26, UR34, 0x404, URZ ;  /* 0x00000404221a7890 */ /* 0x000fe2000fffe03f */
[----:B------:R-:W-:Y:S01]  /*4990*/  WARPGROUP.ARRIVE ;  /* 0x00000000000079c5 */ /* 0x000fe20000000000 */
[----:B------:R-:W-:Y:S01]  /*49a0*/  UMOV UR27, 0x40000040 ;  /* 0x40000040001b7882 */ /* 0x000fe20000000000 */
[----:B------:R-:W-:Y:S01]  /*49b0*/  UIADD3 UR30, UR34, 0x406, URZ ;  /* 0x00000406221e7890 */ /* 0x000fe2000fffe03f */
[----:B------:R-:W-:-:S03]  /*49c0*/  UMOV UR31, 0x40000040 ;  /* 0x40000040001f7882 */ /* 0x000fc60000000000 */
[----:B------:R-:W-:Y:S03]  /*49d0*/  QGMMA.64x128x32.F32.E4M3.E4M3 R152, gdesc[UR32], RZ, !UPT, gsb0 ;  /* 0x01e00000209879f3 */ /* 0x000fe6000c0008ff */
        /* <DEDUP_REMOVED lines=22> */
[----:B-1----:R-:W-:Y:S05]  /*4b40*/  @P2 BRA `(.L_x_20) ;  /* 0x00000000002c2947 */ /* 0x002fea0003800000 */
[----:B------:R-:W-:Y:S05]  /*4b50*/  @!P0 BRA `(.L_x_21) ;  /* 0x0000000000048947 */ /* 0x000fea0003800000 */
[----:B------:R-:W-:Y:S01]  /*4b60*/  BPT.TRAP 0x1 ;  /* 0x000000040000795c */ /* 0x000fe20000300000 */
.L_x_21:
[----:B------:R-:W-:Y:S01]  /*4b70*/  ULEA UR6, UR56, UR38, 0x3 ;  /* 0x0000002638067291 */ /* 0x000fe2000f8e183f */
[----:B------:R-:W-:-:S05]  /*4b80*/  IMAD.U32 R7, RZ, RZ, UR57 ;  /* 0x00000039ff077e24 */ /* 0x000fca000f8e00ff */
[----:B------:R-:W-:-:S04]  /*4b90*/  SHF.L.U32 R7, R7, 0x1f, RZ ;  /* 0x0000001f07077819 */ /* 0x000fc800000006ff */
[----:B------:R1:W2:Y:S01]  /*4ba0*/  SYNCS.PHASECHK.TRANS64.TRYWAIT P1, [UR6+0x38850], R7 ;  /* 0x03885007ff0075a7 */ /* 0x0002a20008020146 */
[----:B------:R-:W-:Y:S05]  /*4bb0*/  @!P0 BRA `(.L_x_22) ;  /* 0x0000000000048947 */ /* 0x000fea0003800000 */
[----:B------:R-:W-:Y:S01]  /*4bc0*/  BPT.TRAP 0x1 ;  /* 0x000000040000795c */ /* 0x000fe20000300000 */
.L_x_22:
[----:B--2---:R-:W-:Y:S05]  /*4bd0*/  @P1 BRA `(.L_x_20) ;  /* 0x0000000000081947 */ /* 0x004fea0003800000 */
[----:B------:R-:W2:Y:S02]  /*4be0*/  SYNCS.PHASECHK.TRANS64.TRYWAIT P1, [UR6+0x38850], R7 ;  /* 0x03885007ff0075a7 */ /* 0x000ea40008020146 */
[----:B--2---:R-:W-:Y:S05]  /*4bf0*/  @!P1 BRA `(.L_x_23) ;  /* 0x0000008400c09947 */ /* 0x004fea0003800000 */
.L_x_20:
[----:B------:R-:W-:Y:S01]  /*4c00*/  UIADD3 UR6, UR38, 0x400, URZ ;  /* 0x0000040026067890 */ /* 0x000fe2000fffe03f */
[----:B------:R-:W-:Y:S01]  /*4c10*/  WARPGROUP.ARRIVE ;  /* 0x00000000000079c5 */ /* 0x000fe20000000000 */
[----:B------:R-:W-:Y:S01]  /*4c20*/  UMOV UR7, 0x40000040 ;  /* 0x4000004000077882 */ /* 0x000fe20000000000 */
[C---:B--2---:R-:W-:Y:S01]  /*4c30*/  FMUL.FTZ R8, R0.reuse, R152 ;  /* 0x0000009800087220 */ /* 0x044fe20000410000 */
[----:B------:R-:W-:Y:S01]  /*4c40*/  USHF.R.U32.HI UR6, URZ, 0x4, UR6 ;  /* 0x000000043f067899 */ /* 0x000fe20008011606 */
[C---:B------:R-:W-:Y:S01]  /*4c50*/  FMUL.FTZ R9, R0.reuse, R154 ;  /* 0x0000009a00097220 */ /* 0x040fe20000410000 */
[C---:B-1----:R-:W-:Y:S01]  /*4c60*/  FMUL.FTZ R7, R0.reuse, R153 ;  /* 0x0000009900077220 */ /* 0x042fe20000410000 */
[C---:B------:R-:W-:Y:S01]  /*4c70*/  FMUL.FTZ R10, R0.reuse, R155 ;  /* 0x0000009b000a7220 */ /* 0x040fe20000410000 */
[----:B------:R-:W-:Y:S01]  /*4c80*/  ULOP3.LUT UR6, UR6, 0x3fff, URZ, 0xc0, !UPT ;  /* 0x00003fff06067892 */ /* 0x000fe2000f8ec03f */
[----:B------:R-:W1:Y:S01]  /*4c90*/  MUFU.TANH R8, R8 ;  /* 0x0000000800087308 */ /* 0x000e620000002400 */
[C---:B------:R-:W-:Y:S01]  /*4ca0*/  FMUL.FTZ R11, R0.reuse, R156 ;  /* 0x0000009c000b7220 */ /* 0x040fe20000410000 */
[C---:B------:R-:W-:Y:S01]  /*4cb0*/  FMUL.FTZ R13, R0.reuse, R158 ;  /* 0x0000009e000d7220 */ /* 0x040fe20000410000 */
[----:B------:R-:W-:Y:S01]  /*4cc0*/  ULOP3.LUT UR6, UR6, 0x10000, URZ, 0xfc, !UPT ;  /* 0x0001000006067892 */ /* 0x000fe2000f8efc3f */
[C---:B------:R-:W-:Y:S01]  /*4cd0*/  FMUL.FTZ R12, R0.reuse, R157 ;  /* 0x0000009d000c7220 */ /* 0x040fe20000410000 */
[C---:B------:R-:W-:Y:S01]  /*4ce0*/  FMUL.FTZ R14, R0.reuse, R159 ;  /* 0x0000009f000e7220 */ /* 0x040fe20000410000 */
[C---:B------:R-:W-:Y:S01]  /*4cf0*/  FMUL.FTZ R15, R0.reuse, R160 ;  /* 0x000000a0000f7220 */ /* 0x040fe20000410000 */
[----:B------:R-:W-:Y:S01]  /*4d00*/  ULEA UR11, UR56, UR6, 0xb ;  /* 0x00000006380b7291 */ /* 0x000fe2000f8e583f */
[----:B------:R-:W2:Y:S01]  /*4d10*/  MUFU.TANH R9, R9 ;  /* 0x0000000900097308 */ /* 0x000ea20000002400 */
[C---:B------:R-:W-:Y:S01]  /*4d20*/  FMUL.FTZ R21, R0.reuse, R162 ;  /* 0x000000a200157220 */ /* 0x040fe20000410000 */
[C---:B------:R-:W-:Y:S01]  /*4d30*/  FMUL.FTZ R20, R0.reuse, R161 ;  /* 0x000000a100147220 */ /* 0x040fe20000410000 */
[C---:B------:R-:W-:Y:S01]  /*4d40*/  FMUL.FTZ R159, R0.reuse, R170 ;  /* 0x000000aa009f7220 */ /* 0x040fe20000410000 */
[C---:B------:R-:W-:Y:S01]  /*4d50*/  FMUL.FTZ R170, R0.reuse, R181 ;  /* 0x000000b500aa7220 */ /* 0x040fe20000410000 */
[C---:B------:R-:W-:Y:S01]  /*4d60*/  FMUL.FTZ R181, R0.reuse, R192 ;  /* 0x000000c000b57220 */ /* 0x040fe20000410000 */
[----:B------:R-:W-:Y:S01]  /*4d70*/  UMOV UR6, UR11 ;  /* 0x0000000b00067c82 */ /* 0x000fe20008000000 */
[C---:B------:R-:W-:Y:S01]  /*4d80*/  FMUL.FTZ R152, R0.reuse, R163 ;  /* 0x000000a300987220 */ /* 0x040fe20000410000 */
[----:B------:R-:W-:Y:S01]  /*4d90*/  QGMMA.64x256x32.F32.E4M3.E4M3 R24, R228, gdesc[UR4], R24, gsb0 ;  /* 0x03e00004e4187df3 */ /* 0x000fe20008000818 */
[----:B------:R-:W-:Y:S01]  /*4da0*/  UIADD3 UR6, UR11, 0x2, URZ ;  /* 0x000000020b067890 */ /* 0x000fe2000fffe03f */
[----:B------:R-:W3:Y:S01]  /*4db0*/  MUFU.TANH R7, R7 ;  /* 0x0000000700077308 */ /* 0x000ee20000002400 */
[----:B------:R-:W-:Y:S01]  /*4dc0*/  UMOV UR7, 0x40000040 ;  /* 0x4000004000077882 */ /* 0x000fe20000000000 */
[----:B------:R-:W-:Y:S01]  /*4dd0*/  FMUL.FTZ R160, R0, R171 ;  /* 0x000000ab00a07220 */ /* 0x000fe20000410000 */
[----:B-1----:R-:W-:Y:S01]  /*4de0*/  FMNMX.FTZ R192, R8, R3, !PT ;  /* 0x0000000308c07209 */ /* 0x002fe20007810000 */
[C---:B------:R-:W-:Y:S01]  /*4df0*/  FMUL.FTZ R153, R0.reuse, R164 ;  /* 0x000000a400997220 */ /* 0x040fe20000410000 */
[C---:B------:R-:W-:Y:S01]  /*4e00*/  FMUL.FTZ R171, R0.reuse, R182 ;  /* 0x000000b600ab7220 */ /* 0x040fe20000410000 */
[C---:B------:R-:W-:Y:S01]  /*4e10*/  FMUL.FTZ R182, R0.reuse, R193 ;  /* 0x000000c100b67220 */ /* 0x040fe20000410000 */
[----:B--2---:R-:W-:Y:S01]  /*4e20*/  FMNMX.FTZ R193, R9, R6, !PT ;  /* 0x0000000609c17209 */ /* 0x004fe20007810000 */
[----:B------:R-:W1:Y:S01]  /*4e30*/  MUFU.TANH R10, R10 ;  /* 0x0000000a000a7308 */ /* 0x000e620000002400 */
[C---:B------:R-:W-:Y:S01]  /*4e40*/  FMUL.FTZ R155, R0.reuse, R166 ;  /* 0x000000a6009b7220 */ /* 0x040fe20000410000 */
[C---:B------:R-:W-:Y:S01]  /*4e50*/  FMUL.FTZ R161, R0.reuse, R172 ;  /* 0x000000ac00a17220 */ /* 0x040fe20000410000 */
[C---:B------:R-:W-:Y:S01]  /*4e60*/  FMUL.FTZ R154, R0.reuse, R165 ;  /* 0x000000a5009a7220 */ /* 0x040fe20000410000 */
[C---:B------:R-:W-:Y:S01]  /*4e70*/  FMUL.FTZ R162, R0.reuse, R173 ;  /* 0x000000ad00a27220 */ /* 0x040fe20000410000 */
[C---:B------:R-:W-:Y:S01]  /*4e80*/  FMUL.FTZ R172, R0.reuse, R183 ;  /* 0x000000b700ac7220 */ /* 0x040fe20000410000 */
[C---:B------:R-:W-:Y:S01]  /*4e90*/  FMUL.FTZ R173, R0.reuse, R184 ;  /* 0x000000b800ad7220 */ /* 0x040fe20000410000 */
[C---:B------:R-:W-:Y:S01]  /*4ea0*/  FMUL.FTZ R183, R0.reuse, R194 ;  /* 0x000000c200b77220 */ /* 0x040fe20000410000 */
[----:B------:R-:W2:Y:S01]  /*4eb0*/  MUFU.TANH R11, R11 ;  /* 0x0000000b000b7308 */ /* 0x000ea20000002400 */
[----:B---3--:R-:W-:Y:S01]  /*4ec0*/  FMNMX.FTZ R192, R7, R192, !PT ;  /* 0x000000c007c07209 */ /* 0x008fe20007810000 */
[C---:B------:R-:W-:Y:S01]  /*4ed0*/  FMUL.FTZ R184, R0.reuse, R195 ;  /* 0x000000c300b87220 */ /* 0x040fe20000410000 */
[C---:B------:R-:W-:Y:S01]  /*4ee0*/  FMUL.FTZ R156, R0.reuse, R167 ;  /* 0x000000a7009c7220 */ /* 0x040fe20000410000 */
[C---:B------:R-:W-:Y:S01]  /*4ef0*/  FMUL.FTZ R164, R0.reuse, R175 ;  /* 0x000000af00a47220 */ /* 0x040fe20000410000 */
[C---:B------:R-:W-:Y:S01]  /*4f00*/  FMUL.FTZ R157, R0.reuse, R168 ;  /* 0x000000a8009d7220 */ /* 0x040fe20000410000 */
[C---:B------:R-:W-:Y:S01]  /*4f10*/  FMUL.FTZ R175, R0.reuse, R186 ;  /* 0x000000ba00af7220 */ /* 0x040fe20000410000 */
[----:B------:R-:W-:Y:S01]  /*4f20*/  FMUL.FTZ R186, R0, R197 ;  /* 0x000000c500ba7220 */ /* 0x000fe20000410000 */
[----:B------:R-:W3:Y:S01]  /*4f30*/  MUFU.TANH R13, R13 ;  /* 0x0000000d000d7308 */ /* 0x000ee20000002400 */
[----:B-1----:R-:W-:Y:S01]  /*4f40*/  FMNMX.FTZ R194, R10, R193, !PT ;  /* 0x000000c10ac27209 */ /* 0x002fe20007810000 */
[C---:B------:R-:W-:Y:S01]  /*4f50*/  FMUL.FTZ R163, R0.reuse, R174 ;  /* 0x000000ae00a37220 */ /* 0x040fe20000410000 */
[C---:B------:R-:W-:Y:S01]  /*4f60*/  FMUL.FTZ R158, R0.reuse, R169 ;  /* 0x000000a9009e7220 */ /* 0x040fe20000410000 */
[C---:B------:R-:W-:Y:S01]  /*4f70*/  FMUL.FTZ R174, R0.reuse, R185 ;  /* 0x000000b900ae7220 */ /* 0x040fe20000410000 */
[C---:B------:R-:W-:Y:S01]  /*4f80*/  FMUL.FTZ R185, R0.reuse, R196 ;  /* 0x000000c400b97220 */ /* 0x040fe20000410000 */
[C---:B------:R-:W-:Y:S01]  /*4f90*/  FMUL.FTZ R166, R0.reuse, R177 ;  /* 0x000000b100a67220 */ /* 0x040fe20000410000 */
[C---:B------:R-:W-:Y:S01]  /*4fa0*/  FMUL.FTZ R165, R0.reuse, R176 ;  /* 0x000000b000a57220 */ /* 0x040fe20000410000 */
[----:B------:R-:W1:Y:S01]  /*4fb0*/  MUFU.TANH R12, R12 ;  /* 0x0000000c000c7308 */ /* 0x000e620000002400 */
[----:B--2---:R-:W-:Y:S01]  /*4fc0*/  FMNMX.FTZ R195, R11, R192, !PT ;  /* 0x000000c00bc37209 */ /* 0x004fe20007810000 */
        /* <DEDUP_REMOVED lines=18> */
[----:B------:R-:W-:Y:S01]  /*50f0*/  FMUL.FTZ R194, R0, R204 ;  /* 0x000000cc00c27220 */ /* 0x000fe20000410000 */
[----:B------:R-:W-:Y:S01]  /*5100*/  UMOV UR10, UR49 ;  /* 0x00000031000a7c82 */ /* 0x000fe20008000000 */
[----:B------:R-:W1:Y:S02]  /*5110*/  S2R R233, SR_TID.X ;  /* 0x0000000000e97919 */ /* 0x000e640000002100 */
[----:B------:R-:W4:Y:S01]  /*5120*/  MUFU.TANH R21, R21 ;  /* 0x0000001500157308 */ /* 0x000f220000002400 */
[----:B--2---:R-:W-:-:S07]  /*5130*/  FMNMX.FTZ R196, R14, R197, !PT ;  /* 0x000000c50ec47209 */ /* 0x004fce0007810000 */
[----:B------:R-:W2:Y:S01]  /*5140*/  MUFU.TANH R20, R20 ;  /* 0x0000001400147308 */ /* 0x000ea20000002400 */
[----:B---3--:R-:W-:-:S07]  /*5150*/  FMNMX.FTZ R195, R15, R192, !PT ;  /* 0x000000c00fc37209 */ /* 0x008fce0007810000 */
[----:B------:R-:W3:Y:S01]  /*5160*/  MUFU.TANH R152, R152 ;  /* 0x0000009800987308 */ /* 0x000ee20000002400 */
[----:B----4-:R-:W-:-:S07]  /*5170*/  FMNMX.FTZ R197, R21, R196, !PT ;  /* 0x000000c415c57209 */ /* 0x010fce0007810000 */
[----:B------:R-:W4:Y:S01]  /*5180*/  MUFU.TANH R153, R153 ;  /* 0x0000009900997308 */ /* 0x000f220000002400 */
[----:B--2---:R-:W-:Y:S01]  /*5190*/  FMNMX.FTZ R192, R20, R195, !PT ;  /* 0x000000c314c07209 */ /* 0x004fe20007810000 */
[----:B------:R-:W-:Y:S01]  /*51a0*/  FMUL.FTZ R195, R0, R205 ;  /* 0x000000cd00c37220 */ /* 0x000fe20000410000 */
[----:B-1----:R-:W-:-:S05]  /*51b0*/  LOP3.LUT P1, RZ, R233, 0x7f, RZ, 0xc0, !PT ;  /* 0x0000007fe9ff7812 */ /* 0x002fca000782c0ff */
[----:B------:R-:W1:Y:S01]  /*51c0*/  MUFU.TANH R155, R155 ;  /* 0x0000009b009b7308 */ /* 0x000e620000002400 */
[----:B---3--:R-:W-:-:S07]  /*51d0*/  FMNMX.FTZ R196, R152, R197, !PT ;  /* 0x000000c598c47209 */ /* 0x008fce0007810000 */
[----:B------:R-:W2:Y:S01]  /*51e0*/  MUFU.TANH R154, R154 ;  /* 0x0000009a009a7308 */ /* 0x000ea20000002400 */
[----:B----4-:R-:W-:-:S07]  /*51f0*/  FMNMX.FTZ R197, R153, R192, !PT ;  /* 0x000000c099c57209 */ /* 0x010fce0007810000 */
[----:B------:R-:W3:Y:S01]  /*5200*/  MUFU.TANH R156, R156 ;  /* 0x0000009c009c7308 */ /* 0x000ee20000002400 */
[----:B-1----:R-:W-:Y:S01]  /*5210*/  FMNMX.FTZ R199, R155, R196, !PT ;  /* 0x000000c49bc77209 */ /* 0x002fe20007810000 */
[----:B------:R-:W-:-:S06]  /*5220*/  FMUL.FTZ R196, R0, R206 ;  /* 0x000000ce00c47220 */ /* 0x000fcc0000410000 */
[----:B------:R-:W1:Y:S01]  /*5230*/  MUFU.TANH R157, R157 ;  /* 0x0000009d009d7308 */ /* 0x000e620000002400 */
[----:B--2---:R-:W-:-:S07]  /*5240*/  FMNMX.FTZ R192, R154, R197, !PT ;  /* 0x000000c59ac07209 */ /* 0x004fce0007810000 */
[----:B------:R-:W2:Y:S01]  /*5250*/  MUFU.TANH R159, R159 ;  /* 0x0000009f009f7308 */ /* 0x000ea20000002400 */
[----:B---3--:R-:W-:-:S07]  /*5260*/  FMNMX.FTZ R198, R156, R199, !PT ;  /* 0x000000c79cc67209 */ /* 0x008fce0007810000 */
[----:B------:R-:W3:Y:S01]  /*5270*/  MUFU.TANH R158, R158 ;  /* 0x0000009e009e7308 */ /* 0x000ee20000002400 */
[----:B-1----:R-:W-:-:S07]  /*5280*/  FMNMX.FTZ R197, R157, R192, !PT ;  /* 0x000000c09dc57209 */ /* 0x002fce0007810000 */
[----:B------:R-:W1:Y:S01]  /*5290*/  MUFU.TANH R160, R160 ;  /* 0x000000a000a07308 */ /* 0x000e620000002400 */
[----:B--2---:R-:W-:Y:S01]  /*52a0*/  FMNMX.FTZ R199, R159, R198, !PT ;  /* 0x000000c69fc77209 */ /* 0x004fe20007810000 */
[----:B------:R-:W-:-:S06]  /*52b0*/  FMUL.FTZ R198, R0, R207 ;  /* 0x000000cf00c67220 */ /* 0x000fcc0000410000 */
[----:B------:R-:W2:Y:S01]  /*52c0*/  MUFU.TANH R161, R161 ;  /* 0x000000a100a17308 */ /* 0x000ea20000002400 */
[----:B---3--:R-:W-:-:S07]  /*52d0*/  FMNMX.FTZ R192, R158, R197, !PT ;  /* 0x000000c59ec07209 */ /* 0x008fce0007810000 */
[----:B------:R-:W3:Y:S01]  /*52e0*/  MUFU.TANH R163, R163 ;  /* 0x000000a300a37308 */ /* 0x000ee20000002400 */
[----:B-1----:R-:W-:-:S07]  /*52f0*/  FMNMX.FTZ R200, R160, R199, !PT ;  /* 0x000000c7a0c87209 */ /* 0x002fce0007810000 */
        /* <DEDUP_REMOVED lines=30> */
[----:B---3--:R-:W-:Y:S01]  /*54e0*/  FMNMX.FTZ R203, R175, R202, !PT ;  /* 0x000000caafcb7209 */ /* 0x008fe20007810000 */
[----:B------:R-:W-:Y:S01]  /*54f0*/  FMUL.FTZ R202, R0, R211 ;  /* 0x000000d300ca7220 */ /* 0x000fe20000410000 */
[----:B------:R-:W-:Y:S01]  /*5500*/  IMAD.U32 R211, RZ, RZ, UR10 ;  /* 0x0000000affd37e24 */ /* 0x000fe2000f8e00ff */
[----:B------:R-:W-:Y:S02]  /*5510*/  WARPGROUP.DEPBAR.LE gsb0, 0x0 ;  /* 0x00008000000079c5 */ /* 0x000fe40000010000 */
[----:B------:R-:W-:Y:S02]  /*5520*/  WARPGROUP.ARRIVE ;  /* 0x00000000000079c5 */ /* 0x000fe40000000000 */
[----:B------:R-:W3:Y:S01]  /*5530*/  MUFU.TANH R177, R177 ;  /* 0x000000b100b17308 */ /* 0x000ee20000002400 */
[----:B-1----:R-:W-:-:S03]  /*5540*/  FMNMX.FTZ R192, R174, R197, !PT ;  /* 0x000000c5aec07209 */ /* 0x002fc60007810000 */
[----:B------:R-:W-:Y:S01]  /*5550*/  QGMMA.64x256x32.F32.E4M3.E4M3 R24, R216, gdesc[UR4], R24, gsb0 ;  /* 0x03e00004d8187df3 */ /* 0x000fe20008000818 */
[----:B------:R-:W-:Y:S01]  /*5560*/  UIADD3 UR6, UR11, 0x4, URZ ;  /* 0x000000040b067890 */ /* 0x000fe2000fffe03f */
[----:B------:R-:W-:Y:S02]  /*5570*/  UMOV UR7, 0x40000040 ;  /* 0x4000004000077882 */ /* 0x000fe40000000000 */
        /* <DEDUP_REMOVED lines=9> */
[----:B---3--:R-:W-:Y:S01]  /*5610*/  FMNMX.FTZ R204, R180, R203, !PT ;  /* 0x000000cbb4cc7209 */ /* 0x008fe20007810000 */
[----:B------:R-:W-:-:S06]  /*5620*/  FMUL.FTZ R203, R0, R212 ;  /* 0x000000d400cb7220 */ /* 0x000fcc0000410000 */
        /* <DEDUP_REMOVED lines=46> */
[----:B-1----:R-:W-:Y:S02]  /*5910*/  FMNMX.FTZ R207, R205, R208, !PT ;  /* 0x000000d0cdcf7209 */ /* 0x002fe40007810000 */
[----:B--2---:R-:W-:-:S05]  /*5920*/  FMNMX.FTZ R208, R204, R197, !PT ;  /* 0x000000c5ccd07209 */ /* 0x004fca0007810000 */
[----:B------:R-:W1:Y:S01]  /*5930*/  SHFL.BFLY PT, R197, R208, 0x2, 0x1f ;  /* 0x0c401f00d0c57f89 */ /* 0x000e6200000e0000 */
[----:B---3--:R-:W-:-:S05]  /*5940*/  FMNMX.FTZ R207, R206, R207, !PT ;  /* 0x000000cfcecf7209 */ /* 0x008fca0007810000 */
[----:B------:R-:W2:Y:S01]  /*5950*/  SHFL.BFLY PT, R192, R207, 0x2, 0x1f ;  /* 0x0c401f00cfc07f89 */ /* 0x000ea200000e0000 */
[----:B-1----:R-:W-:Y:S02]  /*5960*/  FMNMX.FTZ R209, R208, R197, !PT ;  /* 0x000000c5d0d17209 */ /* 0x002fe40007810000 */
[----:B--2---:R-:W-:-:S03]  /*5970*/  FMNMX.FTZ R210, R207, R192, !PT ;  /* 0x000000c0cfd27209 */ /* 0x004fc60007810000 */
[----:B------:R-:W1:Y:S04]  /*5980*/  SHFL.BFLY PT, R192, R209, 0x1, 0x1f ;  /* 0x0c201f00d1c07f89 */ /* 0x000e6800000e0000 */
[----:B------:R-:W2:Y:S01]  /*5990*/  SHFL.BFLY PT, R197, R210, 0x1, 0x1f ;  /* 0x0c201f00d2c57f89 */ /* 0x000ea200000e0000 */
[----:B------:R-:W-:Y:S02]  /*59a0*/  WARPGROUP.DEPBAR.LE gsb0, 0x0 ;  /* 0x00008000000079c5 */ /* 0x000fe40000010000 */
[----:B------:R-:W-:-:S06]  /*59b0*/  WARPGROUP.ARRIVE ;  /* 0x00000000000079c5 */ /* 0x000fcc0000000000 */
[----:B------:R-:W-:Y:S01]  /*59c0*/  QGMMA.64x256x32.F32.E4M3.E4M3 R24, R220, gdesc[UR4], R24, gsb0 ;  /* 0x03e00004dc187df3 */ /* 0x000fe20008000818 */
[----:B------:R-:W-:Y:S01]  /*59d0*/  UIADD3 UR6, UR11, 0x6, URZ ;  /* 0x000000060b067890 */ /* 0x000fe2000fffe03f */
[----:B------:R-:W-:Y:S01]  /*59e0*/  UMOV UR7, 0x40000040 ;  /* 0x4000004000077882 */ /* 0x000fe20000000000 */
[----:B-1----:R-:W-:Y:S02]  /*59f0*/  FMNMX.FTZ R192, R209, R192, !PT ;  /* 0x000000c0d1c07209 */ /* 0x002fe40007810000 */
[----:B--2---:R-:W-:-:S03]  /*5a00*/  FMNMX.FTZ R197, R210, R197, !PT ;  /* 0x000000c5d2c57209 */ /* 0x004fc60007810000 */
[C---:B------:R-:W-:Y:S01]  /*5a10*/  FFMA.FTZ R207, R192.reuse, R211, -8 ;  /* 0xc1000000c0cf7423 */ /* 0x040fe200000100d3 */
[----:B------:R-:W-:-:S01]  /*5a20*/  FADD.FTZ R3, -R192, R3 ;  /* 0x00000003c0037221 */ /* 0x000fc20000010100 */
[----:B------:R-:W-:Y:S02]  /*5a30*/  IMAD.U32 R211, RZ, RZ, UR55 ;  /* 0x00000037ffd37e24 */ /* 0x000fe4000f8e00ff */
[----:B------:R-:W-:-:S01]  /*5a40*/  FFMA.FTZ R209, R8, UR10, -R207 ;  /* 0x0000000a08d17c23 */ /* 0x000fc200080108cf */
[--C-:B------:R-:W-:Y:S01]  /*5a50*/  FFMA.FTZ R8, R7, UR10, -R207.reuse ;  /* 0x0000000a07087c23 */ /* 0x100fe200080108cf */
[----:B------:R-:W-:-:S01]  /*5a60*/  FFMA.FTZ R7, R11, UR10, -R207 ;  /* 0x0000000a0b077c23 */ /* 0x000fc200080108cf */
[--C-:B------:R-:W-:Y:S01]  /*5a70*/  FFMA.FTZ R11, R15, UR10, -R207.reuse ;  /* 0x0000000a0f0b7c23 */ /* 0x100fe200080108cf */
[----:B------:R-:W-:-:S01]  /*5a80*/  FFMA.FTZ R15, R153, UR10, -R207 ;  /* 0x0000000a990f7c23 */ /* 0x000fc200080108cf */
[--C-:B------:R-:W-:Y:S01]  /*5a90*/  FFMA.FTZ R153, R157, UR10, -R207.reuse ;  /* 0x0000000a9d997c23 */ /* 0x100fe200080108cf */
[----:B------:R-:W-:-:S01]  /*5aa0*/  FFMA.FTZ R157, R161, UR10, -R207 ;  /* 0x0000000aa19d7c23 */ /* 0x000fc200080108cf */
[--C-:B------:R-:W-:Y:S01]  /*5ab0*/  FFMA.FTZ R161, R165, UR10, -R207.reuse ;  /* 0x0000000aa5a17c23 */ /* 0x100fe200080108cf */
[----:B------:R-:W-:-:S01]  /*5ac0*/  FFMA.FTZ R165, R169, UR10, -R207 ;  /* 0x0000000aa9a57c23 */ /* 0x000fc200080108cf */
[----:B------:R-:W-:Y:S01]  /*5ad0*/  FMUL.FTZ R208, R3, UR10 ;  /* 0x0000000a03d07c20 */ /* 0x000fe20008410000 */
[----:B------:R-:W-:-:S01]  /*5ae0*/  FFMA.FTZ R169, R173, UR10, -R207 ;  /* 0x0000000aada97c23 */ /* 0x000fc200080108cf */
[--C-:B------:R-:W-:Y:S01]  /*5af0*/  FFMA.FTZ R173, R177, UR10, -R207.reuse ;  /* 0x0000000ab1ad7c23 */ /* 0x100fe200080108cf */
[----:B------:R-:W-:-:S01]  /*5b00*/  FFMA.FTZ R177, R181, UR10, -R207 ;  /* 0x0000000ab5b17c23 */ /* 0x000fc200080108cf */
[----:B------:R-:W-:Y:S01]  /*5b10*/  FADD.FTZ R3, -R197, R6 ;  /* 0x00000006c5037221 */ /* 0x000fe20000010100 */
[----:B------:R-:W-:-:S01]  /*5b20*/  FFMA.FTZ R181, R185, UR10, -R207 ;  /* 0x0000000ab9b57c23 */ /* 0x000fc200080108cf */
[----:B------:R1:W-:Y:S01]  /*5b30*/  MUFU.EX2 R6, R208 ;  /* 0x000000d000067308 */ /* 0x0003e20000000800 */
[----:B------:R-:W-:-:S01]  /*5b40*/  FFMA.FTZ R185, R189, UR10, -R207 ;  /* 0x0000000abdb97c23 */ /* 0x000fc200080108cf */
[--C-:B------:R-:W-:Y:S01]  /*5b50*/  FFMA.FTZ R189, R194, UR10, -R207.reuse ;  /* 0x0000000ac2bd7c23 */ /* 0x100fe200080108cf */
[----:B------:R-:W-:-:S01]  /*5b60*/  FFMA.FTZ R194, R195, UR10, -R207 ;  /* 0x0000000ac3c27c23 */ /* 0x000fc200080108cf */
[--C-:B------:R-:W-:Y:S01]  /*5b70*/  FFMA.FTZ R195, R199, UR10, -R207.reuse ;  /* 0x0000000ac7c37c23 */ /* 0x100fe200080108cf */
[----:B------:R-:W-:-:S01]  /*5b80*/  FFMA.FTZ R199, R203, UR10, -R207 ;  /* 0x0000000acbc77c23 */ /* 0x000fc200080108cf */
[----:B------:R-:W-:Y:S01]  /*5b90*/  FMUL.FTZ R3, R3, UR10 ;  /* 0x0000000a03037c20 */ /* 0x000fe20008410000 */
[----:B------:R-:W-:-:S01]  /*5ba0*/  FFMA.FTZ R12, R12, UR10, -R207 ;  /* 0x0000000a0c0c7c23 */ /* 0x000fc200080108cf */
[----:B------:R-:W2:Y:S01]  /*5bb0*/  MUFU.EX2 R209, R209 ;  /* 0x000000d100d17308 */ /* 0x000ea20000000800 */
[----:B-1----:R-:W-:-:S02]  /*5bc0*/  IMAD.U32 R208, RZ, RZ, UR10 ;  /* 0x0000000affd07e24 */ /* 0x002fc4000f8e00ff */
[--C-:B------:R-:W-:Y:S01]  /*5bd0*/  FFMA.FTZ R20, R20, UR10, -R207.reuse ;  /* 0x0000000a14147c23 */ /* 0x100fe200080108cf */
[----:B------:R-:W-:-:S01]  /*5be0*/  FFMA.FTZ R154, R154, UR10, -R207 ;  /* 0x0000000a9a9a7c23 */ /* 0x000fc200080108cf */
[----:B------:R-:W-:Y:S01]  /*5bf0*/  FFMA.FTZ R158, R158, UR10, -R207 ;  /* 0x0000000a9e9e7c23 */ /* 0x000fe200080108cf */
[----:B------:R-:W-:-:S01]  /*5c00*/  FFMA.FTZ R203, R197, R208, -8 ;  /* 0xc1000000c5cb7423 */ /* 0x000fc200000100d0 */
[--C-:B------:R-:W-:Y:S01]  /*5c10*/  FFMA.FTZ R162, R162, UR10, -R207.reuse ;  /* 0x0000000aa2a27c23 */ /* 0x100fe200080108cf */
[----:B------:R-:W-:-:S01]  /*5c20*/  FFMA.FTZ R166, R166, UR10, -R207 ;  /* 0x0000000aa6a67c23 */ /* 0x000fc200080108cf */
        /* <DEDUP_REMOVED lines=8> */
[----:B------:R-:W1:Y:S01]  /*5cb0*/  MUFU.EX2 R208, R208 ;  /* 0x000000d000d07308 */ /* 0x000e620000000800 */
[----:B--2---:R-:W-:-:S01]  /*5cc0*/  FFMA.FTZ R5, R6, R5, R209 ;  /* 0x0000000506057223 */ /* 0x004fc200000100d1 */
[--C-:B------:R-:W-:Y:S01]  /*5cd0*/  FFMA.FTZ R155, R156, UR10, -R203.reuse ;  /* 0x0000000a9c9b7c23 */ /* 0x100fe200080108cb */
[----:B------:R-:W-:-:S01]  /*5ce0*/  FFMA.FTZ R156, R159, UR10, -R203 ;  /* 0x0000000a9f9c7c23 */ /* 0x000fc200080108cb */
[--C-:B------:R-:W-:Y:S01]  /*5cf0*/  FFMA.FTZ R159, R160, UR10, -R203.reuse ;  /* 0x0000000aa09f7c23 */ /* 0x100fe200080108cb */
[----:B------:R-:W-:-:S01]  /*5d00*/  FFMA.FTZ R160, R163, UR10, -R203 ;  /* 0x0000000aa3a07c23 */ /* 0x000fc200080108cb */
[----:B------:R-:W-:Y:S01]  /*5d10*/  FFMA.FTZ R163, R164, UR10, -R203 ;  /* 0x0000000aa4a37c23 */ /* 0x000fe200080108cb */
[----:B------:R-:W-:-:S01]  /*5d20*/  FFMA.FTZ R170, R170, UR10, -R207 ;  /* 0x0000000aaaaa7c23 */ /* 0x000fc200080108cf */
[----:B------:R-:W2:Y:S01]  /*5d30*/  MUFU.EX2 R8, R8 ;  /* 0x0000000800087308 */ /* 0x000ea20000000800 */
[----:B------:R-:W-:-:S01]  /*5d40*/  FFMA.FTZ R174, R174, UR10, -R207 ;  /* 0x0000000aaeae7c23 */ /* 0x000fc200080108cf */
[--C-:B------:R-:W-:Y:S01]  /*5d50*/  FFMA.FTZ R178, R178, UR10, -R207.reuse ;  /* 0x0000000ab2b27c23 */ /* 0x100fe200080108cf */
[----:B------:R-:W-:-:S01]  /*5d60*/  FFMA.FTZ R182, R182, UR10, -R207 ;  /* 0x0000000ab6b67c23 */ /* 0x000fc200080108cf */
[--C-:B------:R-:W-:Y:S01]  /*5d70*/  FFMA.FTZ R186, R186, UR10, -R207.reuse ;  /* 0x0000000ababa7c23 */ /* 0x100fe200080108cf */
[----:B------:R-:W-:-:S01]  /*5d80*/  FFMA.FTZ R190, R190, UR10, -R207 ;  /* 0x0000000abebe7c23 */ /* 0x000fc200080108cf */
[--C-:B------:R-:W-:Y:S01]  /*5d90*/  FFMA.FTZ R200, R200, UR10, -R207.reuse ;  /* 0x0000000ac8c87c23 */ /* 0x100fe200080108cf */
[----:B------:R-:W-:-:S01]  /*5da0*/  FFMA.FTZ R204, R204, UR10, -R207 ;  /* 0x0000000acccc7c23 */ /* 0x000fc200080108cf */
[----:B------:R-:W3:Y:S01]  /*5db0*/  MUFU.EX2 R9, R9 ;  /* 0x0000000900097308 */ /* 0x000ee20000000800 */
[----:B-1----:R-:W-:-:S01]  /*5dc0*/  FFMA.FTZ R4, R3, R4, R208 ;  /* 0x0000000403047223 */ /* 0x002fc200000100d0 */
[--C-:B------:R-:W-:Y:S01]  /*5dd0*/  FFMA.FTZ R164, R167, UR10, -R203.reuse ;  /* 0x0000000aa7a47c23 */ /* 0x100fe200080108cb */
[----:B------:R-:W-:-:S01]  /*5de0*/  FFMA.FTZ R167, R168, UR10, -R203 ;  /* 0x0000000aa8a77c23 */ /* 0x000fc200080108cb */
[--C-:B------:R-:W-:Y:S01]  /*5df0*/  FFMA.FTZ R168, R171, UR10, -R203.reuse ;  /* 0x0000000aaba87c23 */ /* 0x100fe200080108cb */
[----:B------:R-:W-:-:S01]  /*5e00*/  FFMA.FTZ R171, R172, UR10, -R203 ;  /* 0x0000000aacab7c23 */ /* 0x000fc200080108cb */
[--C-:B------:R-:W-:Y:S01]  /*5e10*/  FFMA.FTZ R172, R175, UR10, -R203.reuse ;  /* 0x0000000aafac7c23 */ /* 0x100fe200080108cb */
[----:B------:R-:W-:-:S01]  /*5e20*/  FFMA.FTZ R175, R176, UR10, -R203 ;  /* 0x0000000ab0af7c23 */ /* 0x000fc200080108cb */
[----:B------:R-:W1:Y:S01]  /*5e30*/  MUFU.EX2 R7, R7 ;  /* 0x0000000700077308 */ /* 0x000e620000000800 */
[----:B--2---:R-:W-:-:S01]  /*5e40*/  FADD.FTZ R210, R8, R5 ;  /* 0x0000000508d27221 */ /* 0x004fc20000010000 */
[--C-:B------:R-:W-:Y:S01]  /*5e50*/  FFMA.FTZ R176, R179, UR10, -R203.reuse ;  /* 0x0000000ab3b07c23 */ /* 0x100fe200080108cb */
[----:B------:R-:W-:-:S01]  /*5e60*/  FFMA.FTZ R179, R180, UR10, -R203 ;  /* 0x0000000ab4b37c23 */ /* 0x000fc200080108cb */
[----:B------:R-:W-:-:S04]  /*5e70*/  FFMA.FTZ R180, R183, UR10, -R203 ;  /* 0x0000000ab7b47c23 */ /* 0x000fc800080108cb */
[----:B------:R-:W2:Y:S01]  /*5e80*/  MUFU.EX2 R10, R10 ;  /* 0x0000000a000a7308 */ /* 0x000ea20000000800 */
[----:B---3--:R-:W-:-:S07]  /*5e90*/  FADD.FTZ R5, R9, R4 ;  /* 0x0000000409057221 */ /* 0x008fce0000010000 */
[----:B------:R-:W3:Y:S01]  /*5ea0*/  MUFU.EX2 R12, R12 ;  /* 0x0000000c000c7308 */ /* 0x000ee20000000800 */
[----:B-1----:R-:W-:-:S07]  /*5eb0*/  FADD.FTZ R207, R7, R210 ;  /* 0x000000d207cf7221 */ /* 0x002fce0000010000 */
[----:B------:R-:W1:Y:S01]  /*5ec0*/  MUFU.EX2 R13, R13 ;  /* 0x0000000d000d7308 */ /* 0x000e620000000800 */
[----:B--2---:R-:W-:-:S07]  /*5ed0*/  FADD.FTZ R4, R10, R5 ;  /* 0x000000050a047221 */ /* 0x004fce0000010000 */
        /* <DEDUP_REMOVED lines=9> */
[----:B-1----:R-:W-:-:S01]  /*5f70*/  FADD.FTZ R210, R20, R183 ;  /* 0x000000b714d27221 */ /* 0x002fc20000010000 */
[--C-:B------:R-:W-:Y:S01]  /*5f80*/  FFMA.FTZ R183, R184, UR10, -R203.reuse ;  /* 0x0000000ab8b77c23 */ /* 0x100fe200080108cb */
[----:B------:R-:W-:-:S05]  /*5f90*/  FFMA.FTZ R184, R187, UR10, -R203 ;  /* 0x0000000abbb87c23 */ /* 0x000fca00080108cb */
        /* <DEDUP_REMOVED lines=15> */
[----:B---3--:R-:W-:-:S01]  /*6090*/  FADD.FTZ R210, R158, R187 ;  /* 0x000000bb9ed27221 */ /* 0x008fc20000010000 */
[--C-:B------:R-:W-:Y:S01]  /*60a0*/  FFMA.FTZ R187, R188, UR10, -R203.reuse ;  /* 0x0000000abcbb7c23 */ /* 0x100fe200080108cb */
[----:B------:R-:W-:-:S05]  /*60b0*/  FFMA.FTZ R188, R191, UR10, -R203 ;  /* 0x0000000abfbc7c23 */ /* 0x000fca00080108cb */
        /* <DEDUP_REMOVED lines=14> */
[----:B------:R-:W-:Y:S02]  /*61a0*/  WARPGROUP.DEPBAR.LE gsb0, 0x0 ;  /* 0x00008000000079c5 */ /* 0x000fe40000010000 */
[----:B------:R-:W-:-:S04]  /*61b0*/  WARPGROUP.ARRIVE ;  /* 0x00000000000079c5 */ /* 0x000fc80000000000 */
[----:B------:R-:W1:Y:S01]  /*61c0*/  MUFU.EX2 R165, R165 ;  /* 0x000000a500a57308 */ /* 0x000e620000000800 */
[----:B--2---:R-:W-:-:S01]  /*61d0*/  FADD.FTZ R210, R166, R191 ;  /* 0x000000bfa6d27221 */ /* 0x004fc20000010000 */
[----:B------:R-:W-:Y:S01]  /*61e0*/  FFMA.FTZ R191, R193, UR10, -R203 ;  /* 0x0000000ac1bf7c23 */ /* 0x000fe200080108cb */
[----:B------:R-:W-:Y:S01]  /*61f0*/  QGMMA.64x256x32.F32.E4M3.E4M3 R24, R224, gdesc[UR4], R24, gsb0 ;  /* 0x03e00004e0187df3 */ /* 0x000fe20008000818 */
[----:B---3--:R-:W-:-:S04]  /*6200*/  FADD.FTZ R5, R167, R4 ;  /* 0x00000004a7057221 */ /* 0x008fc80000010000 */
[----:B------:R-:W2:Y:S08]  /*6210*/  MUFU.EX2 R168, R168 ;  /* 0x000000a800a87308 */ /* 0x000eb00000000800 */
[----:B------:R-:W3:Y:S01]  /*6220*/  MUFU.EX2 R170, R170 ;  /* 0x000000aa00aa7308 */ /* 0x000ee20000000800 */
[----:B-1----:R-:W-:-:S07]  /*6230*/  FADD.FTZ R193, R165, R210 ;  /* 0x000000d2a5c17221 */ /* 0x002fce0000010000 */
[----:B------:R-:W1:Y:S01]  /*6240*/  MUFU.EX2 R171, R171 ;  /* 0x000000ab00ab7308 */ /* 0x000e620000000800 */
[----:B--2---:R-:W-:-:S07]  /*6250*/  FADD.FTZ R4, R168, R5 ;  /* 0x00000005a8047221 */ /* 0x004fce0000010000 */
[----:B------:R-:W2:Y:S01]  /*6260*/  MUFU.EX2 R169, R169 ;  /* 0x000000a900a97308 */ /* 0x000ea20000000800 */
[----:B---3--:R-:W-:-:S01]  /*6270*/  FADD.FTZ R210, R170, R193 ;  /* 0x000000c1aad27221 */ /* 0x008fc20000010000 */
[--C-:B------:R-:W-:Y:S01]  /*6280*/  FFMA.FTZ R193, R196, UR10, -R203.reuse ;  /* 0x0000000ac4c17c23 */ /* 0x100fe200080108cb */
[----:B------:R-:W-:-:S01]  /*6290*/  FFMA.FTZ R196, R198, UR10, -R203 ;  /* 0x0000000ac6c47c23 */ /* 0x000fc200080108cb */
[----:B------:R-:W-:-:S04]  /*62a0*/  FFMA.FTZ R198, R201, UR10, -R203 ;  /* 0x0000000ac9c67c23 */ /* 0x000fc800080108cb */
        /* <DEDUP_REMOVED lines=18> */
[----:B------:R-:W-:-:S06]  /*63d0*/  IADD3 R4, -R18, 0xb, RZ ;  /* 0x0000000b12047810 */ /* 0x000fcc0007ffe1ff */
[----:B------:R-:W3:Y:S01]  /*63e0*/  MUFU.EX2 R182, R182 ;  /* 0x000000b600b67308 */ /* 0x000ee20000000800 */
[----:B-1----:R-:W-:-:S07]  /*63f0*/  FADD.FTZ R201, R177, R210 ;  /* 0x000000d2b1c97221 */ /* 0x002fce0000010000 */
[----:B------:R-:W1:Y:S01]  /*6400*/  MUFU.EX2 R183, R183 ;  /* 0x000000b700b77308 */ /* 0x000e620000000800 */
[----:B--2---:R-:W-:-:S07]  /*6410*/  FADD.FTZ R210, R180, R5 ;  /* 0x00000005b4d27221 */ /* 0x004fce0000010000 */
[----:B------:R-:W2:Y:S01]  /*6420*/  MUFU.EX2 R181, R181 ;  /* 0x000000b500b57308 */ /* 0x000ea20000000800 */
[----:B---3--:R-:W-:-:S01]  /*6430*/  FADD.FTZ R212, R182, R201 ;  /* 0x000000c9b6d47221 */ /* 0x008fc20000010000 */
[----:B------:R-:W-:-:S06]  /*6440*/  FFMA.FTZ R201, R202, UR10, -R203 ;  /* 0x0000000acac97c23 */ /* 0x000fcc00080108cb */
        /* <DEDUP_REMOVED lines=8> */
[----:B------:R-:W-:-:S06]  /*64d0*/  @!P1 LEA R207, R211, UR38, 0x3 ;  /* 0x00000026d3cf9c11 */ /* 0x000fcc000f8e18ff */
[----:B------:R-:W1:Y:S01]  /*64e0*/  MUFU.EX2 R188, R188 ;  /* 0x000000bc00bc7308 */ /* 0x000e620000000800 */
[----:B--2---:R-:W-:-:S01]  /*64f0*/  FADD.FTZ R5, R187, R202 ;  /* 0x000000cabb057221 */ /* 0x004fc20000010000 */
[--C-:B------:R-:W-:Y:S01]  /*6500*/  FFMA.FTZ R202, R205, UR10, -R203.reuse ;  /* 0x0000000acdca7c23 */ /* 0x100fe200080108cb */
[----:B------:R-:W-:-:S05]  /*6510*/  FFMA.FTZ R203, R206, UR10, -R203 ;  /* 0x0000000acecb7c23 */ /* 0x000fca00080108cb */
        /* <DEDUP_REMOVED lines=8> */
[----:B------:R-:W-:Y:S01]  /*65a0*/  MUFU.EX2 R194, R194 ;  /* 0x000000c200c27308 */ /* 0x000fe20000000800 */
[----:B-1----:R-:W-:-:S07]  /*65b0*/  FADD.FTZ R5, R189, R212 ;  /* 0x000000d4bd057221 */ /* 0x002fce0000010000 */
[----:B------:R-:W1:Y:S01]  /*65c0*/  MUFU.EX2 R196, R196 ;  /* 0x000000c400c47308 */ /* 0x000e620000000800 */
[----:B--2---:R-:W-:-:S07]  /*65d0*/  FADD.FTZ R205, R193, R210 ;  /* 0x000000d2c1cd7221 */ /* 0x004fce0000010000 */
[----:B------:R-:W2:Y:S08]  /*65e0*/  MUFU.EX2 R195, R195 ;  /* 0x000000c300c37308 */ /* 0x000eb00000000800 */
[----:B------:R-:W3:Y:S01]  /*65f0*/  MUFU.EX2 R198, R198 ;  /* 0x000000c600c67308 */ /* 0x000ee20000000800 */
[----:B-1----:R-:W-:-:S07]  /*6600*/  FADD.FTZ R205, R196, R205 ;  /* 0x000000cdc4cd7221 */ /* 0x002fce0000010000 */
[----:B------:R-:W1:Y:S08]  /*6610*/  MUFU.EX2 R200, R200 ;  /* 0x000000c800c87308 */ /* 0x000e700000000800 */
[----:B------:R-:W4:Y:S08]  /*6620*/  MUFU.EX2 R201, R201 ;  /* 0x000000c900c97308 */ /* 0x000f300000000800 */
[----:B------:R-:W5:Y:S08]  /*6630*/  MUFU.EX2 R199, R199 ;  /* 0x000000c700c77308 */ /* 0x000f700000000800 */
[----:B------:R-:W5:Y:S08]  /*6640*/  MUFU.EX2 R202, R202 ;  /* 0x000000ca00ca7308 */ /* 0x000f700000000800 */
[----:B------:R-:W5:Y:S01]  /*6650*/  MUFU.EX2 R204, R204 ;  /* 0x000000cc00cc7308 */ /* 0x000f620000000800 */
[----:B------:R-:W-:-:S02]  /*6660*/  WARPGROUP.DEPBAR.LE gsb0, 0x0 ;  /* 0x00008000000079c5 */ /* 0x000fc40000010000 */
[----:B------:R2:W-:Y:S06]  /*6670*/  BAR.ARV R4, 0x100 ;  /* 0x000400040000751d */ /* 0x0005ec0000002000 */
[----:B------:R-:W5:Y:S01]  /*6680*/  MUFU.EX2 R203, R203 ;  /* 0x000000cb00cb7308 */ /* 0x000f620000000800 */
[----:B--2---:R-:W-:-:S05]  /*6690*/  @!P1 VIADD R4, R207, 0x38840 ;  /* 0x00038840cf049836 */ /* 0x004fca0000000000 */
[----:B------:R-:W-:-:S04]  /*66a0*/  @!P1 PRMT R4, RZ, 0x654, R4 ;  /* 0x00000654ff049816 */ /* 0x000fc80000000004 */
[----:B------:R2:W-:Y:S02]  /*66b0*/  @!P1 SYNCS.ARRIVE.TRANS64.RED.A1T0 RZ, [R4+URZ], RZ ;  /* 0x000000ff04ff99a7 */ /* 0x0005e4000810043f */
[----:B--2---:R-:W-:-:S04]  /*66c0*/  FADD.FTZ R4, R194, R5 ;  /* 0x00000005c2047221 */ /* 0x004fc80000010000 */
[----:B------:R-:W-:Y:S01]  /*66d0*/  FADD.FTZ R5, R195, R4 ;  /* 0x00000004c3057221 */ /* 0x000fe20000010000 */
[----:B---3--:R-:W-:-:S03]  /*66e0*/  FADD.FTZ R4, R198, R205 ;  /* 0x000000cdc6047221 */ /* 0x008fc60000010000 */
[----:B-1----:R-:W-:Y:S01]  /*66f0*/  FADD.FTZ R206, R200, R5 ;  /* 0x00000005c8ce7221 */ /* 0x002fe20000010000 */
[----:B----4-:R-:W-:-:S03]  /*6700*/  FADD.FTZ R5, R201, R4 ;  /* 0x00000004c9057221 */ /* 0x010fc60000010000 */
[----:B-----5:R-:W-:Y:S01]  /*6710*/  FADD.FTZ R205, R199, R206 ;  /* 0x000000cec7cd7221 */ /* 0x020fe20000010000 */
[----:B------:R-:W-:-:S03]  /*6720*/  FADD.FTZ R4, R202, R5 ;  /* 0x00000005ca047221 */ /* 0x000fc60000010000 */
[----:B------:R-:W-:Y:S01]  /*6730*/  FADD.FTZ R5, R204, R205 ;  /* 0x000000cdcc057221 */ /* 0x000fe20000010000 */
[----:B------:R-:W-:-:S01]  /*6740*/  FADD.FTZ R4, R203, R4 ;  /* 0x00000004cb047221 */ /* 0x000fc20000010000 */
[----:B------:R-:W-:Y:S06]  /*6750*/  @!P0 BRA `(.L_x_24) ;  /* 0x0000000000048947 */ /* 0x000fec0003800000 */
[----:B------:R-:W-:Y:S01]  /*6760*/  BPT.TRAP 0x1 ;  /* 0x000000040000795c */ /* 0x000fe20000300000 */
.L_x_24:
[----:B------:R-:W-:Y:S01]  /*6770*/  ULEA UR6, UR56, UR38, 0x3 ;  /* 0x0000002638067291 */ /* 0x000fe2000f8e183f */
[----:B------:R-:W-:Y:S01]  /*6780*/  ISETP.LT.AND P1, PT, RZ, UR54, PT ;  /* 0x00000036ff007c0c */ /* 0x000fe2000bf21270 */
[----:B------:R-:W-:Y:S01]  /*6790*/  UIADD3 UR7, UR54, -0x1, URZ ;  /* 0xffffffff36077890 */ /* 0x000fe2000fffe03f */
[----:B------:R-:W-:Y:S01]  /*67a0*/  F2FP.SATFINITE.E4M3.F32.PACK_AB_MERGE_C R7, R12, R7, RZ ;  /* 0x000000070c07723e */ /* 0x000fe200048070ff */
[----:B------:R-:W-:Y:S01]  /*67b0*/  UIADD3 UR6, UR6, 0x38860, URZ ;  /* 0x0003886006067890 */ /* 0x000fe2000fffe03f */
[----:B------:R-:W-:Y:S01]  /*67c0*/  F2FP.SATFINITE.E4M3.F32.PACK_AB_MERGE_C R10, R13, R10, RZ ;  /* 0x0000000a0d0a723e */ /* 0x000fe200048070ff */
[----:B------:R-:W-:Y:S01]  /*67d0*/  UMOV UR57, UR36 ;  /* 0x0000002400397c82 */ /* 0x000fe20008000000 */
[----:B------:R-:W-:Y:S01]  /*67e0*/  F2FP.SATFINITE.E4M3.F32.PACK_AB_MERGE_C R15, R154, R15, RZ ;  /* 0x0000000f9a0f723e */ /* 0x000fe200048070ff */
[----:B------:R-:W-:Y:S01]  /*67f0*/  UPRMT UR6, UR37, 0x654, UR6 ;  /* 0x0000065425067896 */ /* 0x000fe20008000006 */
[----:B------:R-:W-:Y:S01]  /*6800*/  F2FP.SATFINITE.E4M3.F32.PACK_AB_MERGE_C R152, R155, R152, RZ ;  /* 0x000000989b98723e */ /* 0x000fe200048070ff */
[----:B------:R-:W-:Y:S01]  /*6810*/  UMOV UR54, UR7 ;  /* 0x0000000700367c82 */ /* 0x000fe20008000000 */
[----:B------:R-:W-:Y:S01]  /*6820*/  F2FP.SATFINITE.E4M3.F32.PACK_AB_MERGE_C R157, R162, R157, RZ ;  /* 0x0000009da29d723e */ /* 0x000fe200048070ff */
[----:B------:R-:W-:Y:S01]  /*6830*/  UMOV UR56, UR55 ;  /* 0x0000003700387c82 */ /* 0x000fe20008000000 */
[----:B------:R-:W-:Y:S01]  /*6840*/  F2FP.SATFINITE.E4M3.F32.PACK_AB_MERGE_C R160, R163, R160, RZ ;  /* 0x000000a0a3a0723e */ /* 0x000fe200048070ff */
[-C--:B------:R-:W-:Y:S01]  /*6850*/  FMUL.FTZ R24, R24, R6.reuse ;  /* 0x0000000618187220 */ /* 0x080fe20000410000 */
[----:B------:R-:W-:Y:S01]  /*6860*/  F2FP.SATFINITE.E4M3.F32.PACK_AB_MERGE_C R165, R170, R165, RZ ;  /* 0x000000a5aaa5723e */ /* 0x000fe200048070ff */
[----:B------:R-:W-:Y:S01]  /*6870*/  FMUL.FTZ R25, R25, R6 ;  /* 0x0000000619197220 */ /* 0x000fe20000410000 */
[----:B------:R-:W-:Y:S01]  /*6880*/  F2FP.SATFINITE.E4M3.F32.PACK_AB_MERGE_C R168, R171, R168, RZ ;  /* 0x000000a8aba8723e */ /* 0x000fe200048070ff */
[----:B------:R-:W-:Y:S01]  /*6890*/  SYNCS.ARRIVE.TRANS64.RED.A1T0 RZ, [UR6], RZ ;  /* 0x000000ffffff79a7 */ /* 0x000fe20008100406 */
[----:B------:R-:W-:Y:S01]  /*68a0*/  F2FP.SATFINITE.E4M3.F32.PACK_AB_MERGE_C R173, R178, R173, RZ ;  /* 0x000000adb2ad723e */ /* 0x000fe200048070ff */
[----:B------:R-:W-:Y:S01]  /*68b0*/  FMUL.FTZ R28, R28, R6 ;  /* 0x000000061c1c7220 */ /* 0x000fe20000410000 */
[----:B------:R-:W-:Y:S01]  /*68c0*/  F2FP.SATFINITE.E4M3.F32.PACK_AB_MERGE_C R176, R179, R176, RZ ;  /* 0x000000b0b3b0723e */ /* 0x000fe200048070ff */
[-C--:B------:R-:W-:Y:S01]  /*68d0*/  FMUL.FTZ R29, R29, R6.reuse ;  /* 0x000000061d1d7220 */ /* 0x080fe20000410000 */
[----:B------:R-:W-:Y:S01]  /*68e0*/  F2FP.SATFINITE.E4M3.F32.PACK_AB_MERGE_C R181, R186, R181, RZ ;  /* 0x000000b5bab5723e */ /* 0x000fe200048070ff */
[----:B------:R-:W-:Y:S01]  /*68f0*/  FMUL.FTZ R32, R32, R6 ;  /* 0x0000000620207220 */ /* 0x000fe20000410000 */
[----:B------:R-:W-:Y:S01]  /*6900*/  F2FP.SATFINITE.E4M3.F32.PACK_AB_MERGE_C R184, R187, R184, RZ ;  /* 0x000000b8bbb8723e */ /* 0x000fe200048070ff */
[-C--:B------:R-:W-:Y:S01]  /*6910*/  FMUL.FTZ R33, R33, R6.reuse ;  /* 0x0000000621217220 */ /* 0x080fe20000410000 */
[----:B------:R-:W-:Y:S01]  /*6920*/  F2FP.SATFINITE.E4M3.F32.PACK_AB_MERGE_C R189, R194, R189, RZ ;  /* 0x000000bdc2bd723e */ /* 0x000fe200048070ff */
[-C--:B------:R-:W-:Y:S01]  /*6930*/  FMUL.FTZ R36, R36, R6.reuse ;  /* 0x0000000624247220 */ /* 0x080fe20000410000 */
[----:B------:R-:W-:Y:S01]  /*6940*/  F2FP.SATFINITE.E4M3.F32.PACK_AB_MERGE_C R193, R196, R193, RZ ;  /* 0x000000c1c4c1723e */ /* 0x000fe200048070ff */
[-C--:B------:R-:W-:Y:S01]  /*6950*/  FMUL.FTZ R37, R37, R6.reuse ;  /* 0x0000000625257220 */ /* 0x080fe20000410000 */
[----:B------:R-:W-:Y:S01]  /*6960*/  F2FP.SATFINITE.E4M3.F32.PACK_AB_MERGE_C R199, R204, R199, RZ ;  /* 0x000000c7ccc7723e */ /* 0x000fe200048070ff */
[----:B------:R-:W-:Y:S01]  /*6970*/  FMUL.FTZ R40, R40, R6 ;  /* 0x0000000628287220 */ /* 0x000fe20000410000 */
[----:B------:R-:W-:Y:S01]  /*6980*/  F2FP.SATFINITE.E4M3.F32.PACK_AB_MERGE_C R202, R203, R202, RZ ;  /* 0x000000cacbca723e */ /* 0x000fe200048070ff */
[-C--:B------:R-:W-:Y:S01]  /*6990*/  FMUL.FTZ R41, R41, R6.reuse ;  /* 0x0000000629297220 */ /* 0x080fe20000410000 */
        /* <DEDUP_REMOVED lines=53> */
[----:B------:R-:W-:Y:S01]  /*6cf0*/  FMUL.FTZ R149, R149, R6 ;  /* 0x0000000695957220 */ /* 0x000fe20000410000 */
        /* <DEDUP_REMOVED lines=64> */
[----:B------:R-:W-:Y:S01]  /*7100*/  F2FP.SATFINITE.E4M3.F32.PACK_AB_MERGE_C R228, R8, R209, R7 ;  /* 0x000000d108e4723e */ /* 0x000fe20004807007 */
[----:B------:R-:W-:Y:S01]  /*7110*/  IMAD.MOV.U32 R6, RZ, RZ, R197 ;  /* 0x000000ffff067224 */ /* 0x000fe200078e00c5 */
[----:B------:R-:W-:Y:S01]  /*7120*/  F2FP.SATFINITE.E4M3.F32.PACK_AB_MERGE_C R229, R9, R208, R10 ;  /* 0x000000d009e5723e */ /* 0x000fe2000480700a */
[----:B------:R-:W-:Y:S01]  /*7130*/  IMAD.MOV.U32 R3, RZ, RZ, R192 ;  /* 0x000000ffff037224 */ /* 0x000fe200078e00c0 */
[----:B------:R-:W-:-:S02]  /*7140*/  F2FP.SATFINITE.E4M3.F32.PACK_AB_MERGE_C R230, R20, R11, R15 ;  /* 0x0000000b14e6723e */ /* 0x000fc4000480700f */
[----:B------:R-:W-:Y:S02]  /*7150*/  F2FP.SATFINITE.E4M3.F32.PACK_AB_MERGE_C R231, R21, R14, R152 ;  /* 0x0000000e15e7723e */ /* 0x000fe40004807098 */
[----:B------:R-:W-:Y:S02]  /*7160*/  F2FP.SATFINITE.E4M3.F32.PACK_AB_MERGE_C R216, R158, R153, R157 ;  /* 0x000000999ed8723e */ /* 0x000fe4000480709d */
[----:B------:R-:W-:Y:S02]  /*7170*/  F2FP.SATFINITE.E4M3.F32.PACK_AB_MERGE_C R217, R159, R156, R160 ;  /* 0x0000009c9fd9723e */ /* 0x000fe400048070a0 */
[----:B------:R-:W-:Y:S02]  /*7180*/  F2FP.SATFINITE.E4M3.F32.PACK_AB_MERGE_C R218, R166, R161, R165 ;  /* 0x000000a1a6da723e */ /* 0x000fe400048070a5 */
[----:B------:R-:W-:Y:S02]  /*7190*/  F2FP.SATFINITE.E4M3.F32.PACK_AB_MERGE_C R219, R167, R164, R168 ;  /* 0x000000a4a7db723e */ /* 0x000fe400048070a8 */
[----:B------:R-:W-:-:S02]  /*71a0*/  F2FP.SATFINITE.E4M3.F32.PACK_AB_MERGE_C R220, R174, R169, R173 ;  /* 0x000000a9aedc723e */ /* 0x000fc400048070ad */
[----:B------:R-:W-:Y:S02]  /*71b0*/  F2FP.SATFINITE.E4M3.F32.PACK_AB_MERGE_C R221, R175, R172, R176 ;  /* 0x000000acafdd723e */ /* 0x000fe400048070b0 */
[----:B------:R-:W-:Y:S02]  /*71c0*/  F2FP.SATFINITE.E4M3.F32.PACK_AB_MERGE_C R222, R182, R177, R181 ;  /* 0x000000b1b6de723e */ /* 0x000fe400048070b5 */
[----:B------:R-:W-:Y:S02]  /*71d0*/  F2FP.SATFINITE.E4M3.F32.PACK_AB_MERGE_C R223, R183, R180, R184 ;  /* 0x000000b4b7df723e */ /* 0x000fe400048070b8 */
[----:B------:R-:W-:Y:S02]  /*71e0*/  F2FP.SATFINITE.E4M3.F32.PACK_AB_MERGE_C R224, R190, R185, R189 ;  /* 0x000000b9bee0723e */ /* 0x000fe400048070bd */
[----:B------:R-:W-:Y:S02]  /*71f0*/  F2FP.SATFINITE.E4M3.F32.PACK_AB_MERGE_C R225, R191, R188, R193 ;  /* 0x000000bcbfe1723e */ /* 0x000fe400048070c1 */
[----:B------:R-:W-:-:S02]  /*7200*/  F2FP.SATFINITE.E4M3.F32.PACK_AB_MERGE_C R226, R200, R195, R199 ;  /* 0x000000c3c8e2723e */ /* 0x000fc400048070c7 */
[----:B------:R-:W-:Y:S01]  /*7210*/  F2FP.SATFINITE.E4M3.F32.PACK_AB_MERGE_C R227, R201, R198, R202 ;  /* 0x000000c6c9e3723e */ /* 0x000fe200048070ca */
[----:B------:R-:W-:Y:S06]  /*7220*/  @P1 BRA `(.L_x_25) ;  /* 0xffffffd400441947 */ /* 0x000fec000383ffff */
[----:B------:R-:W-:-:S05]  /*7230*/  UMOV UR49, UR55 ;  /* 0x0000003700317c82 */ /* 0x000fca0008000000 */
.L_x_15:
[----:B------:R-:W-:Y:S06]  /*7240*/  BAR.ARV 0x8, 0x120 ;  /* 0x0204800000007b1d */ /* 0x000fec0000002000 */
[----:B------:R-:W-:Y:S05]  /*7250*/  @!P0 BRA `(.L_x_26) ;  /* 0x0000000000048947 */ /* 0x000fea0003800000 */
[----:B------:R-:W-:Y:S01]  /*7260*/  BPT.TRAP 0x1 ;  /* 0x000000040000795c */ /* 0x000fe20000300000 */
.L_x_26:
[----:B------:R-:W-:Y:S01]  /*7270*/  ULEA UR8, UR49, UR38, 0x3 ;  /* 0x0000002631087291 */ /* 0x000fe2000f8e183f */
[----:B------:R-:W-:-:S05]  /*7280*/  IMAD.U32 R0, RZ, RZ, UR36 ;  /* 0x00000024ff007e24 */ /* 0x000fca000f8e00ff */
[----:B------:R-:W-:-:S04]  /*7290*/  SHF.L.U32 R0, R0, 0x1f, RZ ;  /* 0x0000001f00007819 */ /* 0x000fc800000006ff */
[----:B------:R1:W2:Y:S01]  /*72a0*/  SYNCS.PHASECHK.TRANS64.TRYWAIT P1, [UR8+0x38850], R0 ;  /* 0x03885000ff0075a7 */ /* 0x0002a20008020148 */
[----:B------:R-:W-:Y:S05]  /*72b0*/  @!P0 BRA `(.L_x_27) ;  /* 0x0000000000048947 */ /* 0x000fea0003800000 */
[----:B------:R-:W-:Y:S01]  /*72c0*/  BPT.TRAP 0x1 ;  /* 0x000000040000795c */ /* 0x000fe20000300000 */
.L_x_27:
[----:B--2---:R-:W-:Y:S05]  /*72d0*/  @P1 BRA `(.L_x_28) ;  /* 0x0000000000081947 */ /* 0x004fea0003800000 */
[----:B------:R-:W2:Y:S02]  /*72e0*/  SYNCS.PHASECHK.TRANS64.TRYWAIT P1, [UR8+0x38850], R0 ;  /* 0x03885000ff0075a7 */ /* 0x000ea40008020148 */
[----:B--2---:R-:W-:Y:S05]  /*72f0*/  @!P1 BRA `(.L_x_29) ;  /* 0x0000006000189947 */ /* 0x004fea0003800000 */
.L_x_28:
[----:B------:R-:W-:Y:S01]  /*7300*/  UIADD3 UR4, UR38, 0x400, URZ ;  /* 0x0000040026047890 */ /* 0x000fe2000fffe03f */
[----:B------:R-:W-:Y:S01]  /*7310*/  WARPGROUP.ARRIVE ;  /* 0x00000000000079c5 */ /* 0x000fe20000000000 */
[----:B------:R-:W-:Y:S01]  /*7320*/  UMOV UR7, 0x40000040 ;  /* 0x4000004000077882 */ /* 0x000fe20000000000 */
[----:B------:R-:W-:Y:S01]  /*7330*/  IMAD.MOV.U32 R8, RZ, RZ, 0x3f800000 ;  /* 0x3f800000ff087424 */ /* 0x000fe200078e00ff */
[----:B------:R-:W-:-:S04]  /*7340*/  USHF.R.U32.HI UR4, URZ, 0x4, UR4 ;  /* 0x000000043f047899 */ /* 0x000fc80008011604 */
[----:B------:R-:W-:-:S04]  /*7350*/  ULOP3.LUT UR4, UR4, 0x3fff, URZ, 0xc0, !UPT ;  /* 0x00003fff04047892 */ /* 0x000fc8000f8ec03f */
[----:B------:R-:W-:-:S04]  /*7360*/  ULOP3.LUT UR4, UR4, 0x10000, URZ, 0xfc, !UPT ;  /* 0x0001000004047892 */ /* 0x000fc8000f8efc3f */
[----:B------:R-:W-:-:S03]  /*7370*/  ULEA UR9, UR49, UR4, 0xb ;  /* 0x0000000431097291 */ /* 0x000fc6000f8e583f */
[----:B------:R-:W-:Y:S02]  /*7380*/  ULDC.64 UR4, c[0x0][0x9a0] ;  /* 0x0002680000047ab9 */ /* 0x000fe40000000a00 */
[----:B------:R-:W-:Y:S02]  /*7390*/  UISETP.NE.U32.AND UP0, UPT, UR4, URZ, UPT ;  /* 0x0000003f0400728c */ /* 0x000fe4000bf05070 */
[----:B------:R-:W-:Y:S02]  /*73a0*/  UMOV UR6, UR9 ;  /* 0x0000000900067c82 */ /* 0x000fe40008000000 */
[----:B------:R-:W-:Y:S01]  /*73b0*/  QGMMA.64x256x32.F32.E4M3.E4M3 R24, R228, gdesc[UR4], R24, gsb0 ;  /* 0x03e00004e4187df3 */ /* 0x000fe20008000818 */
[----:B------:R-:W-:Y:S01]  /*73c0*/  UIADD3 UR6, UR9, 0x2, URZ ;  /* 0x0000000209067890 */ /* 0x000fe2000fffe03f */
[----:B------:R-:W-:Y:S01]  /*73d0*/  UMOV UR7, 0x40000040 ;  /* 0x4000004000077882 */ /* 0x000fe20000000000 */
[----:B------:R-:W-:-:S06]  /*73e0*/  UISETP.NE.AND.EX UP0, UPT, UR5, URZ, UPT, UP0 ;  /* 0x0000003f0500728c */ /* 0x000fcc000bf05300 */
[----:B------:R-:W-:-:S05]  /*73f0*/  PLOP3.LUT P1, PT, PT, PT, UP0, 0x80, 0x0 ;  /* 0x000000000000781c */ /* 0x000fca0003f2f008 */
[----:B------:R-:W-:Y:S01]  /*7400*/  @UP0 USHF.R.S32.HI UR11, URZ, 0x1f, UR44 ;  /* 0x0000001f3f0b0899 */ /* 0x000fe2000801142c */
[----:B------:R-:W-:Y:S01]  /*7410*/  @UP0 ULDC.64 UR12, c[0x0][0x9c8] ;  /* 0x00027200000c0ab9 */ /* 0x000fe20000000a00 */
[----:B------:R-:W-:Y:S02]  /*7420*/  @UP0 ULDC.64 UR16, c[0x0][0x9d0] ;  /* 0x0002740000100ab9 */ /* 0x000fe40000000a00 */
[----:B------:R-:W-:-:S04]  /*7430*/  @UP0 UIMAD UR11, UR11, UR12, URZ ;  /* 0x0000000c0b0b02a4 */ /* 0x000fc8000f8e023f */
[----:B------:R-:W-:Y:S01]  /*7440*/  @UP0 UIMAD UR11, UR44, UR13, UR11 ;  /* 0x0000000d2c0b02a4 */ /* 0x000fe2000f8e020b */
[----:B------:R-:W-:Y:S02]  /*7450*/  WARPGROUP.DEPBAR.LE gsb0, 0x0 ;  /* 0x00008000000079c5 */ /* 0x000fe40000010000 */
[----:B------:R-:W-:-:S06]  /*7460*/  WARPGROUP.ARRIVE ;  /* 0x00000000000079c5 */ /* 0x000fcc0000000000 */
[----:B------:R-:W-:Y:S01]  /*7470*/  QGMMA.64x256x32.F32.E4M3.E4M3 R24, R216, gdesc[UR4], R24, gsb0 ;  /* 0x03e00004d8187df3 */ /* 0x000fe20008000818 */
[----:B------:R-:W-:Y:S02]  /*7480*/  @UP0 UIMAD.WIDE.U32 UR6, UR44, UR12, URZ ;  /* 0x0000000c2c0602a5 */ /* 0x000fe4000f8e003f */
[----:B------:R-:W-:Y:S02]  /*7490*/  @UP0 USHF.R.S32.HI UR12, URZ, 0x1f, UR41 ;  /* 0x0000001f3f0c0899 */ /* 0x000fe40008011429 */
[----:B------:R-:W-:Y:S02]  /*74a0*/  @UP0 UIADD3 UR7, UR7, UR11, URZ ;  /* 0x0000000b07070290 */ /* 0x000fe4000fffe03f */
[----:B------:R-:W-:Y:S02]  /*74b0*/  UIADD3 UR11, UR9, 0x4, URZ ;  /* 0x00000004090b7890 */ /* 0x000fe4000fffe03f */
[----:B------:R-:W-:-:S04]  /*74c0*/  @UP0 UIMAD UR12, UR12, UR16, URZ ;  /* 0x000000100c0c02a4 */ /* 0x000fc8000f8e023f */
[----:B------:R-:W-:Y:S02]  /*74d0*/  @UP0 UIMAD UR14, UR41, UR17, UR12 ;  /* 0x00000011290e02a4 */ /* 0x000fe4000f8e020c */
[----:B------:R-:W-:-:S03]  /*74e0*/  @UP0 UIMAD.WIDE.U32 UR12, UR41, UR16, UR6 ;  /* 0x00000010290c02a5 */ /* 0x000fc6000f8e0006 */
[----:B------:R-:W-:Y:S01]  /*74f0*/  UMOV UR6, UR11 ;  /* 0x0000000b00067c82 */ /* 0x000fe20008000000 */
[----:B------:R-:W-:Y:S01]  /*7500*/  UMOV UR7, 0x40000040 ;  /* 0x4000004000077882 */ /* 0x000fe20000000000 */
[----:B------:R-:W-:Y:S02]  /*7510*/  @UP0 UIADD3 UR11, UR13, UR14, URZ ;  /* 0x0000000e0d0b0290 */ /* 0x000fe4000fffe03f */
[----:B------:R-:W-:-:S04]  /*7520*/  @UP0 ULEA UR4, UP1, UR12, UR4, 0x2 ;  /* 0x000000040c040291 */ /* 0x000fc8000f82103f */
[----:B------:R-:W-:Y:S02]  /*7530*/  @UP0 ULEA.HI.X UR5, UR12, UR5, UR11, 0x2, UP1 ;  /* 0x000000050c050291 */ /* 0x000fe400088f140b */
[----:B------:R-:W-:-:S04]  /*7540*/  IMAD.U32 R6, RZ, RZ, UR4 ;  /* 0x00000004ff067e24 */ /* 0x000fc8000f8e00ff */
[----:B------:R-:W-:-:S05]  /*7550*/  IMAD.U32 R7, RZ, RZ, UR5 ;  /* 0x00000005ff077e24 */ /* 0x000fca000f8e00ff */
[----:B------:R3:W4:Y:S01]  /*7560*/  @P1 LDG.E R8, desc[UR50][R6.64] ;  /* 0x0000003206081981 */ /* 0x000722000c1e1900 */
[----:B------:R-:W-:Y:S02]  /*7570*/  WARPGROUP.DEPBAR.LE gsb0, 0x0 ;  /* 0x00008000000079c5 */ /* 0x000fe40000010000 */
[----:B------:R-:W-:-:S06]  /*7580*/  WARPGROUP.ARRIVE ;  /* 0x00000000000079c5 */ /* 0x000fcc0000000000 */
[----:B------:R-:W-:Y:S01]  /*7590*/  QGMMA.64x256x32.F32.E4M3.E4M3 R24, R220, gdesc[UR4], R24, gsb0 ;  /* 0x03e00004dc187df3 */ /* 0x000fe20008000818 */
[----:B------:R-:W-:Y:S01]  /*75a0*/  UIADD3 UR6, UR9, 0x6, URZ ;  /* 0x0000000609067890 */ /* 0x000fe2000fffe03f */
[----:B------:R-:W-:Y:S01]  /*75b0*/  UMOV UR7, 0x40000040 ;  /* 0x4000004000077882 */ /* 0x000fe20000000000 */
[----:B-12---:R-:W1:Y:S04]  /*75c0*/  SHFL.BFLY PT, R0, R5, 0x2, 0x1f ;  /* 0x0c401f0005007f89 */ /* 0x006e6800000e0000 */
[----:B------:R-:W2:Y:S01]  /*75d0*/  SHFL.BFLY PT, R9, R4, 0x2, 0x1f ;  /* 0x0c401f0004097f89 */ /* 0x000ea200000e0000 */
[----:B-1----:R-:W-:-:S01]  /*75e0*/  FADD.FTZ R0, R0, R5 ;  /* 0x0000000500007221 */ /* 0x002fc20000010000 */
[----:B--2---:R-:W-:-:S04]  /*75f0*/  FADD.FTZ R9, R9, R4 ;  /* 0x0000000409097221 */ /* 0x004fc80000010000 */
[----:B------:R-:W1:Y:S04]  /*7600*/  SHFL.BFLY PT, R3, R0, 0x1, 0x1f ;  /* 0x0c201f0000037f89 */ /* 0x000e6800000e0000 */
[----:B------:R-:W2:Y:S01]  /*7610*/  SHFL.BFLY PT, R10, R9, 0x1, 0x1f ;  /* 0x0c201f00090a7f89 */ /* 0x000ea200000e0000 */
[----:B------:R-:W-:Y:S02]  /*7620*/  IMAD.MOV.U32 R5, RZ, RZ, RZ ;  /* 0x000000ffff057224 */ /* 0x000fe400078e00ff */
[----:B-1----:R-:W-:Y:S01]  /*7630*/  FADD.FTZ R11, R0, R3 ;  /* 0x00000003000b7221 */ /* 0x002fe20000010000 */
[----:B--2---:R-:W-:-:S04]  /*7640*/  FADD.FTZ R10, R9, R10 ;  /* 0x0000000a090a7221 */ /* 0x004fc80000010000 */
[C---:B------:R-:W-:Y:S01]  /*7650*/  FSETP.NE.FTZ.AND P1, PT, R11.reuse, RZ, PT ;  /* 0x000000ff0b00720b */ /* 0x040fe20003f35000 */
[----:B------:R-:W-:Y:S01]  /*7660*/  FMUL.FTZ R12, R11, 0.00390625 ;  /* 0x3b8000000b0c7820 */ /* 0x000fe20000410000 */
[----:B------:R-:W-:-:S04]  /*7670*/  FMUL.FTZ R13, R10, 0.00390625 ;  /* 0x3b8000000a0d7820 */ /* 0x000fc80000410000 */
[----:B------:R-:W-:Y:S02]  /*7680*/  FSETP.NE.FTZ.AND P2, PT, R12, RZ, PT ;  /* 0x000000ff0c00720b */ /* 0x000fe40003f55000 */
[----:B------:R-:W-:-:S05]  /*7690*/  FSETP.NE.FTZ.AND P3, PT, R13, RZ, PT ;  /* 0x000000ff0d00720b */ /* 0x000fca0003f75000 */
[----:B------:R-:W-:Y:S01]  /*76a0*/  @P1 MUFU.RCP R5, R11 ;  /* 0x0000000b00051308 */ /* 0x000fe20000001000 */
[----:B------:R-:W-:Y:S01]  /*76b0*/  FSETP.NE.FTZ.AND P1, PT, R10, RZ, PT ;  /* 0x000000ff0a00720b */ /* 0x000fe20003f35000 */
[----:B------:R-:W-:-:S06]  /*76c0*/  IMAD.MOV.U32 R9, RZ, RZ, RZ ;  /* 0x000000ffff097224 */ /* 0x000fcc00078e00ff */
[----:B---3--:R-:W1:Y:S08]  /*76d0*/  @P3 MUFU.LG2 R6, R13 ;  /* 0x0000000d00063308 */ /* 0x008e700000000c00 */
[----:B------:R-:W2:Y:S08]  /*76e0*/  @P2 MUFU.LG2 R4, R12 ;  /* 0x0000000c00042308 */ /* 0x000eb00000000c00 */
[----:B------:R-:W3:Y:S01]  /*76f0*/  @P1 MUFU.RCP R9, R10 ;  /* 0x0000000a00091308 */ /* 0x000ee20000001000 */
[----:B------:R-:W-:-:S02]  /*7700*/  IMAD.U32 R14, RZ, RZ, UR10 ;  /* 0x0000000aff0e7e24 */ /* 0x000fc4000f8e00ff */
[----:B------:R-:W-:Y:S02]  /*7710*/  IMAD.U32 R7, RZ, RZ, UR10 ;  /* 0x0000000aff077e24 */ /* 0x000fe4000f8e00ff */
[----:B-1----:R-:W-:Y:S01]  /*7720*/  @P3 FMUL.FTZ R6, R6, 0.69314718246459960938 ;  /* 0x3f31721806063820 */ /* 0x002fe20000410000 */
[----:B------:R-:W-:Y:S02]  /*7730*/  WARPGROUP.DEPBAR.LE gsb0, 0x0 ;  /* 0x00008000000079c5 */ /* 0x000fe40000010000 */
[----:B------:R-:W-:-:S06]  /*7740*/  WARPGROUP.ARRIVE ;  /* 0x00000000000079c5 */ /* 0x000fcc0000000000 */
[----:B------:R-:W-:Y:S01]  /*7750*/  QGMMA.64x256x32.F32.E4M3.E4M3 R24, R224, gdesc[UR4], R24, gsb0 ;  /* 0x03e00004e0187df3 */ /* 0x000fe20008000818 */
[----:B------:R-:W-:Y:S01]  /*7760*/  @P3 FMUL.FTZ R11, R14, 0.69314718246459960938 ;  /* 0x3f3172180e0b3820 */ /* 0x000fe20000410000 */
[----:B------:R-:W-:Y:S01]  /*7770*/  @P2 FMUL.FTZ R7, R7, 0.69314718246459960938 ;  /* 0x3f31721807072820 */ /* 0x000fe20000410000 */
[----:B--2---:R-:W-:Y:S01]  /*7780*/  @P2 FMUL.FTZ R4, R4, 0.69314718246459960938 ;  /* 0x3f31721804042820 */ /* 0x004fe20000410000 */
[----:B------:R-:W-:Y:S02]  /*7790*/  IMAD.MOV.U32 R0, RZ, RZ, -0x800000 ;  /* 0xff800000ff007424 */ /* 0x000fe400078e00ff */
[----:B------:R-:W-:-:S01]  /*77a0*/  @P3 FFMA.FTZ R0, R11, R197, R6 ;  /* 0x000000c50b003223 */ /* 0x000fc20000010006 */
[----:B------:R-:W-:Y:S02]  /*77b0*/  IMAD.MOV.U32 R3, RZ, RZ, -0x800000 ;  /* 0xff800000ff037424 */ /* 0x000fe400078e00ff */
[----:B------:R-:W-:-:S01]  /*77c0*/  @P2 FFMA.FTZ R3, R7, R192, R4 ;  /* 0x000000c007032223 */ /* 0x000fc20000010004 */
[-C--:B----4-:R-:W-:Y:S01]  /*77d0*/  FMUL.FTZ R160, R5, R8.reuse ;  /* 0x0000000805a07220 */ /* 0x090fe20000410000 */
[----:B---3--:R-:W-:Y:S01]  /*77e0*/  FMUL.FTZ R6, R9, R8 ;  /* 0x0000000809067220 */ /* 0x008fe20000410000 */
[----:B------:R-:W-:-:S02]  /*77f0*/  WARPGROUP.DEPBAR.LE gsb0, 0x0 ;  /* 0x00008000000079c5 */ /* 0x000fc40000010000 */
[----:B------:R-:W-:Y:S05]  /*7800*/  @!P0 BRA `(.L_x_30) ;  /* 0x0000000000048947 */ /* 0x000fea0003800000 */
[----:B------:R-:W-:Y:S01]  /*7810*/  BPT.TRAP 0x1 ;  /* 0x000000040000795c */ /* 0x000fe20000300000 */
.L_x_30:
[----:B------:R-:W1:Y:S01]  /*7820*/  S2R R162, SR_TID.X ;  /* 0x0000000000a27919 */ /* 0x000e620000002100 */
[----:B------:R-:W-:Y:S01]  /*7830*/  ULDC.64 UR4, c[0x4][0x38] ;  /* 0x01000e0000047ab9 */ /* 0x000fe20000000a00 */
        /* <DEDUP_REMOVED lines=20> */
[----:B------:R-:W-:Y:S01]  /*7980*/  FMUL.FTZ R27, R27, R6 ;  /* 0x000000061b1b7220 */ /* 0x000fe20000410000 */
        /* <DEDUP_REMOVED lines=8> */
[----:B------:R-:W-:Y:S01]  /*7a10*/  FMUL.FTZ R66, R66, R6 ;  /* 0x0000000642427220 */ /* 0x000fe20000410000 */
[----:B-1----:R-:W-:-:S02]  /*7a20*/  IMAD.SHL.U32 R4, R162, 0x4, RZ ;  /* 0x00000004a2047824 */ /* 0x002fc400078e00ff */
[----:B------:R-:W-:Y:S01]  /*7a30*/  FMUL.FTZ R109, R26, R6 ;  /* 0x000000061a6d7220 */ /* 0x000fe20000410000 */
[-C--:B------:R-:W-:Y:S01]  /*7a40*/  FMUL.FTZ R49, R56, R160.reuse ;  /* 0x000000a038317220 */ /* 0x080fe20000410000 */
[-C--:B------:R-:W-:Y:S01]  /*7a50*/  FMUL.FTZ R29, R53, R160.reuse ;  /* 0x000000a0351d7220 */ /* 0x080fe20000410000 */
[----:B------:R-:W-:Y:S01]  /*7a60*/  FMUL.FTZ R48, R64, R160 ;  /* 0x000000a040307220 */ /* 0x000fe20000410000 */
[----:B------:R-:W-:Y:S01]  /*7a70*/  LOP3.LUT R4, R4, 0xc, RZ, 0xc0, !PT ;  /* 0x0000000c04047812 */ /* 0x000fe200078ec0ff */
[----:B------:R-:W-:Y:S01]  /*7a80*/  FMUL.FTZ R26, R31, R6 ;  /* 0x000000061f1a7220 */ /* 0x000fe20000410000 */
[-C--:B------:R-:W-:Y:S01]  /*7a90*/  FMUL.FTZ R32, R92, R160.reuse ;  /* 0x000000a05c207220 */ /* 0x080fe20000410000 */
[----:B------:R-:W-:Y:S01]  /*7aa0*/  FMUL.FTZ R56, R89, R160 ;  /* 0x000000a059387220 */ /* 0x000fe20000410000 */
[----:B------:R-:W-:Y:S01]  /*7ab0*/  IADD3 R4, P0, R4, UR4, RZ ;  /* 0x0000000404047c10 */ /* 0x000fe2000ff1e0ff */
[----:B------:R-:W-:Y:S01]  /*7ac0*/  FMUL.FTZ R31, R38, R6 ;  /* 0x00000006261f7220 */ /* 0x000fe20000410000 */
[-C--:B------:R-:W-:Y:S01]  /*7ad0*/  FMUL.FTZ R60, R96, R160.reuse ;  /* 0x000000a0603c7220 */ /* 0x080fe20000410000 */
[-C--:B------:R-:W-:Y:S01]  /*7ae0*/  FMUL.FTZ R52, R57, R160.reuse ;  /* 0x000000a039347220 */ /* 0x080fe20000410000 */
[----:B------:R-:W-:Y:S01]  /*7af0*/  FMUL.FTZ R40, R72, R160 ;  /* 0x000000a048287220 */ /* 0x000fe20000410000 */
[----:B------:R-:W-:-:S02]  /*7b00*/  IMAD.X R5, RZ, RZ, UR5, P0 ;  /* 0x00000005ff057e24 */ /* 0x000fc400080e06ff */
[----:B------:R-:W-:Y:S01]  /*7b10*/  FMUL.FTZ R38, R39, R6 ;  /* 0x0000000627267220 */ /* 0x000fe20000410000 */
[-C--:B------:R-:W-:Y:S01]  /*7b20*/  FMUL.FTZ R28, R84, R160.reuse ;  /* 0x000000a0541c7220 */ /* 0x080fe20000410000 */
[-C--:B------:R-:W-:Y:S01]  /*7b30*/  FMUL.FTZ R33, R93, R160.reuse ;  /* 0x000000a05d217220 */ /* 0x080fe20000410000 */
[----:B------:R-:W-:Y:S01]  /*7b40*/  FMUL.FTZ R53, R100, R160 ;  /* 0x000000a064357220 */ /* 0x000fe20000410000 */
[----:B------:R1:W2:Y:S01]  /*7b50*/  LDG.E.CONSTANT R4, desc[UR50][R4.64] ;  /* 0x0000003204047981 */ /* 0x0002a2000c1e9900 */
        /* <DEDUP_REMOVED lines=10> */
[-C--:B-1----:R-:W-:Y:S01]  /*7c00*/  FMUL.FTZ R5, R47, R6.reuse ;  /* 0x000000062f057220 */ /* 0x082fe20000410000 */
        /* <DEDUP_REMOVED lines=10> */
[----:B------:R-:W-:Y:S01]  /*7cb0*/  F2FP.BF16.F32.PACK_AB R46, R5, R46 ;  /* 0x0000002e052e723e */ /* 0x000fe200000010ff */
[-C--:B------:R-:W-:Y:S01]  /*7cc0*/  FMUL.FTZ R64, R97, R160.reuse ;  /* 0x000000a061407220 */ /* 0x080fe20000410000 */
[-C--:B------:R-:W-:Y:S01]  /*7cd0*/  FMUL.FTZ R68, R104, R160.reuse ;  /* 0x000000a068447220 */ /* 0x080fe20000410000 */
[-C--:B------:R-:W-:Y:S01]  /*7ce0*/  FMUL.FTZ R85, R132, R160.reuse ;  /* 0x000000a084557220 */ /* 0x080fe20000410000 */
[-C--:B------:R-:W-:Y:S01]  /*7cf0*/  FMUL.FTZ R92, R128, R160.reuse ;  /* 0x000000a0805c7220 */ /* 0x080fe20000410000 */
[-C--:B------:R-:W-:Y:S01]  /*7d00*/  FMUL.FTZ R89, R133, R160.reuse ;  /* 0x000000a085597220 */ /* 0x080fe20000410000 */
[----:B------:R-:W-:Y:S01]  /*7d10*/  FMUL.FTZ R96, R129, R160 ;  /* 0x000000a081607220 */ /* 0x000fe20000410000 */
[-C--:B------:R-:W-:Y:S01]  /*7d20*/  FMUL.FTZ R79, R87, R6.reuse ;  /* 0x00000006574f7220 */ /* 0x080fe20000410000 */
[----:B------:R-:W-:Y:S01]  /*7d30*/  FMUL.FTZ R99, R110, R6 ;  /* 0x000000066e637220 */ /* 0x000fe20000410000 */
[----:B------:R-:W-:Y:S01]  /*7d40*/  LOP3.LUT P0, R5, R162, 0x3, RZ, 0xc0, !PT ;  /* 0x00000003a2057812 */ /* 0x000fe2000780c0ff */
        /* <DEDUP_REMOVED lines=20> */
[----:B------:R-:W-:Y:S01]  /*7e90*/  FMUL.FTZ R120, R123, R6 ;  /* 0x000000067b787220 */ /* 0x000fe20000410000 */
        /* <DEDUP_REMOVED lines=18> */
[----:B------:R-:W-:Y:S01]  /*7fc0*/  F2FP.BF16.F32.PACK_AB R14, R14, R153 ;  /* 0x000000990e0e723e */ /* 0x000fe200000010ff */
[----:B------:R-:W-:Y:S01]  /*7fd0*/  FMUL.FTZ R74, R74, R6 ;  /* 0x000000064a4a7220 */ /* 0x000fe20000410000 */
[----:B------:R-:W-:Y:S01]  /*7fe0*/  F2FP.BF16.F32.PACK_AB R29, R29, R154 ;  /* 0x0000009a1d1d723e */ /* 0x000fe200000010ff */
[-C--:B------:R-:W-:Y:S01]  /*7ff0*/  FMUL.FTZ R82, R82, R6.reuse ;  /* 0x0000000652527220 */ /* 0x080fe20000410000 */
[----:B------:R-:W-:Y:S01]  /*8000*/  ISETP.EQ.OR P0, PT, R5, 0x3, !P0 ;  /* 0x000000030500780c */ /* 0x000fe20004702670 */
        /* <DEDUP_REMOVED lines=14> */
[----:B------:R-:W-:Y:S01]  /*80f0*/  UIADD3 UR42, -UR42, URZ, URZ ;  /* 0x0000003f2a2a7290 */ /* 0x000fe2000fffe13f */
[----:B------:R-:W-:Y:S01]  /*8100*/  F2FP.BF16.F32.PACK_AB R7, R7, R158 ;  /* 0x0000009e0707723e */ /* 0x000fe200000010ff */
[----:B------:R-:W-:Y:S01]  /*8110*/  ULDC.64 UR6, c[0x0][0xb70] ;  /* 0x0002dc0000067ab9 */ /* 0x000fe20000000a00 */
[----:B------:R-:W-:-:S02]  /*8120*/  F2FP.BF16.F32.PACK_AB R85, R85, R92 ;  /* 0x0000005c5555723e */ /* 0x000fc400000010ff */
[----:B------:R-:W-:Y:S02]  /*8130*/  F2FP.BF16.F32.PACK_AB R109, R30, R109 ;  /* 0x0000006d1e6d723e */ /* 0x000fe400000010ff */
[----:B------:R-:W-:Y:S02]  /*8140*/  F2FP.BF16.F32.PACK_AB R49, R12, R49 ;  /* 0x000000310c31723e */ /* 0x000fe400000010ff */
[----:B------:R-:W-:Y:S02]  /*8150*/  F2FP.BF16.F32.PACK_AB R15, R15, R156 ;  /* 0x0000009c0f0f723e */ /* 0x000fe400000010ff */
[----:B------:R-:W-:Y:S02]  /*8160*/  F2FP.BF16.F32.PACK_AB R10, R10, R155 ;  /* 0x0000009b0a0a723e */ /* 0x000fe400000010ff */
[----:B------:R-:W-:Y:S02]  /*8170*/  F2FP.BF16.F32.PACK_AB R11, R11, R48 ;  /* 0x000000300b0b723e */ /* 0x000fe400000010ff */
[----:B------:R-:W-:-:S02]  /*8180*/  F2FP.BF16.F32.PACK_AB R152, R152, R161 ;  /* 0x000000a19898723e */ /* 0x000fc400000010ff */
[----:B------:R-:W-:Y:S01]  /*8190*/  F2FP.BF16.F32.PACK_AB R159, R8, R159 ;  /* 0x0000009f089f723e */ /* 0x000fe200000010ff */
[----:B------:R-:W-:Y:S01]  /*81a0*/  USHF.R.S32.HI UR4, URZ, 0x1f, UR43 ;  /* 0x0000001f3f047899 */ /* 0x000fe2000801142b */
[----:B------:R-:W-:Y:S01]  /*81b0*/  F2FP.BF16.F32.PACK_AB R96, R89, R96 ;  /* 0x000000605960723e */ /* 0x000fe200000010ff */
[----:B------:R-:W-:Y:S01]  /*81c0*/  ULDC UR5, c[0x0][0xda8] ;  /* 0x00036a0000057ab9 */ /* 0x000fe20000000800 */
[----:B------:R-:W-:Y:S02]  /*81d0*/  F2FP.BF16.F32.PACK_AB R6, R26, R27 ;  /* 0x0000001b1a06723e */ /* 0x000fe400000010ff */
[----:B------:R-:W-:Y:S02]  /*81e0*/  F2FP.BF16.F32.PACK_AB R93, R93, R100 ;  /* 0x000000645d5d723e */ /* 0x000fe400000010ff */
[----:B------:R-:W-:Y:S02]  /*81f0*/  F2FP.BF16.F32.PACK_AB R104, R97, R104 ;  /* 0x000000686168723e */ /* 0x000fe400000010ff */
[----:B------:R-:W-:-:S02]  /*8200*/  F2FP.BF16.F32.PACK_AB R52, R13, R52 ;  /* 0x000000340d34723e */ /* 0x000fc400000010ff */
[----:B------:R-:W-:Y:S02]  /*8210*/  F2FP.BF16.F32.PACK_AB R27, R65, R72 ;  /* 0x00000048411b723e */ /* 0x000fe400000010ff */
[----:B------:R-:W-:Y:S02]  /*8220*/  F2FP.BF16.F32.PACK_AB R101, R101, R108 ;  /* 0x0000006c6565723e */ /* 0x000fe400000010ff */
[----:B------:R-:W-:Y:S02]  /*8230*/  F2FP.BF16.F32.PACK_AB R112, R105, R112 ;  /* 0x000000706970723e */ /* 0x000fe400000010ff */
[----:B------:R-:W-:Y:S02]  /*8240*/  F2FP.BF16.F32.PACK_AB R68, R61, R68 ;  /* 0x000000443d44723e */ /* 0x000fe400000010ff */
[----:B------:R-:W-:Y:S02]  /*8250*/  F2FP.BF16.F32.PACK_AB R128, R123, R128 ;  /* 0x000000807b80723e */ /* 0x000fe400000010ff */
[----:B------:R-:W-:-:S02]  /*8260*/  SEL R65, R14, R29, P0 ;  /* 0x0000001d0e417207 */ /* 0x000fc40000000000 */
[----:B------:R-:W-:Y:S02]  /*8270*/  SEL R13, R29, R14, P0 ;  /* 0x0000000e1d0d7207 */ /* 0x000fe40000000000 */
[----:B------:R-:W-:Y:S02]  /*8280*/  SEL R61, R20, R7, P0 ;  /* 0x00000007143d7207 */ /* 0x000fe40000000000 */
[----:B------:R-:W-:Y:S02]  /*8290*/  SEL R5, R7, R20, P0 ;  /* 0x0000001407057207 */ /* 0x000fe40000000000 */
[----:B------:R-:W-:Y:S02]  /*82a0*/  SEL R123, R85, R96, P0 ;  /* 0x00000060557b7207 */ /* 0x000fe40000000000 */
[----:B------:R-:W-:Y:S02]  /*82b0*/  SEL R29, R96, R85, P0 ;  /* 0x00000055601d7207 */ /* 0x000fe40000000000 */
[----:B------:R-:W-:-:S02]  /*82c0*/  F2FP.BF16.F32.PACK_AB R34, R31, R34 ;  /* 0x000000221f22723e */ /* 0x000fc400000010ff */
[----:B------:R-:W-:Y:S02]  /*82d0*/  SEL R85, R93, R104, P0 ;  /* 0x000000685d557207 */ /* 0x000fe40000000000 */
[----:B------:R-:W-:Y:S02]  /*82e0*/  SEL R30, R104, R93, P0 ;  /* 0x0000005d681e7207 */ /* 0x000fe40000000000 */
[----:B------:R-:W-:Y:S02]  /*82f0*/  IADD3 R7, P2, R16, 0x20, RZ ;  /* 0x0000002010077810 */ /* 0x000fe40007f5e0ff */
[----:B------:R-:W-:Y:S02]  /*8300*/  SEL R93, R101, R112, P0 ;  /* 0x00000070655d7207 */ /* 0x000fe40000000000 */
[----:B------:R-:W-:Y:S02]  /*8310*/  SEL R31, R112, R101, P0 ;  /* 0x00000065701f7207 */ /* 0x000fe40000000000 */
[----:B------:R-:W-:-:S02]  /*8320*/  SEL R101, R109, R6, P0 ;  /* 0x000000066d657207 */ /* 0x000fc40000000000 */
[----:B------:R-:W-:Y:S02]  /*8330*/  F2FP.BF16.F32.PACK_AB R53, R53, R60 ;  /* 0x0000003c3535723e */ /* 0x000fe400000010ff */
[----:B------:R-:W-:Y:S02]  /*8340*/  F2FP.BF16.F32.PACK_AB R64, R57, R64 ;  /* 0x000000403940723e */ /* 0x000fe400000010ff */
[----:B------:R-:W-:Y:S02]  /*8350*/  SEL R109, R6, R109, P0 ;  /* 0x0000006d066d7207 */ /* 0x000fe40000000000 */
[----:B------:R-:W-:Y:S02]  /*8360*/  LOP3.LUT R6, R7, 0x380, RZ, 0xc0, !PT ;  /* 0x0000038007067812 */ /* 0x000fe400078ec0ff */
[----:B------:R-:W-:Y:S02]  /*8370*/  F2FP.BF16.F32.PACK_AB R44, R25, R44 ;  /* 0x0000002c192c723e */ /* 0x000fe400000010ff */
[----:B------:R-:W-:-:S02]  /*8380*/  SEL R105, R53, R64, P0 ;  /* 0x0000004035697207 */ /* 0x000fc40000000000 */
[----:B------:R-:W-:Y:S02]  /*8390*/  SEL R25, R64, R53, P0 ;  /* 0x0000003540197207 */ /* 0x000fe40000000000 */
[----:B------:R-:W-:Y:S02]  /*83a0*/  SHF.R.U64 R6, R6, 0x3, RZ ;  /* 0x0000000306067819 */ /* 0x000fe400000012ff */
[----:B------:R-:W-:Y:S02]  /*83b0*/  IADD3 R53, P1, R16, 0x4040, RZ ;  /* 0x0000404010357810 */ /* 0x000fe40007f3e0ff */
[----:B------:R-:W-:Y:S02]  /*83c0*/  F2FP.BF16.F32.PACK_AB R94, R87, R94 ;  /* 0x0000005e575e723e */ /* 0x000fe400000010ff */
[----:B------:R-:W-:Y:S02]  /*83d0*/  F2FP.BF16.F32.PACK_AB R9, R9, R40 ;  /* 0x000000280909723e */ /* 0x000fe400000010ff */
[----:B------:R-:W-:-:S02]  /*83e0*/  F2FP.BF16.F32.PACK_AB R24, R24, R45 ;  /* 0x0000002d1818723e */ /* 0x000fc400000010ff */
[----:B------:R-:W-:Y:S02]  /*83f0*/  SEL R87, R49, R52, P0 ;  /* 0x0000003431577207 */ /* 0x000fe40000000000 */
[----:B------:R-:W-:Y:S02]  /*8400*/  SEL R14, R52, R49, P0 ;  /* 0x00000031340e7207 */ /* 0x000fe40000000000 */
[----:B------:R-:W-:Y:S02]  /*8410*/  F2FP.BF16.F32.PACK_AB R32, R32, R37 ;  /* 0x000000252020723e */ /* 0x000fe400000010ff */
[----:B------:R-:W-:Y:S02]  /*8420*/  F2FP.BF16.F32.PACK_AB R33, R33, R56 ;  /* 0x000000382121723e */ /* 0x000fe400000010ff */
[----:B------:R-:W-:Y:S01]  /*8430*/  LOP3.LUT R6, R6, R7, RZ, 0x3c, !PT ;  /* 0x0000000706067212 */ /* 0x000fe200078e3cff */
[----:B------:R-:W-:Y:S01]  /*8440*/  IMAD.X R7, RZ, RZ, R17, P2 ;  /* 0x000000ffff077224 */ /* 0x000fe200010e0611 */
[----:B------:R-:W-:-:S02]  /*8450*/  LOP3.LUT R52, R53, 0x380, RZ, 0xc0, !PT ;  /* 0x0000038035347812 */ /* 0x000fc400078ec0ff */
[----:B------:R-:W-:Y:S02]  /*8460*/  F2FP.BF16.F32.PACK_AB R43, R43, R50 ;  /* 0x000000322b2b723e */ /* 0x000fe400000010ff */
[----:B------:R-:W-:Y:S02]  /*8470*/  F2FP.BF16.F32.PACK_AB R54, R47, R54 ;  /* 0x000000362f36723e */ /* 0x000fe400000010ff */
[----:B------:R-:W-:Y:S02]  /*8480*/  F2FP.BF16.F32.PACK_AB R62, R55, R62 ;  /* 0x0000003e373e723e */ /* 0x000fe400000010ff */
[----:B------:R-:W-:Y:S02]  /*8490*/  F2FP.BF16.F32.PACK_AB R102, R95, R102 ;  /* 0x000000665f66723e */ /* 0x000fe400000010ff */
[----:B------:R-:W-:Y:S02]  /*84a0*/  IADD3 R55, P2, R16, 0x4060, RZ ;  /* 0x0000406010377810 */ /* 0x000fe40007f5e0ff */
[----:B------:R-:W-:-:S02]  /*84b0*/  F2FP.BF16.F32.PACK_AB R110, R103, R110 ;  /* 0x0000006e676e723e */ /* 0x000fc400000010ff */
[----:B------:R-:W-:Y:S02]  /*84c0*/  SEL R95, R9, R24, P0 ;  /* 0x00000018095f7207 */ /* 0x000fe40000000000 */
[----:B------:R-:W-:Y:S02]  /*84d0*/  SEL R20, R24, R9, P0 ;  /* 0x0000000918147207 */ /* 0x000fe40000000000 */
[----:B------:R-:W-:Y:S02]  /*84e0*/  SEL R103, R32, R33, P0 ;  /* 0x0000002120677207 */ /* 0x000fe40000000000 */
[----:B------:R-:W-:Y:S02]  /*84f0*/  SEL R24, R33, R32, P0 ;  /* 0x0000002021187207 */ /* 0x000fe40000000000 */
[----:B------:R-:W-:Y:S02]  /*8500*/  SHF.R.U64 R52, R52, 0x3, RZ ;  /* 0x0000000334347819 */ /* 0x000fe400000012ff */
[----:B------:R-:W-:-:S02]  /*8510*/  F2FP.BF16.F32.PACK_AB R70, R63, R70 ;  /* 0x000000463f46723e */ /* 0x000fc400000010ff */
[----:B------:R-:W-:Y:S02]  /*8520*/  SEL R131, R43, R54, P0 ;  /* 0x000000362b837207 */ /* 0x000fe40000000000 */
[----:B------:R-:W-:Y:S02]  /*8530*/  SEL R32, R54, R43, P0 ;  /* 0x0000002b36207207 */ /* 0x000fe40000000000 */
[----:B------:R-:W-:Y:S02]  /*8540*/  SEL R63, R15, R10, P0 ;  /* 0x0000000a0f3f7207 */ /* 0x000fe40000000000 */
[----:B------:R-:W-:Y:S02]  /*8550*/  SEL R12, R10, R15, P0 ;  /* 0x0000000f0a0c7207 */ /* 0x000fe40000000000 */
[----:B------:R-:W-:Y:S02]  /*8560*/  LOP3.LUT R54, R55, 0x380, RZ, 0xc0, !PT ;  /* 0x0000038037367812 */ /* 0x000fe400078ec0ff */
[----:B------:R-:W-:-:S02]  /*8570*/  SEL R89, R11, R44, P0 ;  /* 0x0000002c0b597207 */ /* 0x000fc40000000000 */
[----:B------:R-:W-:Y:S02]  /*8580*/  SEL R15, R44, R11, P0 ;  /* 0x0000000b2c0f7207 */ /* 0x000fe40000000000 */
[----:B------:R-:W-:Y:S02]  /*8590*/  IADD3 R11, P4, R16, 0x60, RZ ;  /* 0x00000060100b7810 */ /* 0x000fe40007f9e0ff */
[----:B------:R-:W-:Y:S01]  /*85a0*/  LOP3.LUT R52, R52, R53, RZ, 0x3c, !PT ;  /* 0x0000003534347212 */ /* 0x000fe200078e3cff */
[----:B------:R-:W-:Y:S01]  /*85b0*/  IMAD.X R53, RZ, RZ, R17, P1 ;  /* 0x000000ffff357224 */ /* 0x000fe200008e0611 */
[----:B------:R-:W-:Y:S02]  /*85c0*/  IADD3 R9, P3, R16, 0x40, RZ ;  /* 0x0000004010097810 */ /* 0x000fe40007f7e0ff */
[----:B------:R-:W-:Y:S02]  /*85d0*/  SHF.R.U64 R54, R54, 0x3, RZ ;  /* 0x0000000336367819 */ /* 0x000fe400000012ff */
[----:B------:R-:W-:-:S02]  /*85e0*/  LOP3.LUT R10, R11, 0x380, RZ, 0xc0, !PT ;  /* 0x000003800b0a7812 */ /* 0x000fc400078ec0ff */
[----:B------:R-:W-:Y:S02]  /*85f0*/  LOP3.LUT R8, R9, 0x380, RZ, 0xc0, !PT ;  /* 0x0000038009087812 */ /* 0x000fe400078ec0ff */
[----:B------:R-:W-:Y:S02]  /*8600*/  SEL R57, R152, R159, P0 ;  /* 0x0000009f98397207 */ /* 0x000fe40000000000 */
[----:B------:R-:W-:Y:S02]  /*8610*/  SEL R40, R159, R152, P0 ;  /* 0x000000989f287207 */ /* 0x000fe40000000000 */
[----:B------:R-:W-:Y:S01]  /*8620*/  LOP3.LUT R54, R54, R55, RZ, 0x3c, !PT ;  /* 0x0000003736367212 */ /* 0x000fe200078e3cff */
[----:B------:R-:W-:Y:S01]  /*8630*/  IMAD.X R55, RZ, RZ, R17, P2 ;  /* 0x000000ffff377224 */ /* 0x000fe200010e0611 */
[----:B------:R-:W-:Y:S02]  /*8640*/  MOV R53, R52 ;  /* 0x0000003400357202 */ /* 0x000fe40000000f00 */
[----:B------:R-:W-:-:S02]  /*8650*/  SHF.R.U64 R10, R10, 0x3, RZ ;  /* 0x000000030a0a7819 */ /* 0x000fc400000012ff */
[----:B------:R-:W-:Y:S02]  /*8660*/  SHF.R.U64 R8, R8, 0x3, RZ ;  /* 0x0000000308087819 */ /* 0x000fe400000012ff */
[----:B------:R-:W-:Y:S02]  /*8670*/  F2FP.BF16.F32.PACK_AB R59, R59, R66 ;  /* 0x000000423b3b723e */ /* 0x000fe400000010ff */
[----:B------:R-:W-:Y:S01]  /*8680*/  LOP3.LUT R10, R10, R11, RZ, 0x3c, !PT ;  /* 0x0000000b0a0a7212 */ /* 0x000fe200078e3cff */
[----:B------:R-:W-:Y:S01]  /*8690*/  IMAD.X R11, RZ, RZ, R17, P4 ;  /* 0x000000ffff0b7224 */ /* 0x000fe200020e0611 */
[----:B------:R-:W-:Y:S02]  /*86a0*/  MOV R55, R54 ;  /* 0x0000003600377202 */ /* 0x000fe40000000f00 */
[----:B------:R-:W-:Y:S02]  /*86b0*/  F2FP.BF16.F32.PACK_AB R39, R39, R42 ;  /* 0x0000002a2727723e */ /* 0x000fe400000010ff */
[----:B------:R-:W-:-:S02]  /*86c0*/  F2FP.BF16.F32.PACK_AB R67, R67, R74 ;  /* 0x0000004a4343723e */ /* 0x000fc400000010ff */
[----:B------:R-:W-:Y:S02]  /*86d0*/  F2FP.BF16.F32.PACK_AB R78, R71, R78 ;  /* 0x0000004e474e723e */ /* 0x000fe400000010ff */
[----:B------:R-:W-:Y:S02]  /*86e0*/  F2FP.BF16.F32.PACK_AB R21, R21, R36 ;  /* 0x000000241515723e */ /* 0x000fe400000010ff */
[----:B------:R-:W-:Y:S02]  /*86f0*/  F2FP.BF16.F32.PACK_AB R86, R79, R86 ;  /* 0x000000564f56723e */ /* 0x000fe400000010ff */
[----:B------:R-:W-:Y:S01]  /*8700*/  LOP3.LUT R8, R8, R9, RZ, 0x3c, !PT ;  /* 0x0000000908087212 */ /* 0x000fe200078e3cff */
[----:B------:R-:W-:Y:S01]  /*8710*/  IMAD.X R9, RZ, RZ, R17, P3 ;  /* 0x000000ffff097224 */ /* 0x000fe200018e0611 */
[----:B------:R-:W-:Y:S02]  /*8720*/  F2FP.BF16.F32.PACK_AB R83, R83, R90 ;  /* 0x0000005a5353723e */ /* 0x000fe400000010ff */
[----:B------:R-:W-:-:S02]  /*8730*/  SEL R135, R59, R70, P0 ;  /* 0x000000463b877207 */ /* 0x000fc40000000000 */
[----:B------:R-:W-:Y:S02]  /*8740*/  SEL R36, R70, R59, P0 ;  /* 0x0000003b46247207 */ /* 0x000fe40000000000 */
[C---:B------:R-:W-:Y:S01]  /*8750*/  IADD3 R79, P4, R16.reuse, 0x8020, RZ ;  /* 0x00008020104f7810 */ /* 0x040fe20007f9e0ff */
[----:B------:R-:W-:Y:S01]  /*8760*/  UIMAD UR42, UR5, UR42, UR48 ;  /* 0x0000002a052a72a4 */ /* 0x000fe2000f8e0230 */
[----:B------:R-:W-:Y:S02]  /*8770*/  F2FP.BF16.F32.PACK_AB R91, R91, R98 ;  /* 0x000000625b5b723e */ /* 0x000fe400000010ff */
[----:B------:R-:W-:Y:S02]  /*8780*/  IADD3 R59, P3, R16, 0x8000, RZ ;  /* 0x00008000103b7810 */ /* 0x000fe40007f7e0ff */
[----:B------:R-:W-:Y:S02]  /*8790*/  F2FP.BF16.F32.PACK_AB R99, R99, R106 ;  /* 0x0000006a6363723e */ /* 0x000fe400000010ff */
[----:B------:R-:W-:Y:S01]  /*87a0*/  F2FP.BF16.F32.PACK_AB R80, R73, R80 ;  /* 0x000000504950723e */ /* 0x000fe200000010ff */
[----:B------:R-:W-:Y:S01]  /*87b0*/  UIMAD UR4, UR4, UR6, URZ ;  /* 0x00000006040472a4 */ /* 0x000fe2000f8e023f */
[----:B------:R-:W-:-:S02]  /*87c0*/  F2FP.BF16.F32.PACK_AB R107, R107, R114 ;  /* 0x000000726b6b723e */ /* 0x000fc400000010ff */
[----:B------:R-:W-:Y:S02]  /*87d0*/  F2FP.BF16.F32.PACK_AB R116, R111, R116 ;  /* 0x000000746f74723e */ /* 0x000fe400000010ff */
[----:B--2---:R-:W-:Y:S01]  /*87e0*/  LOP3.LUT R52, R4, 0x2, RZ, 0x3c, !PT ;  /* 0x0000000204347812 */ /* 0x004fe200078e3cff */
[----:B------:R-:W-:Y:S04]  /*87f0*/  SHFL.IDX PT, R57, R57, R4, 0x1c1f ;  /* 0x001c1f0439397589 */ /* 0x000fe800000e0000 */
[----:B------:R-:W1:Y:S04]  /*8800*/  SHFL.IDX PT, R40, R40, R52, 0x1c1f ;  /* 0x001c1f3428287589 */ /* 0x000e6800000e0000 */
[----:B------:R-:W-:Y:S04]  /*8810*/  SHFL.IDX PT, R101, R101, R4, 0x1c1f ;  /* 0x001c1f0465657589 */ /* 0x000fe800000e0000 */
[----:B------:R-:W2:Y:S01]  /*8820*/  SHFL.IDX PT, R54, R109, R52, 0x1c1f ;  /* 0x001c1f346d367589 */ /* 0x000ea200000e0000 */
[----:B------:R-:W-:-:S02]  /*8830*/  SEL R129, R39, R46, P0 ;  /* 0x0000002e27817207 */ /* 0x000fc40000000000 */
[----:B------:R-:W-:Y:S02]  /*8840*/  SEL R33, R46, R39, P0 ;  /* 0x000000272e217207 */ /* 0x000fe40000000000 */
[----:B------:R-:W-:Y:S02]  /*8850*/  SEL R137, R67, R78, P0 ;  /* 0x0000004e43897207 */ /* 0x000fe40000000000 */
[----:B------:R-:W-:Y:S02]  /*8860*/  SEL R37, R78, R67, P0 ;  /* 0x000000434e257207 */ /* 0x000fe40000000000 */
[----:B------:R-:W-:Y:S02]  /*8870*/  IADD3 R73, P1, R16, 0xc000, RZ ;  /* 0x0000c00010497810 */ /* 0x000fe40007f3e0ff */
[----:B------:R-:W-:Y:S02]  /*8880*/  F2FP.BF16.F32.PACK_AB R35, R38, R35 ;  /* 0x000000232623723e */ /* 0x000fe400000010ff */
[----:B------:R-:W-:-:S02]  /*8890*/  F2FP.BF16.F32.PACK_AB R51, R51, R58 ;  /* 0x0000003a3333723e */ /* 0x000fc400000010ff */
[----:B------:R-:W-:Y:S02]  /*88a0*/  F2FP.BF16.F32.PACK_AB R28, R28, R41 ;  /* 0x000000291c1c723e */ /* 0x000fe400000010ff */
[----:B------:R-:W-:Y:S02]  /*88b0*/  F2FP.BF16.F32.PACK_AB R113, R113, R118 ;  /* 0x000000767171723e */ /* 0x000fe400000010ff */
[----:B------:R-:W-:Y:S02]  /*88c0*/  F2FP.BF16.F32.PACK_AB R120, R115, R120 ;  /* 0x000000787378723e */ /* 0x000fe400000010ff */
[----:B------:R-:W-:Y:S02]  /*88d0*/  SEL R141, R83, R94, P0 ;  /* 0x0000005e538d7207 */ /* 0x000fe40000000000 */
[----:B------:R-:W-:Y:S02]  /*88e0*/  SEL R39, R94, R83, P0 ;  /* 0x000000535e277207 */ /* 0x000fe40000000000 */
[----:B------:R-:W-:Y:S01]  /*88f0*/  LOP3.LUT R78, R79, 0x380, RZ, 0xc0, !PT ;  /* 0x000003804f4e7812 */ /* 0x000fe200078ec0ff */
[----:B------:R-:W-:Y:S01]  /*8900*/  USHF.L.U32 UR42, UR42, 0x7, URZ ;  /* 0x000000072a2a7899 */ /* 0x000fe2000800063f */
[----:B------:R-:W-:-:S02]  /*8910*/  F2FP.BF16.F32.PACK_AB R117, R117, R122 ;  /* 0x0000007a7575723e */ /* 0x000fc400000010ff */
[----:B------:R-:W-:Y:S02]  /*8920*/  F2FP.BF16.F32.PACK_AB R124, R119, R124 ;  /* 0x0000007c777c723e */ /* 0x000fe400000010ff */
[----:B------:R-:W-:Y:S02]  /*8930*/  SEL R83, R91, R102, P0 ;  /* 0x000000665b537207 */ /* 0x000fe40000000000 */
[----:B------:R-:W-:Y:S02]  /*8940*/  SEL R41, R102, R91, P0 ;  /* 0x0000005b66297207 */ /* 0x000fe40000000000 */
[----:B------:R-:W-:Y:S02]  /*8950*/  IADD3 R49, P6, R16, 0x4020, RZ ;  /* 0x0000402010317810 */ /* 0x000fe40007fde0ff */
[----:B------:R-:W-:Y:S02]  /*8960*/  LOP3.LUT R58, R59, 0x380, RZ, 0xc0, !PT ;  /* 0x000003803b3a7812 */ /* 0x000fe400078ec0ff */
[----:B------:R-:W-:-:S02]  /*8970*/  F2FP.BF16.F32.PACK_AB R121, R121, R126 ;  /* 0x0000007e7979723e */ /* 0x000fc400000010ff */
[----:B------:R-:W-:Y:S02]  /*8980*/  SEL R91, R99, R110, P0 ;  /* 0x0000006e635b7207 */ /* 0x000fe40000000000 */
[----:B------:R-:W-:Y:S01]  /*8990*/  SEL R42, R110, R99, P0 ;  /* 0x000000636e2a7207 */ /* 0x000fe20000000000 */
[----:B------:R-:W-:Y:S01]  /*89a0*/  UIMAD.WIDE.U32 UR10, UR43, UR6, URZ ;  /* 0x000000062b0a72a5 */ /* 0x000fe2000f8e003f */
[----:B------:R-:W-:Y:S01]  /*89b0*/  F2FP.BF16.F32.PACK_AB R125, R125, R130 ;  /* 0x000000827d7d723e */ /* 0x000fe200000010ff */
[----:B------:R-:W-:Y:S01]  /*89c0*/  UIMAD UR4, UR43, UR7, UR4 ;  /* 0x000000072b0472a4 */ /* 0x000fe2000f8e0204 */
[----:B------:R-:W-:Y:S02]  /*89d0*/  F2FP.BF16.F32.PACK_AB R132, R127, R132 ;  /* 0x000000847f84723e */ /* 0x000fe400000010ff */
[----:B------:R-:W-:Y:S02]  /*89e0*/  SEL R99, R107, R116, P0 ;  /* 0x000000746b637207 */ /* 0x000fe40000000000 */
[----:B------:R-:W-:-:S02]  /*89f0*/  SEL R43, R116, R107, P0 ;  /* 0x0000006b742b7207 */ /* 0x000fc40000000000 */
[----:B------:R-:W-:Y:S02]  /*8a00*/  IADD3 R71, P2, R16, 0xc020, RZ ;  /* 0x0000c02010477810 */ /* 0x000fe40007f5e0ff */
[----:B------:R-:W-:Y:S02]  /*8a10*/  LOP3.LUT R72, R73, 0x380, RZ, 0xc0, !PT ;  /* 0x0000038049487812 */ /* 0x000fe400078ec0ff */
[----:B------:R-:W-:Y:S02]  /*8a20*/  F2FP.BF16.F32.PACK_AB R88, R81, R88 ;  /* 0x000000585158723e */ /* 0x000fe400000010ff */
[----:B------:R-:W-:Y:S02]  /*8a30*/  SEL R127, R34, R35, P0 ;  /* 0x00000023227f7207 */ /* 0x000fe40000000000 */
[----:B------:R-:W-:Y:S02]  /*8a40*/  SEL R107, R113, R120, P0 ;  /* 0x00000078716b7207 */ /* 0x000fe40000000000 */
[----:B------:R-:W-:-:S02]  /*8a50*/  SEL R44, R120, R113, P0 ;  /* 0x00000071782c7207 */ /* 0x000fc40000000000 */
[----:B------:R-:W-:Y:S02]  /*8a60*/  SHF.R.U64 R78, R78, 0x3, RZ ;  /* 0x000000034e4e7819 */ /* 0x000fe400000012ff */
[----:B------:R-:W-:Y:S02]  /*8a70*/  SEL R35, R35, R34, P0 ;  /* 0x0000002223237207 */ /* 0x000fe40000000000 */
[----:B------:R-:W-:Y:S02]  /*8a80*/  SEL R113, R117, R124, P0 ;  /* 0x0000007c75717207 */ /* 0x000fe40000000000 */
[----:B------:R-:W-:Y:S02]  /*8a90*/  SEL R45, R124, R117, P0 ;  /* 0x000000757c2d7207 */ /* 0x000fe40000000000 */
[----:B------:R-:W-:Y:S02]  /*8aa0*/  LOP3.LUT R48, R49, 0x380, RZ, 0xc0, !PT ;  /* 0x0000038031307812 */ /* 0x000fe400078ec0ff */
[----:B------:R-:W-:-:S02]  /*8ab0*/  SHF.R.U64 R58, R58, 0x3, RZ ;  /* 0x000000033a3a7819 */ /* 0x000fc400000012ff */
[----:B------:R-:W-:Y:S01]  /*8ac0*/  LOP3.LUT R81, R16, 0x380, RZ, 0xc0, !PT ;  /* 0x0000038010517812 */ /* 0x000fe200078ec0ff */
[----:B------:R-:W-:Y:S01]  /*8ad0*/  UIADD3 UR8, UR8, 0x38860, URZ ;  /* 0x0003886008087890 */ /* 0x000fe2000fffe03f */
[----:B------:R-:W-:Y:S02]  /*8ae0*/  F2FP.BF16.F32.PACK_AB R69, R69, R76 ;  /* 0x0000004c4545723e */ /* 0x000fe400000010ff */
[----:B------:R-:W-:Y:S02]  /*8af0*/  SEL R133, R51, R62, P0 ;  /* 0x0000003e33857207 */ /* 0x000fe40000000000 */
[----:B------:R-:W-:Y:S02]  /*8b00*/  SEL R34, R62, R51, P0 ;  /* 0x000000333e227207 */ /* 0x000fe40000000000 */
[----:B------:R-:W-:Y:S02]  /*8b10*/  SEL R117, R121, R128, P0 ;  /* 0x0000008079757207 */ /* 0x000fe40000000000 */
[----:B------:R-:W-:-:S02]  /*8b20*/  SEL R50, R128, R121, P0 ;  /* 0x0000007980327207 */ /* 0x000fc40000000000 */
[----:B------:R-:W-:Y:S01]  /*8b30*/  IADD3 R47, P5, R16, 0x4000, RZ ;  /* 0x00004000102f7810 */ /* 0x000fe20007fbe0ff */
[----:B------:R-:W-:Y:S01]  /*8b40*/  UIADD3 UR4, UR11, UR4, URZ ;  /* 0x000000040b047290 */ /* 0x000fe2000fffe03f */
[----:B------:R-:W-:Y:S02]  /*8b50*/  SEL R121, R125, R132, P0 ;  /* 0x000000847d797207 */ /* 0x000fe40000000000 */
[----:B------:R-:W-:Y:S01]  /*8b60*/  SEL R51, R132, R125, P0 ;  /* 0x0000007d84337207 */ /* 0x000fe20000000000 */
[----:B------:R-:W-:Y:S01]  /*8b70*/  VIADD R125, R23, UR42 ;  /* 0x0000002a177d7c36 */ /* 0x000fe20008000000 */
[----:B------:R-:W-:Y:S02]  /*8b80*/  LOP3.LUT R70, R71, 0x380, RZ, 0xc0, !PT ;  /* 0x0000038047467812 */ /* 0x000fe400078ec0ff */
[----:B------:R-:W-:Y:S02]  /*8b90*/  SHF.R.U64 R72, R72, 0x3, RZ ;  /* 0x0000000348487819 */ /* 0x000fe400000012ff */
[----:B------:R-:W-:Y:S01]  /*8ba0*/  LOP3.LUT R78, R78, R79, RZ, 0x3c, !PT ;  /* 0x0000004f4e4e7212 */ /* 0x000fe200078e3cff */
[----:B------:R-:W-:Y:S01]  /*8bb0*/  IMAD.X R79, RZ, RZ, R17, P4 ;  /* 0x000000ffff4f7224 */ /* 0x000fe200020e0611 */
[----:B------:R-:W-:-:S02]  /*8bc0*/  SEL R111, R68, R27, P0 ;  /* 0x0000001b446f7207 */ /* 0x000fc40000000000 */
[----:B------:R-:W-:Y:S02]  /*8bd0*/  SEL R26, R27, R68, P0 ;  /* 0x000000441b1a7207 */ /* 0x000fe40000000000 */
[----:B------:R-:W-:Y:S02]  /*8be0*/  SHF.R.U64 R48, R48, 0x3, RZ ;  /* 0x0000000330307819 */ /* 0x000fe400000012ff */
[----:B------:R-:W-:Y:S01]  /*8bf0*/  LOP3.LUT R58, R58, R59, RZ, 0x3c, !PT ;  /* 0x0000003b3a3a7212 */ /* 0x000fe200078e3cff */
[----:B------:R-:W-:Y:S01]  /*8c00*/  IMAD.X R59, RZ, RZ, R17, P3 ;  /* 0x000000ffff3b7224 */ /* 0x000fe200018e0611 */
[----:B------:R-:W-:Y:S01]  /*8c10*/  SHF.R.U64 R81, R81, 0x3, RZ ;  /* 0x0000000351517819 */ /* 0x000fe200000012ff */
[----:B------:R-:W-:Y:S01]  /*8c20*/  SHFL.IDX PT, R65, R65, R4, 0x1c1f ;  /* 0x001c1f0441417589 */ /* 0x000fe200000e0000 */
[----:B------:R-:W-:Y:S01]  /*8c30*/  F2FP.BF16.F32.PACK_AB R75, R75, R82 ;  /* 0x000000524b4b723e */ /* 0x000fe200000010ff */
[----:B------:R-:W-:Y:S01]  /*8c40*/  UPRMT UR8, UR37, 0x654, UR8 ;  /* 0x0000065425087896 */ /* 0x000fe20008000008 */
[----:B------:R-:W-:Y:S01]  /*8c50*/  SEL R115, R69, R80, P0 ;  /* 0x0000005045737207 */ /* 0x000fe20000000000 */
[----:B------:R-:W3:Y:S01]  /*8c60*/  SHFL.IDX PT, R56, R13, R52, 0x1c1f ;  /* 0x001c1f340d387589 */ /* 0x000ee200000e0000 */
[----:B------:R-:W-:-:S02]  /*8c70*/  SEL R27, R80, R69, P0 ;  /* 0x00000045501b7207 */ /* 0x000fc40000000000 */
[----:B------:R-:W-:Y:S02]  /*8c80*/  LOP3.LUT R46, R47, 0x380, RZ, 0xc0, !PT ;  /* 0x000003802f2e7812 */ /* 0x000fe400078ec0ff */
[C---:B------:R-:W-:Y:S02]  /*8c90*/  IADD3 R67, P4, R16.reuse, 0xc060, RZ ;  /* 0x0000c06010437810 */ /* 0x040fe40007f9e0ff */
[----:B------:R-:W-:Y:S02]  /*8ca0*/  IADD3 R69, P3, R16, 0xc040, RZ ;  /* 0x0000c04010457810 */ /* 0x000fe40007f7e0ff */
[----:B------:R-:W-:Y:S01]  /*8cb0*/  MOV R100, R8 ;  /* 0x0000000800647202 */ /* 0x000fe20000000f00 */
[----:B------:R-:W-:Y:S01]  /*8cc0*/  VIADD R8, R125, 0x8 ;  /* 0x000000087d087836 */ /* 0x000fe20000000000 */
[----:B------:R-:W-:Y:S02]  /*8cd0*/  SHF.R.U64 R70, R70, 0x3, RZ ;  /* 0x0000000346467819 */ /* 0x000fe400000012ff */
[----:B------:R-:W-:-:S02]  /*8ce0*/  MOV R102, R6 ;  /* 0x0000000600667202 */ /* 0x000fc40000000f00 */
[----:B------:R-:W-:Y:S01]  /*8cf0*/  LOP3.LUT R72, R72, R73, RZ, 0x3c, !PT ;  /* 0x0000004948487212 */ /* 0x000fe200078e3cff */
[--C-:B------:R-:W-:Y:S01]  /*8d00*/  IMAD.X R73, RZ, RZ, R17.reuse, P1 ;  /* 0x000000ffff497224 */ /* 0x100fe200008e0611 */
[----:B------:R-:W-:Y:S01]  /*8d10*/  LOP3.LUT R48, R48, R49, RZ, 0x3c, !PT ;  /* 0x0000003130307212 */ /* 0x000fe200078e3cff */
[----:B------:R-:W-:Y:S01]  /*8d20*/  IMAD.U32 R7, RZ, RZ, UR11 ;  /* 0x0000000bff077e24 */ /* 0x000fe2000f8e00ff */
[----:B------:R-:W-:Y:S01]  /*8d30*/  LOP3.LUT R80, R81, R16, RZ, 0x3c, !PT ;  /* 0x0000001051507212 */ /* 0x000fe200078e3cff */
[--C-:B------:R-:W-:Y:S01]  /*8d40*/  IMAD.X R49, RZ, RZ, R17.reuse, P6 ;  /* 0x000000ffff317224 */ /* 0x100fe200030e0611 */
[----:B------:R-:W-:Y:S01]  /*8d50*/  LOP3.LUT P1, RZ, R2, 0x3, RZ, 0xc0, !PT ;  /* 0x0000000302ff7812 */ /* 0x000fe2000782c0ff */
[----:B------:R-:W-:Y:S01]  /*8d60*/  IMAD.MOV.U32 R81, RZ, RZ, R17 ;  /* 0x000000ffff517224 */ /* 0x000fe200078e0011 */
[----:B------:R-:W-:Y:S01]  /*8d70*/  F2FP.BF16.F32.PACK_AB R77, R77, R84 ;  /* 0x000000544d4d723e */ /* 0x000fe200000010ff */
[----:B------:R-:W-:Y:S01]  /*8d80*/  IMAD.U32 R7, RZ, RZ, UR4 ;  /* 0x00000004ff077e24 */ /* 0x000fe2000f8e00ff */
[----:B------:R-:W-:Y:S01]  /*8d90*/  SEL R139, R75, R86, P0 ;  /* 0x000000564b8b7207 */ /* 0x000fe20000000000 */
[----:B------:R-:W-:Y:S01]  /*8da0*/  ULDC UR4, c[0x0][0xa88] ;  /* 0x0002a20000047ab9 */ /* 0x000fe20000000800 */
[----:B------:R-:W-:-:S02]  /*8db0*/  SEL R38, R86, R75, P0 ;  /* 0x0000004b56267207 */ /* 0x000fc40000000000 */
[----:B------:R-:W-:Y:S02]  /*8dc0*/  SEL R97, R28, R21, P0 ;  /* 0x000000151c617207 */ /* 0x000fe40000000000 */
[----:B------:R-:W-:Y:S01]  /*8dd0*/  MOV R98, R10 ;  /* 0x0000000a00627202 */ /* 0x000fe20000000f00 */
[----:B------:R-:W-:Y:S01]  /*8de0*/  SHFL.IDX PT, R61, R61, R4, 0x1c1f ;  /* 0x001c1f043d3d7589 */ /* 0x000fe200000e0000 */
[----:B------:R-:W-:Y:S01]  /*8df0*/  SHF.R.U64 R46, R46, 0x3, RZ ;  /* 0x000000032e2e7819 */ /* 0x000fe200000012ff */
[----:B------:R-:W-:Y:S01]  /*8e00*/  SYNCS.ARRIVE.TRANS64.RED.A1T0 RZ, [UR8], RZ ;  /* 0x000000ffffff79a7 */ /* 0x000fe20008100408 */
[----:B------:R-:W-:Y:S02]  /*8e10*/  LOP3.LUT R66, R67, 0x380, RZ, 0xc0, !PT ;  /* 0x0000038043427812 */ /* 0x000fe400078ec0ff */
[----:B------:R-:W-:Y:S02]  /*8e20*/  IADD3 R75, P6, R16, 0x8060, RZ ;  /* 0x00008060104b7810 */ /* 0x000fe40007fde0ff */
[----:B------:R-:W-:-:S02]  /*8e30*/  LOP3.LUT R68, R69, 0x380, RZ, 0xc0, !PT ;  /* 0x0000038045447812 */ /* 0x000fc400078ec0ff */
[----:B------:R-:W-:Y:S01]  /*8e40*/  LOP3.LUT R70, R70, R71, RZ, 0x3c, !PT ;  /* 0x0000004746467212 */ /* 0x000fe200078e3cff */
[--C-:B------:R-:W-:Y:S01]  /*8e50*/  IMAD.X R71, RZ, RZ, R17.reuse, P2 ;  /* 0x000000ffff477224 */ /* 0x100fe200010e0611 */
[----:B------:R-:W-:Y:S01]  /*8e60*/  ISETP.GE.OR P2, PT, R8, UR4, P1 ;  /* 0x0000000408007c0c */ /* 0x000fe20008f46670 */
[----:B------:R-:W-:Y:S01]  /*8e70*/  SHFL.IDX PT, R127, R127, R4, 0x1c1f ;  /* 0x001c1f047f7f7589 */ /* 0x000fe200000e0000 */
[----:B------:R-:W-:Y:S02]  /*8e80*/  SEL R21, R21, R28, P0 ;  /* 0x0000001c15157207 */ /* 0x000fe40000000000 */
[----:B------:R-:W-:Y:S02]  /*8e90*/  SEL R119, R77, R88, P0 ;  /* 0x000000584d777207 */ /* 0x000fe40000000000 */
[----:B------:R-:W-:Y:S01]  /*8ea0*/  LOP3.LUT R46, R46, R47, RZ, 0x3c, !PT ;  /* 0x0000002f2e2e7212 */ /* 0x000fe200078e3cff */
[----:B------:R-:W-:Y:S01]  /*8eb0*/  IMAD.X R47, RZ, RZ, R17, P5 ;  /* 0x000000ffff2f7224 */ /* 0x000fe200028e0611 */
[----:B------:R-:W-:-:S02]  /*8ec0*/  SHF.R.U64 R66, R66, 0x3, RZ ;  /* 0x0000000342427819 */ /* 0x000fc400000012ff */
[----:B------:R-:W-:Y:S02]  /*8ed0*/  MOV R79, R78 ;  /* 0x0000004e004f7202 */ /* 0x000fe40000000f00 */
[----:B-1----:R-:W-:Y:S01]  /*8ee0*/  SEL R8, R57, R40, P0 ;  /* 0x0000002839087207 */ /* 0x002fe20000000000 */
[----:B------:R-:W-:Y:S01]  /*8ef0*/  SHFL.IDX PT, R78, R35, R52, 0x1c1f ;  /* 0x001c1f34234e7589 */ /* 0x000fe200000e0000 */
[----:B------:R-:W-:Y:S02]  /*8f00*/  SEL R10, R40, R57, P0 ;  /* 0x00000039280a7207 */ /* 0x000fe40000000000 */
[----:B------:R-:W-:Y:S01]  /*8f10*/  SEL R28, R88, R77, P0 ;  /* 0x0000004d581c7207 */ /* 0x000fe20000000000 */
[----:B------:R-:W1:Y:S01]  /*8f20*/  SHFL.IDX PT, R40, R5, R52, 0x1c1f ;  /* 0x001c1f3405287589 */ /* 0x000e6200000e0000 */
[----:B------:R-:W-:Y:S02]  /*8f30*/  LOP3.LUT R74, R75, 0x380, RZ, 0xc0, !PT ;  /* 0x000003804b4a7812 */ /* 0x000fe400078ec0ff */
[----:B------:R-:W-:Y:S01]  /*8f40*/  SHF.R.U64 R68, R68, 0x3, RZ ;  /* 0x0000000344447819 */ /* 0x000fe200000012ff */
[----:B------:R-:W-:Y:S01]  /*8f50*/  SHFL.IDX PT, R63, R63, R4, 0x1c1f ;  /* 0x001c1f043f3f7589 */ /* 0x000fe200000e0000 */
[----:B------:R-:W-:-:S02]  /*8f60*/  MOV R104, R80 ;  /* 0x0000005000687202 */ /* 0x000fc40000000f00 */
[----:B--2---:R-:W-:Y:S01]  /*8f70*/  SEL R9, R101, R54, P0 ;  /* 0x0000003665097207 */ /* 0x004fe20000000000 */
[----:B------:R-:W-:Y:S01]  /*8f80*/  SHFL.IDX PT, R129, R129, R4, 0x1c1f ;  /* 0x001c1f0481817589 */ /* 0x000fe200000e0000 */
[----:B------:R-:W-:Y:S02]  /*8f90*/  SEL R11, R54, R101, P0 ;  /* 0x00000065360b7207 */ /* 0x000fe40000000000 */
[----:B------:R-:W-:Y:S01]  /*8fa0*/  IADD3 R77, P5, R16, 0x8040, RZ ;  /* 0x00008040104d7810 */ /* 0x000fe20007fbe0ff */
[----:B------:R-:W2:Y:S01]  /*8fb0*/  SHFL.IDX PT, R54, R12, R52, 0x1c1f ;  /* 0x001c1f340c367589 */ /* 0x000ea200000e0000 */
[----:B------:R-:W-:-:S03]  /*8fc0*/  MOV R59, R58 ;  /* 0x0000003a003b7202 */ /* 0x000fc60000000f00 */
[----:B------:R-:W4:Y:S01]  /*8fd0*/  SHFL.IDX PT, R80, R33, R52, 0x1c1f ;  /* 0x001c1f3421507589 */ /* 0x000f2200000e0000 */
[----:B------:R-:W-:Y:S01]  /*8fe0*/  LOP3.LUT R66, R66, R67, RZ, 0x3c, !PT ;  /* 0x0000004342427212 */ /* 0x000fe200078e3cff */
[----:B------:R-:W-:Y:S02]  /*8ff0*/  IMAD.X R67, RZ, RZ, R17, P4 ;  /* 0x000000ffff437224 */ /* 0x000fe400020e0611 */
[----:B------:R-:W-:Y:S01]  /*9000*/  SHFL.IDX PT, R131, R131, R4, 0x1c1f ;  /* 0x001c1f0483837589 */ /* 0x000fe200000e0000 */
[----:B------:R-:W-:-:S03]  /*9010*/  SHF.R.U64 R74, R74, 0x3, RZ ;  /* 0x000000034a4a7819 */ /* 0x000fc600000012ff */
[----:B------:R-:W5:Y:S01]  /*9020*/  SHFL.IDX PT, R32, R32, R52, 0x1c1f ;  /* 0x001c1f3420207589 */ /* 0x000f6200000e0000 */
[----:B------:R-:W-:Y:S01]  /*9030*/  LOP3.LUT R68, R68, R69, RZ, 0x3c, !PT ;  /* 0x0000004544447212 */ /* 0x000fe200078e3cff */
[----:B------:R-:W-:Y:S01]  /*9040*/  BAR.SYNC.DEFER_BLOCKING 0x1, 0x100 ;  /* 0x0044000000007b1d */ /* 0x000fe20000010000 */
[----:B------:R-:W-:Y:S01]  /*9050*/  LOP3.LUT R76, R77, 0x380, RZ, 0xc0, !PT ;  /* 0x000003804d4c7812 */ /* 0x000fe200078ec0ff */
[----:B------:R-:W-:Y:S01]  /*9060*/  IMAD.X R69, RZ, RZ, R17, P3 ;  /* 0x000000ffff457224 */ /* 0x000fe200018e0611 */
[----:B------:R-:W-:-:S03]  /*9070*/  LOP3.LUT R74, R74, R75, RZ, 0x3c, !PT ;  /* 0x0000004b4a4a7212 */ /* 0x000fc600078e3cff */
[----:B------:R-:W-:Y:S04]  /*9080*/  SHFL.IDX PT, R87, R87, R4, 0x1c1f ;  /* 0x001c1f0457577589 */ /* 0x000fe800000e0000 */
[----:B------:R-:W-:Y:S04]  /*9090*/  SHFL.IDX PT, R133, R133, R4, 0x1c1f ;  /* 0x001c1f0485857589 */ /* 0x000fe800000e0000 */
[----:B------:R-:W-:Y:S04]  /*90a0*/  SHFL.IDX PT, R58, R14, R52, 0x1c1f ;  /* 0x001c1f340e3a7589 */ /* 0x000fe800000e0000 */
[----:B------:R-:W-:Y:S01]  /*90b0*/  SHFL.IDX PT, R34, R34, R52, 0x1c1f ;  /* 0x001c1f3422227589 */ /* 0x000fe200000e0000 */
[----:B------:R-:W-:-:S03]  /*90c0*/  MOV R49, R48 ;  /* 0x0000003000317202 */ /* 0x000fc60000000f00 */
[----:B------:R-:W-:Y:S04]  /*90d0*/  SHFL.IDX PT, R89, R89, R4, 0x1c1f ;  /* 0x001c1f0459597589 */ /* 0x000fe800000e0000 */
        /* <DEDUP_REMOVED lines=20> */
[----:B------:R-:W-:Y:S01]  /*9220*/  SHFL.IDX PT, R121, R121, R4, 0x1c1f ;  /* 0x001c1f0479797589 */ /* 0x000fe200000e0000 */
[----:B------:R-:W-:-:S03]  /*9230*/  SHF.R.U64 R76, R76, 0x3, RZ ;  /* 0x000000034c4c7819 */ /* 0x000fc600000012ff */
[----:B------:R-:W5:Y:S01]  /*9240*/  SHFL.IDX PT, R4, R15, R52, 0x1c1f ;  /* 0x001c1f340f047589 */ /* 0x000f6200000e0000 */
[----:B------:R-:W-:-:S03]  /*9250*/  MOV R81, R46 ;  /* 0x0000002e00517202 */ /* 0x000fc60000000f00 */
[----:B------:R-:W5:Y:S01]  /*9260*/  SHFL.IDX PT, R36, R36, R52, 0x1c1f ;  /* 0x001c1f3424247589 */ /* 0x000f6200000e0000 */
[----:B------:R-:W-:Y:S01]  /*9270*/  IMAD.X R75, RZ, RZ, R17, P6 ;  /* 0x000000ffff4b7224 */ /* 0x000fe200030e0611 */
[----:B------:R-:W-:Y:S02]  /*9280*/  MOV R48, R66 ;  /* 0x0000004200307202 */ /* 0x000fe40000000f00 */
[----:B------:R-:W5:Y:S01]  /*9290*/  SHFL.IDX PT, R20, R20, R52, 0x1c1f ;  /* 0x001c1f3414147589 */ /* 0x000f6200000e0000 */
[----:B------:R-:W-:-:S03]  /*92a0*/  MOV R47, R68 ;  /* 0x00000044002f7202 */ /* 0x000fc60000000f00 */
[----:B------:R-:W5:Y:S01]  /*92b0*/  SHFL.IDX PT, R82, R37, R52, 0x1c1f ;  /* 0x001c1f3425527589 */ /* 0x000f6200000e0000 */
[----:B------:R-:W-:-:S03]  /*92c0*/  MOV R46, R70 ;  /* 0x00000046002e7202 */ /* 0x000fc60000000f00 */
[----:B------:R-:W5:Y:S04]  /*92d0*/  SHFL.IDX PT, R60, R21, R52, 0x1c1f ;  /* 0x001c1f34153c7589 */ /* 0x000f6800000e0000 */
[----:B------:R-:W5:Y:S04]  /*92e0*/  SHFL.IDX PT, R84, R38, R52, 0x1c1f ;  /* 0x001c1f3426547589 */ /* 0x000f6800000e0000 */
[----:B------:R-:W5:Y:S04]  /*92f0*/  SHFL.IDX PT, R62, R24, R52, 0x1c1f ;  /* 0x001c1f34183e7589 */ /* 0x000f6800000e0000 */
[----:B------:R-:W-:Y:S04]  /*9300*/  SHFL.IDX PT, R64, R25, R52, 0x1c1f ;  /* 0x001c1f3419407589 */ /* 0x000fe800000e0000 */
[----:B------:R-:W5:Y:S01]  /*9310*/  SHFL.IDX PT, R86, R39, R52, 0x1c1f ;  /* 0x001c1f3427567589 */ /* 0x000f6200000e0000 */
[----:B------:R-:W-:-:S03]  /*9320*/  LOP3.LUT R76, R76, R77, RZ, 0x3c, !PT ;  /* 0x0000004d4c4c7212 */ /* 0x000fc600078e3cff */
[----:B------:R-:W-:Y:S04]  /*9330*/  SHFL.IDX PT, R66, R26, R52, 0x1c1f ;  /* 0x001c1f341a427589 */ /* 0x000fe800000e0000 */
[----:B------:R-:W5:Y:S01]  /*9340*/  SHFL.IDX PT, R88, R41, R52, 0x1c1f ;  /* 0x001c1f3429587589 */ /* 0x000f6200000e0000 */
[----:B------:R-:W-:-:S03]  /*9350*/  IMAD.X R77, RZ, RZ, R17, P5 ;  /* 0x000000ffff4d7224 */ /* 0x000fc600028e0611 */
[----:B------:R-:W-:Y:S01]  /*9360*/  SHFL.IDX PT, R68, R27, R52, 0x1c1f ;  /* 0x001c1f341b447589 */ /* 0x000fe200000e0000 */
[----:B------:R-:W-:-:S03]  /*9370*/  MOV R75, R74 ;  /* 0x0000004a004b7202 */ /* 0x000fc60000000f00 */
[----:B------:R-:W5:Y:S04]  /*9380*/  SHFL.IDX PT, R90, R42, R52, 0x1c1f ;  /* 0x001c1f342a5a7589 */ /* 0x000f6800000e0000 */
[----:B------:R3:W-:Y:S04]  /*9390*/  SHFL.IDX PT, R70, R28, R52, 0x1c1f ;  /* 0x001c1f341c467589 */ /* 0x0007e800000e0000 */
[----:B------:R-:W5:Y:S01]  /*93a0*/  SHFL.IDX PT, R92, R43, R52, 0x1c1f ;  /* 0x001c1f342b5c7589 */ /* 0x000f6200000e0000 */
[----:B------:R-:W-:-:S03]  /*93b0*/  MOV R73, R72 ;  /* 0x0000004800497202 */ /* 0x000fc60000000f00 */
[----:B------:R-:W5:Y:S01]  /*93c0*/  SHFL.IDX PT, R44, R44, R52, 0x1c1f ;  /* 0x001c1f342c2c7589 */ /* 0x000f6200000e0000 */
[----:B---3--:R-:W-:-:S03]  /*93d0*/  SEL R28, R65, R56, P0 ;  /* 0x00000038411c7207 */ /* 0x008fc60000000000 */
[----:B------:R3:W-:Y:S01]  /*93e0*/  SHFL.IDX PT, R74, R30, R52, 0x1c1f ;  /* 0x001c1f341e4a7589 */ /* 0x0007e200000e0000 */
[----:B------:R-:W-:-:S03]  /*93f0*/  MOV R77, R76 ;  /* 0x0000004c004d7202 */ /* 0x000fc60000000f00 */
[----:B------:R5:W-:Y:S04]  /*9400*/  SHFL.IDX PT, R72, R29, R52, 0x1c1f ;  /* 0x001c1f341d487589 */ /* 0x000be800000e0000 */
[----:B------:R-:W-:Y:S01]  /*9410*/  SHFL.IDX PT, R94, R45, R52, 0x1c1f ;  /* 0x001c1f342d5e7589 */ /* 0x000fe200000e0000 */
[----:B---3--:R-:W-:Y:S02]  /*9420*/  SEL R30, R56, R65, P0 ;  /* 0x00000041381e7207 */ /* 0x008fe40000000000 */
[----:B------:R-:W3:Y:S01]  /*9430*/  LDC.64 R56, c[0x0][0xb78] ;  /* 0x0002de00ff387b82 */ /* 0x000ee20000000a00 */
[----:B------:R-:W-:Y:S04]  /*9440*/  SHFL.IDX PT, R50, R50, R52, 0x1c1f ;  /* 0x001c1f3432327589 */ /* 0x000fe800000e0000 */
[----:B------:R5:W-:Y:S04]  /*9450*/  SHFL.IDX PT, R76, R31, R52, 0x1c1f ;  /* 0x001c1f341f4c7589 */ /* 0x000be800000e0000 */
[----:B------:R-:W3:Y:S01]  /*9460*/  SHFL.IDX PT, R96, R51, R52, 0x1c1f ;  /* 0x001c1f3433607589 */ /* 0x000ee200000e0000 */
[----:B-1----:R-:W-:-:S02]  /*9470*/  SEL R12, R61, R40, P0 ;  /* 0x000000283d0c7207 */ /* 0x002fc40000000000 */
[----:B------:R-:W-:Y:S02]  /*9480*/  SEL R14, R40, R61, P0 ;  /* 0x0000003d280e7207 */ /* 0x000fe40000000000 */
[----:B------:R-:W-:Y:S02]  /*9490*/  SEL R13, R127, R78, P0 ;  /* 0x0000004e7f0d7207 */ /* 0x000fe40000000000 */
[----:B------:R-:W-:Y:S01]  /*94a0*/  SEL R15, R78, R127, P0 ;  /* 0x0000007f4e0f7207 */ /* 0x000fe20000000000 */
[----:B------:R1:W-:Y:S01]  /*94b0*/  STSM.16.M88.4 [R104], R8 ;  /* 0x0000000868007844 */ /* 0x0003e20000000200 */
[----:B--2---:R-:W-:Y:S02]  /*94c0*/  SEL R24, R63, R54, P0 ;  /* 0x000000363f187207 */ /* 0x004fe40000000000 */
[----:B------:R-:W-:Y:S02]  /*94d0*/  SEL R26, R54, R63, P0 ;  /* 0x0000003f361a7207 */ /* 0x000fe40000000000 */
[----:B----4-:R-:W-:-:S02]  /*94e0*/  SEL R25, R129, R80, P0 ;  /* 0x0000005081197207 */ /* 0x010fc40000000000 */
[----:B------:R-:W-:Y:S02]  /*94f0*/  SEL R27, R80, R129, P0 ;  /* 0x00000081501b7207 */ /* 0x000fe40000000000 */
[----:B-----5:R-:W-:Y:S02]  /*9500*/  SEL R29, R131, R32, P0 ;  /* 0x00000020831d7207 */ /* 0x020fe40000000000 */
[----:B------:R-:W-:Y:S01]  /*9510*/  SEL R31, R32, R131, P0 ;  /* 0x00000083201f7207 */ /* 0x000fe20000000000 */
[----:B------:R2:W-:Y:S01]  /*9520*/  STSM.16.M88.4 [R102], R12 ;  /* 0x0000000c66007844 */ /* 0x0005e20000000200 */
[----:B------:R-:W-:Y:S02]  /*9530*/  SEL R32, R89, R4, P0 ;  /* 0x0000000459207207 */ /* 0x000fe40000000000 */
[----:B-1----:R-:W-:Y:S02]  /*9540*/  SEL R8, R87, R58, P0 ;  /* 0x0000003a57087207 */ /* 0x002fe40000000000 */
[----:B------:R-:W-:-:S02]  /*9550*/  SEL R10, R58, R87, P0 ;  /* 0x000000573a0a7207 */ /* 0x000fc40000000000 */
[----:B------:R-:W-:Y:S02]  /*9560*/  SEL R9, R133, R34, P0 ;  /* 0x0000002285097207 */ /* 0x000fe40000000000 */
[----:B------:R-:W-:Y:S01]  /*9570*/  SEL R11, R34, R133, P0 ;  /* 0x00000085220b7207 */ /* 0x000fe20000000000 */
[----:B------:R-:W-:Y:S01]  /*9580*/  STSM.16.M88.4 [R100], R24 ;  /* 0x0000001864007844 */ /* 0x000fe20000000200 */
[----:B------:R-:W-:Y:S02]  /*9590*/  SEL R34, R4, R89, P0 ;  /* 0x0000005904227207 */ /* 0x000fe40000000000 */
[----:B------:R-:W-:Y:S01]  /*95a0*/  SEL R33, R135, R36, P0 ;  /* 0x0000002487217207 */ /* 0x000fe20000000000 */
[----:B------:R-:W-:Y:S01]  /*95b0*/  STSM.16.M88.4 [R98], R28 ;  /* 0x0000001c62007844 */ /* 0x000fe20000000200 */
[----:B------:R-:W-:Y:S02]  /*95c0*/  SEL R35, R36, R135, P0 ;  /* 0x0000008724237207 */ /* 0x000fe40000000000 */
[----:B------:R-:W-:Y:S01]  /*95d0*/  SEL R36, R95, R20, P0 ;  /* 0x000000145f247207 */ /* 0x000fe20000000000 */
[----:B------:R1:W-:Y:S01]  /*95e0*/  STSM.16.M88.4 [R81], R8 ;  /* 0x0000000851007844 */ /* 0x0003e20000000200 */
[----:B------:R-:W-:-:S02]  /*95f0*/  SEL R38, R20, R95, P0 ;  /* 0x0000005f14267207 */ /* 0x000fc40000000000 */
[----:B------:R-:W-:Y:S02]  /*9600*/  SEL R37, R137, R82, P0 ;  /* 0x0000005289257207 */ /* 0x000fe40000000000 */
[----:B------:R-:W-:Y:S02]  /*9610*/  SEL R39, R82, R137, P0 ;  /* 0x0000008952277207 */ /* 0x000fe40000000000 */
[----:B------:R-:W-:Y:S02]  /*9620*/  SEL R40, R97, R60, P0 ;  /* 0x0000003c61287207 */ /* 0x000fe40000000000 */
[----:B------:R-:W-:Y:S02]  /*9630*/  SEL R42, R60, R97, P0 ;  /* 0x000000613c2a7207 */ /* 0x000fe40000000000 */
[----:B------:R-:W-:Y:S02]  /*9640*/  SEL R41, R139, R84, P0 ;  /* 0x000000548b297207 */ /* 0x000fe40000000000 */
[----:B------:R-:W-:-:S02]  /*9650*/  SEL R43, R84, R139, P0 ;  /* 0x0000008b542b7207 */ /* 0x000fc40000000000 */
[----:B--2---:R-:W-:Y:S02]  /*9660*/  SEL R12, R103, R62, P0 ;  /* 0x0000003e670c7207 */ /* 0x004fe40000000000 */
[----:B------:R-:W-:Y:S02]  /*9670*/  SEL R14, R62, R103, P0 ;  /* 0x000000673e0e7207 */ /* 0x000fe40000000000 */
[----:B------:R-:W-:Y:S02]  /*9680*/  SEL R13, R141, R86, P0 ;  /* 0x000000568d0d7207 */ /* 0x000fe40000000000 */
[----:B------:R-:W-:Y:S02]  /*9690*/  SEL R15, R86, R141, P0 ;  /* 0x0000008d560f7207 */ /* 0x000fe40000000000 */
[----:B-1----:R-:W-:Y:S02]  /*96a0*/  SEL R8, R105, R64, P0 ;  /* 0x0000004069087207 */ /* 0x002fe40000000000 */
[----:B------:R-:W-:Y:S01]  /*96b0*/  SEL R10, R64, R105, P0 ;  /* 0x00000069400a7207 */ /* 0x000fe20000000000 */
[----:B------:R-:W-:Y:S01]  /*96c0*/  STSM.16.M88.4 [R49], R32 ;  /* 0x0000002031007844 */ /* 0x000fe20000000200 */
[----:B------:R-:W-:Y:S01]  /*96d0*/  SEL R9, R83, R88, P0 ;  /* 0x0000005853097207 */ /* 0x000fe20000000000 */
[----:B------:R-:W-:Y:S01]  /*96e0*/  USHF.R.S32.HI UR5, URZ, 0x1f, UR44 ;  /* 0x0000001f3f057899 */ /* 0x000fe2000801142c */
[----:B------:R-:W-:-:S02]  /*96f0*/  SEL R11, R88, R83, P0 ;  /* 0x00000053580b7207 */ /* 0x000fc40000000000 */
[----:B------:R-:W-:Y:S01]  /*9700*/  SEL R64, R111, R66, P0 ;  /* 0x000000426f407207 */ /* 0x000fe20000000000 */
[----:B------:R-:W-:Y:S01]  /*9710*/  STSM.16.M88.4 [R53], R36 ;  /* 0x0000002435007844 */ /* 0x000fe20000000200 */
[----:B------:R-:W-:Y:S02]  /*9720*/  SEL R66, R66, R111, P0 ;  /* 0x0000006f42427207 */ /* 0x000fe40000000000 */
[----:B------:R-:W-:Y:S02]  /*9730*/  SEL R65, R91, R90, P0 ;  /* 0x0000005a5b417207 */ /* 0x000fe40000000000 */
[----:B------:R-:W-:Y:S02]  /*9740*/  SEL R67, R90, R91, P0 ;  /* 0x0000005b5a437207 */ /* 0x000fe40000000000 */
[----:B------:R-:W-:Y:S02]  /*9750*/  SEL R24, R115, R68, P0 ;  /* 0x0000004473187207 */ /* 0x000fe40000000000 */
[----:B------:R-:W-:Y:S01]  /*9760*/  SEL R26, R68, R115, P0 ;  /* 0x00000073441a7207 */ /* 0x000fe20000000000 */
[----:B------:R-:W-:Y:S01]  /*9770*/  IMAD.U32 R6, RZ, RZ, UR10 ;  /* 0x0000000aff067e24 */ /* 0x000fe2000f8e00ff */
[----:B------:R-:W-:Y:S01]  /*9780*/  SEL R25, R99, R92, P0 ;  /* 0x0000005c63197207 */ /* 0x000fe20000000000 */
[----:B------:R-:W-:Y:S01]  /*9790*/  STSM.16.M88.4 [R55], R40 ;  /* 0x0000002837007844 */ /* 0x000fe20000000200 */
[----:B------:R-:W-:-:S02]  /*97a0*/  SEL R27, R92, R99, P0 ;  /* 0x000000635c1b7207 */ /* 0x000fc40000000000 */
[----:B------:R-:W-:Y:S01]  /*97b0*/  SEL R68, R119, R70, P0 ;  /* 0x0000004677447207 */ /* 0x000fe20000000000 */
[----:B------:R1:W-:Y:S01]  /*97c0*/  STSM.16.M88.4 [R59], R12 ;  /* 0x0000000c3b007844 */ /* 0x0003e20000000200 */
[----:B------:R-:W-:Y:S02]  /*97d0*/  SEL R70, R70, R119, P0 ;  /* 0x0000007746467207 */ /* 0x000fe40000000000 */
[----:B------:R-:W-:Y:S02]  /*97e0*/  SEL R69, R107, R44, P0 ;  /* 0x0000002c6b457207 */ /* 0x000fe40000000000 */
[----:B------:R-:W-:Y:S01]  /*97f0*/  SEL R71, R44, R107, P0 ;  /* 0x0000006b2c477207 */ /* 0x000fe20000000000 */
[----:B------:R2:W-:Y:S01]  /*9800*/  STSM.16.M88.4 [R79], R8 ;  /* 0x000000084f007844 */ /* 0x0005e20000000200 */
[C---:B---3--:R-:W-:Y:S02]  /*9810*/  IMAD R4, R56.reuse, UR5, RZ ;  /* 0x0000000538047c24 */ /* 0x048fe4000f8e02ff */
[----:B------:R-:W-:Y:S01]  /*9820*/  IMAD.WIDE.U32 R6, R56, UR44, R6 ;  /* 0x0000002c38067c25 */ /* 0x000fe2000f8e0006 */
[----:B------:R-:W-:Y:S04]  /*9830*/  STSM.16.M88.4 [R77], R64 ;  /* 0x000000404d007844 */ /* 0x000fe80000000200 */
[----:B------:R-:W-:Y:S01]  /*9840*/  STSM.16.M88.4 [R75], R24 ;  /* 0x000000184b007844 */ /* 0x000fe20000000200 */
[----:B------:R-:W-:Y:S01]  /*9850*/  IMAD R4, R57, UR44, R4 ;  /* 0x0000002c39047c24 */ /* 0x000fe2000f8e0204 */
[----:B-1----:R-:W-:-:S02]  /*9860*/  SEL R13, R121, R96, P0 ;  /* 0x00000060790d7207 */ /* 0x002fc40000000000 */
[----:B------:R1:W-:Y:S01]  /*9870*/  STSM.16.M88.4 [R73], R68 ;  /* 0x0000004449007844 */ /* 0x0003e20000000200 */
[----:B------:R-:W-:Y:S02]  /*9880*/  SEL R15, R96, R121, P0 ;  /* 0x00000079600f7207 */ /* 0x000fe40000000000 */
[----:B--2---:R-:W-:Y:S02]  /*9890*/  SEL R8, R123, R72, P0 ;  /* 0x000000487b087207 */ /* 0x004fe40000000000 */
[----:B------:R-:W-:Y:S02]  /*98a0*/  SEL R10, R72, R123, P0 ;  /* 0x0000007b480a7207 */ /* 0x000fe40000000000 */
[----:B------:R-:W-:Y:S02]  /*98b0*/  SEL R9, R113, R94, P0 ;  /* 0x0000005e71097207 */ /* 0x000fe40000000000 */
[----:B------:R-:W-:Y:S02]  /*98c0*/  SEL R11, R94, R113, P0 ;  /* 0x000000715e0b7207 */ /* 0x000fe40000000000 */
[----:B------:R-:W-:-:S02]  /*98d0*/  SEL R72, R85, R74, P0 ;  /* 0x0000004a55487207 */ /* 0x000fc40000000000 */
[----:B------:R-:W-:Y:S02]  /*98e0*/  SEL R74, R74, R85, P0 ;  /* 0x000000554a4a7207 */ /* 0x000fe40000000000 */
[----:B-1----:R-:W-:Y:S02]  /*98f0*/  SEL R73, R117, R50, P0 ;  /* 0x0000003275497207 */ /* 0x002fe40000000000 */
[----:B------:R-:W-:Y:S02]  /*9900*/  SEL R75, R50, R117, P0 ;  /* 0x00000075324b7207 */ /* 0x000fe40000000000 */
[----:B------:R-:W-:Y:S02]  /*9910*/  SEL R12, R93, R76, P0 ;  /* 0x0000004c5d0c7207 */ /* 0x000fe40000000000 */
[----:B------:R-:W-:Y:S01]  /*9920*/  SEL R14, R76, R93, P0 ;  /* 0x0000005d4c0e7207 */ /* 0x000fe20000000000 */
[----:B------:R-:W-:Y:S01]  /*9930*/  STSM.16.M88.4 [R46], R8 ;  /* 0x000000082e007844 */ /* 0x000fe20000000200 */
[----:B------:R-:W-:-:S02]  /*9940*/  SHF.R.S32.HI R5, RZ, 0x1f, R125 ;  /* 0x0000001fff057819 */ /* 0x000fc4000001147d */
[C---:B------:R-:W-:Y:S01]  /*9950*/  IADD3 R6, P3, R125.reuse, R6, RZ ;  /* 0x000000067d067210 */ /* 0x040fe20007f7e0ff */
[----:B------:R-:W-:Y:S01]  /*9960*/  STSM.16.M88.4 [R47], R72 ;  /* 0x000000482f007844 */ /* 0x000fe20000000200 */
[----:B------:R-:W-:Y:S01]  /*9970*/  ISETP.GE.OR P1, PT, R125, UR4, P1 ;  /* 0x000000047d007c0c */ /* 0x000fe20008f26670 */
[----:B------:R-:W-:Y:S01]  /*9980*/  ULDC.64 UR4, c[0x0][0xb40] ;  /* 0x0002d00000047ab9 */ /* 0x000fe20000000a00 */
[----:B------:R-:W-:Y:S01]  /*9990*/  IADD3.X R5, R5, R7, R4, P3, !PT ;  /* 0x0000000705057210 */ /* 0x000fe20001ffe404 */
[----:B------:R-:W-:Y:S01]  /*99a0*/  STSM.16.M88.4 [R48], R12 ;  /* 0x0000000c30007844 */ /* 0x000fe20000000200 */
[C---:B------:R-:W-:Y:S01]  /*99b0*/  LEA R4, P3, R6.reuse, UR4, 0x2 ;  /* 0x0000000406047c11 */ /* 0x040fe2000f8610ff */
[----:B------:R1:W-:Y:S06]  /*99c0*/  MEMBAR.ALL.CTA ;  /* 0x0000000000007992 */ /* 0x0003ec0000008000 */
[----:B-1----:R-:W1:Y:S01]  /*99d0*/  FENCE.VIEW.ASYNC.S ;  /* 0x00000000000073c6 */ /* 0x002e620000000000 */
[----:B------:R-:W-:-:S03]  /*99e0*/  LEA.HI.X R5, R6, UR5, R5, 0x2, P3 ;  /* 0x0000000506057c11 */ /* 0x000fc600098f1405 */
[----:B-1----:R-:W1:Y:S01]  /*99f0*/  SHFL.IDX PT, R6, R22, RZ, 0x1f ;  /* 0x00001fff16067589 */ /* 0x002e6200000e0000 */
[----:B------:R-:W-:Y:S01]  /*9a00*/  ULDC UR4, c[0x0][0xc] ;  /* 0x0000030000047ab9 */ /* 0x000fe20000000800 */
[----:B------:R-:W-:Y:S06]  /*9a10*/  BAR.ARV 0x1, 0x120 ;  /* 0x0044800000007b1d */ /* 0x000fec0000002000 */
[----:B------:R2:W-:Y:S04]  /*9a20*/  @!P1 STG.E desc[UR50][R4.64], R3 ;  /* 0x0000000304009986 */ /* 0x0005e8000c101932 */
[----:B------:R2:W-:Y:S01]  /*9a30*/  @!P2 STG.E desc[UR50][R4.64+0x20], R0 ;  /* 0x000020000400a986 */ /* 0x0005e2000c101932 */
[----:B-1----:R-:W-:Y:S01]  /*9a40*/  ISETP.NE.AND P0, PT, R6, 0x7, PT ;  /* 0x000000070600780c */ /* 0x002fe20003f05270 */
[----:B------:R-:W-:-:S12]  /*9a50*/  UIADD3 UR48, UR4, UR48, URZ ;  /* 0x0000003004307290 */ /* 0x000fd8000fffe03f */
[----:B--2---:R-:W-:Y:S05]  /*9a60*/  @P0 BRA `(.L_x_31) ;  /* 0x00000000007c0947 */ /* 0x004fea0003800000 */
[----:B------:R-:W-:Y:S01]  /*9a70*/  BAR.SYNC.DEFER_BLOCKING 0x1, 0x120 ;  /* 0x0044800000007b1d */ /* 0x000fe20000010000 */
[----:B------:R-:W-:-:S05]  /*9a80*/  ELECT P0, URZ, PT ;  /* 0x00000000003f782f */ /* 0x000fca0003800000 */
[----:B------:R-:W-:Y:S08]  /*9a90*/  BSSY B0, `(.L_x_31) ;  /* 0x000001c000007945 */ /* 0x000ff00003800000 */
[----:B------:R-:W-:Y:S05]  /*9aa0*/  @!P0 BRA `(.L_x_32) ;  /* 0x0000000000688947 */ /* 0x000fea0003800000 */
[----:B------:R-:W-:Y:S02]  /*9ab0*/  UIADD3 UR4, UP0, UR52, 0x9f0, URZ ;  /* 0x000009f034047890 */ /* 0x000fe4000ff1e03f */
[----:B------:R-:W-:Y:S02]  /*9ac0*/  UIADD3 UR6, UR38, 0x4000, URZ ;  /* 0x0000400026067890 */ /* 0x000fe4000fffe03f */
[----:B------:R-:W-:Y:S02]  /*9ad0*/  UIADD3.X UR5, URZ, UR53, URZ, UP0, !UPT ;  /* 0x000000353f057290 */ /* 0x000fe400087fe43f */
[----:B------:R-:W-:Y:S01]  /*9ae0*/  UIADD3 UR8, UR38, 0x8000, URZ ;  /* 0x0000800026087890 */ /* 0x000fe2000fffe03f */
[----:B------:R-:W-:Y:S01]  /*9af0*/  UMOV UR41, URZ ;  /* 0x0000003f00297c82 */ /* 0x000fe20008000000 */
[----:B------:R-:W-:Y:S01]  /*9b00*/  UMOV UR45, URZ ;  /* 0x0000003f002d7c82 */ /* 0x000fe20008000000 */
[----:B------:R-:W-:Y:S01]  /*9b10*/  UMOV UR40, UR38 ;  /* 0x0000002600287c82 */ /* 0x000fe20008000000 */
[----:B------:R-:W-:Y:S01]  /*9b20*/  UMOV UR7, 0x40 ;  /* 0x0000004000077882 */ /* 0x000fe20000000000 */
[----:B------:R-:W-:-:S02]  /*9b30*/  UIADD3 UR9, UR38, 0xc000, URZ ;  /* 0x0000c00026097890 */ /* 0x000fc4000fffe03f */
[----:B------:R1:W-:Y:S02]  /*9b40*/  UTMASTG.5D [UR40], [UR4] ;  /* 0x00000028040073b5 */ /* 0x0003e40008020000 */
[----:B-1----:R-:W-:Y:S01]  /*9b50*/  UMOV UR40, UR6 ;  /* 0x0000000600287c82 */ /* 0x002fe20008000000 */
[----:B------:R-:W-:Y:S01]  /*9b60*/  UMOV UR41, UR7 ;  /* 0x0000000700297c82 */ /* 0x000fe20008000000 */
[----:B------:R-:W-:Y:S01]  /*9b70*/  UMOV UR6, 0x80 ;  /* 0x0000008000067882 */ /* 0x000fe20000000000 */
[----:B------:R1:W-:Y:S02]  /*9b80*/  UTMASTG.5D [UR40], [UR4] ;  /* 0x00000028040073b5 */ /* 0x0003e40008020000 */
[----:B-1----:R-:W-:Y:S01]  /*9b90*/  UMOV UR40, UR8 ;  /* 0x0000000800287c82 */ /* 0x002fe20008000000 */
[----:B------:R-:W-:Y:S01]  /*9ba0*/  UMOV UR41, UR6 ;  /* 0x0000000600297c82 */ /* 0x000fe20008000000 */
[----:B------:R-:W-:Y:S01]  /*9bb0*/  UMOV UR6, 0xc0 ;  /* 0x000000c000067882 */ /* 0x000fe20000000000 */
[----:B------:R1:W-:Y:S02]  /*9bc0*/  UTMASTG.5D [UR40], [UR4] ;  /* 0x00000028040073b5 */ /* 0x0003e40008020000 */
[----:B-1----:R-:W-:Y:S01]  /*9bd0*/  UMOV UR40, UR9 ;  /* 0x0000000900287c82 */ /* 0x002fe20008000000 */
[----:B------:R-:W-:Y:S01]  /*9be0*/  UMOV UR41, UR6 ;  /* 0x0000000600297c82 */ /* 0x000fe20008000000 */
[----:B------:R-:W-:Y:S01]  /*9bf0*/  UIADD3 UR6, UR38, 0x38820, URZ ;  /* 0x0003882026067890 */ /* 0x000fe2000fffe03f */
[----:B------:R1:W-:Y:S03]  /*9c00*/  UTMASTG.5D [UR40], [UR4] ;  /* 0x00000028040073b5 */ /* 0x0003e60008020000 */
[----:B------:R-:W-:Y:S01]  /*9c10*/  UPRMT UR6, URZ, 0x654, UR6 ;  /* 0x000006543f067896 */ /* 0x000fe20008000006 */
[----:B------:R0:W-:Y:S01]  /*9c20*/  UTMACMDFLUSH ;  /* 0x00000000000079b7 */ /* 0x0001e20000000000 */
[----:B------:R-:W-:-:S07]  /*9c30*/  DEPBAR.LE SB0, 0x0 ;  /* 0x000080000000791a */ /* 0x000fce0000000000 */
[----:B-1----:R-:W-:Y:S03]  /*9c40*/  SYNCS.ARRIVE.TRANS64.RED.A1T0 RZ, [UR6], RZ ;  /* 0x000000ffffff79a7 */ /* 0x002fe60008100406 */
.L_x_32:
[----:B------:R-:W-:Y:S05]  /*9c50*/  BSYNC B0 ;  /* 0x0000000000007941 */ /* 0x000fea0003800000 */
.L_x_31:
[----:B------:R-:W1:Y:S01]  /*9c60*/  LDC R0, c[0x0][0xda4] ;  /* 0x00036900ff007b82 */ /* 0x000e620000000800 */
[----:B------:R-:W-:Y:S02]  /*9c70*/  UIADD3 UR49, UR49, 0x1, URZ ;  /* 0x0000000131317890 */ /* 0x000fe4000fffe03f */
[----:B------:R-:W-:Y:S02]  /*9c80*/  UIADD3 UR39, UR39, 0x1, URZ ;  /* 0x0000000127277890 */ /* 0x000fe4000fffe03f */
[----:B------:R-:W-:-:S04]  /*9c90*/  UISETP.NE.AND UP0, UPT, UR49, 0x2, UPT ;  /* 0x000000023100788c */ /* 0x000fc8000bf05270 */
[----:B------:R-:W-:Y:S02]  /*9ca0*/  USEL UR4, URZ, 0x1, UP0 ;  /* 0x000000013f047887 */ /* 0x000fe40008000000 */
[----:B------:R-:W-:Y:S02]  /*9cb0*/  USEL UR49, UR49, URZ, UP0 ;  /* 0x0000003f31317287 */ /* 0x000fe40008000000 */
[----:B------:R-:W-:Y:S01]  /*9cc0*/  ULOP3.LUT UR36, UR36, UR4, URZ, 0x3c, !UPT ;  /* 0x0000000424247292 */ /* 0x000fe2000f8e3c3f */
[----:B-1----:R-:W-:-:S13]  /*9cd0*/  ISETP.LE.AND P0, PT, R0, UR48, PT ;  /* 0x0000003000007c0c */ /* 0x002fda000bf03270 */
[----:B------:R-:W-:Y:S05]  /*9ce0*/  @!P0 BRA `(.L_x_33) ;  /* 0xffffff7000248947 */ /* 0x000fea000383ffff */
[----:B------:R-:W-:Y:S05]  /*9cf0*/  EXIT ;  /* 0x000000000000794d */ /* 0x000fea0003800000 */
.L_x_7:
[----:B------:R-:W-:-:S08]  /*9d00*/  NOP ;  /* 0x0000000000007918 */ /* 0x000fd00000000000 */
[----:B------:R-:W1:-:S00]  /*9d10*/  USETMAXREG.DEALLOC.CTAPOOL 0x18 ;  /* 0x00000018000079c8 */ /* 0x000e4000080e0500 */
[----:B------:R-:W2:Y:S01]  /*9d20*/  S2UR UR49, SR_CTAID.X ;  /* 0x00000000003179c3 */ /* 0x000ea20000002500 */
[----:B-1----:R-:W-:Y:S01]  /*9d30*/  IMAD.MOV.U32 R0, RZ, RZ, 0x1 ;  /* 0x00000001ff007424 */ /* 0x002fe200078e00ff */
[----:B------:R1:W-:Y:S01]  /*9d40*/  STL [R1+0x8], RZ ;  /* 0x000008ff01007387 */ /* 0x0003e20000100800 */
[----:B------:R-:W-:-:S03]  /*9d50*/  UMOV UR47, 0x1 ;  /* 0x00000001002f7882 */ /* 0x000fc60000000000 */
[----:B------:R1:W-:Y:S02]  /*9d60*/  STL [R1+0xc], R0 ;  /* 0x00000c0001007387 */ /* 0x0003e40000100800 */
[----:B------:R-:W2:Y:S02]  /*9d70*/  LDC R2, c[0x0][0xda4] ;  /* 0x00036900ff027b82 */ /* 0x000ea40000000800 */
[----:B--2---:R-:W-:-:S13]  /*9d80*/  ISETP.LE.AND P0, PT, R2, UR49, PT ;  /* 0x0000003102007c0c */ /* 0x004fda000bf03270 */
[----:B-1----:R-:W-:Y:S05]  /*9d90*/  @P0 BRA `(.L_x_34) ;  /* 0x00000030002c0947 */ /* 0x002fea0003800000 */
[----:B------:R-:W1:Y:S01]  /*9da0*/  S2R R6, SR_TID.X ;  /* 0x0000000000067919 */ /* 0x000e620000002100 */
[----:B------:R-:W-:Y:S01]  /*9db0*/  ULDC.64 UR52, c[0x0][0x198] ;  /* 0x0000660000347ab9 */ /* 0x000fe20000000a00 */
[----:B------:R-:W-:Y:S01]  /*9dc0*/  ULOP3.LUT UR43, UR46, 0x1, URZ, 0xfc, !UPT ;  /* 0x000000012e2b7892 */ /* 0x000fe2000f8efc3f */
[----:B------:R-:W2:Y:S01]  /*9dd0*/  S2R R3, SR_TID.X ;  /* 0x0000000000037919 */ /* 0x000ea20000002100 */
[----:B------:R-:W-:Y:S01]  /*9de0*/  ULOP3.LUT UR48, UR46, 0x2, URZ, 0xfc, !UPT ;  /* 0x000000022e307892 */ /* 0x000fe2000f8efc3f */
[----:B------:R-:W-:Y:S01]  /*9df0*/  ULDC UR44, c[0x0][0xc] ;  /* 0x00000300002c7ab9 */ /* 0x000fe20000000800 */
[----:B------:R-:W-:Y:S01]  /*9e00*/  UMOV UR47, URZ ;  /* 0x0000003f002f7c82 */ /* 0x000fe20008000000 */
[C---:B-1----:R-:W-:Y:S01]  /*9e10*/  IMAD.SHL.U32 R0, R6.reuse, 0x80, RZ ;  /* 0x0000008006007824 */ /* 0x042fe200078e00ff */
[C---:B------:R-:W-:Y:S01]  /*9e20*/  R2P PR, R6.reuse, 0x6 ;  /* 0x0000000606007804 */ /* 0x040fe20000000000 */
[----:B------:R-:W-:Y:S01]  /*9e30*/  IMAD.SHL.U32 R4, R6, 0x10, RZ ;  /* 0x0000001006047824 */ /* 0x000fe200078e00ff */
[----:B--2---:R-:W-:-:S02]  /*9e40*/  LOP3.LUT R3, R3, 0x7f, RZ, 0xc0, !PT ;  /* 0x0000007f03037812 */ /* 0x004fc400078ec0ff */
[----:B------:R-:W-:Y:S02]  /*9e50*/  LOP3.LUT R2, R0, 0x380, RZ, 0xc0, !PT ;  /* 0x0000038000027812 */ /* 0x000fe400078ec0ff */
[----:B------:R-:W-:Y:S02]  /*9e60*/  SHF.R.U32.HI R3, RZ, 0x5, R3 ;  /* 0x00000005ff037819 */ /* 0x000fe40000011603 */
[----:B------:R-:W-:-:S03]  /*9e70*/  LOP3.LUT R5, R4, 0x70, RZ, 0xc0, !PT ;  /* 0x0000007004057812 */ /* 0x000fc600078ec0ff */
[----:B------:R-:W-:Y:S01]  /*9e80*/  IMAD R4, R3, 0x10, R2 ;  /* 0x0000001003047824 */ /* 0x000fe200078e0202 */
[----:B------:R-:W-:-:S04]  /*9e90*/  LOP3.LUT R2, R2, 0x10, R6, 0xf8, !PT ;  /* 0x0000001002027812 */ /* 0x000fc800078ef806 */
[-C--:B------:R-:W-:Y:S02]  /*9ea0*/  LOP3.LUT R7, R4, R5.reuse, RZ, 0x3c, !PT ;  /* 0x0000000504077212 */ /* 0x080fe400078e3cff */
[----:B------:R-:W-:Y:S02]  /*9eb0*/  LOP3.LUT R5, R2, R5, RZ, 0x3c, !PT ;  /* 0x0000000502057212 */ /* 0x000fe400078e3cff */
[----:B------:R-:W-:-:S05]  /*9ec0*/  LOP3.LUT R2, R0, 0x400, RZ, 0xc0, !PT ;  /* 0x0000040000027812 */ /* 0x000fca00078ec0ff */
[----:B------:R-:W-:Y:S01]  /*9ed0*/  IMAD R2, R3, 0x800, R2 ;  /* 0x0000080003027824 */ /* 0x000fe200078e0202 */
[----:B------:R-:W-:-:S03]  /*9ee0*/  LOP3.LUT R3, R7, 0xc00, R0, 0xf8, !PT ;  /* 0x00000c0007037812 */ /* 0x000fc600078ef800 */
[----:B------:R-:W-:Y:S02]  /*9ef0*/  IMAD.IADD R0, R2, 0x1, R5 ;  /* 0x0000000102007824 */ /* 0x000fe400078e0205 */
[----:B------:R-:W-:Y:S01]  /*9f00*/  STL [R1+0x24], R3 ;  /* 0x0000240301007387 */ /* 0x000fe20000100800 */
[----:B------:R-:W-:-:S03]  /*9f10*/  IMAD.MOV.U32 R2, RZ, RZ, 0x20 ;  /* 0x00000020ff027424 */ /* 0x000fc600078e00ff */
[----:B------:R1:W-:Y:S02]  /*9f20*/  STL [R1+0x20], R0 ;  /* 0x0000200001007387 */ /* 0x0003e40000100800 */
[----:B-1----:R-:W-:-:S05]  /*9f30*/  IMAD.MOV.U32 R0, RZ, RZ, 0x40 ;  /* 0x00000040ff007424 */ /* 0x002fca00078e00ff */
[----:B------:R-:W-:Y:S02]  /*9f40*/  SEL R3, R0, 0xffffffc0, !P2 ;  /* 0xffffffc000037807 */ /* 0x000fe40005000000 */
[----:B------:R-:W-:-:S03]  /*9f50*/  SEL R0, R2, 0xffffffe0, !P1 ;  /* 0xffffffe002007807 */ /* 0x000fc60004800000 */
[----:B------:R-:W-:Y:S04]  /*9f60*/  STL [R1+0x18], R3 ;  /* 0x0000180301007387 */ /* 0x000fe80000100800 */
[----:B------:R-:W-:Y:S04]  /*9f70*/  STL [R1+0x8], RZ ;  /* 0x000008ff01007387 */ /* 0x000fe80000100800 */
[----:B------:R1:W-:Y:S02]  /*9f80*/  STL [R1+0x14], R0 ;  /* 0x0000140001007387 */ /* 0x0003e40000100800 */
[----:B-1----:R-:W-:-:S05]  /*9f90*/  IMAD.MOV.U32 R0, RZ, RZ, 0x1 ;  /* 0x00000001ff007424 */ /* 0x002fca00078e00ff */
[----:B------:R1:W-:Y:S02]  /*9fa0*/  STL [R1+0xc], R0 ;  /* 0x00000c0001007387 */ /* 0x0003e40000100800 */
.L_x_78:
[----:B--2---:R-:W2:Y:S01]  /*9fb0*/  S2UR UR8, SR_CgaCtaId ;  /* 0x00000000000879c3 */ /* 0x004ea20000008800 */
[----:B------:R-:W-:Y:S01]  /*9fc0*/  ULDC UR4, c[0x0][0xda8] ;  /* 0x00036a0000047ab9 */ /* 0x000fe20000000800 */
[----:B------:R-:W-:Y:S01]  /*9fd0*/  ULDC.64 UR6, c[0x0][0x3f8] ;  /* 0x0000fe0000067ab9 */ /* 0x000fe20000000a00 */
[----:B------:R-:W-:Y:S02]  /*9fe0*/  UISETP.NE.AND UP1, UPT, UR4, 0x1, UPT ;  /* 0x000000010400788c */ /* 0x000fe4000bf25270 */
[----:B------:R-:W-:Y:S01]  /*9ff0*/  UISETP.NE.U32.AND UP0, UPT, UR6, URZ, UPT ;  /* 0x0000003f0600728c */ /* 0x000fe2000bf05070 */
[----:B------:R-:W-:Y:S02]  /*a000*/  UMOV UR40, 0x400 ;  /* 0x0000040000287882 */ /* 0x000fe40000000000 */
[----:B------:R-:W-:Y:S01]  /*a010*/  ULDC UR6, c[0x0][0xdb4] ;  /* 0x00036d0000067ab9 */ /* 0x000fe20000000800 */
[----:B------:R-:W-:Y:S02]  /*a020*/  UISETP.NE.AND.EX UP0, UPT, UR7, URZ, UPT, UP0 ;  /* 0x0000003f0700728c */ /* 0x000fe4000bf05300 */
[----:B------:R-:W-:Y:S01]  /*a030*/  UISETP.NE.AND UP2, UPT, UR6, 0x1, UPT ;  /* 0x000000010600788c */ /* 0x000fe2000bf45270 */
[----:B------:R-:W-:-:S02]  /*a040*/  ULDC UR7, c[0x0][0x404] ;  /* 0x0001010000077ab9 */ /* 0x000fc40000000800 */
[----:B------:R-:W-:Y:S01]  /*a050*/  @UP1 ULDC UR4, c[0x0][0xdac] ;  /* 0x00036b0000041ab9 */ /* 0x000fe20000000800 */
[----:B------:R-:W-:Y:S02]  /*a060*/  USEL UR7, UR7, 0x1, UP0 ;  /* 0x0000000107077887 */ /* 0x000fe40008000000 */
[----:B------:R-:W-:Y:S02]  /*a070*/  UIMAD.WIDE.U32 UR4, UR49, UR4, URZ ;  /* 0x00000004310472a5 */ /* 0x000fe4000f8e003f */
[----:B------:R-:W-:Y:S01]  /*a080*/  UMOV UR45, UR49 ;  /* 0x00000031002d7c82 */ /* 0x000fe20008000000 */
[----:B------:R-:W-:Y:S02]  /*a090*/  ULDC UR42, c[0x0][0x2e0] ;  /* 0x0000b800002a7ab9 */ /* 0x000fe40000000800 */
[----:B------:R-:W-:Y:S02]  /*a0a0*/  UIMAD UR42, UR7, UR42, URZ ;  /* 0x0000002a072a72a4 */ /* 0x000fe4000f8e023f */
[----:B--2---:R-:W-:-:S02]  /*a0b0*/  ULEA UR40, UR8, UR40, 0x18 ;  /* 0x0000002808287291 */ /* 0x004fc4000f8ec03f */
[----:B------:R-:W-:Y:S02]  /*a0c0*/  UIADD3 UR41, UR42, 0x7f, URZ ;  /* 0x0000007f2a297890 */ /* 0x000fe4000fffe03f */
[----:B------:R-:W-:Y:S01]  /*a0d0*/  UIADD3 UR10, UR40, 0x28400, URZ ;  /* 0x00028400280a7890 */ /* 0x000fe2000fffe03f */
[----:B------:R-:W-:-:S03]  /*a0e0*/  @UP1 ULDC UR8, c[0x0][0xdb0] ;  /* 0x00036c0000081ab9 */ /* 0x000fc60000000800 */
[----:B------:R-:W-:Y:S02]  /*a0f0*/  ULOP3.LUT UP0, URZ, UR10, 0x3ff, URZ, 0xc0, !UPT ;  /* 0x000003ff0a3f7892 */ /* 0x000fe4000f80c03f */
[----:B------:R-:W-:-:S03]  /*a100*/  @UP1 USHF.R.U32.HI UR45, URZ, UR8, UR5 ;  /* 0x000000083f2d1299 */ /* 0x000fc60008011605 */
[----:B------:R-:W-:Y:S01]  /*a110*/  @UP2 ULDC.64 UR8, c[0x0][0xdb8] ;  /* 0x00036e0000082ab9 */ /* 0x000fe20000000a00 */
[----:B------:R-:W-:Y:S01]  /*a120*/  PLOP3.LUT P0, PT, PT, PT, UP0, 0x80, 0x0 ;  /* 0x000000000000781c */ /* 0x000fe20003f0f008 */
[----:B------:R-:W-:Y:S02]  /*a130*/  UIMAD.WIDE.U32 UR4, UR45, UR8, URZ ;  /* 0x000000082d0472a5 */ /* 0x000fe4000f8e003f */
[----:B------:R-:W-:Y:S01]  /*a140*/  UMOV UR39, UR45 ;  /* 0x0000002d00277c82 */ /* 0x000fe20008000000 */
[----:B------:R-:W-:Y:S02]  /*a150*/  USHF.R.S32.HI UR4, URZ, 0x1f, UR41 ;  /* 0x0000001f3f047899 */ /* 0x000fe40008011429 */
[----:B------:R-:W-:Y:S02]  /*a160*/  @UP2 USHF.R.U32.HI UR39, URZ, UR9, UR5 ;  /* 0x000000093f272299 */ /* 0x000fe40008011605 */
[----:B------:R-:W-:Y:S02]  /*a170*/  ULEA.HI UR41, UR4, UR41, URZ, 0x7 ;  /* 0x0000002904297291 */ /* 0x000fe4000f8f383f */
[----:B------:R-:W-:-:S04]  /*a180*/  UIADD3 UR38, -UR39, URZ, URZ ;  /* 0x0000003f27267290 */ /* 0x000fc8000fffe13f */
[----:B------:R-:W-:Y:S01]  /*a190*/  UIMAD UR38, UR6, UR38, UR45 ;  /* 0x00000026062672a4 */ /* 0x000fe2000f8e022d */
[----:B------:R-:W-:Y:S11]  /*a1a0*/  @!P0 BRA `(.L_x_35) ;  /* 0x0000000000408947 */ /* 0x000ff60003800000 */
[----:B------:R-:W-:Y:S01]  /*a1b0*/  MOV R2, 0x0 ;  /* 0x0000000000027802 */ /* 0x000fe20000000f00 */
[----:B------:R-:W-:Y:S01]  /*a1c0*/  ULDC.64 UR6, c[0x4][0xc0] ;  /* 0x0100300000067ab9 */ /* 0x000fe20000000a00 */
[----:B------:R-:W-:Y:S01]  /*a1d0*/  ULDC.64 UR8, c[0x4][0xc8] ;  /* 0x0100320000087ab9 */ /* 0x000fe20000000a00 */
[----:B------:R-:W-:Y:S01]  /*a1e0*/  ULDC.64 UR4, c[0x4][0x8] ;  /* 0x0100020000047ab9 */ /* 0x000fe20000000a00 */
[----:B------:R-:W-:Y:S02]  /*a1f0*/  IMAD.U32 R4, RZ, RZ, UR6 ;  /* 0x00000006ff047e24 */ /* 0x000fe4000f8e00ff */
[----:B------:R-:W2:Y:S01]  /*a200*/  LDC.64 R2, c[0x4][R2] ;  /* 0x0100000002027b82 */ /* 0x000ea20000000a00 */
[----:B------:R-:W-:Y:S02]  /*a210*/  IMAD.U32 R5, RZ, RZ, UR7 ;  /* 0x00000007ff057e24 */ /* 0x000fe4000f8e00ff */
[----:B------:R-:W-:Y:S02]  /*a220*/  IMAD.U32 R6, RZ, RZ, UR8 ;  /* 0x00000008ff067e24 */ /* 0x000fe4000f8e00ff */
[----:B------:R-:W-:-:S02]  /*a230*/  IMAD.U32 R7, RZ, RZ, UR9 ;  /* 0x00000009ff077e24 */ /* 0x000fc4000f8e00ff */
[----:B------:R-:W-:Y:S02]  /*a240*/  IMAD.U32 R10, RZ, RZ, UR4 ;  /* 0x00000004ff0a7e24 */ /* 0x000fe4000f8e00ff */
[----:B------:R-:W-:Y:S02]  /*a250*/  IMAD.U32 R11, RZ, RZ, UR5 ;  /* 0x00000005ff0b7e24 */ /* 0x000fe4000f8e00ff */
[----:B------:R-:W-:Y:S02]  /*a260*/  IMAD.MOV.U32 R8, RZ, RZ, 0x70 ;  /* 0x00000070ff087424 */ /* 0x000fe400078e00ff */
[----:B------:R-:W-:Y:S02]  /*a270*/  IMAD.MOV.U32 R12, RZ, RZ, 0x1 ;  /* 0x00000001ff0c7424 */ /* 0x000fe400078e00ff */
[----:B------:R-:W-:-:S07]  /*a280*/  IMAD.MOV.U32 R13, RZ, RZ, RZ ;  /* 0x000000ffff0d7224 */ /* 0x000fce00078e00ff */
[----:B------:R-:W-:-:S07]  /*a290*/  LEPC R20, `(.L_x_35) ;  /* 0x000000001014794e */ /* 0x000fce0000000000 */
[----:B-12---:R-:W-:Y:S05]  /*a2a0*/  CALL.ABS.NOINC R2 ;  /* 0x0000000002007343 */ /* 0x006fea0003c00000 */
.L_x_35:
[----:B------:R-:W-:-:S06]  /*a2b0*/  UIADD3 UR4, UR40, 0x10400, URZ ;  /* 0x0001040028047890 */ /* 0x000fcc000fffe03f */
[----:B------:R-:W-:-:S05]  /*a2c0*/  IMAD.U32 R16, RZ, RZ, UR4 ;  /* 0x00000004ff107e24 */ /* 0x000fca000f8e00ff */
[----:B------:R-:W-:-:S13]  /*a2d0*/  LOP3.LUT P0, RZ, R16, 0x3ff, RZ, 0xc0, !PT ;  /* 0x000003ff10ff7812 */ /* 0x000fda000780c0ff */
[----:B------:R-:W-:Y:S05]  /*a2e0*/  @!P0 BRA `(.L_x_36) ;  /* 0x0000000000408947 */ /* 0x000fea0003800000 */
        /* <DEDUP_REMOVED lines=16> */
.L_x_36:
[----:B------:R-:W-:-:S04]  /*a3f0*/  UIADD3 UR4, UR40, 0x400, URZ ;  /* 0x0000040028047890 */ /* 0x000fc8000fffe03f */
[----:B------:R-:W-:-:S06]  /*a400*/  ULOP3.LUT UP0, URZ, UR4, 0x3ff, URZ, 0xc0, !UPT ;  /* 0x000003ff043f7892 */ /* 0x000fcc000f80c03f */
[----:B------:R-:W-:-:S13]  /*a410*/  PLOP3.LUT P0, PT, PT, PT, UP0, 0x80, 0x0 ;  /* 0x000000000000781c */ /* 0x000fda0003f0f008 */
        /* <DEDUP_REMOVED lines=17> */
.L_x_37:
        /* <DEDUP_REMOVED lines=18> */
.L_x_38:
[----:B------:R-:W-:Y:S01]  /*a650*/  ULDC.64 UR4, c[0x0][0x9f8] ;  /* 0x00027e0000047ab9 */ /* 0x000fe20000000a00 */
[----:B------:R-:W-:Y:S01]  /*a660*/  IMAD.U32 R5, RZ, RZ, UR39 ;  /* 0x00000027ff057e24 */ /* 0x000fe2000f8e00ff */
[----:B------:R-:W-:Y:S01]  /*a670*/  ISETP.NE.U32.AND P0, PT, RZ, UR4, PT ;  /* 0x00000004ff007c0c */ /* 0x000fe2000bf05070 */
[----:B------:R-:W-:Y:S01]  /*a680*/  IMAD.U32 R8, RZ, RZ, UR39 ;  /* 0x00000027ff087e24 */ /* 0x000fe2000f8e00ff */
[----:B-1----:R-:W1:Y:S01]  /*a690*/  LDC R0, c[0x0][0x428] ;  /* 0x00010a00ff007b82 */ /* 0x002e620000000800 */
[----:B------:R-:W2:Y:S01]  /*a6a0*/  S2R R17, SR_TID.X ;  /* 0x0000000000117919 */ /* 0x000ea20000002100 */
[----:B------:R-:W-:-:S06]  /*a6b0*/  ISETP.NE.AND.EX P0, PT, RZ, UR5, PT, P0 ;  /* 0x00000005ff007c0c */ /* 0x000fcc000bf05300 */
[----:B------:R-:W3:Y:S08]  /*a6c0*/  LDC R4, c[0x0][0xda8] ;  /* 0x00036a00ff047b82 */ /* 0x000ef00000000800 */
[----:B------:R-:W4:Y:S02]  /*a6d0*/  @P0 LDC.64 R2, c[0x0][0x9f8] ;  /* 0x00027e00ff020b82 */ /* 0x000f240000000a00 */
[----:B----4-:R-:W-:-:S05]  /*a6e0*/  @P0 IMAD.WIDE R2, R5, 0x4, R2 ;  /* 0x0000000405020825 */ /* 0x010fca00078e0202 */
[----:B------:R4:W5:Y:S01]  /*a6f0*/  @P0 LDG.E R8, desc[UR50][R2.64] ;  /* 0x0000003202080981 */ /* 0x000962000c1e1900 */
[----:B-1----:R-:W-:Y:S01]  /*a700*/  ISETP.NE.AND P0, PT, R0, 0x1, PT ;  /* 0x000000010000780c */ /* 0x002fe20003f05270 */
[----:B------:R-:W-:Y:S01]  /*a710*/  IMAD R7, RZ, RZ, -UR45 ;  /* 0x8000002dff077e24 */ /* 0x000fe2000f8e02ff */
[----:B--2---:R-:W-:Y:S01]  /*a720*/  LOP3.LUT R16, R17, 0x7f, RZ, 0xc0, !PT ;  /* 0x0000007f11107812 */ /* 0x004fe200078ec0ff */
[----:B------:R-:W-:Y:S01]  /*a730*/  IMAD.U32 R6, RZ, RZ, UR38 ;  /* 0x00000026ff067e24 */ /* 0x000fe2000f8e00ff */
[----:B------:R-:W-:Y:S01]  /*a740*/  UMOV UR36, URZ ;  /* 0x0000003f00247c82 */ /* 0x000fe20008000000 */
[----:B---3--:R-:W-:Y:S01]  /*a750*/  IMAD R7, R4, R7, UR49 ;  /* 0x0000003104077e24 */ /* 0x008fe2000f8e0207 */
[----:B------:R-:W-:Y:S01]  /*a760*/  ISETP.NE.AND P2, PT, R16, RZ, PT ;  /* 0x000000ff1000720c */ /* 0x000fe20003f45270 */
[----:B------:R-:W-:Y:S01]  /*a770*/  UMOV UR4, 0x80 ;  /* 0x0000008000047882 */ /* 0x000fe20000000000 */
[----:B------:R-:W-:Y:S01]  /*a780*/  UMOV UR6, UR38 ;  /* 0x0000002600067c82 */ /* 0x000fe20008000000 */
[----:B----4-:R-:W1:Y:S01]  /*a790*/  LDC.64 R2, c[0x0][0x3f8] ;  /* 0x0000fe00ff027b82 */ /* 0x010e620000000a00 */
[----:B------:R-:W-:Y:S01]  /*a7a0*/  IMAD.SHL.U32 R7, R7, 0x80, RZ ;  /* 0x0000008007077824 */ /* 0x000fe200078e00ff */
[----:B------:R-:W-:Y:S01]  /*a7b0*/  UMOV UR7, UR39 ;  /* 0x0000002700077c82 */ /* 0x000fe20008000000 */
[----:B------:R-:W-:-:S03]  /*a7c0*/  UMOV UR10, 0xffffffff ;  /* 0xffffffff000a7882 */ /* 0x000fc60000000000 */
[----:B------:R-:W-:Y:S02]  /*a7d0*/  R2UR UR37, R7 ;  /* 0x00000000072572ca */ /* 0x000fe400000e0000 */
[----:B------:R-:W2:Y:S02]  /*a7e0*/  @P0 LDC R0, c[0x0][0x42c] ;  /* 0x00010b00ff000b82 */ /* 0x000ea40000000800 */
[----:B------:R-:W-:-:S05]  /*a7f0*/  VOTEU.ALL UP1, P2 ;  /* 0x00000000003f7886 */ /* 0x000fca0001020000 */
[----:B------:R-:W-:Y:S01]  /*a800*/  @!UP1 UIADD3 UR8, UP0, UR52, 0x270, URZ ;  /* 0x0000027034089890 */ /* 0x000fe2000ff1e03f */
[----:B------:R-:W3:Y:S03]  /*a810*/  @P0 LDC R5, c[0x0][0x430] ;  /* 0x00010c00ff050b82 */ /* 0x000ee60000000800 */
[----:B------:R-:W-:Y:S01]  /*a820*/  @!UP1 UIADD3.X UR9, URZ, UR53, URZ, UP0, !UPT ;  /* 0x000000353f099290 */ /* 0x000fe200087fe43f */
[----:B------:R-:W-:Y:S01]  /*a830*/  UMOV UR5, UR37 ;  /* 0x0000002500057c82 */ /* 0x000fe20008000000 */
[----:B-1----:R-:W-:-:S07]  /*a840*/  ISETP.NE.U32.AND P1, PT, R2, RZ, PT ;  /* 0x000000ff0200720c */ /* 0x002fce0003f25070 */
[----:B------:R1:W-:Y:S01]  /*a850*/  @!UP1 UTMAPF.L2.4D [UR36], [UR8] ;  /* 0x00000024080095b8 */ /* 0x0003e20008018000 */
[----:B------:R-:W-:Y:S01]  /*a860*/  ISETP.NE.AND.EX P1, PT, R3, RZ, PT, P1 ;  /* 0x000000ff0300720c */ /* 0x000fe20003f25310 */
[----:B--2---:R-:W-:Y:S01]  /*a870*/  @P0 IMAD.HI.U32 R0, R0, UR38, RZ ;  /* 0x0000002600000c27 */ /* 0x004fe2000f8e00ff */
[----:B------:R1:W-:Y:S04]  /*a880*/  @!UP1 UTMAPF.L2.4D [UR4], [UR8] ;  /* 0x00000004080095b8 */ /* 0x0003e80008018000 */
[----:B---3--:R-:W-:-:S05]  /*a890*/  @P0 SHF.R.U32.HI R6, RZ, R5, R0 ;  /* 0x00000005ff060219 */ /* 0x008fca0000011600 */
[----:B------:R2:W-:Y:S02]  /*a8a0*/  STL [R1+0x4], R6 ;  /* 0x0000040601007387 */ /* 0x0005e40000100800 */
[----:B--2---:R-:W-:-:S04]  /*a8b0*/  SHF.R.U32.HI R6, RZ, 0x5, R17 ;  /* 0x00000005ff067819 */ /* 0x004fc80000011611 */
[----:B------:R-:W-:Y:S02]  /*a8c0*/  LOP3.LUT R6, R6, 0x3, RZ, 0xc0, !PT ;  /* 0x0000000306067812 */ /* 0x000fe400078ec0ff */
[----:B-----5:R-:W-:Y:S01]  /*a8d0*/  SHF.R.S32.HI R10, RZ, 0x1f, R8 ;  /* 0x0000001fff0a7819 */ /* 0x020fe20000011408 */
[----:B------:R1:W-:Y:S01]  /*a8e0*/  STL [R1+0x10], R8 ;  /* 0x0000100801007387 */ /* 0x0003e20000100800 */
[----:B------:R-:W-:-:S03]  /*a8f0*/  SEL R0, R8, RZ, !P1 ;  /* 0x000000ff08007207 */ /* 0x000fc60004800000 */
[----:B------:R1:W-:Y:S01]  /*a900*/  STL [R1+0x1c], R10 ;  /* 0x00001c0a01007387 */ /* 0x0003e20000100800 */
[----:B------:R-:W-:Y:S05]  /*a910*/  BRA.DIV UR10, `(.L_x_39) ;  /* 0x0000002a0aa87947 */ /* 0x000fea000b800000 */
[----:B------:R2:W3:Y:S02]  /*a920*/  SHFL.IDX PT, R14, R6, RZ, 0x1f ;  /* 0x00001fff060e7589 */ /* 0x0004e400000e0000 */
.L_x_94:
[----:B---3--:R-:W-:Y:S02]  /*a930*/  ISETP.NE.AND P0, PT, R14, RZ, PT ;  /* 0x000000ff0e00720c */ /* 0x008fe40003f05270 */
[----:B------:R-:W-:-:S11]  /*a940*/  PLOP3.LUT P6, PT, PT, PT, PT, 0x8, 0x0 ;  /* 0x000000000000781c */ /* 0x000fd60003fce170 */
[----:B------:R-:W-:Y:S05]  /*a950*/  @P0 BRA `(.L_x_40) ;  /* 0x0000000400d00947 */ /* 0x000fea0003800000 */
[----:B-1----:R-:W-:-:S06]  /*a960*/  ULEA.HI.SX32 UR4, UR41, 0xffffffff, 0x19 ;  /* 0xffffffff29047891 */ /* 0x002fcc000f8fca3f */
[----:B--2---:R-:W-:Y:S01]  /*a970*/  IMAD.U32 R6, RZ, RZ, UR4 ;  /* 0x00000004ff067e24 */ /* 0x004fe2000f8e00ff */
[----:B------:R-:W-:-:S03]  /*a980*/  UMOV UR4, 0xffffffff ;  /* 0xffffffff00047882 */ /* 0x000fc60000000000 */
[----:B------:R-:W-:Y:S05]  /*a990*/  BRA.DIV UR4, `(.L_x_41) ;  /* 0x0000002a04a87947 */ /* 0x000fea000b800000 */
[----:B------:R-:W-:-:S13]  /*a9a0*/  ELECT P6, URZ, PT ;  /* 0x00000000003f782f */ /* 0x000fda00038c0000 */
.L_x_97:
[----:B------:R-:W-:Y:S05]  /*a9b0*/  @!P6 BRA `(.L_x_42) ;  /* 0x000000040058e947 */ /* 0x000fea0003800000 */
[----:B------:R-:W-:Y:S01]  /*a9c0*/  IMAD.MOV.U32 R0, RZ, RZ, R8 ;  /* 0x000000ffff007224 */ /* 0x000fe200078e0008 */
[----:B------:R-:W-:Y:S06]  /*a9d0*/  @!P1 BRA `(.L_x_43) ;  /* 0x0000000000449947 */ /* 0x000fec0003800000 */
[----:B------:R-:W1:Y:S01]  /*a9e0*/  LDC R9, c[0x0][0x41c] ;  /* 0x00010700ff097b82 */ /* 0x000e620000000800 */
[----:B------:R-:W-:Y:S01]  /*a9f0*/  ULDC.64 UR4, c[0x0][0x408] ;  /* 0x0001020000047ab9 */ /* 0x000fe20000000a00 */
[----:B-1----:R-:W-:-:S13]  /*aa00*/  ISETP.NE.AND P0, PT, R9, 0x1, PT ;  /* 0x000000010900780c */ /* 0x002fda0003f05270 */
[----:B------:R-:W1:Y:S02]  /*aa10*/  @P0 LDC.64 R4, c[0x0][0x420] ;  /* 0x00010800ff040b82 */ /* 0x000e640000000a00 */
[----:B-1----:R-:W-:-:S04]  /*aa20*/  @P0 IMAD.HI.U32 R0, R6, R4, RZ ;  /* 0x0000000406000227 */ /* 0x002fc800078e00ff */
[----:B------:R-:W-:Y:S01]  /*aa30*/  IMAD.MOV.U32 R4, RZ, RZ, R6 ;  /* 0x000000ffff047224 */ /* 0x000fe200078e0006 */
[----:B------:R-:W-:-:S04]  /*aa40*/  @P0 SHF.R.U32.HI R4, RZ, R5, R0 ;  /* 0x00000005ff040219 */ /* 0x000fc80000011600 */
[--C-:B------:R-:W-:Y:S01]  /*aa50*/  SHF.R.S32.HI R5, RZ, 0x1f, R4.reuse ;  /* 0x0000001fff057819 */ /* 0x100fe20000011404 */
[----:B------:R-:W-:-:S04]  /*aa60*/  IMAD.MOV R0, RZ, RZ, -R4 ;  /* 0x000000ffff007224 */ /* 0x000fc800078e0a04 */
[----:B------:R-:W-:Y:S02]  /*aa70*/  IMAD R6, R9, R0, R6 ;  /* 0x0000000009067224 */ /* 0x000fe400078e0206 */
[----:B------:R-:W-:Y:S02]  /*aa80*/  IMAD R0, R10, UR4, RZ ;  /* 0x000000040a007c24 */ /* 0x000fe4000f8e02ff */
[----:B------:R-:W-:-:S04]  /*aa90*/  IMAD.WIDE.U32 R4, R8, UR4, R4 ;  /* 0x0000000408047c25 */ /* 0x000fc8000f8e0004 */
[----:B------:R-:W-:Y:S01]  /*aaa0*/  IMAD R9, R8, UR5, R0 ;  /* 0x0000000508097c24 */ /* 0x000fe2000f8e0200 */
[----:B------:R-:W-:-:S03]  /*aab0*/  LEA R2, P0, R4, R2, 0x2 ;  /* 0x0000000204027211 */ /* 0x000fc600078010ff */
[----:B------:R-:W-:-:S05]  /*aac0*/  IMAD.IADD R0, R5, 0x1, R9 ;  /* 0x0000000105007824 */ /* 0x000fca00078e0209 */
[----:B------:R-:W-:-:S05]  /*aad0*/  LEA.HI.X R3, R4, R3, R0, 0x2, P0 ;  /* 0x0000000304037211 */ /* 0x000fca00000f1400 */
[----:B------:R1:W5:Y:S02]  /*aae0*/  LDG.E R0, desc[UR50][R2.64] ;  /* 0x0000003202007981 */ /* 0x000364000c1e1900 */
.L_x_43:
[----:B-1----:R-:W2:Y:S04]  /*aaf0*/  LDL R3, [R1+0x8] ;  /* 0x0000080001037983 */ /* 0x002ea80000100800 */
[----:B------:R-:W3:Y:S01]  /*ab00*/  LDL R2, [R1+0xc] ;  /* 0x00000c0001027983 */ /* 0x000ee20000100800 */
[----:B------:R-:W-:Y:S02]  /*ab10*/  ISETP.NE.AND P0, PT, R16, RZ, PT ;  /* 0x000000ff1000720c */ /* 0x000fe40003f05270 */
[----:B--2---:R-:W-:Y:S02]  /*ab20*/  LEA R5, R3, UR40, 0x3 ;  /* 0x0000002803057c11 */ /* 0x004fe4000f8e18ff */
[----:B---3--:R-:W-:-:S04]  /*ab30*/  SHF.L.U32 R2, R2, 0x1f, RZ ;  /* 0x0000001f02027819 */ /* 0x008fc800000006ff */
[----:B------:R-:W1:Y:S02]  /*ab40*/  SYNCS.PHASECHK.TRANS64.TRYWAIT P3, [R5+URZ+0x38880], R2 ;  /* 0x03888002050075a7 */ /* 0x000e64000806017f */
[----:B-1----:R-:W-:Y:S05]  /*ab50*/  @!P3 BRA `(.L_x_44) ;  /* 0x000000280058b947 */ /* 0x002fea0003800000 */
.L_x_98:
[----:B------:R-:W-:Y:S05]  /*ab60*/  @P0 BRA `(.L_x_45) ;  /* 0x00000000001c0947 */ /* 0x000fea0003800000 */
[----:B------:R-:W2:Y:S02]  /*ab70*/  S2R R3, SR_TID.X ;  /* 0x0000000000037919 */ /* 0x000ea40000002100 */
[----:B--2---:R-:W-:Y:S01]  /*ab80*/  LOP3.LUT R4, R3, 0x1f, RZ, 0xc0, !PT ;  /* 0x0000001f03047812 */ /* 0x004fe200078ec0ff */
[----:B------:R-:W-:-:S03]  /*ab90*/  IMAD.MOV.U32 R3, RZ, RZ, 0x8000 ;  /* 0x00008000ff037424 */ /* 0x000fc600078e00ff */
[----:B------:R-:W-:Y:S01]  /*aba0*/  ISETP.NE.AND P3, PT, R4, RZ, PT ;  /* 0x000000ff0400720c */ /* 0x000fe20003f65270 */
[----:B------:R2:W-:-:S12]  /*abb0*/  SYNCS.ARRIVE.TRANS64 RZ, [R5+URZ+0x38870], R3 ;  /* 0x0388700305ff79a7 */ /* 0x0005d8000800003f */
[----:B--2---:R-:W-:Y:S05]  /*abc0*/  @!P3 BRA `(.L_x_45) ;  /* 0x000000000004b947 */ /* 0x004fea0003800000 */
[----:B------:R-:W-:Y:S01]  /*abd0*/  BPT.TRAP 0x1 ;  /* 0x000000040000795c */ /* 0x000fe20000300000 */
.L_x_45:
[----:B------:R-:W2:Y:S04]  /*abe0*/  LDL R3, [R1+0x8] ;  /* 0x0000080001037983 */ /* 0x000ea80000100800 */
[----:B------:R-:W3:Y:S01]  /*abf0*/  LDL R4, [R1+0x4] ;  /* 0x0000040001047983 */ /* 0x000ee20000100800 */
[----:B------:R-:W-:Y:S01]  /*ac00*/  R2UR UR9, R5 ;  /* 0x00000000050972ca */ /* 0x000fe200000e0000 */
[----:B------:R-:W-:Y:S01]  /*ac10*/  IMAD.SHL.U32 R6, R6, 0x80, RZ ;  /* 0x0000008006067824 */ /* 0x000fe200078e00ff */
[----:B-----5:R-:W-:Y:S01]  /*ac20*/  R2UR UR13, R0 ;  /* 0x00000000000d72ca */ /* 0x020fe200000e0000 */
[----:B------:R-:W-:Y:S01]  /*ac30*/  UIADD3 UR4, UP0, UR52, 0x470, URZ ;  /* 0x0000047034047890 */ /* 0x000fe2000ff1e03f */
[----:B------:R-:W-:Y:S02]  /*ac40*/  UMOV UR10, URZ ;  /* 0x0000003f000a7c82 */ /* 0x000fe40008000000 */
[----:B------:R-:W-:Y:S01]  /*ac50*/  R2UR UR11, R6 ;  /* 0x00000000060b72ca */ /* 0x000fe200000e0000 */
[----:B------:R-:W-:Y:S01]  /*ac60*/  UIADD3.X UR5, URZ, UR53, URZ, UP0, !UPT ;  /* 0x000000353f057290 */ /* 0x000fe200087fe43f */
[----:B------:R-:W-:Y:S01]  /*ac70*/  UMOV UR6, 0x0 ;  /* 0x0000000000067882 */ /* 0x000fe20000000000 */
[----:B------:R-:W-:Y:S01]  /*ac80*/  UMOV UR7, 0x14f00000 ;  /* 0x14f0000000077882 */ /* 0x000fe20000000000 */
[----:B------:R-:W-:-:S03]  /*ac90*/  UMOV UR15, 0x80 ;  /* 0x00000080000f7882 */ /* 0x000fc60000000000 */
[----:B------:R-:W-:Y:S01]  /*aca0*/  UIADD3 UR9, UR9, 0x38870, URZ ;  /* 0x0003887009097890 */ /* 0x000fe2000fffe03f */
[----:B--2---:R-:W-:-:S04]  /*acb0*/  LEA R3, R3, UR40, 0xf ;  /* 0x0000002803037c11 */ /* 0x004fc8000f8e78ff */
[----:B------:R-:W-:Y:S02]  /*acc0*/  R2UR UR14, R3 ;  /* 0x00000000030e72ca */ /* 0x000fe400000e0000 */
[----:B---3--:R-:W-:-:S11]  /*acd0*/  R2UR UR12, R4 ;  /* 0x00000000040c72ca */ /* 0x008fd600000e0000 */
[----:B------:R-:W-:Y:S02]  /*ace0*/  UIADD3 UR8, UR14, 0x10400, URZ ;  /* 0x000104000e087890 */ /* 0x000fe4000fffe03f */
[----:B------:R-:W-:-:S07]  /*acf0*/  UIADD3 UR14, UR14, 0x14400, URZ ;  /* 0x000144000e0e7890 */ /* 0x000fce000fffe03f */
[----:B------:R2:W-:Y:S02]  /*ad00*/  UTMALDG.4D [UR8], [UR4], desc[UR6] ;  /* 0x00000608040075b4 */ /* 0x0005e40008019000 */
[----:B--2---:R-:W-:Y:S01]  /*ad10*/  UMOV UR8, UR14 ;  /* 0x0000000e00087c82 */ /* 0x004fe20008000000 */
[----:B------:R-:W-:Y:S02]  /*ad20*/  UMOV UR10, UR15 ;  /* 0x0000000f000a7c82 */ /* 0x000fe40008000000 */
[----:B------:R2:W-:Y:S01]  /*ad30*/  UTMALDG.4D [UR8], [UR4], desc[UR6] ;  /* 0x00000608040075b4 */ /* 0x0005e20008019000 */
[----:B------:R-:W3:Y:S02]  /*ad40*/  SYNCS.PHASECHK.TRANS64.TRYWAIT P3, [R5+URZ+0x38840], R2 ;  /* 0x03884002050075a7 */ /* 0x000ee4000806017f */
[----:B--23--:R-:W-:Y:S05]  /*ad50*/  @!P3 BRA `(.L_x_46) ;  /* 0x0000002400ecb947 */ /* 0x00cfea0003800000 */
.L_x_99:
[----:B------:R-:W-:Y:S05]  /*ad60*/  @P0 BRA `(.L_x_47) ;  /* 0x00000000001c0947 */ /* 0x000fea0003800000 */
[----:B------:R-:W3:Y:S01]  /*ad70*/  S2R R4, SR_TID.X ;  /* 0x0000000000047919 */ /* 0x000ee20000002100 */
[----:B-12---:R-:W-:-:S04]  /*ad80*/  IMAD.MOV.U32 R2, RZ, RZ, 0x8000 ;  /* 0x00008000ff027424 */ /* 0x006fc800078e00ff */
[----:B------:R4:W-:Y:S01]  /*ad90*/  SYNCS.ARRIVE.TRANS64 RZ, [R5+URZ+0x38830], R2 ;  /* 0x0388300205ff79a7 */ /* 0x0009e2000800003f */
[----:B---3--:R-:W-:-:S04]  /*ada0*/  LOP3.LUT R4, R4, 0x1f, RZ, 0xc0, !PT ;  /* 0x0000001f04047812 */ /* 0x008fc800078ec0ff */
[----:B------:R-:W-:-:S13]  /*adb0*/  ISETP.NE.AND P0, PT, R4, RZ, PT ;  /* 0x000000ff0400720c */ /* 0x000fda0003f05270 */
[----:B----4-:R-:W-:Y:S05]  /*adc0*/  @!P0 BRA `(.L_x_47) ;  /* 0x0000000000048947 */ /* 0x010fea0003800000 */
[----:B------:R-:W-:Y:S01]  /*add0*/  BPT.TRAP 0x1 ;  /* 0x000000040000795c */ /* 0x000fe20000300000 */
.L_x_47:
[----:B-12---:R-:W2:Y:S01]  /*ade0*/  LDL R2, [R1+0x4] ;  /* 0x0000040001027983 */ /* 0x006ea20000100800 */
[----:B------:R-:W-:Y:S01]  /*adf0*/  R2UR UR14, R3 ;  /* 0x00000000030e72ca */ /* 0x000fe200000e0000 */
[----:B------:R-:W-:Y:S01]  /*ae00*/  UIADD3 UR4, UP0, UR52, 0x370, URZ ;  /* 0x0000037034047890 */ /* 0x000fe2000ff1e03f */
[----:B------:R-:W-:Y:S01]  /*ae10*/  R2UR UR9, R5 ;  /* 0x00000000050972ca */ /* 0x000fe200000e0000 */
[----:B------:R-:W-:Y:S01]  /*ae20*/  UMOV UR10, URZ ;  /* 0x0000003f000a7c82 */ /* 0x000fe20008000000 */
[----:B------:R-:W-:Y:S01]  /*ae30*/  R2UR UR11, R6 ;  /* 0x00000000060b72ca */ /* 0x000fe200000e0000 */
[----:B------:R-:W-:Y:S01]  /*ae40*/  UIADD3.X UR5, URZ, UR53, URZ, UP0, !UPT ;  /* 0x000000353f057290 */ /* 0x000fe200087fe43f */
[----:B------:R-:W-:Y:S01]  /*ae50*/  R2UR UR13, R0 ;  /* 0x00000000000d72ca */ /* 0x000fe200000e0000 */
[----:B------:R-:W-:Y:S01]  /*ae60*/  UMOV UR6, 0x0 ;  /* 0x0000000000067882 */ /* 0x000fe20000000000 */
[----:B------:R-:W-:Y:S01]  /*ae70*/  UMOV UR7, 0x14f00000 ;  /* 0x14f0000000077882 */ /* 0x000fe20000000000 */
[----:B------:R-:W-:-:S04]  /*ae80*/  UMOV UR15, 0x80 ;  /* 0x00000080000f7882 */ /* 0x000fc80000000000 */
[----:B------:R-:W-:Y:S02]  /*ae90*/  UIADD3 UR8, UR14, 0x28400, URZ ;  /* 0x000284000e087890 */ /* 0x000fe4000fffe03f */
[----:B------:R-:W-:Y:S02]  /*aea0*/  UIADD3 UR9, UR9, 0x38830, URZ ;  /* 0x0003883009097890 */ /* 0x000fe4000fffe03f */
[----:B------:R-:W-:Y:S01]  /*aeb0*/  UIADD3 UR14, UR14, 0x2c400, URZ ;  /* 0x0002c4000e0e7890 */ /* 0x000fe2000fffe03f */
[----:B--2---:R-:W-:-:S13]  /*aec0*/  R2UR UR12, R2 ;  /* 0x00000000020c72ca */ /* 0x004fda00000e0000 */
[----:B------:R1:W-:Y:S02]  /*aed0*/  UTMALDG.4D [UR8], [UR4], desc[UR6] ;  /* 0x00000608040075b4 */ /* 0x0003e40008019000 */
[----:B-1----:R-:W-:Y:S01]  /*aee0*/  UMOV UR8, UR14 ;  /* 0x0000000e00087c82 */ /* 0x002fe20008000000 */
[----:B------:R-:W-:Y:S02]  /*aef0*/  UMOV UR10, UR15 ;  /* 0x0000000f000a7c82 */ /* 0x000fe40008000000 */
[----:B------:R1:W-:Y:S02]  /*af00*/  UTMALDG.4D [UR8], [UR4], desc[UR6] ;  /* 0x00000608040075b4 */ /* 0x0003e40008019000 */
[----:B-1----:R-:W-:Y:S01]  /*af10*/  NOP ;  /* 0x0000000000007918 */ /* 0x002fe20000000000 */
.L_x_42:
[----:B------:R-:W-:Y:S05]  /*af20*/  WARPSYNC.ALL ;  /* 0x0000000000007948 */ /* 0x000fea0003800000 */
[----:B------:R-:W-:Y:S01]  /*af30*/  ELECT P0, URZ, PT ;  /* 0x00000000003f782f */ /* 0x000fe20003800000 */
[----:B------:R-:W-:Y:S01]  /*af40*/  BAR.SYNC.DEFER_BLOCKING 0x8, 0x120 ;  /* 0x0204800000007b1d */ /* 0x000fe20000010000 */
[----:B------:R-:W-:Y:S02]  /*af50*/  UIADD3 UR4, UP0, UR52, 0x270, URZ ;  /* 0x0000027034047890 */ /* 0x000fe4000ff1e03f */
[----:B------:R-:W-:Y:S02]  /*af60*/  UIADD3 UR8, UR40, 0x20400, URZ ;  /* 0x0002040028087890 */ /* 0x000fe4000fffe03f */
[----:B------:R-:W-:-:S02]  /*af70*/  UIADD3 UR9, UR40, 0x38800, URZ ;  /* 0x0003880028097890 */ /* 0x000fc4000fffe03f */
[----:B------:R-:W-:Y:S02]  /*af80*/  UIADD3.X UR5, URZ, UR53, URZ, UP0, !UPT ;  /* 0x000000353f057290 */ /* 0x000fe400087fe43f */
[----:B------:R-:W-:Y:S01]  /*af90*/  UIADD3 UR16, UR40, 0x24400, URZ ;  /* 0x0002440028107890 */ /* 0x000fe2000fffe03f */
[----:B------:R-:W-:Y:S02]  /*afa0*/  UMOV UR6, 0x0 ;  /* 0x0000000000067882 */ /* 0x000fe40000000000 */
[C---:B------:R-:W-:Y:S01]  /*afb0*/  @P0 R2UR UR11, R7.reuse ;  /* 0x00000000070b02ca */ /* 0x040fe200000e0000 */
[----:B------:R-:W-:Y:S01]  /*afc0*/  @P0 IMAD.MOV.U32 R2, RZ, RZ, 0x8000 ;  /* 0x00008000ff020424 */ /* 0x000fe200078e00ff */
[----:B------:R-:W-:Y:S01]  /*afd0*/  @P0 R2UR UR19, R7 ;  /* 0x00000000071302ca */ /* 0x000fe200000e0000 */
[----:B------:R-:W-:Y:S01]  /*afe0*/  UMOV UR7, 0x12f00000 ;  /* 0x12f0000000077882 */ /* 0x000fe20000000000 */
[----:B------:R-:W-:Y:S01]  /*aff0*/  UMOV UR10, URZ ;  /* 0x0000003f000a7c82 */ /* 0x000fe20008000000 */
[----:B------:R-:W-:Y:S01]  /*b000*/  UMOV UR12, UR38 ;  /* 0x00000026000c7c82 */ /* 0x000fe20008000000 */
[----:B------:R-:W-:Y:S01]  /*b010*/  UMOV UR13, UR39 ;  /* 0x00000027000d7c82 */ /* 0x000fe20008000000 */
[----:B------:R-:W-:Y:S01]  /*b020*/  UMOV UR18, 0x80 ;  /* 0x0000008000127882 */ /* 0x000fe20000000000 */
[----:B------:R-:W-:Y:S01]  /*b030*/  UMOV UR20, UR38 ;  /* 0x0000002600147c82 */ /* 0x000fe20008000000 */
[----:B------:R-:W-:Y:S01]  /*b040*/  UMOV UR21, UR39 ;  /* 0x0000002700157c82 */ /* 0x000fe20008000000 */
[----:B------:R-:W-:Y:S01]  /*b050*/  UMOV UR17, UR9 ;  /* 0x0000000900117c82 */ /* 0x000fe20008000000 */
[----:B------:R3:W-:Y:S02]  /*b060*/  @P0 SYNCS.ARRIVE.TRANS64 RZ, [UR40+0x38800], R2 ;  /* 0x03880002ffff09a7 */ /* 0x0007e40008000028 */
[----:B------:R3:W-:Y:S02]  /*b070*/  UTMALDG.4D [UR8], [UR4], desc[UR6] ;  /* 0x00000608040075b4 */ /* 0x0007e40008019000 */
[----:B------:R3:W-:Y:S01]  /*b080*/  UTMALDG.4D [UR16], [UR4], desc[UR6] ;  /* 0x00000610040075b4 */ /* 0x0007e20008019000 */
[----:B------:R-:W-:Y:S01]  /*b090*/  NOP ;  /* 0x0000000000007918 */ /* 0x000fe20000000000 */
.L_x_40:
[----:B-1-3--:R-:W-:-:S06]  /*b0a0*/  ULOP3.LUT UR4, UR47, 0x1, URZ, 0xc, !UPT ;  /* 0x000000012f047892 */ /* 0x00afcc000f8e0c3f */
[----:B------:R-:W-:-:S05]  /*b0b0*/  IMAD.U32 R2, RZ, RZ, UR4 ;  /* 0x00000004ff027e24 */ /* 0x000fca000f8e00ff */
[----:B------:R-:W-:-:S04]  /*b0c0*/  SHF.L.U32 R2, R2, 0x1f, RZ ;  /* 0x0000001f02027819 */ /* 0x000fc800000006ff */
[----:B------:R-:W1:Y:S02]  /*b0d0*/  SYNCS.PHASECHK.TRANS64.TRYWAIT P0, [UR40+0x38820], R2 ;  /* 0x03882002ff0075a7 */ /* 0x000e640008000168 */
[----:B-1----:R-:W-:Y:S05]  /*b0e0*/  @!P0 BRA `(.L_x_48) ;  /* 0x00000024001c8947 */ /* 0x002fea0003800000 */
.L_x_100:
[----:B------:R-:W-:-:S06]  /*b0f0*/  UISETP.GE.AND UP0, UPT, UR42, 0x81, UPT ;  /* 0x000000812a00788c */ /* 0x000fcc000bf06270 */
[----:B------:R-:W-:-:S13]  /*b100*/  PLOP3.LUT P0, PT, PT, PT, UP0, 0x80, 0x0 ;  /* 0x000000000000781c */ /* 0x000fda0003f0f008 */
[----:B------:R-:W-:Y:S05]  /*b110*/  @!P0 BRA `(.L_x_49) ;  /* 0x0000001000b48947 */ /* 0x000fea0003800000 */
[----:B--2---:R2:W5:Y:S01]  /*b120*/  LDL.LU R6, [R1+0xc] ;  /* 0x00000c0001067983 */ /* 0x0045620000300800 */
[----:B------:R-:W-:-:S03]  /*b130*/  ULEA.HI.SX32 UR4, UR41, 0xfffffffe, 0x19 ;  /* 0xfffffffe29047891 */ /* 0x000fc6000f8fca3f */
[----:B------:R2:W5:Y:S03]  /*b140*/  LDL.LU R7, [R1+0x8] ;  /* 0x0000080001077983 */ /* 0x0005660000300800 */
[----:B------:R-:W-:-:S07]  /*b150*/  IMAD.U32 R21, RZ, RZ, UR4 ;  /* 0x00000004ff157e24 */ /* 0x000fce000f8e00ff */
.L_x_71:
[----:B-1--45:R-:W-:Y:S01]  /*b160*/  VIADD R2, R7, 0x1 ;  /* 0x0000000107027836 */ /* 0x032fe20000000000 */
[----:B------:R-:W-:Y:S04]  /*b170*/  BSSY B0, `(.L_x_50) ;  /* 0x000008c000007945 */ /* 0x000fe80003800000 */
[----:B------:R-:W-:-:S04]  /*b180*/  ISETP.NE.AND P0, PT, R2, 0x2, PT ;  /* 0x000000020200780c */ /* 0x000fc80003f05270 */
[----:B------:R-:W-:Y:S02]  /*b190*/  SEL R3, RZ, 0x1, P0 ;  /* 0x00000001ff037807 */ /* 0x000fe40000000000 */
[----:B------:R-:W-:Y:S02]  /*b1a0*/  SEL R10, R2, RZ, P0 ;  /* 0x000000ff020a7207 */ /* 0x000fe40000000000 */
[----:B------:R-:W-:-:S05]  /*b1b0*/  LOP3.LUT R9, R6, R3, RZ, 0x3c, !PT ;  /* 0x0000000306097212 */ /* 0x000fca00078e3cff */
[----:B------:R1:W-:Y:S04]  /*b1c0*/  STL [R1+0xc], R9 ;  /* 0x00000c0901007387 */ /* 0x0003e80000100800 */
[----:B------:R1:W-:Y:S01]  /*b1d0*/  STL [R1+0x8], R10 ;  /* 0x0000080a01007387 */ /* 0x0003e20000100800 */
[----:B------:R-:W-:Y:S05]  /*b1e0*/  @!P6 BRA `(.L_x_51) ;  /* 0x000000080010e947 */ /* 0x000fea0003800000 */
[----:B------:R-:W-:Y:S01]  /*b1f0*/  IMAD.MOV.U32 R8, RZ, RZ, R21 ;  /* 0x000000ffff087224 */ /* 0x000fe200078e0015 */
[----:B------:R-:W-:Y:S06]  /*b200*/  @!P1 BRA `(.L_x_52) ;  /* 0x0000000000509947 */ /* 0x000fec0003800000 */
[----:B------:R-:W3:Y:S01]  /*b210*/  LDL R5, [R1+0x1c] ;  /* 0x00001c0001057983 */ /* 0x000ee20000100800 */
[----:B------:R-:W4:Y:S01]  /*b220*/  LDC R4, c[0x0][0x41c] ;  /* 0x00010700ff047b82 */ /* 0x000f220000000800 */
[----:B------:R-:W-:Y:S02]  /*b230*/  ULDC.64 UR4, c[0x0][0x408] ;  /* 0x0001020000047ab9 */ /* 0x000fe40000000a00 */
[----:B------:R-:W2:Y:S01]  /*b240*/  LDL R11, [R1+0x10] ;  /* 0x00001000010b7983 */ /* 0x000ea20000100800 */
[----:B----4-:R-:W-:-:S13]  /*b250*/  ISETP.NE.AND P0, PT, R4, 0x1, PT ;  /* 0x000000010400780c */ /* 0x010fda0003f05270 */
[----:B------:R-:W4:Y:S02]  /*b260*/  @P0 LDC.64 R2, c[0x0][0x420] ;  /* 0x00010800ff020b82 */ /* 0x000f240000000a00 */
[----:B----4-:R-:W-:-:S04]  /*b270*/  @P0 IMAD.HI.U32 R0, R21, R2, RZ ;  /* 0x0000000215000227 */ /* 0x010fc800078e00ff */
[----:B------:R-:W-:Y:S01]  /*b280*/  IMAD.MOV.U32 R2, RZ, RZ, R21 ;  /* 0x000000ffff027224 */ /* 0x000fe200078e0015 */
[----:B------:R-:W-:-:S04]  /*b290*/  @P0 SHF.R.U32.HI R2, RZ, R3, R0 ;  /* 0x00000003ff020219 */ /* 0x000fc80000011600 */
[--C-:B------:R-:W-:Y:S01]  /*b2a0*/  SHF.R.S32.HI R3, RZ, 0x1f, R2.reuse ;  /* 0x0000001fff037819 */ /* 0x100fe20000011402 */
[----:B------:R-:W-:-:S04]  /*b2b0*/  IMAD.MOV R8, RZ, RZ, -R2 ;  /* 0x000000ffff087224 */ /* 0x000fc800078e0a02 */
[----:B------:R-:W-:Y:S02]  /*b2c0*/  IMAD R8, R4, R8, R21 ;  /* 0x0000000804087224 */ /* 0x000fe400078e0215 */
[----:B---3--:R-:W-:-:S04]  /*b2d0*/  IMAD R5, R5, UR4, RZ ;  /* 0x0000000405057c24 */ /* 0x008fc8000f8e02ff */
[C---:B--2---:R-:W-:Y:S02]  /*b2e0*/  IMAD R5, R11.reuse, UR5, R5 ;  /* 0x000000050b057c24 */ /* 0x044fe4000f8e0205 */
[----:B------:R-:W-:Y:S01]  /*b2f0*/  IMAD.WIDE.U32 R2, R11, UR4, R2 ;  /* 0x000000040b027c25 */ /* 0x000fe2000f8e0002 */
[----:B------:R-:W-:-:S03]  /*b300*/  ULDC.64 UR4, c[0x0][0x3f8] ;  /* 0x0000fe0000047ab9 */ /* 0x000fc60000000a00 */
[----:B------:R-:W-:Y:S01]  /*b310*/  IMAD.IADD R5, R5, 0x1, R3 ;  /* 0x0000000105057824 */ /* 0x000fe200078e0203 */
[----:B------:R-:W-:-:S04]  /*b320*/  LEA R4, P0, R2, UR4, 0x2 ;  /* 0x0000000402047c11 */ /* 0x000fc8000f8010ff */
[----:B------:R-:W-:-:S05]  /*b330*/  LEA.HI.X R5, R2, UR5, R5, 0x2, P0 ;  /* 0x0000000502057c11 */ /* 0x000fca00080f1405 */
[----:B------:R3:W5:Y:S04]  /*b340*/  LDG.E R0, desc[UR50][R4.64] ;  /* 0x0000003204007981 */ /* 0x000768000c1e1900 */
.L_x_52:
[----:B------:R-:W4:Y:S01]  /*b350*/  S2R R2, SR_TID.X ;  /* 0x0000000000027919 */ /* 0x000f220000002100 */
[----:B---3--:R-:W-:Y:S01]  /*b360*/  LEA R4, R10, UR40, 0x3 ;  /* 0x000000280a047c11 */ /* 0x008fe2000f8e18ff */
[----:B------:R-:W-:Y:S01]  /*b370*/  BSSY B1, `(.L_x_53) ;  /* 0x0000006000017945 */ /* 0x000fe20003800000 */
[----:B----4-:R-:W-:Y:S02]  /*b380*/  LOP3.LUT R3, R2, 0x7f, RZ, 0xc0, !PT ;  /* 0x0000007f02037812 */ /* 0x010fe400078ec0ff */
[----:B------:R-:W-:Y:S02]  /*b390*/  SHF.L.U32 R2, R9, 0x1f, RZ ;  /* 0x0000001f09027819 */ /* 0x000fe400000006ff */
[----:B------:R-:W-:Y:S02]  /*b3a0*/  ISETP.NE.AND P3, PT, R3, RZ, PT ;  /* 0x000000ff0300720c */ /* 0x000fe40003f65270 */
[----:B------:R-:W3:Y:S02]  /*b3b0*/  SYNCS.PHASECHK.TRANS64.TRYWAIT P0, [R4+URZ+0x38880], R2 ;  /* 0x03888002040075a7 */ /* 0x000ee4000800017f */
[----:B---3--:R-:W-:Y:S09]  /*b3c0*/  @!P0 BRA `(.L_x_54) ;  /* 0x00000020007c8947 */ /* 0x008ff20003800000 */
.L_x_101:
[----:B------:R-:W-:Y:S05]  /*b3d0*/  BSYNC B1 ;  /* 0x0000000000017941 */ /* 0x000fea0003800000 */
.L_x_53:
[----:B------:R-:W-:Y:S04]  /*b3e0*/  BSSY B1, `(.L_x_55) ;  /* 0x0000009000017945 */ /* 0x000fe80003800000 */
[----:B------:R-:W-:Y:S05]  /*b3f0*/  @P3 BRA `(.L_x_56) ;  /* 0x00000000001c3947 */ /* 0x000fea0003800000 */
[----:B------:R-:W4:Y:S02]  /*b400*/  S2R R3, SR_TID.X ;  /* 0x0000000000037919 */ /* 0x000f240000002100 */
[----:B----4-:R-:W-:Y:S01]  /*b410*/  LOP3.LUT R5, R3, 0x1f, RZ, 0xc0, !PT ;  /* 0x0000001f03057812 */ /* 0x010fe200078ec0ff */
[----:B------:R-:W-:-:S03]  /*b420*/  IMAD.MOV.U32 R3, RZ, RZ, 0x8000 ;  /* 0x00008000ff037424 */ /* 0x000fc600078e00ff */
[----:B------:R-:W-:Y:S01]  /*b430*/  ISETP.NE.AND P0, PT, R5, RZ, PT ;  /* 0x000000ff0500720c */ /* 0x000fe20003f05270 */
[----:B------:R4:W-:-:S12]  /*b440*/  SYNCS.ARRIVE.TRANS64 RZ, [R4+URZ+0x38870], R3 ;  /* 0x0388700304ff79a7 */ /* 0x0009d8000800003f */
[----:B----4-:R-:W-:Y:S05]  /*b450*/  @!P0 BRA `(.L_x_56) ;  /* 0x0000000000048947 */ /* 0x010fea0003800000 */
[----:B------:R-:W-:Y:S01]  /*b460*/  BPT.TRAP 0x1 ;  /* 0x000000040000795c */ /* 0x000fe20000300000 */
.L_x_56:
[----:B------:R-:W-:Y:S05]  /*b470*/  BSYNC B1 ;  /* 0x0000000000017941 */ /* 0x000fea0003800000 */
.L_x_55:
[----:B-1----:R-:W4:Y:S04]  /*b480*/  LDL R9, [R1+0x4] ;  /* 0x0000040001097983 */ /* 0x002f280000100800 */
[----:B------:R-:W2:Y:S01]  /*b490*/  LDL R3, [R1+0x8] ;  /* 0x0000080001037983 */ /* 0x000ea20000100800 */
[----:B------:R-:W-:Y:S01]  /*b4a0*/  IMAD.MOV.U32 R5, RZ, RZ, RZ ;  /* 0x000000ffff057224 */ /* 0x000fe200078e00ff */
[----:B------:R-:W-:Y:S01]  /*b4b0*/  UIADD3 UR4, UP0, UR52, 0x470, URZ ;  /* 0x0000047034047890 */ /* 0x000fe2000ff1e03f */
[----:B------:R-:W-:Y:S01]  /*b4c0*/  PLOP3.LUT P0, PT, PT, PT, PT, 0x80, 0x0 ;  /* 0x000000000000781c */ /* 0x000fe20003f0f070 */
[----:B------:R-:W-:Y:S01]  /*b4d0*/  IMAD.SHL.U32 R8, R8, 0x80, RZ ;  /* 0x0000008008087824 */ /* 0x000fe200078e00ff */
[----:B------:R-:W-:Y:S01]  /*b4e0*/  UMOV UR6, 0x0 ;  /* 0x0000000000067882 */ /* 0x000fe20000000000 */
[----:B------:R-:W-:Y:S01]  /*b4f0*/  R2UR UR10, R5 ;  /* 0x00000000050a72ca */ /* 0x000fe200000e0000 */
[----:B------:R-:W-:Y:S01]  /*b500*/  UIADD3.X UR5, URZ, UR53, URZ, UP0, !UPT ;  /* 0x000000353f057290 */ /* 0x000fe200087fe43f */
[----:B------:R-:W-:Y:S01]  /*b510*/  UMOV UR7, 0x14f00000 ;  /* 0x14f0000000077882 */ /* 0x000fe20000000000 */
[----:B----4-:R-:W-:-:S02]  /*b520*/  R2UR UR12, R9 ;  /* 0x00000000090c72ca */ /* 0x010fc400000e0000 */
[----:B--2---:R-:W-:Y:S01]  /*b530*/  LEA R9, R3, UR40, 0xf ;  /* 0x0000002803097c11 */ /* 0x004fe2000f8e78ff */
[----:B------:R-:W-:-:S04]  /*b540*/  VIADD R3, R4, 0x38870 ;  /* 0x0003887004037836 */ /* 0x000fc80000000000 */
[----:B------:R-:W-:-:S08]  /*b550*/  VIADD R10, R9, 0x10400 ;  /* 0x00010400090a7836 */ /* 0x000fd00000000000 */
.L_x_57:
[----:B------:R-:W-:-:S13]  /*b560*/  @P0 ELECT P4, URZ, PT ;  /* 0x00000000003f082f */ /* 0x000fda0003880000 */
[----:B-----5:R-:W-:Y:S02]  /*b570*/  @P4 R2UR UR13, R0 ;  /* 0x00000000000d42ca */ /* 0x020fe400000e0000 */
[----:B------:R-:W-:Y:S02]  /*b580*/  @P4 R2UR UR11, R8 ;  /* 0x00000000080b42ca */ /* 0x000fe400000e0000 */
[----:B------:R-:W-:Y:S02]  /*b590*/  @P4 R2UR UR9, R3 ;  /* 0x00000000030942ca */ /* 0x000fe400000e0000 */
[----:B------:R-:W-:Y:S02]  /*b5a0*/  @P4 R2UR UR8, R10 ;  /* 0x000000000a0842ca */ /* 0x000fe400000e0000 */
[----:B------:R-:W-:Y:S02]  /*b5b0*/  @P4 PLOP3.LUT P0, PT, P4, PT, PT, 0x8, 0x0 ;  /* 0x000000000000481c */ /* 0x000fe4000270e170 */
[----:B------:R-:W-:-:S09]  /*b5c0*/  PLOP3.LUT P4, PT, PT, PT, PT, 0x8, 0x0 ;  /* 0x000000000000781c */ /* 0x000fd20003f8e170 */
[----:B------:R1:W-:Y:S02]  /*b5d0*/  UTMALDG.4D [UR8], [UR4], desc[UR6] ;  /* 0x00000608040075b4 */ /* 0x0003e40008019000 */
[----:B-1----:R-:W-:Y:S05]  /*b5e0*/  @P0 BRA.U.ANY `(.L_x_57) ;  /* 0xfffffffd00dc0947 */ /* 0x002fea000393ffff */
[----:B------:R-:W2:Y:S01]  /*b5f0*/  LDL R11, [R1+0x4] ;  /* 0x00000400010b7983 */ /* 0x000ea20000100800 */
[----:B------:R-:W-:Y:S01]  /*b600*/  IMAD.MOV.U32 R10, RZ, RZ, 0x80 ;  /* 0x00000080ff0a7424 */ /* 0x000fe200078e00ff */
[----:B------:R-:W-:Y:S01]  /*b610*/  PLOP3.LUT P0, PT, PT, PT, PT, 0x80, 0x0 ;  /* 0x000000000000781c */ /* 0x000fe20003f0f070 */
[----:B------:R-:W-:Y:S01]  /*b620*/  UMOV UR6, 0x0 ;  /* 0x0000000000067882 */ /* 0x000fe20000000000 */
[----:B------:R-:W-:Y:S02]  /*b630*/  UMOV UR7, 0x14f00000 ;  /* 0x14f0000000077882 */ /* 0x000fe40000000000 */
[----:B------:R-:W-:Y:S02]  /*b640*/  R2UR UR10, R10 ;  /* 0x000000000a0a72ca */ /* 0x000fe400000e0000 */
[----:B--2---:R-:W-:Y:S01]  /*b650*/  R2UR UR12, R11 ;  /* 0x000000000b0c72ca */ /* 0x004fe200000e0000 */
[----:B------:R-:W-:-:S14]  /*b660*/  VIADD R11, R9, 0x14400 ;  /* 0x00014400090b7836 */ /* 0x000fdc0000000000 */
.L_x_58:
[----:B------:R-:W-:-:S13]  /*b670*/  @P0 ELECT P4, URZ, PT ;  /* 0x00000000003f082f */ /* 0x000fda0003880000 */
[----:B------:R-:W-:Y:S02]  /*b680*/  @P4 R2UR UR13, R0 ;  /* 0x00000000000d42ca */ /* 0x000fe400000e0000 */
[----:B------:R-:W-:Y:S02]  /*b690*/  @P4 R2UR UR11, R8 ;  /* 0x00000000080b42ca */ /* 0x000fe400000e0000 */
[----:B------:R-:W-:Y:S02]  /*b6a0*/  @P4 R2UR UR9, R3 ;  /* 0x00000000030942ca */ /* 0x000fe400000e0000 */
[----:B------:R-:W-:Y:S02]  /*b6b0*/  @P4 R2UR UR8, R11 ;  /* 0x000000000b0842ca */ /* 0x000fe400000e0000 */
[----:B------:R-:W-:Y:S02]  /*b6c0*/  @P4 PLOP3.LUT P0, PT, P4, PT, PT, 0x8, 0x0 ;  /* 0x000000000000481c */ /* 0x000fe4000270e170 */
[----:B------:R-:W-:-:S09]  /*b6d0*/  PLOP3.LUT P4, PT, PT, PT, PT, 0x8, 0x0 ;  /* 0x000000000000781c */ /* 0x000fd20003f8e170 */
[----:B------:R1:W-:Y:S02]  /*b6e0*/  UTMALDG.4D [UR8], [UR4], desc[UR6] ;  /* 0x00000608040075b4 */ /* 0x0003e40008019000 */
[----:B-1----:R-:W-:Y:S05]  /*b6f0*/  @P0 BRA.U.ANY `(.L_x_58) ;  /* 0xfffffffd00dc0947 */ /* 0x002fea000393ffff */
[----:B------:R-:W1:Y:S01]  /*b700*/  SYNCS.PHASECHK.TRANS64.TRYWAIT P0, [R4+URZ+0x38840], R2 ;  /* 0x03884002040075a7 */ /* 0x000e62000800017f */
[----:B------:R-:W-:Y:S04]  /*b710*/  BSSY B1, `(.L_x_59) ;  /* 0x0000002000017945 */ /* 0x000fe80003800000 */
[----:B-1----:R-:W-:Y:S05]  /*b720*/  @!P0 BRA `(.L_x_60) ;  /* 0x0000001c00b88947 */ /* 0x002fea0003800000 */
.L_x_102:
[----:B------:R-:W-:Y:S05]  /*b730*/  BSYNC B1 ;  /* 0x0000000000017941 */ /* 0x000fea0003800000 */
.L_x_59:
[----:B------:R-:W-:Y:S01]  /*b740*/  BSSY B1, `(.L_x_61) ;  /* 0x000000b000017945 */ /* 0x000fe20003800000 */
[----:B-1-3--:R-:W-:Y:S02]  /*b750*/  IMAD.MOV.U32 R2, RZ, RZ, 0x0 ;  /* 0x00000000ff027424 */ /* 0x00afe400078e00ff */
[----:B------:R-:W-:Y:S01]  /*b760*/  IMAD.MOV.U32 R3, RZ, RZ, 0x14f00000 ;  /* 0x14f00000ff037424 */ /* 0x000fe200078e00ff */
[----:B------:R-:W-:Y:S06]  /*b770*/  @P3 BRA `(.L_x_62) ;  /* 0x00000000001c3947 */ /* 0x000fec0003800000 */
[----:B------:R-:W1:Y:S02]  /*b780*/  S2R R11, SR_TID.X ;  /* 0x00000000000b7919 */ /* 0x000e640000002100 */
[----:B-1----:R-:W-:Y:S01]  /*b790*/  LOP3.LUT R12, R11, 0x1f, RZ, 0xc0, !PT ;  /* 0x0000001f0b0c7812 */ /* 0x002fe200078ec0ff */
[----:B------:R-:W-:-:S03]  /*b7a0*/  IMAD.MOV.U32 R11, RZ, RZ, 0x8000 ;  /* 0x00008000ff0b7424 */ /* 0x000fc600078e00ff */
[----:B------:R-:W-:Y:S01]  /*b7b0*/  ISETP.NE.AND P0, PT, R12, RZ, PT ;  /* 0x000000ff0c00720c */ /* 0x000fe20003f05270 */
[----:B------:R1:W-:-:S12]  /*b7c0*/  SYNCS.ARRIVE.TRANS64 RZ, [R4+URZ+0x38830], R11 ;  /* 0x0388300b04ff79a7 */ /* 0x0003d8000800003f */
[----:B-1----:R-:W-:Y:S05]  /*b7d0*/  @!P0 BRA `(.L_x_62) ;  /* 0x0000000000048947 */ /* 0x002fea0003800000 */
[----:B------:R-:W-:Y:S01]  /*b7e0*/  BPT.TRAP 0x1 ;  /* 0x000000040000795c */ /* 0x000fe20000300000 */
.L_x_62:
[----:B------:R-:W-:Y:S05]  /*b7f0*/  BSYNC B1 ;  /* 0x0000000000017941 */ /* 0x000fea0003800000 */
.L_x_61:
[----:B------:R-:W2:Y:S01]  /*b800*/  LDL R11, [R1+0x4] ;  /* 0x00000400010b7983 */ /* 0x000ea20000100800 */
[----:B------:R-:W-:Y:S01]  /*b810*/  R2UR UR6, R2 ;  /* 0x00000000020672ca */ /* 0x000fe200000e0000 */
[----:B------:R-:W-:Y:S01]  /*b820*/  UIADD3 UR4, UP0, UR52, 0x370, URZ ;  /* 0x0000037034047890 */ /* 0x000fe2000ff1e03f */
[----:B------:R-:W-:Y:S01]  /*b830*/  R2UR UR7, R3 ;  /* 0x00000000030772ca */ /* 0x000fe200000e0000 */
[----:B------:R-:W-:Y:S01]  /*b840*/  VIADD R4, R4, 0x38830 ;  /* 0x0003883004047836 */ /* 0x000fe20000000000 */
[----:B------:R-:W-:Y:S01]  /*b850*/  R2UR UR10, R5 ;  /* 0x00000000050a72ca */ /* 0x000fe200000e0000 */
[----:B------:R-:W-:Y:S01]  /*b860*/  VIADD R5, R9, 0x28400 ;  /* 0x0002840009057836 */ /* 0x000fe20000000000 */
[----:B------:R-:W-:Y:S01]  /*b870*/  PLOP3.LUT P0, PT, PT, PT, PT, 0x80, 0x0 ;  /* 0x000000000000781c */ /* 0x000fe20003f0f070 */
[----:B------:R-:W-:Y:S01]  /*b880*/  UIADD3.X UR5, URZ, UR53, URZ, UP0, !UPT ;  /* 0x000000353f057290 */ /* 0x000fe200087fe43f */
[----:B--2---:R-:W-:-:S15]  /*b890*/  R2UR UR12, R11 ;  /* 0x000000000b0c72ca */ /* 0x004fde00000e0000 */
.L_x_63:
        /* <DEDUP_REMOVED lines=10> */
[----:B------:R-:W-:Y:S01]  /*b940*/  R2UR UR10, R10 ;  /* 0x000000000a0a72ca */ /* 0x000fe200000e0000 */
[----:B------:R-:W-:Y:S01]  /*b950*/  VIADD R9, R9, 0x2c400 ;  /* 0x0002c40009097836 */ /* 0x000fe20000000000 */
[----:B------:R-:W-:Y:S02]  /*b960*/  R2UR UR6, R2 ;  /* 0x00000000020672ca */ /* 0x000fe400000e0000 */
[----:B------:R-:W-:Y:S02]  /*b970*/  R2UR UR7, R3 ;  /* 0x00000000030772ca */ /* 0x000fe400000e0000 */
[----:B------:R-:W-:Y:S02]  /*b980*/  PLOP3.LUT P0, PT, PT, PT, PT, 0x80, 0x0 ;  /* 0x000000000000781c */ /* 0x000fe40003f0f070 */
[----:B--2---:R-:W-:-:S15]  /*b990*/  R2UR UR12, R11 ;  /* 0x000000000b0c72ca */ /* 0x004fde00000e0000 */
.L_x_64:
        /* <DEDUP_REMOVED lines=8> */
[----:B---3--:R-:W-:Y:S05]  /*ba20*/  @P0 BRA.U.ANY `(.L_x_64) ;  /* 0xfffffffd00dc0947 */ /* 0x008fea000393ffff */
.L_x_51:
[----:B------:R-:W-:Y:S05]  /*ba30*/  BSYNC B0 ;  /* 0x0000000000007941 */ /* 0x000fea0003800000 */
.L_x_50:
[----:B------:R-:W-:-:S06]  /*ba40*/  UISETP.NE.AND UP0, UPT, UR43, 0x3, UPT ;  /* 0x000000032b00788c */ /* 0x000fcc000bf05270 */
[----:B------:R-:W-:-:S13]  /*ba50*/  PLOP3.LUT P0, PT, PT, PT, UP0, 0x80, 0x0 ;  /* 0x000000000000781c */ /* 0x000fda0003f0f008 */
[----:B------:R-:W-:Y:S05]  /*ba60*/  @!P0 BRA `(.L_x_65) ;  /* 0x0000000000048947 */ /* 0x000fea0003800000 */
[----:B------:R-:W-:Y:S01]  /*ba70*/  BPT.TRAP 0x1 ;  /* 0x000000040000795c */ /* 0x000fe20000300000 */
.L_x_65:
[----:B------:R-:W-:Y:S01]  /*ba80*/  IMAD.U32 R2, RZ, RZ, UR48 ;  /* 0x00000030ff027e24 */ /* 0x000fe2000f8e00ff */
[----:B------:R-:W-:Y:S01]  /*ba90*/  LEA R3, R7, UR40, 0x3 ;  /* 0x0000002807037c11 */ /* 0x000fe2000f8e18ff */
[----:B------:R-:W-:Y:S03]  /*baa0*/  BSSY B0, `(.L_x_66) ;  /* 0x0000007000007945 */ /* 0x000fe60003800000 */
[----:B------:R-:W-:Y:S01]  /*bab0*/  ISETP.NE.AND P0, PT, R2, 0x3, PT ;  /* 0x000000030200780c */ /* 0x000fe20003f05270 */
[----:B------:R3:W-:Y:S01]  /*bac0*/  STL [R1], R3 ;  /* 0x0000000301007387 */ /* 0x0007e20000100800 */
[----:B------:R-:W-:-:S04]  /*bad0*/  LOP3.LUT R2, R6, 0x1, RZ, 0x3c, !PT ;  /* 0x0000000106027812 */ /* 0x000fc800078e3cff */
[----:B------:R-:W-:-:S04]  /*bae0*/  SHF.L.U32 R2, R2, 0x1f, RZ ;  /* 0x0000001f02027819 */ /* 0x000fc800000006ff */
[----:B------:R-:W4:Y:S02]  /*baf0*/  SYNCS.PHASECHK.TRANS64.TRYWAIT P3, [R3+URZ+0x38870], R2 ;  /* 0x03887002030075a7 */ /* 0x000f24000806017f */
[----:B---34-:R-:W-:Y:S05]  /*bb00*/  @!P3 BRA `(.L_x_67) ;  /* 0x0000001800d4b947 */ /* 0x018fea0003800000 */
.L_x_103:
[----:B------:R-:W-:Y:S05]  /*bb10*/  BSYNC B0 ;  /* 0x0000000000007941 */ /* 0x000fea0003800000 */
.L_x_66:
[----:B------:R-:W-:Y:S05]  /*bb20*/  @!P0 BRA `(.L_x_68) ;  /* 0x0000000000048947 */ /* 0x000fea0003800000 */
[----:B------:R-:W-:Y:S01]  /*bb30*/  BPT.TRAP 0x1 ;  /* 0x000000040000795c */ /* 0x000fe20000300000 */
.L_x_68:
[----:B---3--:R-:W3:Y:S01]  /*bb40*/  LDL R3, [R1] ;  /* 0x0000000001037983 */ /* 0x008ee20000100800 */
[----:B------:R-:W-:Y:S01]  /*bb50*/  SHF.L.U32 R2, R6, 0x1f, RZ ;  /* 0x0000001f06027819 */ /* 0x000fe200000006ff */
[----:B------:R-:W-:-:S03]  /*bb60*/  IMAD.SHL.U32 R20, R7, 0x8000, RZ ;  /* 0x0000800007147824 */ /* 0x000fc600078e00ff */
[----:B---3--:R-:W3:Y:S02]  /*bb70*/  SYNCS.PHASECHK.TRANS64.TRYWAIT P3, [R3+URZ+0x38860], R2 ;  /* 0x03886002030075a7 */ /* 0x008ee4000806017f */
[----:B---3--:R-:W-:Y:S05]  /*bb80*/  @!P3 BRA `(.L_x_69) ;  /* 0x0000001800ccb947 */ /* 0x008fea0003800000 */
.L_x_104:
[----:B---3--:R-:W3:Y:S04]  /*bb90*/  LDL R3, [R1+0x24] ;  /* 0x0000240001037983 */ /* 0x008ee80000100800 */
[----:B------:R-:W4:Y:S04]  /*bba0*/  LDL R16, [R1+0x18] ;  /* 0x0000180001107983 */ /* 0x000f280000100800 */
[----:B------:R-:W5:Y:S01]  /*bbb0*/  LDL R12, [R1+0x20] ;  /* 0x00002000010c7983 */ /* 0x000f620000100800 */
[----:B------:R-:W-:Y:S05]  /*bbc0*/  WARPSYNC.ALL ;  /* 0x0000000000007948 */ /* 0x000fea0003800000 */
[----:B---3--:R-:W-:-:S05]  /*bbd0*/  LOP3.LUT R2, R20, R3, RZ, 0xfc, !PT ;  /* 0x0000000314027212 */ /* 0x008fca00078efcff */
[----:B-1----:R-:W1:Y:S01]  /*bbe0*/  LDSM.16.MT88.4 R8, [R2+UR40+0x10400] ;  /* 0x010400280208783b */ /* 0x002e620008004200 */
[----:B------:R-:W-:-:S04]  /*bbf0*/  VIADD R3, R2, UR40 ;  /* 0x0000002802037c36 */ /* 0x000fc80008000000 */
[----:B----4-:R-:W-:Y:S01]  /*bc00*/  IMAD.IADD R3, R16, 0x1, R3 ;  /* 0x0000000110037824 */ /* 0x010fe200078e0203 */
[C-C-:B-1----:R-:W-:Y:S02]  /*bc10*/  PRMT R4, R8.reuse, 0x6420, R9.reuse ;  /* 0x0000642008047816 */ /* 0x142fe40000000009 */
[----:B------:R-:W-:Y:S02]  /*bc20*/  PRMT R5, R8, 0x7531, R9 ;  /* 0x0000753108057816 */ /* 0x000fe40000000009 */
[C-C-:B------:R-:W-:Y:S02]  /*bc30*/  PRMT R6, R10.reuse, 0x6420, R11.reuse ;  /* 0x000064200a067816 */ /* 0x140fe4000000000b */
[----:B------:R-:W-:Y:S02]  /*bc40*/  PRMT R7, R10, 0x7531, R11 ;  /* 0x000075310a077816 */ /* 0x000fe4000000000b */
[----:B------:R-:W1:Y:S01]  /*bc50*/  LDSM.16.MT88.4 R8, [R3+0x10400] ;  /* 0x010400000308783b */ /* 0x000e620000004200 */
[----:B-----5:R-:W-:-:S05]  /*bc60*/  IADD3 R20, R20, UR40, R12 ;  /* 0x0000002814147c10 */ /* 0x020fca000fffe00c */
[----:B------:R-:W-:Y:S01]  /*bc70*/  STSM.16.M88.4 [R20+0x400], R4 ;  /* 0x0004000414007844 */ /* 0x000fe20000000200 */
[C-C-:B-1----:R-:W-:Y:S02]  /*bc80*/  PRMT R12, R8.reuse, 0x6420, R9.reuse ;  /* 0x00006420080c7816 */ /* 0x142fe40000000009 */
[----:B------:R-:W-:Y:S02]  /*bc90*/  PRMT R13, R8, 0x7531, R9 ;  /* 0x00007531080d7816 */ /* 0x000fe40000000009 */
[C-C-:B------:R-:W-:Y:S02]  /*bca0*/  PRMT R14, R10.reuse, 0x6420, R11.reuse ;  /* 0x000064200a0e7816 */ /* 0x140fe4000000000b */
[----:B------:R-:W-:-:S05]  /*bcb0*/  PRMT R15, R10, 0x7531, R11 ;  /* 0x000075310a0f7816 */ /* 0x000fca000000000b */
[----:B------:R-:W-:Y:S04]  /*bcc0*/  STSM.16.M88.4 [R20+0x2400], R12 ;  /* 0x0024000c14007844 */ /* 0x000fe80000000200 */
[----:B------:R-:W1:Y:S02]  /*bcd0*/  LDSM.16.MT88.4 R8, [R2+UR40+0x14400] ;  /* 0x014400280208783b */ /* 0x000e640008004200 */
[C-C-:B-1----:R-:W-:Y:S02]  /*bce0*/  PRMT R4, R8.reuse, 0x6420, R9.reuse ;  /* 0x0000642008047816 */ /* 0x142fe40000000009 */
[----:B------:R-:W-:Y:S02]  /*bcf0*/  PRMT R5, R8, 0x7531, R9 ;  /* 0x0000753108057816 */ /* 0x000fe40000000009 */
[----:B------:R-:W-:-:S02]  /*bd00*/  PRMT R6, R10, 0x6420, R11 ;  /* 0x000064200a067816 */ /* 0x000fc4000000000b */
[----:B------:R-:W-:Y:S02]  /*bd10*/  PRMT R7, R10, 0x7531, R11 ;  /* 0x000075310a077816 */ /* 0x000fe4000000000b */
[----:B------:R-:W1:Y:S01]  /*bd20*/  LDSM.16.MT88.4 R8, [R3+0x14400] ;  /* 0x014400000308783b */ /* 0x000e620000004200 */
[----:B------:R-:W-:-:S03]  /*bd30*/  IMAD.MOV.U32 R15, RZ, RZ, R16 ;  /* 0x000000ffff0f7224 */ /* 0x000fc600078e0010 */
[----:B------:R-:W-:Y:S01]  /*bd40*/  STSM.16.M88.4 [R20+0x4400], R4 ;  /* 0x0044000414007844 */ /* 0x000fe20000000200 */
[C-C-:B-1----:R-:W-:Y:S02]  /*bd50*/  PRMT R16, R8.reuse, 0x6420, R9.reuse ;  /* 0x0000642008107816 */ /* 0x142fe40000000009 */
[----:B------:R-:W-:Y:S02]  /*bd60*/  PRMT R17, R8, 0x7531, R9 ;  /* 0x0000753108117816 */ /* 0x000fe40000000009 */
[C-C-:B------:R-:W-:Y:S02]  /*bd70*/  PRMT R18, R10.reuse, 0x6420, R11.reuse ;  /* 0x000064200a127816 */ /* 0x140fe4000000000b */
[----:B------:R-:W-:-:S05]  /*bd80*/  PRMT R19, R10, 0x7531, R11 ;  /* 0x000075310a137816 */ /* 0x000fca000000000b */
[----:B------:R1:W-:Y:S04]  /*bd90*/  STSM.16.M88.4 [R20+0x6400], R16 ;  /* 0x0064001014007844 */ /* 0x0003e80000000200 */
[----:B------:R-:W3:Y:S04]  /*bda0*/  LDSM.16.MT88.4 R8, [R2+UR40+0x11400] ;  /* 0x011400280208783b */ /* 0x000ee80008004200 */
[----:B-1----:R-:W4:Y:S01]  /*bdb0*/  LDL R18, [R1+0x14] ;  /* 0x0000140001127983 */ /* 0x002f220000100800 */
[C-C-:B---3--:R-:W-:Y:S02]  /*bdc0*/  PRMT R4, R8.reuse, 0x6420, R9.reuse ;  /* 0x0000642008047816 */ /* 0x148fe40000000009 */
[----:B------:R-:W-:-:S02]  /*bdd0*/  PRMT R5, R8, 0x7531, R9 ;  /* 0x0000753108057816 */ /* 0x000fc40000000009 */
[C-C-:B------:R-:W-:Y:S02]  /*bde0*/  PRMT R6, R10.reuse, 0x6420, R11.reuse ;  /* 0x000064200a067816 */ /* 0x140fe4000000000b */
[----:B------:R-:W-:Y:S02]  /*bdf0*/  PRMT R7, R10, 0x7531, R11 ;  /* 0x000075310a077816 */ /* 0x000fe4000000000b */
[----:B------:R-:W1:Y:S01]  /*be00*/  LDSM.16.MT88.4 R8, [R3+0x11400] ;  /* 0x011400000308783b */ /* 0x000e620000004200 */
[----:B------:R-:W-:Y:S01]  /*be10*/  IMAD.MOV.U32 R19, RZ, RZ, R15 ;  /* 0x000000ffff137224 */ /* 0x000fe200078e000f */
[C-C-:B-1----:R-:W-:Y:S02]  /*be20*/  PRMT R12, R8.reuse, 0x6420, R9.reuse ;  /* 0x00006420080c7816 */ /* 0x142fe40000000009 */
[----:B------:R-:W-:Y:S02]  /*be30*/  PRMT R13, R8, 0x7531, R9 ;  /* 0x00007531080d7816 */ /* 0x000fe40000000009 */
[----:B------:R-:W-:-:S02]  /*be40*/  PRMT R14, R10, 0x6420, R11 ;  /* 0x000064200a0e7816 */ /* 0x000fc4000000000b */
[----:B------:R-:W-:Y:S02]  /*be50*/  PRMT R15, R10, 0x7531, R11 ;  /* 0x000075310a0f7816 */ /* 0x000fe4000000000b */
[----:B----4-:R-:W-:-:S05]  /*be60*/  IADD3 R16, R18, 0x400, R20 ;  /* 0x0000040012107810 */ /* 0x010fca0007ffe014 */
[----:B------:R-:W-:Y:S04]  /*be70*/  STSM.16.M88.4 [R16], R4 ;  /* 0x0000000410007844 */ /* 0x000fe80000000200 */
[----:B------:R-:W-:Y:S04]  /*be80*/  STSM.16.M88.4 [R16+0x2000], R12 ;  /* 0x0020000c10007844 */ /* 0x000fe80000000200 */
[----:B------:R-:W1:Y:S02]  /*be90*/  LDSM.16.MT88.4 R8, [R2+UR40+0x15400] ;  /* 0x015400280208783b */ /* 0x000e640008004200 */
[----:B-1----:R-:W-:-:S02]  /*bea0*/  PRMT R4, R8, 0x6420, R9 ;  /* 0x0000642008047816 */ /* 0x002fc40000000009 */
[----:B------:R-:W-:Y:S02]  /*beb0*/  PRMT R5, R8, 0x7531, R9 ;  /* 0x0000753108057816 */ /* 0x000fe40000000009 */
[C-C-:B------:R-:W-:Y:S02]  /*bec0*/  PRMT R6, R10.reuse, 0x6420, R11.reuse ;  /* 0x000064200a067816 */ /* 0x140fe4000000000b */
[----:B------:R-:W-:Y:S02]  /*bed0*/  PRMT R7, R10, 0x7531, R11 ;  /* 0x000075310a077816 */ /* 0x000fe4000000000b */
[----:B------:R-:W1:Y:S01]  /*bee0*/  LDSM.16.MT88.4 R8, [R3+0x15400] ;  /* 0x015400000308783b */ /* 0x000e620000004200 */
[----:B------:R-:W-:Y:S02]  /*bef0*/  IMAD.MOV.U32 R13, RZ, RZ, R16 ;  /* 0x000000ffff0d7224 */ /* 0x000fe400078e0010 */
[----:B------:R-:W-:Y:S02]  /*bf00*/  IMAD.MOV.U32 R14, RZ, RZ, R18 ;  /* 0x000000ffff0e7224 */ /* 0x000fe400078e0012 */
[----:B------:R-:W-:Y:S01]  /*bf10*/  IMAD.MOV.U32 R15, RZ, RZ, R19 ;  /* 0x000000ffff0f7224 */ /* 0x000fe200078e0013 */
[----:B------:R-:W-:Y:S01]  /*bf20*/  STSM.16.M88.4 [R13+0x4000], R4 ;  /* 0x004000040d007844 */ /* 0x000fe20000000200 */
[----:B-1----:R-:W-:-:S02]  /*bf30*/  PRMT R16, R8, 0x6420, R9 ;  /* 0x0000642008107816 */ /* 0x002fc40000000009 */
        /* <DEDUP_REMOVED lines=10> */
[----:B------:R-:W-:Y:S01]  /*bfe0*/  IMAD.MOV.U32 R19, RZ, RZ, R14 ;  /* 0x000000ffff137224 */ /* 0x000fe200078e000e */
[----:B------:R-:W-:-:S05]  /*bff0*/  IADD3 R20, R15, 0x400, R20 ;  /* 0x000004000f147810 */ /* 0x000fca0007ffe014 */
[----:B------:R-:W-:Y:S01]  /*c000*/  STSM.16.M88.4 [R20], R4 ;  /* 0x0000000414007844 */ /* 0x000fe20000000200 */
        /* <DEDUP_REMOVED lines=24> */
[----:B------:R-:W-:-:S05]  /*c190*/  IMAD.IADD R20, R15, 0x1, R20 ;  /* 0x000000010f147824 */ /* 0x000fca00078e0214 */
[----:B------:R1:W-:Y:S02]  /*c1a0*/  STSM.16.M88.4 [R20], R4 ;  /* 0x0000000414007844 */ /* 0x0003e40000000200 */
[C-C-:B-1----:R-:W-:Y:S02]  /*c1b0*/  PRMT R4, R8.reuse, 0x6420, R9.reuse ;  /* 0x0000642008047816 */ /* 0x142fe40000000009 */
[----:B------:R-:W-:Y:S02]  /*c1c0*/  PRMT R5, R8, 0x7531, R9 ;  /* 0x0000753108057816 */ /* 0x000fe40000000009 */
[C-C-:B------:R-:W-:Y:S02]  /*c1d0*/  PRMT R6, R10.reuse, 0x6420, R11.reuse ;  /* 0x000064200a067816 */ /* 0x140fe4000000000b */
[----:B------:R-:W-:-:S05]  /*c1e0*/  PRMT R7, R10, 0x7531, R11 ;  /* 0x000075310a077816 */ /* 0x000fca000000000b */
[----:B------:R-:W-:Y:S04]  /*c1f0*/  STSM.16.M88.4 [R20+0x2000], R4 ;  /* 0x0020000414007844 */ /* 0x000fe80000000200 */
[----:B------:R-:W1:Y:S04]  /*c200*/  LDSM.16.MT88.4 R8, [R2+UR40+0x17400] ;  /* 0x017400280208783b */ /* 0x000e680008004200 */
[----:B------:R-:W3:Y:S01]  /*c210*/  LDSM.16.MT88.4 R4, [R3+0x17400] ;  /* 0x017400000304783b */ /* 0x000ee20000004200 */
[C-C-:B-1----:R-:W-:Y:S02]  /*c220*/  PRMT R12, R8.reuse, 0x6420, R9.reuse ;  /* 0x00006420080c7816 */ /* 0x142fe40000000009 */
[----:B------:R-:W-:-:S02]  /*c230*/  PRMT R13, R8, 0x7531, R9 ;  /* 0x00007531080d7816 */ /* 0x000fc40000000009 */
[C-C-:B------:R-:W-:Y:S02]  /*c240*/  PRMT R14, R10.reuse, 0x6420, R11.reuse ;  /* 0x000064200a0e7816 */ /* 0x140fe4000000000b */
[----:B------:R-:W-:Y:S02]  /*c250*/  PRMT R15, R10, 0x7531, R11 ;  /* 0x000075310a0f7816 */ /* 0x000fe4000000000b */
[C-C-:B---3--:R-:W-:Y:S02]  /*c260*/  PRMT R8, R4.reuse, 0x6420, R5.reuse ;  /* 0x0000642004087816 */ /* 0x148fe40000000005 */
[----:B------:R-:W-:Y:S02]  /*c270*/  PRMT R9, R4, 0x7531, R5 ;  /* 0x0000753104097816 */ /* 0x000fe40000000005 */
[C-C-:B------:R-:W-:Y:S02]  /*c280*/  PRMT R10, R6.reuse, 0x6420, R7.reuse ;  /* 0x00006420060a7816 */ /* 0x140fe40000000007 */
[----:B------:R-:W-:Y:S01]  /*c290*/  PRMT R11, R6, 0x7531, R7 ;  /* 0x00007531060b7816 */ /* 0x000fe20000000007 */
[----:B------:R1:W-:Y:S04]  /*c2a0*/  STSM.16.M88.4 [R20+0x4000], R12 ;  /* 0x0040000c14007844 */ /* 0x0003e80000000200 */
[----:B------:R1:W-:Y:S01]  /*c2b0*/  STSM.16.M88.4 [R20+0x6000], R8 ;  /* 0x0060000814007844 */ /* 0x0003e20000000200 */
[----:B------:R-:W-:Y:S01]  /*c2c0*/  @!PT LDS RZ, [RZ] ;  /* 0x00000000fffff984 */ /* 0x000fe20000000800 */
[----:B------:R-:W-:Y:S01]  /*c2d0*/  @!PT LDS RZ, [RZ] ;  /* 0x00000000fffff984 */ /* 0x000fe20000000800 */
[----:B------:R-:W-:Y:S01]  /*c2e0*/  @!PT LDS RZ, [RZ] ;  /* 0x00000000fffff984 */ /* 0x000fe20000000800 */
[----:B------:R-:W-:Y:S01]  /*c2f0*/  @!PT LDS RZ, [RZ] ;  /* 0x00000000fffff984 */ /* 0x000fe20000000800 */
[----:B------:R3:W-:Y:S06]  /*c300*/  MEMBAR.ALL.CTA ;  /* 0x0000000000007992 */ /* 0x0007ec0000008000 */
[----:B---3--:R-:W3:Y:S01]  /*c310*/  FENCE.VIEW.ASYNC.S ;  /* 0x00000000000073c6 */ /* 0x008ee20000000000 */
[----:B------:R-:W-:Y:S05]  /*c320*/  @!P0 BRA `(.L_x_70) ;  /* 0x0000000000048947 */ /* 0x000fea0003800000 */
[----:B------:R-:W-:Y:S01]  /*c330*/  BPT.TRAP 0x1 ;  /* 0x000000040000795c */ /* 0x000fe20000300000 */
.L_x_70:
[----:B------:R-:W3:Y:S01]  /*c340*/  LDL.LU R3, [R1] ;  /* 0x0000000001037983 */ /* 0x000ee20000300800 */
[C---:B------:R-:W-:Y:S01]  /*c350*/  ISETP.GT.AND P0, PT, R21.reuse, RZ, PT ;  /* 0x000000ff1500720c */ /* 0x040fe20003f04270 */
[----:B------:R-:W-:Y:S02]  /*c360*/  VIADD R21, R21, 0xffffffff ;  /* 0xffffffff15157836 */ /* 0x000fe40000000000 */
[----:B------:R4:W5:Y:S04]  /*c370*/  LDL R6, [R1+0xc] ;  /* 0x00000c0001067983 */ /* 0x0009680000100800 */
[----:B------:R4:W5:Y:S01]  /*c380*/  LDL R7, [R1+0x8] ;  /* 0x0000080001077983 */ /* 0x0009620000100800 */
[----:B---3--:R4:W-:Y:S01]  /*c390*/  SYNCS.ARRIVE.TRANS64.A1T0 RZ, [R3+URZ+0x38850], RZ ;  /* 0x038850ff03ff79a7 */ /* 0x0089e2000810003f */
[----:B------:R-:W-:-:S05]  /*c3a0*/  @!P2 VIADD R2, R3, 0x38880 ;  /* 0x000388800302a836 */ /* 0x000fca0000000000 */
[----:B------:R-:W-:Y:S01]  /*c3b0*/  @!P2 PRMT R2, RZ, 0x654, R2 ;  /* 0x00000654ff02a816 */ /* 0x000fe20000000002 */
[----:B------:R-:W-:Y:S06]  /*c3c0*/  BAR.SYNC.DEFER_BLOCKING 0x2, 0x80 ;  /* 0x0082000000007b1d */ /* 0x000fec0000010000 */
[----:B------:R4:W-:Y:S01]  /*c3d0*/  @!P2 SYNCS.ARRIVE.TRANS64.RED.A1T0 RZ, [R2+URZ], RZ ;  /* 0x000000ff02ffa9a7 */ /* 0x0009e2000810043f */
[----:B------:R-:W-:Y:S05]  /*c3e0*/  @P0 BRA `(.L_x_71) ;  /* 0xffffffec005c0947 */ /* 0x000fea000383ffff */
.L_x_49:
[----:B------:R-:W-:-:S06]  /*c3f0*/  UISETP.NE.AND UP0, UPT, UR43, 0x3, UPT ;  /* 0x000000032b00788c */ /* 0x000fcc000bf05270 */
[----:B------:R-:W-:-:S13]  /*c400*/  PLOP3.LUT P0, PT, PT, PT, UP0, 0x80, 0x0 ;  /* 0x000000000000781c */ /* 0x000fda0003f0f008 */
[----:B------:R-:W-:Y:S05]  /*c410*/  @!P0 BRA `(.L_x_72) ;  /* 0x0000000000048947 */ /* 0x000fea0003800000 */
[----:B------:R-:W-:Y:S01]  /*c420*/  BPT.TRAP 0x1 ;  /* 0x000000040000795c */ /* 0x000fe20000300000 */
.L_x_72:
[----:B------:R-:W3:Y:S04]  /*c430*/  LDL R0, [R1+0xc] ;  /* 0x00000c0001007983 */ /* 0x000ee80000100800 */
[----:B-1--4-:R-:W4:Y:S01]  /*c440*/  LDL R2, [R1+0x8] ;  /* 0x0000080001027983 */ /* 0x012f220000100800 */
[----:B------:R-:W-:Y:S01]  /*c450*/  BSSY B0, `(.L_x_73) ;  /* 0x0000008000007945 */ /* 0x000fe20003800000 */
[----:B---3--:R-:W-:-:S04]  /*c460*/  LOP3.LUT R0, R0, 0x1, RZ, 0x3c, !PT ;  /* 0x0000000100007812 */ /* 0x008fc800078e3cff */
[----:B------:R-:W-:Y:S02]  /*c470*/  SHF.L.U32 R0, R0, 0x1f, RZ ;  /* 0x0000001f00007819 */ /* 0x000fe400000006ff */
[----:B----4-:R-:W-:-:S04]  /*c480*/  LEA R21, R2, UR40, 0x3 ;  /* 0x0000002802157c11 */ /* 0x010fc8000f8e18ff */
[----:B------:R-:W1:Y:S01]  /*c490*/  SYNCS.PHASECHK.TRANS64.TRYWAIT P0, [R21+URZ+0x38870], R0 ;  /* 0x03887000150075a7 */ /* 0x000e62000800017f */
[----:B------:R-:W-:-:S05]  /*c4a0*/  IMAD.U32 R2, RZ, RZ, UR48 ;  /* 0x00000030ff027e24 */ /* 0x000fca000f8e00ff */
[----:B------:R-:W-:Y:S01]  /*c4b0*/  ISETP.NE.AND P1, PT, R2, 0x3, PT ;  /* 0x000000030200780c */ /* 0x000fe20003f25270 */
[----:B-1----:R-:W-:-:S12]  /*c4c0*/  @!P0 BRA `(.L_x_74) ;  /* 0x0000001000948947 */ /* 0x002fd80003800000 */
.L_x_105:
[----:B------:R-:W-:Y:S05]  /*c4d0*/  BSYNC B0 ;  /* 0x0000000000007941 */ /* 0x000fea0003800000 */
.L_x_73:
[----:B------:R-:W-:Y:S05]  /*c4e0*/  @!P1 BRA `(.L_x_75) ;  /* 0x0000000000049947 */ /* 0x000fea0003800000 */
[----:B------:R-:W-:Y:S01]  /*c4f0*/  BPT.TRAP 0x1 ;  /* 0x000000040000795c */ /* 0x000fe20000300000 */
.L_x_75:
[----:B-1----:R-:W3:Y:S02]  /*c500*/  LDL R0, [R1+0xc] ;  /* 0x00000c0001007983 */ /* 0x002ee40000100800 */
[----:B---3--:R-:W-:-:S04]  /*c510*/  SHF.L.U32 R0, R0, 0x1f, RZ ;  /* 0x0000001f00007819 */ /* 0x008fc800000006ff */
[----:B------:R-:W1:Y:S02]  /*c520*/  SYNCS.PHASECHK.TRANS64.TRYWAIT P0, [R21+URZ+0x38860], R0 ;  /* 0x03886000150075a7 */ /* 0x000e64000800017f */
[----:B-1----:R-:W-:Y:S05]  /*c530*/  @!P0 BRA `(.L_x_76) ;  /* 0x00000010008c8947 */ /* 0x002fea0003800000 */
.L_x_106:
[----:B------:R-:W3:Y:S04]  /*c540*/  LDL R3, [R1+0x8] ;  /* 0x0000080001037983 */ /* 0x000ee80000100800 */
[----:B------:R-:W1:Y:S04]  /*c550*/  LDL R2, [R1+0x24] ;  /* 0x0000240001027983 */ /* 0x000e680000100800 */
[----:B------:R-:W4:Y:S04]  /*c560*/  LDL R16, [R1+0x18] ;  /* 0x0000180001107983 */ /* 0x000f280000100800 */
[----:B------:R-:W4:Y:S01]  /*c570*/  LDL R12, [R1+0x20] ;  /* 0x00002000010c7983 */ /* 0x000f220000100800 */
[----:B------:R-:W-:Y:S05]  /*c580*/  WARPSYNC.ALL ;  /* 0x0000000000007948 */ /* 0x000fea0003800000 */
[----:B---3--:R-:W-:-:S05]  /*c590*/  IMAD.SHL.U32 R3, R3, 0x8000, RZ ;  /* 0x0000800003037824 */ /* 0x008fca00078e00ff */
[----:B-1----:R-:W-:-:S05]  /*c5a0*/  LOP3.LUT R0, R3, R2, RZ, 0xfc, !PT ;  /* 0x0000000203007212 */ /* 0x002fca00078efcff */
[----:B--2--5:R-:W1:Y:S01]  /*c5b0*/  LDSM.16.MT88.4 R4, [R0+UR40+0x10400] ;  /* 0x010400280004783b */ /* 0x024e620008004200 */
[----:B------:R-:W-:-:S04]  /*c5c0*/  VIADD R2, R0, UR40 ;  /* 0x0000002800027c36 */ /* 0x000fc80008000000 */
[----:B----4-:R-:W-:Y:S01]  /*c5d0*/  IMAD.IADD R2, R16, 0x1, R2 ;  /* 0x0000000110027824 */ /* 0x010fe200078e0202 */
[C-C-:B-1----:R-:W-:Y:S02]  /*c5e0*/  PRMT R8, R4.reuse, 0x6420, R5.reuse ;  /* 0x0000642004087816 */ /* 0x142fe40000000005 */
[----:B------:R-:W-:Y:S02]  /*c5f0*/  PRMT R9, R4, 0x7531, R5 ;  /* 0x0000753104097816 */ /* 0x000fe40000000005 */
[C-C-:B------:R-:W-:Y:S02]  /*c600*/  PRMT R10, R6.reuse, 0x6420, R7.reuse ;  /* 0x00006420060a7816 */ /* 0x140fe40000000007 */
[----:B------:R-:W-:Y:S02]  /*c610*/  PRMT R11, R6, 0x7531, R7 ;  /* 0x00007531060b7816 */ /* 0x000fe40000000007 */
[----:B------:R-:W1:Y:S01]  /*c620*/  LDSM.16.MT88.4 R4, [R2+0x10400] ;  /* 0x010400000204783b */ /* 0x000e620000004200 */
[----:B------:R-:W-:-:S05]  /*c630*/  IADD3 R3, R3, UR40, R12 ;  /* 0x0000002803037c10 */ /* 0x000fca000fffe00c */
[----:B------:R1:W-:Y:S02]  /*c640*/  STSM.16.M88.4 [R3+0x400], R8 ;  /* 0x0004000803007844 */ /* 0x0003e40000000200 */
        /* <DEDUP_REMOVED lines=10> */
[----:B------:R-:W1:Y:S04]  /*c6f0*/  LDSM.16.MT88.4 R4, [R2+0x14400] ;  /* 0x014400000204783b */ /* 0x000e680000004200 */
[----:B------:R2:W-:Y:S04]  /*c700*/  STSM.16.M88.4 [R3+0x4400], R12 ;  /* 0x0044000c03007844 */ /* 0x0005e80000000200 */
[----:B--2---:R-:W2:Y:S01]  /*c710*/  LDL R15, [R1+0x14] ;  /* 0x00001400010f7983 */ /* 0x004ea20000100800 */
[----:B-1----:R-:W-:-:S02]  /*c720*/  PRMT R8, R4, 0x6420, R5 ;  /* 0x0000642004087816 */ /* 0x002fc40000000005 */
[----:B------:R-:W-:Y:S02]  /*c730*/  PRMT R9, R4, 0x7531, R5 ;  /* 0x0000753104097816 */ /* 0x000fe40000000005 */
[C-C-:B------:R-:W-:Y:S02]  /*c740*/  PRMT R10, R6.reuse, 0x6420, R7.reuse ;  /* 0x00006420060a7816 */ /* 0x140fe40000000007 */
[----:B------:R-:W-:-:S05]  /*c750*/  PRMT R11, R6, 0x7531, R7 ;  /* 0x00007531060b7816 */ /* 0x000fca0000000007 */
[----:B------:R-:W-:Y:S04]  /*c760*/  STSM.16.M88.4 [R3+0x6400], R8 ;  /* 0x0064000803007844 */ /* 0x000fe80000000200 */
[----:B------:R-:W1:Y:S01]  /*c770*/  LDSM.16.MT88.4 R4, [R0+UR40+0x11400] ;  /* 0x011400280004783b */ /* 0x000e620008004200 */
[----:B------:R-:W-:Y:S01]  /*c780*/  IMAD.MOV.U32 R14, RZ, RZ, R16 ;  /* 0x000000ffff0e7224 */ /* 0x000fe200078e0010 */
[C-C-:B-1----:R-:W-:Y:S02]  /*c790*/  PRMT R16, R4.reuse, 0x6420, R5.reuse ;  /* 0x0000642004107816 */ /* 0x142fe40000000005 */
[----:B------:R-:W-:Y:S02]  /*c7a0*/  PRMT R17, R4, 0x7531, R5 ;  /* 0x0000753104117816 */ /* 0x000fe40000000005 */
[----:B------:R-:W-:-:S02]  /*c7b0*/  PRMT R18, R6, 0x6420, R7 ;  /* 0x0000642006127816 */ /* 0x000fc40000000007 */
[----:B------:R-:W-:Y:S02]  /*c7c0*/  PRMT R19, R6, 0x7531, R7 ;  /* 0x0000753106137816 */ /* 0x000fe40000000007 */
[----:B------:R-:W1:Y:S02]  /*c7d0*/  LDSM.16.MT88.4 R4, [R2+0x11400] ;  /* 0x011400000204783b */ /* 0x000e640000004200 */
[C-C-:B-1----:R-:W-:Y:S02]  /*c7e0*/  PRMT R8, R4.reuse, 0x6420, R5.reuse ;  /* 0x0000642004087816 */ /* 0x142fe40000000005 */
[----:B------:R-:W-:Y:S02]  /*c7f0*/  PRMT R9, R4, 0x7531, R5 ;  /* 0x0000753104097816 */ /* 0x000fe40000000005 */
[C-C-:B------:R-:W-:Y:S02]  /*c800*/  PRMT R10, R6.reuse, 0x6420, R7.reuse ;  /* 0x00006420060a7816 */ /* 0x140fe40000000007 */
[----:B------:R-:W-:-:S02]  /*c810*/  PRMT R11, R6, 0x7531, R7 ;  /* 0x00007531060b7816 */ /* 0x000fc40000000007 */
[----:B--2---:R-:W-:-:S05]  /*c820*/  IADD3 R20, R15, 0x400, R3 ;  /* 0x000004000f147810 */ /* 0x004fca0007ffe003 */
[----:B------:R1:W-:Y:S04]  /*c830*/  STSM.16.M88.4 [R20], R16 ;  /* 0x0000001014007844 */ /* 0x0003e80000000200 */
[----:B------:R-:W-:Y:S04]  /*c840*/  STSM.16.M88.4 [R20+0x2000], R8 ;  /* 0x0020000814007844 */ /* 0x000fe80000000200 */
[----:B------:R-:W2:Y:S01]  /*c850*/  LDSM.16.MT88.4 R4, [R0+UR40+0x15400] ;  /* 0x015400280004783b */ /* 0x000ea20008004200 */
[----:B-1----:R-:W-:Y:S02]  /*c860*/  IMAD.MOV.U32 R18, RZ, RZ, R14 ;  /* 0x000000ffff127224 */ /* 0x002fe400078e000e */
[----:B------:R-:W-:Y:S01]  /*c870*/  IMAD.MOV.U32 R19, RZ, RZ, R15 ;  /* 0x000000ffff137224 */ /* 0x000fe200078e000f */
[----:B--2---:R-:W-:-:S02]  /*c880*/  PRMT R12, R4, 0x6420, R5 ;  /* 0x00006420040c7816 */ /* 0x004fc40000000005 */
[----:B------:R-:W-:Y:S02]  /*c890*/  PRMT R13, R4, 0x7531, R5 ;  /* 0x00007531040d7816 */ /* 0x000fe40000000005 */
[C-C-:B------:R-:W-:Y:S02]  /*c8a0*/  PRMT R14, R6.reuse, 0x6420, R7.reuse ;  /* 0x00006420060e7816 */ /* 0x140fe40000000007 */
[----:B------:R-:W-:Y:S02]  /*c8b0*/  PRMT R15, R6, 0x7531, R7 ;  /* 0x00007531060f7816 */ /* 0x000fe40000000007 */
[----:B------:R-:W1:Y:S04]  /*c8c0*/  LDSM.16.MT88.4 R4, [R2+0x15400] ;  /* 0x015400000204783b */ /* 0x000e680000004200 */
[----:B------:R2:W-:Y:S01]  /*c8d0*/  STSM.16.M88.4 [R20+0x4000], R12 ;  /* 0x0040000c14007844 */ /* 0x0005e20000000200 */
[----:B-1----:R-:W-:-:S02]  /*c8e0*/  PRMT R8, R4, 0x6420, R5 ;  /* 0x0000642004087816 */ /* 0x002fc40000000005 */
[----:B------:R-:W-:Y:S02]  /*c8f0*/  PRMT R9, R4, 0x7531, R5 ;  /* 0x0000753104097816 */ /* 0x000fe40000000005 */
[C-C-:B------:R-:W-:Y:S02]  /*c900*/  PRMT R10, R6.reuse, 0x6420, R7.reuse ;  /* 0x00006420060a7816 */ /* 0x140fe40000000007 */
[----:B------:R-:W-:-:S05]  /*c910*/  PRMT R11, R6, 0x7531, R7 ;  /* 0x00007531060b7816 */ /* 0x000fca0000000007 */
[----:B------:R-:W-:Y:S04]  /*c920*/  STSM.16.M88.4 [R20+0x6000], R8 ;  /* 0x0060000814007844 */ /* 0x000fe80000000200 */
[----:B------:R-:W1:Y:S01]  /*c930*/  LDSM.16.MT88.4 R4, [R0+UR40+0x12400] ;  /* 0x012400280004783b */ /* 0x000e620008004200 */
[----:B--2---:R-:W-:Y:S02]  /*c940*/  IMAD.MOV.U32 R14, RZ, RZ, R18 ;  /* 0x000000ffff0e7224 */ /* 0x004fe400078e0012 */
[----:B------:R-:W-:Y:S01]  /*c950*/  IMAD.MOV.U32 R15, RZ, RZ, R19 ;  /* 0x000000ffff0f7224 */ /* 0x000fe200078e0013 */
[C-C-:B-1----:R-:W-:Y:S02]  /*c960*/  PRMT R16, R4.reuse, 0x6420, R5.reuse ;  /* 0x0000642004107816 */ /* 0x142fe40000000005 */
[----:B------:R-:W-:-:S02]  /*c970*/  PRMT R17, R4, 0x7531, R5 ;  /* 0x0000753104117816 */ /* 0x000fc40000000005 */
[C-C-:B------:R-:W-:Y:S02]  /*c980*/  PRMT R18, R6.reuse, 0x6420, R7.reuse ;  /* 0x0000642006127816 */ /* 0x140fe40000000007 */
[----:B------:R-:W-:Y:S02]  /*c990*/  PRMT R19, R6, 0x7531, R7 ;  /* 0x0000753106137816 */ /* 0x000fe40000000007 */
[----:B------:R-:W1:Y:S01]  /*c9a0*/  LDSM.16.MT88.4 R4, [R2+0x12400] ;  /* 0x012400000204783b */ /* 0x000e620000004200 */
[----:B------:R-:W-:-:S05]  /*c9b0*/  IADD3 R3, R14, 0x400, R3 ;  /* 0x000004000e037810 */ /* 0x000fca0007ffe003 */
[----:B------:R2:W-:Y:S01]  /*c9c0*/  STSM.16.M88.4 [R3], R16 ;  /* 0x0000001003007844 */ /* 0x0005e20000000200 */
[C-C-:B-1----:R-:W-:Y:S02]  /*c9d0*/  PRMT R8, R4.reuse, 0x6420, R5.reuse ;  /* 0x0000642004087816 */ /* 0x142fe40000000005 */
[----:B------:R-:W-:Y:S02]  /*c9e0*/  PRMT R9, R4, 0x7531, R5 ;  /* 0x0000753104097816 */ /* 0x000fe40000000005 */
[C-C-:B------:R-:W-:Y:S02]  /*c9f0*/  PRMT R10, R6.reuse, 0x6420, R7.reuse ;  /* 0x00006420060a7816 */ /* 0x140fe40000000007 */
[----:B------:R-:W-:-:S05]  /*ca00*/  PRMT R11, R6, 0x7531, R7 ;  /* 0x00007531060b7816 */ /* 0x000fca0000000007 */
[----:B------:R-:W-:Y:S04]  /*ca10*/  STSM.16.M88.4 [R3+0x2000], R8 ;  /* 0x0020000803007844 */ /* 0x000fe80000000200 */
[----:B------:R-:W1:Y:S01]  /*ca20*/  LDSM.16.MT88.4 R4, [R0+UR40+0x16400] ;  /* 0x016400280004783b */ /* 0x000e620008004200 */
[----:B--2---:R-:W-:Y:S01]  /*ca30*/  IMAD.MOV.U32 R19, RZ, RZ, R15 ;  /* 0x000000ffff137224 */ /* 0x004fe200078e000f */
[C-C-:B-1----:R-:W-:Y:S02]  /*ca40*/  PRMT R12, R4.reuse, 0x6420, R5.reuse ;  /* 0x00006420040c7816 */ /* 0x142fe40000000005 */
[----:B------:R-:W-:Y:S02]  /*ca50*/  PRMT R13, R4, 0x7531, R5 ;  /* 0x00007531040d7816 */ /* 0x000fe40000000005 */
[----:B------:R-:W-:-:S02]  /*ca60*/  PRMT R14, R6, 0x6420, R7 ;  /* 0x00006420060e7816 */ /* 0x000fc40000000007 */
[----:B------:R-:W-:Y:S02]  /*ca70*/  PRMT R15, R6, 0x7531, R7 ;  /* 0x00007531060f7816 */ /* 0x000fe40000000007 */
[----:B------:R-:W1:Y:S04]  /*ca80*/  LDSM.16.MT88.4 R4, [R2+0x16400] ;  /* 0x016400000204783b */ /* 0x000e680000004200 */
[----:B------:R2:W-:Y:S01]  /*ca90*/  STSM.16.M88.4 [R3+0x4000], R12 ;  /* 0x0040000c03007844 */ /* 0x0005e20000000200 */
[C-C-:B-1----:R-:W-:Y:S02]  /*caa0*/  PRMT R8, R4.reuse, 0x6420, R5.reuse ;  /* 0x0000642004087816 */ /* 0x142fe40000000005 */
[----:B------:R-:W-:Y:S02]  /*cab0*/  PRMT R9, R4, 0x7531, R5 ;  /* 0x0000753104097816 */ /* 0x000fe40000000005 */
[----:B------:R-:W-:-:S02]  /*cac0*/  PRMT R10, R6, 0x6420, R7 ;  /* 0x00006420060a7816 */ /* 0x000fc40000000007 */
        /* <DEDUP_REMOVED lines=8> */
[----:B------:R-:W1:Y:S01]  /*cb50*/  LDSM.16.MT88.4 R4, [R2+0x13400] ;  /* 0x013400000204783b */ /* 0x000e620000004200 */
[----:B------:R-:W-:-:S05]  /*cb60*/  IMAD.IADD R3, R15, 0x1, R3 ;  /* 0x000000010f037824 */ /* 0x000fca00078e0203 */
        /* <DEDUP_REMOVED lines=17> */
[----:B------:R2:W-:Y:S01]  /*cc80*/  STSM.16.M88.4 [R3+0x6000], R8 ;  /* 0x0060000803007844 */ /* 0x0005e20000000200 */
[----:B------:R-:W-:Y:S01]  /*cc90*/  @!PT LDS RZ, [RZ] ;  /* 0x00000000fffff984 */ /* 0x000fe20000000800 */
[----:B------:R-:W-:Y:S01]  /*cca0*/  @!PT LDS RZ, [RZ] ;  /* 0x00000000fffff984 */ /* 0x000fe20000000800 */
[----:B------:R-:W-:Y:S01]  /*ccb0*/  @!PT LDS RZ, [RZ] ;  /* 0x00000000fffff984 */ /* 0x000fe20000000800 */
[----:B------:R-:W-:Y:S01]  /*ccc0*/  @!PT LDS RZ, [RZ] ;  /* 0x00000000fffff984 */ /* 0x000fe20000000800 */
[----:B------:R1:W-:Y:S06]  /*ccd0*/  MEMBAR.ALL.CTA ;  /* 0x0000000000007992 */ /* 0x0003ec0000008000 */
[----:B-1----:R-:W1:Y:S01]  /*cce0*/  FENCE.VIEW.ASYNC.S ;  /* 0x00000000000073c6 */ /* 0x002e620000000000 */
[----:B------:R-:W-:Y:S05]  /*ccf0*/  @!P1 BRA `(.L_x_77) ;  /* 0x0000000000049947 */ /* 0x000fea0003800000 */
[----:B------:R-:W-:Y:S01]  /*cd00*/  BPT.TRAP 0x1 ;  /* 0x000000040000795c */ /* 0x000fe20000300000 */
.L_x_77:
[----:B------:R-:W3:Y:S01]  /*cd10*/  LDL.LU R4, [R1+0x8] ;  /* 0x0000080001047983 */ /* 0x000ee20000300800 */
[----:B-1----:R-:W-:Y:S03]  /*cd20*/  SYNCS.ARRIVE.TRANS64.A1T0 RZ, [R21+URZ+0x38850], RZ ;  /* 0x038850ff15ff79a7 */ /* 0x002fe6000810003f */
[----:B--2---:R-:W2:Y:S01]  /*cd30*/  LDL.LU R3, [R1+0xc] ;  /* 0x00000c0001037983 */ /* 0x004ea20000300800 */
[----:B------:R-:W-:Y:S01]  /*cd40*/  @!P2 VIADD R0, R21, 0x38880 ;  /* 0x000388801500a836 */ /* 0x000fe20000000000 */
[----:B------:R-:W-:Y:S02]  /*cd50*/  UIADD3 UR49, UR44, UR49, URZ ;  /* 0x000000312c317290 */ /* 0x000fe4000fffe03f */
[----:B------:R-:W-:Y:S01]  /*cd60*/  UIADD3 UR47, UR47, 0x1, URZ ;  /* 0x000000012f2f7890 */ /* 0x000fe2000fffe03f */
[----:B------:R-:W1:Y:S01]  /*cd70*/  LDC R2, c[0x0][0xda4] ;  /* 0x00036900ff027b82 */ /* 0x000e620000000800 */
[----:B------:R-:W-:-:S07]  /*cd80*/  @!P2 PRMT R0, RZ, 0x654, R0 ;  /* 0x00000654ff00a816 */ /* 0x000fce0000000000 */
[----:B------:R-:W-:Y:S01]  /*cd90*/  BAR.SYNC.DEFER_BLOCKING 0x2, 0x80 ;  /* 0x0082000000007b1d */ /* 0x000fe20000010000 */
[----:B-1----:R-:W-:-:S05]  /*cda0*/  ISETP.LE.AND P1, PT, R2, UR49, PT ;  /* 0x0000003102007c0c */ /* 0x002fca000bf23270 */
[----:B------:R3:W-:Y:S02]  /*cdb0*/  @!P2 SYNCS.ARRIVE.TRANS64.RED.A1T0 RZ, [R0+URZ], RZ ;  /* 0x000000ff00ffa9a7 */ /* 0x0007e4000810043f */
[----:B---3--:R-:W-:-:S05]  /*cdc0*/  VIADD R0, R4, 0x1 ;  /* 0x0000000104007836 */ /* 0x008fca0000000000 */
[----:B------:R-:W-:-:S04]  /*cdd0*/  ISETP.NE.AND P0, PT, R0, 0x2, PT ;  /* 0x000000020000780c */ /* 0x000fc80003f05270 */
[----:B------:R-:W-:Y:S02]  /*cde0*/  SEL R2, RZ, 0x1, P0 ;  /* 0x00000001ff027807 */ /* 0x000fe40000000000 */
[----:B------:R-:W-:Y:S02]  /*cdf0*/  SEL R0, R0, RZ, P0 ;  /* 0x000000ff00007207 */ /* 0x000fe40000000000 */
[----:B--2---:R-:W-:-:S03]  /*ce00*/  LOP3.LUT R3, R3, R2, RZ, 0x3c, !PT ;  /* 0x0000000203037212 */ /* 0x004fc600078e3cff */
[----:B------:R2:W-:Y:S04]  /*ce10*/  STL [R1+0x8], R0 ;  /* 0x0000080001007387 */ /* 0x0005e80000100800 */
[----:B------:R2:W-:Y:S01]  /*ce20*/  STL [R1+0xc], R3 ;  /* 0x00000c0301007387 */ /* 0x0005e20000100800 */
[----:B------:R-:W-:Y:S05]  /*ce30*/  @!P1 BRA `(.L_x_78) ;  /* 0xffffffd0005c9947 */ /* 0x000fea000383ffff */
[----:B------:R-:W-:-:S12]  /*ce40*/  ULOP3.LUT UR47, UR47, 0x1, URZ, 0xc, !UPT ;  /* 0x000000012f2f7892 */ /* 0x000fd8000f8e0c3f */
.L_x_34:
[----:B--2---:R-:W1:Y:S01]  /*ce50*/  S2R R3, SR_CgaCtaId ;  /* 0x0000000000037919 */ /* 0x004e620000008800 */
[----:B------:R-:W-:-:S04]  /*ce60*/  MOV R0, 0x400 ;  /* 0x0000040000007802 */ /* 0x000fc80000000f00 */
[----:B-1----:R-:W-:Y:S01]  /*ce70*/  LEA R9, R3, R0, 0x18 ;  /* 0x0000000003097211 */ /* 0x002fe200078ec0ff */
[----:B------:R-:W-:-:S05]  /*ce80*/  IMAD.U32 R0, RZ, RZ, UR47 ;  /* 0x0000002fff007e24 */ /* 0x000fca000f8e00ff */
[----:B------:R-:W-:-:S04]  /*ce90*/  SHF.L.U32 R0, R0, 0x1f, RZ ;  /* 0x0000001f00007819 */ /* 0x000fc800000006ff */
[----:B------:R-:W1:Y:S02]  /*cea0*/  SYNCS.PHASECHK.TRANS64.TRYWAIT P0, [R9+URZ+0x38820], R0 ;  /* 0x03882000090075a7 */ /* 0x000e64000800017f */
[----:B-1----:R-:W-:Y:S05]  /*ceb0*/  @!P0 BRA `(.L_x_79) ;  /* 0x0000000800408947 */ /* 0x002fea0003800000 */
.L_x_107:
[----:B------:R-:W2:Y:S02]  /*cec0*/  S2R R2, SR_TID.X ;  /* 0x0000000000027919 */ /* 0x000ea40000002100 */
[----:B--2---:R-:W-:-:S04]  /*ced0*/  SHF.R.U32.HI R2, RZ, 0x5, R2 ;  /* 0x00000005ff027819 */ /* 0x004fc80000011602 */
[----:B------:R-:W-:-:S05]  /*cee0*/  LOP3.LUT R2, R2, 0x3, RZ, 0xc0, !PT ;  /* 0x0000000302027812 */ /* 0x000fca00078ec0ff */
[----:B-1----:R-:W1:Y:S02]  /*cef0*/  SHFL.IDX PT, R0, R2, RZ, 0x1f ;  /* 0x00001fff02007589 */ /* 0x002e6400000e0000 */
[----:B-1----:R-:W-:-:S13]  /*cf00*/  ISETP.NE.AND P0, PT, R0, RZ, PT ;  /* 0x000000ff0000720c */ /* 0x002fda0003f05270 */
[----:B------:R-:W-:Y:S05]  /*cf10*/  @P0 EXIT ;  /* 0x000000000000094d */ /* 0x000fea0003800000 */
[----:B------:R-:W-:Y:S01]  /*cf20*/  ELECT P0, URZ, PT ;  /* 0x00000000003f782f */ /* 0x000fe20003800000 */
[----:B------:R-:W-:-:S12]  /*cf30*/  BSSY B0, `(.L_x_80) ;  /* 0x000002a000007945 */ /* 0x000fd80003800000 */
[----:B------:R-:W-:Y:S05]  /*cf40*/  @!P0 BRA `(.L_x_81) ;  /* 0x0000000000a08947 */ /* 0x000fea0003800000 */
[----:B------:R-:W-:-:S06]  /*cf50*/  ULOP3.LUT UR4, UR46, 0x2, URZ, 0xfc, !UPT ;  /* 0x000000022e047892 */ /* 0x000fcc000f8efc3f */
[----:B------:R-:W-:-:S05]  /*cf60*/  IMAD.U32 R0, RZ, RZ, UR4 ;  /* 0x00000004ff007e24 */ /* 0x000fca000f8e00ff */
[----:B------:R-:W-:-:S13]  /*cf70*/  ISETP.NE.AND P0, PT, R0, 0x3, PT ;  /* 0x000000030000780c */ /* 0x000fda0003f05270 */
[----:B------:R-:W-:Y:S05]  /*cf80*/  @!P0 BRA `(.L_x_82) ;  /* 0x0000000000048947 */ /* 0x000fea0003800000 */
[----:B------:R-:W-:Y:S01]  /*cf90*/  BPT.TRAP 0x1 ;  /* 0x000000040000795c */ /* 0x000fe20000300000 */
.L_x_82:
[----:B------:R-:W2:Y:S04]  /*cfa0*/  LDL R2, [R1+0x8] ;  /* 0x0000080001027983 */ /* 0x000ea80000100800 */
[----:B------:R-:W3:Y:S01]  /*cfb0*/  LDL.LU R6, [R1+0xc] ;  /* 0x00000c0001067983 */ /* 0x000ee20000300800 */
[----:B------:R-:W-:-:S04]  /*cfc0*/  VIADD R0, R9, 0x38840 ;  /* 0x0003884009007836 */ /* 0x000fc80000000000 */
[C---:B--2---:R-:W-:Y:S02]  /*cfd0*/  IMAD R5, R2.reuse, 0x8, R0 ;  /* 0x0000000802057824 */ /* 0x044fe400078e0200 */
[----:B------:R-:W-:Y:S01]  /*cfe0*/  VIADD R2, R2, 0x1 ;  /* 0x0000000102027836 */ /* 0x000fe20000000000 */
[----:B---3--:R-:W-:-:S04]  /*cff0*/  SHF.L.U32 R4, R6, 0x1f, RZ ;  /* 0x0000001f06047819 */ /* 0x008fc800000006ff */
[----:B------:R-:W-:Y:S01]  /*d000*/  ISETP.NE.AND P2, PT, R2, 0x2, PT ;  /* 0x000000020200780c */ /* 0x000fe20003f45270 */
[----:B------:R-:W1:Y:S03]  /*d010*/  SYNCS.PHASECHK.TRANS64.TRYWAIT P1, [R5+URZ], R4 ;  /* 0x00000004050075a7 */ /* 0x000e66000802017f */
[----:B------:R-:W-:-:S04]  /*d020*/  SEL R3, RZ, 0x1, P2 ;  /* 0x00000001ff037807 */ /* 0x000fc80001000000 */
[----:B------:R-:W-:Y:S02]  /*d030*/  LOP3.LUT R6, R6, R3, RZ, 0x3c, !PT ;  /* 0x0000000306067212 */ /* 0x000fe400078e3cff */
[----:B------:R-:W-:-:S05]  /*d040*/  SEL R3, R2, RZ, P2 ;  /* 0x000000ff02037207 */ /* 0x000fca0001000000 */
[----:B------:R-:W-:Y:S01]  /*d050*/  IMAD R7, R3, 0x8, R0 ;  /* 0x0000000803077824 */ /* 0x000fe200078e0200 */
[----:B------:R-:W-:Y:S01]  /*d060*/  SHF.L.U32 R0, R6, 0x1f, RZ ;  /* 0x0000001f06007819 */ /* 0x000fe200000006ff */
[----:B-1----:R-:W-:Y:S06]  /*d070*/  @!P1 BRA `(.L_x_83) ;  /* 0x0000000400e49947 */ /* 0x002fec0003800000 */
.L_x_108:
[----:B------:R-:W2:Y:S02]  /*d080*/  SYNCS.PHASECHK.TRANS64.TRYWAIT P1, [R7+URZ], R0 ;  /* 0x00000000070075a7 */ /* 0x000ea4000802017f */
[----:B--2---:R-:W-:Y:S05]  /*d090*/  @!P1 BRA `(.L_x_84) ;  /* 0x0000000400f09947 */ /* 0x004fea0003800000 */
.L_x_109:
[----:B------:R-:W-:Y:S05]  /*d0a0*/  @!P0 BRA `(.L_x_85) ;  /* 0x0000000000048947 */ /* 0x000fea0003800000 */
[----:B------:R-:W-:Y:S01]  /*d0b0*/  BPT.TRAP 0x1 ;  /* 0x000000040000795c */ /* 0x000fe20000300000 */
.L_x_85:
[----:B------:R-:W1:Y:S02]  /*d0c0*/  LDL.LU R2, [R1+0x8] ;  /* 0x0000080001027983 */ /* 0x000e640000300800 */
[----:B-1----:R-:W-:-:S04]  /*d0d0*/  IMAD R5, R2, 0x8, R9 ;  /* 0x0000000802057824 */ /* 0x002fc800078e0209 */
[----:B------:R-:W1:Y:S02]  /*d0e0*/  SYNCS.PHASECHK.TRANS64.TRYWAIT P1, [R5+URZ+0x38860], R4 ;  /* 0x03886004050075a7 */ /* 0x000e64000802017f */
[----:B-1----:R-:W-:Y:S05]  /*d0f0*/  @!P1 BRA `(.L_x_86) ;  /* 0x0000000400ec9947 */ /* 0x002fea0003800000 */
.L_x_110:
[----:B------:R-:W-:Y:S05]  /*d100*/  @!P0 BRA `(.L_x_87) ;  /* 0x0000000000048947 */ /* 0x000fea0003800000 */
[----:B------:R-:W-:Y:S01]  /*d110*/  BPT.TRAP 0x1 ;  /* 0x000000040000795c */ /* 0x000fe20000300000 */
.L_x_87:
[----:B------:R-:W-:-:S04]  /*d120*/  IMAD R3, R3, 0x8, R9 ;  /* 0x0000000803037824 */ /* 0x000fc800078e0209 */
[----:B------:R-:W3:Y:S02]  /*d130*/  SYNCS.PHASECHK.TRANS64.TRYWAIT P1, [R3+URZ+0x38860], R0 ;  /* 0x03886000030075a7 */ /* 0x000ee4000802017f */
[----:B---3--:R-:W-:Y:S05]  /*d140*/  @!P1 BRA `(.L_x_88) ;  /* 0x0000000400ec9947 */ /* 0x008fea0003800000 */
.L_x_111:
[----:B------:R-:W-:Y:S05]  /*d150*/  @!P0 BRA `(.L_x_89) ;  /* 0x0000000000048947 */ /* 0x000fea0003800000 */
[----:B------:R-:W-:Y:S01]  /*d160*/  BPT.TRAP 0x1 ;  /* 0x000000040000795c */ /* 0x000fe20000300000 */
.L_x_89:
[----:B------:R-:W4:Y:S02]  /*d170*/  SYNCS.PHASECHK.TRANS64.TRYWAIT P0, [R5+URZ+0x38880], R4 ;  /* 0x03888004050075a7 */ /* 0x000f24000800017f */
[----:B----4-:R-:W-:Y:S05]  /*d180*/  @!P0 BRA `(.L_x_90) ;  /* 0x0000000400f08947 */ /* 0x010fea0003800000 */
.L_x_91:
[----:B------:R1:W1:Y:S02]  /*d190*/  SYNCS.PHASECHK.TRANS64.TRYWAIT P0, [R3+URZ+0x38880], R0 ;  /* 0x03888000030075a7 */ /* 0x000264000800017f */
[----:B-1----:R-:W-:Y:S05]  /*d1a0*/  @!P0 NANOSLEEP.SYNCS 0x989680 ;  /* 0x009896800000895d */ /* 0x002fea0003900000 */
[----:B------:R-:W1:Y:S02]  /*d1b0*/  @!P0 SYNCS.PHASECHK.TRANS64 P0, [R3+URZ+0x38880], R0 ;  /* 0x03888000030085a7 */ /* 0x000e64000800007f */
[----:B-1----:R-:W-:Y:S05]  /*d1c0*/  @!P0 BRA `(.L_x_91) ;  /* 0xfffffffc00f08947 */ /* 0x002fea000383ffff */
.L_x_81:
[----:B------:R-:W-:Y:S05]  /*d1d0*/  BSYNC B0 ;  /* 0x0000000000007941 */ /* 0x000fea0003800000 */
.L_x_80:
[----:B------:R-:W-:Y:S05]  /*d1e0*/  EXIT ;  /* 0x000000000000794d */ /* 0x000fea0003800000 */
.L_x_10:
[----:B-1----:R-:W-:-:S04]  /*d1f0*/  IMAD.U32 R3, RZ, RZ, UR38 ;  /* 0x00000026ff037e24 */ /* 0x002fc8000f8e00ff */
[----:B------:R1:W2:Y:S03]  /*d200*/  SYNCS.PHASECHK.TRANS64.TRYWAIT P1, [R3+URZ+0x38800], R8 ;  /* 0x03880008030075a7 */ /* 0x0002a6000802017f */
[----:B--2---:R-:W-:Y:S05]  /*d210*/  @!P1 NANOSLEEP.SYNCS 0x989680 ;  /* 0x009896800000995d */ /* 0x004fea0003900000 */
[----:B------:R-:W2:Y:S02]  /*d220*/  @!P1 SYNCS.PHASECHK.TRANS64 P1, [R3+URZ+0x38800], R8 ;  /* 0x03880008030095a7 */ /* 0x000ea4000802007f */
[----:B--2---:R-:W-:Y:S05]  /*d230*/  @!P1 BRA `(.L_x_10) ;  /* 0xfffffffc00ec9947 */ /* 0x004fea000383ffff */
[----:B------:R-:W-:Y:S05]  /*d240*/  BRA `(.L_x_92) ;  /* 0xffffff4000987947 */ /* 0x000fea000383ffff */
.L_x_14:
[----:B--2---:R2:W3:Y:S02]  /*d250*/  SYNCS.PHASECHK.TRANS64.TRYWAIT P1, [R3+URZ+0x38830], R4 ;  /* 0x03883004030075a7 */ /* 0x0044e4000802017f */
[----:B---3--:R-:W-:Y:S05]  /*d260*/  @!P1 NANOSLEEP.SYNCS 0x989680 ;  /* 0x009896800000995d */ /* 0x008fea0003900000 */
[----:B------:R-:W3:Y:S02]  /*d270*/  @!P1 SYNCS.PHASECHK.TRANS64 P1, [R3+URZ+0x38830], R4 ;  /* 0x03883004030095a7 */ /* 0x000ee4000802007f */
[----:B---3--:R-:W-:Y:S05]  /*d280*/  @!P1 BRA `(.L_x_14) ;  /* 0xfffffffc00f09947 */ /* 0x008fea000383ffff */
[----:B------:R-:W-:Y:S05]  /*d290*/  BRA `(.L_x_13) ;  /* 0xffffff4000c07947 */ /* 0x000fea000383ffff */
.L_x_19:
[----:B--2---:R-:W-:-:S04]  /*d2a0*/  IMAD.U32 R8, RZ, RZ, UR6 ;  /* 0x00000006ff087e24 */ /* 0x004fc8000f8e00ff */
[----:B------:R2:W3:Y:S03]  /*d2b0*/  SYNCS.PHASECHK.TRANS64.TRYWAIT P1, [R8+URZ+0x38830], R7 ;  /* 0x03883007080075a7 */ /* 0x0004e6000802017f */
[----:B---3--:R-:W-:Y:S05]  /*d2c0*/  @!P1 NANOSLEEP.SYNCS 0x989680 ;  /* 0x009896800000995d */ /* 0x008fea0003900000 */
[----:B------:R-:W3:Y:S02]  /*d2d0*/  @!P1 SYNCS.PHASECHK.TRANS64 P1, [R8+URZ+0x38830], R7 ;  /* 0x03883007080095a7 */ /* 0x000ee4000802007f */
[----:B---3--:R-:W-:Y:S05]  /*d2e0*/  @!P1 BRA `(.L_x_19) ;  /* 0xfffffffc00ec9947 */ /* 0x008fea000383ffff */
[----:B------:R-:W-:Y:S05]  /*d2f0*/  BRA `(.L_x_16) ;  /* 0xffffff74005c7947 */ /* 0x000fea000383ffff */
.L_x_23:
[----:B--2---:R-:W-:-:S04]  /*d300*/  IMAD.U32 R8, RZ, RZ, UR6 ;  /* 0x00000006ff087e24 */ /* 0x004fc8000f8e00ff */
[----:B------:R2:W3:Y:S03]  /*d310*/  SYNCS.PHASECHK.TRANS64.TRYWAIT P1, [R8+URZ+0x38850], R7 ;  /* 0x03885007080075a7 */ /* 0x0004e6000802017f */
[----:B---3--:R-:W-:Y:S05]  /*d320*/  @!P1 NANOSLEEP.SYNCS 0x989680 ;  /* 0x009896800000995d */ /* 0x008fea0003900000 */
[----:B------:R-:W3:Y:S02]  /*d330*/  @!P1 SYNCS.PHASECHK.TRANS64 P1, [R8+URZ+0x38850], R7 ;  /* 0x03885007080095a7 */ /* 0x000ee4000802007f */
[----:B---3--:R-:W-:Y:S05]  /*d340*/  @!P1 BRA `(.L_x_23) ;  /* 0xfffffffc00ec9947 */ /* 0x008fea000383ffff */
[----:B------:R-:W-:Y:S05]  /*d350*/  BRA `(.L_x_20) ;  /* 0xffffff7800287947 */ /* 0x000fea000383ffff */
.L_x_29:
[----:B--2---:R-:W-:-:S04]  /*d360*/  IMAD.U32 R3, RZ, RZ, UR8 ;  /* 0x00000008ff037e24 */ /* 0x004fc8000f8e00ff */
[----:B------:R2:W3:Y:S03]  /*d370*/  SYNCS.PHASECHK.TRANS64.TRYWAIT P1, [R3+URZ+0x38850], R0 ;  /* 0x03885000030075a7 */ /* 0x0004e6000802017f */
[----:B---3--:R-:W-:Y:S05]  /*d380*/  @!P1 NANOSLEEP.SYNCS 0x989680 ;  /* 0x009896800000995d */ /* 0x008fea0003900000 */
[----:B------:R-:W3:Y:S02]  /*d390*/  @!P1 SYNCS.PHASECHK.TRANS64 P1, [R3+URZ+0x38850], R0 ;  /* 0x03885000030095a7 */ /* 0x000ee4000802007f */
[----:B---3--:R-:W-:Y:S05]  /*d3a0*/  @!P1 BRA `(.L_x_29) ;  /* 0xfffffffc00ec9947 */ /* 0x008fea000383ffff */
[----:B------:R-:W-:Y:S05]  /*d3b0*/  BRA `(.L_x_28) ;  /* 0xffffff9c00d07947 */ /* 0x000fea000383ffff */
.L_x_39:
[----:B------:R-:W-:Y:S02]  /*d3c0*/  IMAD.MOV.U32 R13, RZ, RZ, R6 ;  /* 0x000000ffff0d7224 */ /* 0x000fe400078e0006 */
[----:B------:R-:W-:Y:S02]  /*d3d0*/  IMAD.MOV.U32 R12, RZ, RZ, RZ ;  /* 0x000000ffff0c7224 */ /* 0x000fe400078e00ff */
[----:B------:R-:W-:Y:S02]  /*d3e0*/  IMAD.MOV.U32 R11, RZ, RZ, 0x1f ;  /* 0x0000001fff0b7424 */ /* 0x000fe400078e00ff */
[----:B------:R-:W-:-:S07]  /*d3f0*/  IMAD.MOV.U32 R15, RZ, RZ, -0x1 ;  /* 0xffffffffff0f7424 */ /* 0x000fce00078e00ff */
[----:B-1----:R-:W-:Y:S05]  /*d400*/  WARPSYNC.COLLECTIVE R15, `(.L_x_93) ;  /* 0x000000000f087348 */ /* 0x002fea0003c00000 */
[----:B------:R2:W3:Y:S02]  /*d410*/  SHFL.IDX P6, R14, R13, R12, R11 ;  /* 0x0000000c0d0e7389 */ /* 0x0004e400000c000b */
[----:B-123--:R-:W-:Y:S01]  /*d420*/  ENDCOLLECTIVE ;  /* 0x000000000000791b */ /* 0x00efe20003800000 */
.L_x_93:
[----:B------:R-:W-:Y:S05]  /*d430*/  BRA `(.L_x_94) ;  /* 0xffffffd4003c7947 */ /* 0x000fea000383ffff */
.L_x_41:
[----:B------:R-:W-:Y:S01]  /*d440*/  BSSY B0, `(.L_x_95) ;  /* 0x0000006000007945 */ /* 0x000fe20003800000 */
[----:B------:R-:W-:-:S07]  /*d450*/  IMAD.MOV.U32 R15, RZ, RZ, -0x1 ;  /* 0xffffffffff0f7424 */ /* 0x000fce00078e00ff */
[----:B------:R-:W-:Y:S05]  /*d460*/  WARPSYNC.COLLECTIVE R15, `(.L_x_96) ;  /* 0x000000000f0c7348 */ /* 0x000fea0003c00000 */
[----:B------:R-:W-:Y:S02]  /*d470*/  ELECT P6, UR62, PT ;  /* 0x00000000003e782f */ /* 0x000fe400038c0000 */
[----:B------:R-:W-:Y:S01]  /*d480*/  MOV R14, UR62 ;  /* 0x0000003e000e7c02 */ /* 0x000fe20008000f00 */
[----:B------:R-:W-:Y:S10]  /*d490*/  ENDCOLLECTIVE ;  /* 0x000000000000791b */ /* 0x000ff40003800000 */
.L_x_96:
[----:B------:R-:W-:Y:S05]  /*d4a0*/  BSYNC B0 ;  /* 0x0000000000007941 */ /* 0x000fea0003800000 */
.L_x_95:
[----:B------:R-:W-:Y:S05]  /*d4b0*/  BRA `(.L_x_97) ;  /* 0xffffffd4003c7947 */ /* 0x000fea000383ffff */
.L_x_44:
[----:B-1----:R1:W2:Y:S02]  /*d4c0*/  SYNCS.PHASECHK.TRANS64.TRYWAIT P3, [R5+URZ+0x38880], R2 ;  /* 0x03888002050075a7 */ /* 0x0022a4000806017f */
[----:B--2---:R-:W-:Y:S05]  /*d4d0*/  @!P3 NANOSLEEP.SYNCS 0x989680 ;  /* 0x009896800000b95d */ /* 0x004fea0003900000 */
[----:B------:R-:W2:Y:S02]  /*d4e0*/  @!P3 SYNCS.PHASECHK.TRANS64 P3, [R5+URZ+0x38880], R2 ;  /* 0x038880020500b5a7 */ /* 0x000ea4000806007f */
[----:B--2---:R-:W-:Y:S05]  /*d4f0*/  @!P3 BRA `(.L_x_44) ;  /* 0xfffffffc00f0b947 */ /* 0x004fea000383ffff */
[----:B------:R-:W-:Y:S05]  /*d500*/  BRA `(.L_x_98) ;  /* 0xffffffd400947947 */ /* 0x000fea000383ffff */
.L_x_46:
[----:B--2---:R2:W3:Y:S02]  /*d510*/  SYNCS.PHASECHK.TRANS64.TRYWAIT P3, [R5+URZ+0x38840], R2 ;  /* 0x03884002050075a7 */ /* 0x0044e4000806017f */
[----:B---3--:R-:W-:Y:S05]  /*d520*/  @!P3 NANOSLEEP.SYNCS 0x989680 ;  /* 0x009896800000b95d */ /* 0x008fea0003900000 */
[----:B------:R-:W3:Y:S02]  /*d530*/  @!P3 SYNCS.PHASECHK.TRANS64 P3, [R5+URZ+0x38840], R2 ;  /* 0x038840020500b5a7 */ /* 0x000ee4000806007f */
[----:B---3--:R-:W-:Y:S05]  /*d540*/  @!P3 BRA `(.L_x_46) ;  /* 0xfffffffc00f0b947 */ /* 0x008fea000383ffff */
[----:B------:R-:W-:Y:S05]  /*d550*/  BRA `(.L_x_99) ;  /* 0xffffffd800007947 */ /* 0x000fea000383ffff */
.L_x_48:
[----:B-1----:R-:W-:-:S04]  /*d560*/  IMAD.U32 R3, RZ, RZ, UR40 ;  /* 0x00000028ff037e24 */ /* 0x002fc8000f8e00ff */
[----:B------:R1:W3:Y:S03]  /*d570*/  SYNCS.PHASECHK.TRANS64.TRYWAIT P0, [R3+URZ+0x38820], R2 ;  /* 0x03882002030075a7 */ /* 0x0002e6000800017f */
[----:B---3--:R-:W-:Y:S05]  /*d580*/  @!P0 NANOSLEEP.SYNCS 0x989680 ;  /* 0x009896800000895d */ /* 0x008fea0003900000 */
[----:B------:R-:W3:Y:S02]  /*d590*/  @!P0 SYNCS.PHASECHK.TRANS64 P0, [R3+URZ+0x38820], R2 ;  /* 0x03882002030085a7 */ /* 0x000ee4000800007f */
[----:B---3--:R-:W-:Y:S05]  /*d5a0*/  @!P0 BRA `(.L_x_48) ;  /* 0xfffffffc00ec8947 */ /* 0x008fea000383ffff */
[----:B------:R-:W-:Y:S05]  /*d5b0*/  BRA `(.L_x_100) ;  /* 0xffffffd800cc7947 */ /* 0x000fea000383ffff */
.L_x_54:
[----:B---3--:R3:W4:Y:S02]  /*d5c0*/  SYNCS.PHASECHK.TRANS64.TRYWAIT P0, [R4+URZ+0x38880], R2 ;  /* 0x03888002040075a7 */ /* 0x008724000800017f */
[----:B----4-:R-:W-:Y:S05]  /*d5d0*/  @!P0 NANOSLEEP.SYNCS 0x989680 ;  /* 0x009896800000895d */ /* 0x010fea0003900000 */
[----:B------:R-:W4:Y:S02]  /*d5e0*/  @!P0 SYNCS.PHASECHK.TRANS64 P0, [R4+URZ+0x38880], R2 ;  /* 0x03888002040085a7 */ /* 0x000f24000800007f */
[----:B----4-:R-:W-:Y:S05]  /*d5f0*/  @!P0 BRA `(.L_x_54) ;  /* 0xfffffffc00f08947 */ /* 0x010fea000383ffff */
[----:B------:R-:W-:Y:S05]  /*d600*/  BRA `(.L_x_101) ;  /* 0xffffffdc00707947 */ /* 0x000fea000383ffff */
.L_x_60:
[----:B-1----:R1:W2:Y:S02]  /*d610*/  SYNCS.PHASECHK.TRANS64.TRYWAIT P0, [R4+URZ+0x38840], R2 ;  /* 0x03884002040075a7 */ /* 0x0022a4000800017f */
[----:B--2---:R-:W-:Y:S05]  /*d620*/  @!P0 NANOSLEEP.SYNCS 0x989680 ;  /* 0x009896800000895d */ /* 0x004fea0003900000 */
[----:B------:R-:W2:Y:S02]  /*d630*/  @!P0 SYNCS.PHASECHK.TRANS64 P0, [R4+URZ+0x38840], R2 ;  /* 0x03884002040085a7 */ /* 0x000ea4000800007f */
[----:B--2---:R-:W-:Y:S05]  /*d640*/  @!P0 BRA `(.L_x_60) ;  /* 0xfffffffc00f08947 */ /* 0x004fea000383ffff */
[----:B------:R-:W-:Y:S05]  /*d650*/  BRA `(.L_x_102) ;  /* 0xffffffe000347947 */ /* 0x000fea000383ffff */
.L_x_67:
[----:B---3--:R-:W3:Y:S02]  /*d660*/  LDL R3, [R1] ;  /* 0x0000000001037983 */ /* 0x008ee40000100800 */
[----:B---3--:R3:W4:Y:S02]  /*d670*/  SYNCS.PHASECHK.TRANS64.TRYWAIT P3, [R3+URZ+0x38870], R2 ;  /* 0x03887002030075a7 */ /* 0x008724000806017f */
[----:B----4-:R-:W-:Y:S05]  /*d680*/  @!P3 NANOSLEEP.SYNCS 0x989680 ;  /* 0x009896800000b95d */ /* 0x010fea0003900000 */
[----:B------:R-:W4:Y:S02]  /*d690*/  @!P3 SYNCS.PHASECHK.TRANS64 P3, [R3+URZ+0x38870], R2 ;  /* 0x038870020300b5a7 */ /* 0x000f24000806007f */
[----:B----4-:R-:W-:Y:S05]  /*d6a0*/  @!P3 BRA `(.L_x_67) ;  /* 0xfffffffc00ecb947 */ /* 0x010fea000383ffff */
[----:B------:R-:W-:Y:S05]  /*d6b0*/  BRA `(.L_x_103) ;  /* 0xffffffe400147947 */ /* 0x000fea000383ffff */
.L_x_69:
[----:B---3--:R-:W3:Y:S02]  /*d6c0*/  LDL R3, [R1] ;  /* 0x0000000001037983 */ /* 0x008ee40000100800 */
[----:B---3--:R3:W4:Y:S02]  /*d6d0*/  SYNCS.PHASECHK.TRANS64.TRYWAIT P3, [R3+URZ+0x38860], R2 ;  /* 0x03886002030075a7 */ /* 0x008724000806017f */
[----:B----4-:R-:W-:Y:S05]  /*d6e0*/  @!P3 NANOSLEEP.SYNCS 0x989680 ;  /* 0x009896800000b95d */ /* 0x010fea0003900000 */
[----:B------:R-:W4:Y:S02]  /*d6f0*/  @!P3 SYNCS.PHASECHK.TRANS64 P3, [R3+URZ+0x38860], R2 ;  /* 0x038860020300b5a7 */ /* 0x000f24000806007f */
[----:B----4-:R-:W-:Y:S05]  /*d700*/  @!P3 BRA `(.L_x_69) ;  /* 0xfffffffc00ecb947 */ /* 0x010fea000383ffff */
[----:B------:R-:W-:Y:S05]  /*d710*/  BRA `(.L_x_104) ;  /* 0xffffffe4001c7947 */ /* 0x000fea000383ffff */
.L_x_74:
[----:B-1----:R1:W3:Y:S02]  /*d720*/  SYNCS.PHASECHK.TRANS64.TRYWAIT P0, [R21+URZ+0x38870], R0 ;  /* 0x03887000150075a7 */ /* 0x0022e4000800017f */
[----:B---3--:R-:W-:Y:S05]  /*d730*/  @!P0 NANOSLEEP.SYNCS 0x989680 ;  /* 0x009896800000895d */ /* 0x008fea0003900000 */
[----:B------:R-:W3:Y:S02]  /*d740*/  @!P0 SYNCS.PHASECHK.TRANS64 P0, [R21+URZ+0x38870], R0 ;  /* 0x03887000150085a7 */ /* 0x000ee4000800007f */
[----:B---3--:R-:W-:Y:S05]  /*d750*/  @!P0 BRA `(.L_x_74) ;  /* 0xfffffffc00f08947 */ /* 0x008fea000383ffff */
[----:B------:R-:W-:Y:S05]  /*d760*/  BRA `(.L_x_105) ;  /* 0xffffffec00587947 */ /* 0x000fea000383ffff */
.L_x_76:
[----:B-1----:R1:W3:Y:S02]  /*d770*/  SYNCS.PHASECHK.TRANS64.TRYWAIT P0, [R21+URZ+0x38860], R0 ;  /* 0x03886000150075a7 */ /* 0x0022e4000800017f */
[----:B---3--:R-:W-:Y:S05]  /*d780*/  @!P0 NANOSLEEP.SYNCS 0x989680 ;  /* 0x009896800000895d */ /* 0x008fea0003900000 */
[----:B------:R-:W3:Y:S02]  /*d790*/  @!P0 SYNCS.PHASECHK.TRANS64 P0, [R21+URZ+0x38860], R0 ;  /* 0x03886000150085a7 */ /* 0x000ee4000800007f */
[----:B---3--:R-:W-:Y:S05]  /*d7a0*/  @!P0 BRA `(.L_x_76) ;  /* 0xfffffffc00f08947 */ /* 0x008fea000383ffff */
[----:B------:R-:W-:Y:S05]  /*d7b0*/  BRA `(.L_x_106) ;  /* 0xffffffec00607947 */ /* 0x000fea000383ffff */
.L_x_79:
[----:B-1----:R1:W2:Y:S02]  /*d7c0*/  SYNCS.PHASECHK.TRANS64.TRYWAIT P0, [R9+URZ+0x38820], R0 ;  /* 0x03882000090075a7 */ /* 0x0022a4000800017f */
[----:B--2---:R-:W-:Y:S05]  /*d7d0*/  @!P0 NANOSLEEP.SYNCS 0x989680 ;  /* 0x009896800000895d */ /* 0x004fea0003900000 */
[----:B------:R-:W2:Y:S02]  /*d7e0*/  @!P0 SYNCS.PHASECHK.TRANS64 P0, [R9+URZ+0x38820], R0 ;  /* 0x03882000090085a7 */ /* 0x000ea4000800007f */
[----:B--2---:R-:W-:Y:S05]  /*d7f0*/  @!P0 BRA `(.L_x_79) ;  /* 0xfffffffc00f08947 */ /* 0x004fea000383ffff */
[----:B------:R-:W-:Y:S05]  /*d800*/  BRA `(.L_x_107) ;  /* 0xfffffff400ac7947 */ /* 0x000fea000383ffff */
.L_x_83:
[----:B-1----:R1:W2:Y:S02]  /*d810*/  SYNCS.PHASECHK.TRANS64.TRYWAIT P1, [R5+URZ], R4 ;  /* 0x00000004050075a7 */ /* 0x0022a4000802017f */
[----:B--2---:R-:W-:Y:S05]  /*d820*/  @!P1 NANOSLEEP.SYNCS 0x989680 ;  /* 0x009896800000995d */ /* 0x004fea0003900000 */
[----:B------:R-:W2:Y:S02]  /*d830*/  @!P1 SYNCS.PHASECHK.TRANS64 P1, [R5+URZ], R4 ;  /* 0x00000004050095a7 */ /* 0x000ea4000802007f */
[----:B--2---:R-:W-:Y:S05]  /*d840*/  @!P1 BRA `(.L_x_83) ;  /* 0xfffffffc00f09947 */ /* 0x004fea000383ffff */
[----:B------:R-:W-:Y:S05]  /*d850*/  BRA `(.L_x_108) ;  /* 0xfffffff800087947 */ /* 0x000fea000383ffff */
.L_x_84:
[----:B--2---:R2:W3:Y:S02]  /*d860*/  SYNCS.PHASECHK.TRANS64.TRYWAIT P1, [R7+URZ], R0 ;  /* 0x00000000070075a7 */ /* 0x0044e4000802017f */
[----:B---3--:R-:W-:Y:S05]  /*d870*/  @!P1 NANOSLEEP.SYNCS 0x989680 ;  /* 0x009896800000995d */ /* 0x008fea0003900000 */
[----:B------:R-:W3:Y:S02]  /*d880*/  @!P1 SYNCS.PHASECHK.TRANS64 P1, [R7+URZ], R0 ;  /* 0x00000000070095a7 */ /* 0x000ee4000802007f */
[----:B---3--:R-:W-:Y:S05]  /*d890*/  @!P1 BRA `(.L_x_84) ;  /* 0xfffffffc00f09947 */ /* 0x008fea000383ffff */
[----:B------:R-:W-:Y:S05]  /*d8a0*/  BRA `(.L_x_109) ;  /* 0xfffffff400fc7947 */ /* 0x000fea000383ffff */
.L_x_86:
[----:B-1----:R1:W3:Y:S02]  /*d8b0*/  SYNCS.PHASECHK.TRANS64.TRYWAIT P1, [R5+URZ+0x38860], R4 ;  /* 0x03886004050075a7 */ /* 0x0022e4000802017f */
[----:B---3--:R-:W-:Y:S05]  /*d8c0*/  @!P1 NANOSLEEP.SYNCS 0x989680 ;  /* 0x009896800000995d */ /* 0x008fea0003900000 */
[----:B------:R-:W3:Y:S02]  /*d8d0*/  @!P1 SYNCS.PHASECHK.TRANS64 P1, [R5+URZ+0x38860], R4 ;  /* 0x03886004050095a7 */ /* 0x000ee4000802007f */
[----:B---3--:R-:W-:Y:S05]  /*d8e0*/  @!P1 BRA `(.L_x_86) ;  /* 0xfffffffc00f09947 */ /* 0x008fea000383ffff */
[----:B------:R-:W-:Y:S05]  /*d8f0*/  BRA `(.L_x_110) ;  /* 0xfffffff800007947 */ /* 0x000fea000383ffff */
.L_x_88:
[----:B---3--:R3:W4:Y:S02]  /*d900*/  SYNCS.PHASECHK.TRANS64.TRYWAIT P1, [R3+URZ+0x38860], R0 ;  /* 0x03886000030075a7 */ /* 0x008724000802017f */
[----:B----4-:R-:W-:Y:S05]  /*d910*/  @!P1 NANOSLEEP.SYNCS 0x989680 ;  /* 0x009896800000995d */ /* 0x010fea0003900000 */
[----:B------:R-:W4:Y:S02]  /*d920*/  @!P1 SYNCS.PHASECHK.TRANS64 P1, [R3+URZ+0x38860], R0 ;  /* 0x03886000030095a7 */ /* 0x000f24000802007f */
[----:B----4-:R-:W-:Y:S05]  /*d930*/  @!P1 BRA `(.L_x_88) ;  /* 0xfffffffc00f09947 */ /* 0x010fea000383ffff */
[----:B------:R-:W-:Y:S05]  /*d940*/  BRA `(.L_x_111) ;  /* 0xfffffff800007947 */ /* 0x000fea000383ffff */
.L_x_90:
[----:B----4-:R4:W1:Y:S02]  /*d950*/  SYNCS.PHASECHK.TRANS64.TRYWAIT P0, [R5+URZ+0x38880], R4 ;  /* 0x03888004050075a7 */ /* 0x010864000800017f */
[----:B-1----:R-:W-:Y:S05]  /*d960*/  @!P0 NANOSLEEP.SYNCS 0x989680 ;  /* 0x009896800000895d */ /* 0x002fea0003900000 */
[----:B------:R-:W1:Y:S02]  /*d970*/  @!P0 SYNCS.PHASECHK.TRANS64 P0, [R5+URZ+0x38880], R4 ;  /* 0x03888004050085a7 */ /* 0x000e64000800007f */
[----:B-1----:R-:W-:Y:S05]  /*d980*/  @!P0 BRA `(.L_x_90) ;  /* 0xfffffffc00f08947 */ /* 0x002fea000383ffff */
[----:B------:R-:W-:Y:S05]  /*d990*/  BRA `(.L_x_91) ;  /* 0xfffffff400fc7947 */ /* 0x000fea000383ffff */
.L_x_112:
[----:B------:R-:W-:-:S00]  /*d9a0*/  BRA `(.L_x_112) ;  /* 0xfffffffc00fc7947 */ /* 0x000fc0000383ffff */
[----:B------:R-:W-:-:S00]  /*d9b0*/  NOP ;  /* 0x0000000000007918 */ /* 0x000fc00000000000 */
        /* <DEDUP_REMOVED lines=12> */
.L_x_2764:


//--------------------- .text._ZN7cutlass13device_kernelIN5flash11enable_sm90INS1_16FlashAttnFwdSm90INS1_25CollectiveMainloopFwdSm90ILi2EN4cute5tupleIJNS5_1CILi1EEES8_S8_EEENS6_IJNS7_ILi128EEESA_NS7_ILi256EEEEEELi256ENS_12float_e4m3_tEfNS_4arch4Sm90ELb0ELb0ELb1ELb1ELb0ELb0ELb0ELb1ELb1ELb0ELb0ELb0EEENS1_21CollectiveEpilogueFwdINS6_IJSA_SB_SA_EEES9_NS_10bfloat16_tESF_Li256ELb1ELb0ELb0ELb1EEENS1_36VarlenDynamicPersistentTileSchedulerILi128ELi128ELi256ELi128ELb0ELb0ELb1ELb0ELb1ELb1EEEEEEEEEvNT_6ParamsE --------------------------
	.section	.text._ZN7cutlass13device_kernelIN5flash11enable_sm90INS1_16FlashAttnFwdSm90INS1_25CollectiveMainloopFwdSm90ILi2EN4cute5tupleIJNS5_1CILi1EEES8_S8_EEENS6_IJNS7_ILi128EEESA_NS7_ILi256EEEEEELi256ENS_12float_e4m3_tEfNS_4arch4Sm90ELb0ELb0ELb1ELb1ELb0ELb0ELb0ELb1ELb1ELb0ELb0ELb0EEENS1_21CollectiveEpilogueFwdINS6_IJSA_SB_SA_EEES9_NS_10bfloat16_tESF_Li256ELb1ELb0ELb0ELb1EEENS1_36VarlenDynamicPersistentTileSchedulerILi128ELi128ELi256ELi128ELb0ELb0ELb1ELb0ELb1ELb1EEEEEEEEEvNT_6ParamsE,"ax",@progbits
	.align	128
.text._ZN7cutlass13device_kernelIN5flash11enable_sm90INS1_16FlashAttnFwdSm90INS1_25CollectiveMainloopFwdSm90ILi2EN4cute5tupleIJNS5_1CILi1EEES8_S8_EEENS6_IJNS7_ILi128EEESA_NS7_ILi256EEEEEELi256ENS_12float_e4m3_tEfNS_4arch4Sm90ELb0ELb0ELb1ELb1ELb0ELb0ELb0ELb1ELb1ELb0ELb0ELb0EEENS1_21CollectiveEpilogueFwdINS6_IJSA_SB_SA_EEES9_NS_10bfloat16_tESF_Li256ELb1ELb0ELb0ELb1EEENS1_36VarlenDynamicPersistentTileSchedulerILi128ELi128ELi256ELi128ELb0ELb0ELb1ELb0ELb1ELb1EEEEEEEEEvNT_6ParamsE:
        .type           _ZN7cutlass13device_kernelIN5flash11enable_sm90INS1_16FlashAttnFwdSm90INS1_25CollectiveMainloopFwdSm90ILi2EN4cute5tupleIJNS5_1CILi1EEES8_S8_EEENS6_IJNS7_ILi128EEESA_NS7_ILi256EEEEEELi256ENS_12float_e4m3_tEfNS_4arch4Sm90ELb0ELb0ELb1ELb1ELb0ELb0ELb0ELb1ELb1ELb0ELb0ELb0EEENS1_21CollectiveEpilogueFwdINS6_IJSA_SB_SA_EEES9_NS_10bfloat16_tESF_Li256ELb1ELb0ELb0ELb1EEENS1_36VarlenDynamicPersistentTileSchedulerILi128ELi128ELi256ELi128ELb0ELb0ELb1ELb0ELb1ELb1EEEEEEEEEvNT_6ParamsE,@function
        .size           _ZN7cutlass13device_kernelIN5flash11enable_sm90INS1_16FlashAttnFwdSm90INS1_25CollectiveMainloopFwdSm90ILi2EN4cute5tupleIJNS5_1CILi1EEES8_S8_EEENS6_IJNS7_ILi128EEESA_NS7_ILi256EEEEEELi256ENS_12float_e4m3_tEfNS_4arch4Sm90ELb0ELb0ELb1ELb1ELb0ELb0ELb0ELb1ELb1ELb0ELb0ELb0EEENS1_21CollectiveEpilogueFwdINS6_IJSA_SB_SA_EEES9_NS_10bfloat16_tESF_Li256ELb1ELb0ELb0ELb1EEENS1_36VarlenDynamicPersistentTileSchedulerILi128ELi128ELi256ELi128ELb0ELb0ELb1ELb0ELb1ELb1EEEEEEEEEvNT_6ParamsE,(.L_x_2765 - _ZN7cutlass13device_kernelIN5flash11enable_sm90INS1_16FlashAttnFwdSm90INS1_25CollectiveMainloopFwdSm90ILi2EN4cute5tupleIJNS5_1CILi1EEES8_S8_EEENS6_IJNS7_ILi128EEESA_NS7_ILi256EEEEEELi256ENS_12float_e4m3_tEfNS_4arch4Sm90ELb0ELb0ELb1ELb1ELb0ELb0ELb0ELb1ELb1ELb0ELb0ELb0EEENS1_21CollectiveEpilogueFwdINS6_IJSA_SB_SA_EEES9_NS_10bfloat16_tESF_Li256ELb1ELb0ELb0ELb1EEENS1_36VarlenDynamicPersistentTileSchedulerILi128ELi128ELi256ELi128ELb0ELb0ELb1ELb0ELb1ELb1EEEEEEEEEvNT_6ParamsE)
        .other          _ZN7cutlass13device_kernelIN5flash11enable_sm90INS1_16FlashAttnFwdSm90INS1_25CollectiveMainloopFwdSm90ILi2EN4cute5tupleIJNS5_1CILi1EEES8_S8_EEENS6_IJNS7_ILi128EEESA_NS7_ILi256EEEEEELi256ENS_12float_e4m3_tEfNS_4arch4Sm90ELb0ELb0ELb1ELb1ELb0ELb0ELb0ELb1ELb1ELb0ELb0ELb0EEENS1_21CollectiveEpilogueFwdINS6_IJSA_SB_SA_EEES9_NS_10bfloat16_tESF_Li256ELb1ELb0ELb0ELb1EEENS1_36VarlenDynamicPersistentTileSchedulerILi128ELi128ELi256ELi128ELb0ELb0ELb1ELb0ELb1ELb1EEEEEEEEEvNT_6ParamsE,@"STO_CUDA_ENTRY STV_DEFAULT"
_ZN7cutlass13device_kernelIN5flash11enable_sm90INS1_16FlashAttnFwdSm90INS1_25CollectiveMainloopFwdSm90ILi2EN4cute5tupleIJNS5_1CILi1EEES8_S8_EEENS6_IJNS7_ILi128EEESA_NS7_ILi256EEEEEELi256ENS_12float_e4m3_tEfNS_4arch4Sm90ELb0ELb0ELb1ELb1ELb0ELb0ELb0ELb1ELb1ELb0ELb0ELb0EEENS1_21CollectiveEpilogueFwdINS6_IJSA_SB_SA_EEES9_NS_10bfloat16_tESF_Li256ELb1ELb0ELb0ELb1EEENS1_36VarlenDynamicPersistentTileSchedulerILi128ELi128ELi256ELi128ELb0ELb0ELb1ELb0ELb1ELb1EEEEEEEEEvNT_6ParamsE:
[----:B------:R-:W0:Y:S02]  /*0000*/  LDC R1, c[0x0][0x28] ;  /* 0x00000a00ff017b82 */ /* 0x000e240000000800 */
[----:B0-----:R-:W-:Y:S01]  /*0010*/  VIADD R1, R1, 0xffffffc0 ;  /* 0xffffffc001017836 */ /* 0x001fe20000000000 */
[----:B------:R-:W0:Y:S01]  /*0020*/  S2R R3, SR_TID.X ;  /* 0x0000000000037919 */ /* 0x000e220000002100 */
[----:B------:R-:W-:Y:S01]  /*0030*/  ELECT P0, URZ, PT ;  /* 0x00000000003f782f */ /* 0x000fe20003800000 */
[----:B------:R-:W-:Y:S01]  /*0040*/  BSSY B0, `(.L_x_113) ;  /* 0x0000011000007945 */ /* 0x000fe20003800000 */
[--C-:B0-----:R-:W-:Y:S02]  /*0050*/  SHF.R.U32.HI R0, RZ, 0x5, R3.reuse ;  /* 0x00000005ff007819 */ /* 0x101fe40000011603 */
[----:B------:R-:W-:-:S03]  /*0060*/  SHF.R.U32.HI R23, RZ, 0x7, R3 ;  /* 0x00000007ff177819 */ /* 0x000fc60000011603 */
[----:B------:R-:W0:Y:S02]  /*0070*/  SHFL.IDX PT, R2, R0, RZ, 0x1f ;  /* 0x00001fff00027589 */ /* 0x000e2400000e0000 */
[----:B0-----:R-:W-:-:S13]  /*0080*/  ISETP.EQ.AND P0, PT, R2, RZ, P0 ;  /* 0x000000ff0200720c */ /* 0x001fda0000702270 */
[----:B------:R-:W-:Y:S05]  /*0090*/  @!P0 BRA `(.L_x_114) ;  /* 0x00000000002c8947 */ /* 0x000fea0003800000 */
[----:B------:R-:W-:Y:S02]  /*00a0*/  ULDC.64 UR4, c[0x0][0x198] ;  /* 0x0000660000047ab9 */ /* 0x000fe40000000a00 */
[----:B------:R-:W-:Y:S02]  /*00b0*/  UIADD3 UR6, UP0, UR4, 0x270, URZ ;  /* 0x0000027004067890 */ /* 0x000fe4000ff1e03f */
[----:B------:R-:W-:Y:S02]  /*00c0*/  UIADD3 UR8, UP1, UR4, 0x370, URZ ;  /* 0x0000037004087890 */ /* 0x000fe4000ff3e03f */
[----:B------:R-:W-:Y:S02]  /*00d0*/  UIADD3 UR4, UP2, UR4, 0x470, URZ ;  /* 0x0000047004047890 */ /* 0x000fe4000ff5e03f */
[----:B------:R-:W-:Y:S02]  /*00e0*/  UIADD3.X UR7, URZ, UR5, URZ, UP0, !UPT ;  /* 0x000000053f077290 */ /* 0x000fe400087fe43f */
[----:B------:R-:W-:-:S02]  /*00f0*/  UIADD3.X UR9, URZ, UR5, URZ, UP1, !UPT ;  /* 0x000000053f097290 */ /* 0x000fc40008ffe43f */
[----:B------:R-:W-:-:S05]  /*0100*/  UIADD3.X UR5, URZ, UR5, URZ, UP2, !UPT ;  /* 0x000000053f057290 */ /* 0x000fca00097fe43f */
[----:B------:R0:W-:Y:S02]  /*0110*/  UTMACCTL.PF [UR6] ;  /* 0x00000000060079b9 */ /* 0x0001e40008040000 */
[----:B------:R0:W-:Y:S02]  /*0120*/  UTMACCTL.PF [UR8] ;  /* 0x00000000080079b9 */ /* 0x0001e40008040000 */
[----:B------:R0:W-:Y:S02]  /*0130*/  UTMACCTL.PF [UR4] ;  /* 0x00000000040079b9 */ /* 0x0001e40008040000 */
[----:B0-----:R-:W-:Y:S01]  /*0140*/  NOP ;  /* 0x0000000000007918 */ /* 0x001fe20000000000 */
.L_x_114:
[----:B------:R-:W-:Y:S05]  /*0150*/  BSYNC B0 ;  /* 0x0000000000007941 */ /* 0x000fea0003800000 */
.L_x_113:
[----:B------:R-:W-:Y:S01]  /*0160*/  VOTEU.ANY UP0, P0 ;  /* 0x00000000003f7886 */ /* 0x000fe20000000100 */
[----:B------:R-:W0:Y:S01]  /*0170*/  SHFL.IDX PT, R3, R23, RZ, 0x1f ;  /* 0x00001fff17037589 */ /* 0x000e2200000e0000 */
[----:B------:R-:W-:Y:S01]  /*0180*/  UMOV UR4, 0x1 ;  /* 0x0000000100047882 */ /* 0x000fe20000000000 */
[----:B------:R-:W-:Y:S01]  /*0190*/  UMOV UR7, 0x100 ;  /* 0x0000010000077882 */ /* 0x000fe20000000000 */
[----:B------:R-:W-:Y:S01]  /*01a0*/  VOTEU.ANY UP1, P0 ;  /* 0x00000000003f7886 */ /* 0x000fe20000020100 */
[----:B------:R-:W1:Y:S01]  /*01b0*/  @UP0 S2UR UR8, SR_CgaCtaId ;  /* 0x00000000000809c3 */ /* 0x000e620000008800 */
[----:B------:R-:W2:Y:S01]  /*01c0*/  SHFL.IDX PT, R2, R0, RZ, 0x1f ;  /* 0x00001fff00027589 */ /* 0x000ea200000e0000 */
[----:B------:R-:W-:Y:S01]  /*01d0*/  @UP0 UMOV UR6, 0x400 ;  /* 0x0000040000060882 */ /* 0x000fe20000000000 */
[----:B------:R-:W-:-:S04]  /*01e0*/  @UP0 UIADD3 UR4, -UR4, 0x100000, URZ ;  /* 0x0010000004040890 */ /* 0x000fc8000fffe13f */
[----:B------:R-:W-:Y:S02]  /*01f0*/  @UP0 USHF.L.U32 UR5, UR4, 0xb, URZ ;  /* 0x0000000b04050899 */ /* 0x000fe4000800063f */
[----:B------:R-:W-:Y:S01]  /*0200*/  @UP0 USHF.L.U32 UR4, UR4, 0x1, URZ ;  /* 0x0000000104040899 */ /* 0x000fe2000800063f */
[----:B------:R-:W-:Y:S01]  /*0210*/  VOTEU.ANY UP2, P0 ;  /* 0x00000000003f7886 */ /* 0x000fe20000040100 */
[----:B0-----:R-:W-:Y:S01]  /*0220*/  R2UR UR9, R3 ;  /* 0x00000000030972ca */ /* 0x001fe200000e0000 */
[----:B-1----:R-:W-:Y:S01]  /*0230*/  @UP0 ULEA UR8, UR8, UR6, 0x18 ;  /* 0x0000000608080291 */ /* 0x002fe2000f8ec03f */
[----:B--2---:R-:W-:Y:S01]  /*0240*/  ISETP.NE.AND P1, PT, R2, RZ, PT ;  /* 0x000000ff0200720c */ /* 0x004fe20003f25270 */
[----:B------:R-:W-:-:S04]  /*0250*/  @UP0 UIADD3 UR6, -UR7, 0x100000, URZ ;  /* 0x0010000007060890 */ /* 0x000fc8000fffe13f */
[----:B------:R-:W-:Y:S02]  /*0260*/  @UP0 USHF.L.U32 UR7, UR6, 0xb, URZ ;  /* 0x0000000b06070899 */ /* 0x000fe4000800063f */
[----:B------:R-:W-:-:S04]  /*0270*/  @UP0 USHF.L.U32 UR6, UR6, 0x1, URZ ;  /* 0x0000000106060899 */ /* 0x000fc8000800063f */
[----:B------:R-:W-:Y:S01]  /*0280*/  UISETP.NE.AND UP0, UPT, UR9, URZ, UPT ;  /* 0x0000003f0900728c */ /* 0x000fe2000bf05270 */
[----:B------:R-:W0:Y:S02]  /*0290*/  FENCE.VIEW.ASYNC.S ;  /* 0x00000000000073c6 */ /* 0x000e240000000000 */
[----:B0-----:R0:W1:Y:S05]  /*02a0*/  @UP1 SYNCS.EXCH.64 URZ, [UR8+0x38800], UR4 ;  /* 0x03880004083f15b2 */ /* 0x00106a0008000100 */
[----:B------:R0:W2:Y:S01]  /*02b0*/  @UP2 SYNCS.EXCH.64 URZ, [UR8+0x38820], UR6 ;  /* 0x03882006083f25b2 */ /* 0x0000a20008000100 */
[----:B------:R-:W-:Y:S05]  /*02c0*/  @P1 BRA `(.L_x_115) ;  /* 0x0000000000481947 */ /* 0x000fea0003800000 */
[----:B0-----:R-:W0:Y:S01]  /*02d0*/  S2UR UR5, SR_CgaCtaId ;  /* 0x00000000000579c3 */ /* 0x001e220000008800 */
[----:B------:R-:W-:Y:S01]  /*02e0*/  UMOV UR4, 0x400 ;  /* 0x0000040000047882 */ /* 0x000fe20000000000 */
[----:B------:R-:W-:Y:S01]  /*02f0*/  UMOV UR6, 0x1 ;  /* 0x0000000100067882 */ /* 0x000fe20000000000 */
[----:B------:R-:W-:Y:S01]  /*0300*/  UMOV UR9, 0x2 ;  /* 0x0000000200097882 */ /* 0x000fe20000000000 */
[----:B------:R-:W-:-:S04]  /*0310*/  UIADD3 UR6, -UR6, 0x100000, URZ ;  /* 0x0010000006067890 */ /* 0x000fc8000fffe13f */
[----:B------:R-:W-:Y:S02]  /*0320*/  USHF.L.U32 UR7, UR6, 0xb, URZ ;  /* 0x0000000b06077899 */ /* 0x000fe4000800063f */
[----:B------:R-:W-:Y:S01]  /*0330*/  USHF.L.U32 UR6, UR6, 0x1, URZ ;  /* 0x0000000106067899 */ /* 0x000fe2000800063f */
[----:B------:R-:W-:Y:S01]  /*0340*/  ELECT P0, URZ, PT ;  /* 0x00000000003f782f */ /* 0x000fe20003800000 */
[----:B0-----:R-:W-:Y:S02]  /*0350*/  ULEA UR8, UR5, UR4, 0x18 ;  /* 0x0000000405087291 */ /* 0x001fe4000f8ec03f */
[----:B------:R-:W-:-:S04]  /*0360*/  UIADD3 UR4, -UR9, 0x100000, URZ ;  /* 0x0010000009047890 */ /* 0x000fc8000fffe13f */
[----:B------:R-:W-:Y:S02]  /*0370*/  USHF.L.U32 UR5, UR4, 0xb, URZ ;  /* 0x0000000b04057899 */ /* 0x000fe4000800063f */
[----:B------:R-:W-:Y:S01]  /*0380*/  USHF.L.U32 UR4, UR4, 0x1, URZ ;  /* 0x0000000104047899 */ /* 0x000fe2000800063f */
[----:B------:R-:W0:Y:S03]  /*0390*/  FENCE.VIEW.ASYNC.S ;  /* 0x00000000000073c6 */ /* 0x000e260000000000 */
[----:B0-----:R3:W4:Y:S08]  /*03a0*/  SYNCS.EXCH.64 URZ, [UR8+0x38830], UR6 ;  /* 0x03883006083f75b2 */ /* 0x0017300008000100 */
[----:B------:R3:W0:Y:S01]  /*03b0*/  SYNCS.EXCH.64 URZ, [UR8+0x38840], UR4 ;  /* 0x03884004083f75b2 */ /* 0x0006220008000100 */
[----:B------:R3:W0:Y:S01]  /*03c0*/  SYNCS.EXCH.64 URZ, [UR8+0x38838], UR6 ;  /* 0x03883806083f75b2 */ /* 0x0006220008000100 */
[----:B------:R3:W0:Y:S02]  /*03d0*/  SYNCS.EXCH.64 URZ, [UR8+0x38848], UR4 ;  /* 0x03884804083f75b2 */ /* 0x0006240008000100 */
[----:B---3--:R-:W-:Y:S01]  /*03e0*/  NOP ;  /* 0x0000000000007918 */ /* 0x008fe20000000000 */
.L_x_115:
[----:B------:R-:W3:Y:S01]  /*03f0*/  SHFL.IDX PT, R2, R0, RZ, 0x1f ;  /* 0x00001fff00027589 */ /* 0x000ee200000e0000 */
[----:B------:R-:W-:Y:S01]  /*0400*/  NOP ;  /* 0x0000000000007918 */ /* 0x000fe20000000000 */
[----:B---3--:R-:W-:-:S13]  /*0410*/  ISETP.NE.AND P0, PT, R2, RZ, PT ;  /* 0x000000ff0200720c */ /* 0x008fda0003f05270 */
[----:B------:R-:W-:Y:S05]  /*0420*/  @P0 BRA `(.L_x_116) ;  /* 0x0000000000480947 */ /* 0x000fea0003800000 */
[----:B0-----:R-:W0:Y:S01]  /*0430*/  S2UR UR5, SR_CgaCtaId ;  /* 0x00000000000579c3 */ /* 0x001e220000008800 */
[----:B------:R-:W-:Y:S01]  /*0440*/  UMOV UR4, 0x400 ;  /* 0x0000040000047882 */ /* 0x000fe20000000000 */
[----:B------:R-:W-:Y:S01]  /*0450*/  UMOV UR6, 0x80 ;  /* 0x0000008000067882 */ /* 0x000fe20000000000 */
[----:B------:R-:W-:Y:S01]  /*0460*/  UMOV UR7, 0x100 ;  /* 0x0000010000077882 */ /* 0x000fe20000000000 */
[----:B------:R-:W-:Y:S01]  /*0470*/  ELECT P0, URZ, PT ;  /* 0x00000000003f782f */ /* 0x000fe20003800000 */
[----:B0-----:R-:W-:Y:S02]  /*0480*/  ULEA UR8, UR5, UR4, 0x18 ;  /* 0x0000000405087291 */ /* 0x001fe4000f8ec03f */
[----:B------:R-:W-:-:S04]  /*0490*/  UIADD3 UR4, -UR6, 0x100000, URZ ;  /* 0x0010000006047890 */ /* 0x000fc8000fffe13f */
[----:B------:R-:W-:Y:S02]  /*04a0*/  USHF.L.U32 UR5, UR4, 0xb, URZ ;  /* 0x0000000b04057899 */ /* 0x000fe4000800063f */
[----:B------:R-:W-:Y:S02]  /*04b0*/  USHF.L.U32 UR4, UR4, 0x1, URZ ;  /* 0x0000000104047899 */ /* 0x000fe4000800063f */
[----:B------:R-:W-:-:S04]  /*04c0*/  UIADD3 UR6, -UR7, 0x100000, URZ ;  /* 0x0010000007067890 */ /* 0x000fc8000fffe13f */
[----:B------:R-:W-:Y:S02]  /*04d0*/  USHF.L.U32 UR7, UR6, 0xb, URZ ;  /* 0x0000000b06077899 */ /* 0x000fe4000800063f */
[----:B------:R-:W-:Y:S01]  /*04e0*/  USHF.L.U32 UR6, UR6, 0x1, URZ ;  /* 0x0000000106067899 */ /* 0x000fe2000800063f */
[----:B------:R-:W0:Y:S03]  /*04f0*/  FENCE.VIEW.ASYNC.S ;  /* 0x00000000000073c6 */ /* 0x000e260000000000 */
[----:B0-----:R3:W0:Y:S08]  /*0500*/  SYNCS.EXCH.64 URZ, [UR8+0x38850], UR4 ;  /* 0x03885004083f75b2 */ /* 0x0016300008000100 */
[----:B------:R3:W0:Y:S01]  /*0510*/  SYNCS.EXCH.64 URZ, [UR8+0x38860], UR6 ;  /* 0x03886006083f75b2 */ /* 0x0006220008000100 */
[----:B------:R3:W0:Y:S01]  /*0520*/  SYNCS.EXCH.64 URZ, [UR8+0x38858], UR4 ;  /* 0x03885804083f75b2 */ /* 0x0006220008000100 */
[----:B------:R3:W0:Y:S02]  /*0530*/  SYNCS.EXCH.64 URZ, [UR8+0x38868], UR6 ;  /* 0x03886806083f75b2 */ /* 0x0006240008000100 */
[----:B---3--:R-:W-:Y:S01]  /*0540*/  NOP ;  /* 0x0000000000007918 */ /* 0x008fe20000000000 */
.L_x_116:
[----:B------:R-:W3:Y:S01]  /*0550*/  SHFL.IDX PT, R2, R0, RZ, 0x1f ;  /* 0x00001fff00027589 */ /* 0x000ee200000e0000 */
[----:B------:R-:W-:Y:S01]  /*0560*/  NOP ;  /* 0x0000000000007918 */ /* 0x000fe20000000000 */
[----:B---3--:R-:W-:-:S13]  /*0570*/  ISETP.NE.AND P0, PT, R2, RZ, PT ;  /* 0x000000ff0200720c */ /* 0x008fda0003f05270 */
[----:B------:R-:W-:Y:S05]  /*0580*/  @P0 BRA `(.L_x_117) ;  /* 0x0000000000380947 */ /* 0x000fea0003800000 */
[----:B0-----:R-:W0:Y:S01]  /*0590*/  S2UR UR5, SR_CgaCtaId ;  /* 0x00000000000579c3 */ /* 0x001e220000008800 */
[----:B------:R-:W-:Y:S01]  /*05a0*/  UMOV UR4, 0x400 ;  /* 0x0000040000047882 */ /* 0x000fe20000000000 */
[----:B------:R-:W-:Y:S01]  /*05b0*/  UMOV UR7, 0x1 ;  /* 0x0000000100077882 */ /* 0x000fe20000000000 */
[----:B------:R-:W-:Y:S01]  /*05c0*/  ELECT P0, URZ, PT ;  /* 0x00000000003f782f */ /* 0x000fe20003800000 */
[----:B0-----:R-:W-:Y:S02]  /*05d0*/  ULEA UR6, UR5, UR4, 0x18 ;  /* 0x0000000405067291 */ /* 0x001fe4000f8ec03f */
[----:B------:R-:W-:-:S04]  /*05e0*/  UIADD3 UR4, -UR7, 0x100000, URZ ;  /* 0x0010000007047890 */ /* 0x000fc8000fffe13f */
[----:B------:R-:W-:Y:S02]  /*05f0*/  USHF.L.U32 UR5, UR4, 0xb, URZ ;  /* 0x0000000b04057899 */ /* 0x000fe4000800063f */
[----:B------:R-:W-:Y:S01]  /*0600*/  USHF.L.U32 UR4, UR4, 0x1, URZ ;  /* 0x0000000104047899 */ /* 0x000fe2000800063f */
[----:B------:R-:W0:Y:S11]  /*0610*/  FENCE.VIEW.ASYNC.S ;  /* 0x00000000000073c6 */ /* 0x000e360000000000 */
[----:B0-----:R3:W0:Y:S01]  /*0620*/  SYNCS.EXCH.64 URZ, [UR6+0x38870], UR4 ;  /* 0x03887004063f75b2 */ /* 0x0016220008000100 */
[----:B------:R3:W0:Y:S01]  /*0630*/  SYNCS.EXCH.64 URZ, [UR6+0x38880], UR4 ;  /* 0x03888004063f75b2 */ /* 0x0006220008000100 */
[----:B------:R3:W0:Y:S01]  /*0640*/  SYNCS.EXCH.64 URZ, [UR6+0x38878], UR4 ;  /* 0x03887804063f75b2 */ /* 0x0006220008000100 */
[----:B------:R3:W0:Y:S02]  /*0650*/  SYNCS.EXCH.64 URZ, [UR6+0x38888], UR4 ;  /* 0x03888804063f75b2 */ /* 0x0006240008000100 */
[----:B---3--:R-:W-:Y:S01]  /*0660*/  NOP ;  /* 0x0000000000007918 */ /* 0x008fe20000000000 */
.L_x_117:
        /* <DEDUP_REMOVED lines=22> */
.L_x_118:
        /* <DEDUP_REMOVED lines=22> */
.L_x_119:
[----:B------:R-:W-:Y:S01]  /*0930*/  PLOP3.LUT P0, PT, PT, PT, UP0, 0x80, 0x0 ;  /* 0x000000000000781c */ /* 0x000fe20003f0f008 */
[----:B------:R-:W-:Y:S01]  /*0940*/  UMOV UR40, 0x1 ;  /* 0x0000000100287882 */ /* 0x000fe20000000000 */
[----:B------:R-:W-:Y:S01]  /*0950*/  NOP ;  /* 0x0000000000007918 */ /* 0x000fe20000000000 */
[----:B------:R-:W-:Y:S01]  /*0960*/  USEL UR40, UR40, 0x2, !UP0 ;  /* 0x0000000228287887 */ /* 0x000fe2000c000000 */
[----:B------:R-:W-:Y:S01]  /*0970*/  ULDC.64 UR46, c[0x0][0x208] ;  /* 0x00008200002e7ab9 */ /* 0x000fe20000000a00 */
[----:B012-4-:R-:W-:Y:S08]  /*0980*/  BAR.SYNC.DEFER_BLOCKING 0x0 ;  /* 0x0000000000007b1d */ /* 0x017ff00000010000 */
[----:B------:R-:W-:Y:S05]  /*0990*/  @!P0 BRA `(.L_x_120) ;  /* 0x000000b400a88947 */ /* 0x000fea0003800000 */
.L_x_121:
[----:B------:R-:W-:-:S08]  /*09a0*/  NOP ;  /* 0x0000000000007918 */ /* 0x000fd00000000000 */
[----:B------:R-:W0:Y:S02]  /*09b0*/  USETMAXREG.TRY_ALLOC.CTAPOOL UP0, 0xf0 ;  /* 0x000000f0000079c8 */ /* 0x000e240008000600 */
[----:B0-----:R-:W-:-:S13]  /*09c0*/  PLOP3.LUT P0, PT, PT, PT, UP0, 0x80, 0x0 ;  /* 0x000000000000781c */ /* 0x001fda0003f0f008 */
[----:B------:R-:W-:Y:S05]  /*09d0*/  @!P0 BRA `(.L_x_121) ;  /* 0xfffffffc00f08947 */ /* 0x000fea000383ffff */
[----:B------:R-:W0:Y:S01]  /*09e0*/  S2R R2, SR_TID.X ;  /* 0x0000000000027919 */ /* 0x000e220000002100 */
[----:B------:R-:W1:Y:S01]  /*09f0*/  S2UR UR5, SR_CgaCtaId ;  /* 0x00000000000579c3 */ /* 0x000e620000008800 */
[----:B------:R-:W-:-:S07]  /*0a00*/  UMOV UR4, 0x400 ;  /* 0x0000040000047882 */ /* 0x000fce0000000000 */
[----:B------:R-:W-:Y:S06]  /*0a10*/  BAR.ARV 0x8, 0x120 ;  /* 0x0204800000007b1d */ /* 0x000fec0000002000 */
[----:B-1----:R-:W-:Y:S01]  /*0a20*/  ULEA UR4, UR5, UR4, 0x18 ;  /* 0x0000000405047291 */ /* 0x002fe2000f8ec03f */
[----:B0-----:R-:W-:-:S04]  /*0a30*/  LOP3.LUT R0, R2, 0xffffff80, RZ, 0xc0, !PT ;  /* 0xffffff8002007812 */ /* 0x001fc800078ec0ff */
[----:B------:R-:W-:-:S13]  /*0a40*/  ISETP.NE.AND P0, PT, R0, 0x80, PT ;  /* 0x000000800000780c */ /* 0x000fda0003f05270 */
[----:B------:R-:W-:Y:S08]  /*0a50*/  @!P0 BAR.ARV 0x9, 0x100 ;  /* 0x0244000000008b1d */ /* 0x000ff00000002000 */
[----:B------:R-:W-:Y:S06]  /*0a60*/  BAR.SYNC.DEFER_BLOCKING 0x5, 0x180 ;  /* 0x0146000000007b1d */ /* 0x000fec0000010000 */
[----:B------:R-:W0:Y:S01]  /*0a70*/  LDS.128 R80, [UR4+0x388d0] ;  /* 0x0388d004ff507984 */ /* 0x000e220008000c00 */
[----:B------:R-:W-:Y:S01]  /*0a80*/  ULDC UR4, c[0x0][0xc14] ;  /* 0x0003050000047ab9 */ /* 0x000fe20000000800 */
[----:B------:R-:W-:Y:S06]  /*0a90*/  BAR.ARV 0x4, 0x180 ;  /* 0x0106000000007b1d */ /* 0x000fec0000002000 */
[----:B0-----:R-:W-:-:S13]  /*0aa0*/  ISETP.GE.AND P0, PT, R83, UR4, PT ;  /* 0x0000000453007c0c */ /* 0x001fda000bf06270 */
[----:B------:R-:W-:Y:S05]  /*0ab0*/  @P0 EXIT ;  /* 0x000000000000094d */ /* 0x000fea0003800000 */
[----:B------:R-:W-:Y:S01]  /*0ac0*/  VIADD R236, R2, 0xffffff80 ;  /* 0xffffff8002ec7836 */ /* 0x000fe20000000000 */
[----:B------:R-:W-:Y:S01]  /*0ad0*/  R2UR UR5, R82 ;  /* 0x00000000520572ca */ /* 0x000fe200000e0000 */
[----:B------:R-:W-:Y:S01]  /*0ae0*/  ULOP3.LUT UR44, UR40, 0x1, URZ, 0xfc, !UPT ;  /* 0x00000001282c7892 */ /* 0x000fe2000f8efc3f */
[----:B------:R-:W-:Y:S02]  /*0af0*/  UMOV UR43, URZ ;  /* 0x0000003f002b7c82 */ /* 0x000fe40008000000 */
[----:B------:R-:W-:Y:S01]  /*0b00*/  SHF.R.S32.HI R3, RZ, 0x1f, R236 ;  /* 0x0000001fff037819 */ /* 0x000fe200000114ec */
[----:B------:R-:W-:Y:S01]  /*0b10*/  UMOV UR42, URZ ;  /* 0x0000003f002a7c82 */ /* 0x000fe20008000000 */
[----:B------:R-:W-:Y:S02]  /*0b20*/  UMOV UR50, URZ ;  /* 0x0000003f00327c82 */ /* 0x000fe40008000000 */
[CC--:B------:R-:W-:Y:S02]  /*0b30*/  LEA.HI R5, R3.reuse, R236.reuse, RZ, 0x7 ;  /* 0x000000ec03057211 */ /* 0x0c0fe400078f38ff */
[----:B------:R-:W-:-:S02]  /*0b40*/  LEA.HI R0, R3, R236, RZ, 0x4 ;  /* 0x000000ec03007211 */ /* 0x000fc400078f20ff */
[----:B------:R-:W-:Y:S02]  /*0b50*/  LOP3.LUT R7, R5, 0xffffff80, RZ, 0xc0, !PT ;  /* 0xffffff8005077812 */ /* 0x000fe400078ec0ff */
[----:B------:R-:W-:Y:S02]  /*0b60*/  SHF.R.S32.HI R9, RZ, 0x4, R0 ;  /* 0x00000004ff097819 */ /* 0x000fe40000011400 */
[----:B------:R-:W-:Y:S01]  /*0b70*/  SHF.R.S32.HI R232, RZ, 0x7, R5 ;  /* 0x00000007ffe87819 */ /* 0x000fe20000011405 */
[----:B------:R-:W-:Y:S01]  /*0b80*/  IMAD.IADD R22, R236, 0x1, -R7 ;  /* 0x00000001ec167824 */ /* 0x000fe200078e0a07 */
[----:B------:R-:W-:Y:S02]  /*0b90*/  LEA.HI R2, R3, R236, RZ, 0x5 ;  /* 0x000000ec03027211 */ /* 0x000fe400078f28ff */
[----:B------:R-:W-:Y:S02]  /*0ba0*/  LOP3.LUT R7, R0, 0x3fffff0, RZ, 0xc0, !PT ;  /* 0x03fffff000077812 */ /* 0x000fe400078ec0ff */
[----:B------:R-:W-:Y:S01]  /*0bb0*/  SHF.R.S32.HI R11, RZ, 0x1f, R22 ;  /* 0x0000001fff0b7819 */ /* 0x000fe20000011416 */
[----:B------:R-:W-:Y:S01]  /*0bc0*/  IMAD.SHL.U32 R2, R2, 0x20, RZ ;  /* 0x0000002002027824 */ /* 0x000fe200078e00ff */
[----:B------:R-:W-:Y:S01]  /*0bd0*/  LEA.HI R0, R0, R9, RZ, 0x1 ;  /* 0x0000000900007211 */ /* 0x000fe200078f08ff */
[----:B------:R-:W-:Y:S01]  /*0be0*/  IMAD.IADD R7, R236, 0x1, -R7 ;  /* 0x00000001ec077824 */ /* 0x000fe200078e0a07 */
[----:B------:R-:W-:-:S02]  /*0bf0*/  LEA.HI R4, R11, R22, RZ, 0x2 ;  /* 0x000000160b047211 */ /* 0x000fc400078f10ff */
[----:B------:R-:W-:Y:S02]  /*0c00*/  LEA.HI R5, R5, R232, RZ, 0x1 ;  /* 0x000000e805057211 */ /* 0x000fe400078f08ff */
[--C-:B------:R-:W-:Y:S02]  /*0c10*/  SHF.R.S32.HI R6, RZ, 0x2, R4.reuse ;  /* 0x00000002ff067819 */ /* 0x100fe40000011404 */
[----:B------:R-:W-:Y:S02]  /*0c20*/  SHF.R.S32.HI R13, RZ, 0x1f, R4 ;  /* 0x0000001fff0d7819 */ /* 0x000fe40000011404 */
[----:B------:R-:W-:Y:S02]  /*0c30*/  LOP3.LUT R0, R0, 0x1ffffffe, RZ, 0xc0, !PT ;  /* 0x1ffffffe00007812 */ /* 0x000fe400078ec0ff */
[----:B------:R-:W-:Y:S02]  /*0c40*/  LEA.HI R13, R13, R6, RZ, 0x3 ;  /* 0x000000060d0d7211 */ /* 0x000fe400078f18ff */
[----:B------:R-:W-:Y:S01]  /*0c50*/  LOP3.LUT R5, R5, 0x3fffffe, RZ, 0xc0, !PT ;  /* 0x03fffffe05057812 */ /* 0x000fe200078ec0ff */
[----:B------:R-:W-:Y:S01]  /*0c60*/  IMAD.IADD R0, R9, 0x1, -R0 ;  /* 0x0000000109007824 */ /* 0x000fe200078e0a00 */
[----:B------:R-:W-:-:S02]  /*0c70*/  LOP3.LUT R13, R13, 0xfffffff8, RZ, 0xc0, !PT ;  /* 0xfffffff80d0d7812 */ /* 0x000fc400078ec0ff */
[----:B------:R-:W-:Y:S01]  /*0c80*/  LEA.HI R11, R11, R22, RZ, 0x5 ;  /* 0x000000160b0b7211 */ /* 0x000fe200078f28ff */
[----:B------:R-:W-:Y:S01]  /*0c90*/  IMAD.IADD R234, R232, 0x1, -R5 ;  /* 0x00000001e8ea7824 */ /* 0x000fe200078e0a05 */
[----:B------:R-:W-:Y:S01]  /*0ca0*/  LEA.HI R3, R3, R236, RZ, 0x3 ;  /* 0x000000ec03037211 */ /* 0x000fe200078f18ff */
[----:B------:R-:W-:Y:S01]  /*0cb0*/  IMAD.IADD R6, R6, 0x1, -R13 ;  /* 0x0000000106067824 */ /* 0x000fe200078e0a0d */
[----:B------:R-:W-:Y:S02]  /*0cc0*/  LOP3.LUT R2, R2, 0xfffffc00, RZ, 0xc0, !PT ;  /* 0xfffffc0002027812 */ /* 0x000fe400078ec0ff */
[----:B------:R-:W-:Y:S02]  /*0cd0*/  LOP3.LUT R9, R4, 0x7ffffffc, RZ, 0xc0, !PT ;  /* 0x7ffffffc04097812 */ /* 0x000fe400078ec0ff */
[----:B------:R-:W-:Y:S01]  /*0ce0*/  SHF.R.S32.HI R11, RZ, 0x5, R11 ;  /* 0x00000005ff0b7819 */ /* 0x000fe2000001140b */
[----:B------:R-:W-:Y:S01]  /*0cf0*/  IMAD R7, R7, 0x40, R2 ;  /* 0x0000004007077824 */ /* 0x000fe200078e0202 */
[----:B------:R-:W-:Y:S01]  /*0d00*/  LOP3.LUT R5, R3, 0x1ffffff8, RZ, 0xc0, !PT ;  /* 0x1ffffff803057812 */ /* 0x000fe200078ec0ff */
[----:B------:R-:W-:Y:S01]  /*0d10*/  IMAD.MOV.U32 R2, RZ, RZ, -0x2 ;  /* 0xfffffffeff027424 */ /* 0x000fe200078e00ff */
[----:B------:R-:W-:Y:S01]  /*0d20*/  SHF.R.S32.HI R18, RZ, 0x3, R3 ;  /* 0x00000003ff127819 */ /* 0x000fe20000011403 */
[----:B------:R-:W-:-:S02]  /*0d30*/  IMAD.IADD R9, R22, 0x1, -R9 ;  /* 0x0000000116097824 */ /* 0x000fc400078e0a09 */
[----:B------:R-:W-:Y:S02]  /*0d40*/  IMAD R11, R11, 0x10, R6 ;  /* 0x000000100b0b7824 */ /* 0x000fe400078e0206 */
[----:B------:R-:W-:Y:S02]  /*0d50*/  IMAD.IADD R5, R236, 0x1, -R5 ;  /* 0x00000001ec057824 */ /* 0x000fe400078e0a05 */
[----:B------:R-:W-:Y:S02]  /*0d60*/  IMAD R235, R0, 0x8, R7 ;  /* 0x0000000800eb7824 */ /* 0x000fe400078e0207 */
[----:B------:R-:W-:Y:S02]  /*0d70*/  IMAD R233, R9, R2, 0x80 ;  /* 0x0000008009e97424 */ /* 0x000fe400078e0202 */
[----:B------:R-:W-:Y:S02]  /*0d80*/  IMAD R234, R234, 0x40, R11 ;  /* 0x00000040eaea7824 */ /* 0x000fe400078e020b */
[----:B------:R-:W-:-:S07]  /*0d90*/  IMAD.SHL.U32 R16, R5, 0x8, RZ ;  /* 0x0000000805107824 */ /* 0x000fce00078e00ff */
.L_x_165:
[----:B0-----:R-:W0:Y:S01]  /*0da0*/  LDC.64 R2, c[0x0][0xc60] ;  /* 0x00031800ff027b82 */ /* 0x001e220000000a00 */
[----:B------:R-:W-:Y:S01]  /*0db0*/  ULDC.64 UR6, c[0x0][0xa28] ;  /* 0x00028a0000067ab9 */ /* 0x000fe20000000a00 */
[----:B------:R-:W-:Y:S01]  /*0dc0*/  ULDC.64 UR8, c[0x0][0xa20] ;  /* 0x0002880000087ab9 */ /* 0x000fe20000000a00 */
[----:B------:R-:W-:Y:S01]  /*0dd0*/  ULDC UR4, c[0x0][0x404] ;  /* 0x0001010000047ab9 */ /* 0x000fe20000000800 */
[----:B0-----:R-:W-:-:S06]  /*0de0*/  IMAD.WIDE R2, R83, 0x4, R2 ;  /* 0x0000000453027825 */ /* 0x001fcc00078e0202 */
[----:B--2---:R-:W2:Y:S01]  /*0df0*/  LDG.E R2, desc[UR46][R2.64] ;  /* 0x0000002e02027981 */ /* 0x004ea2000c1e1900 */
[----:B------:R-:W-:Y:S02]  /*0e00*/  UISETP.NE.U32.AND UP0, UPT, UR6, URZ, UPT ;  /* 0x0000003f0600728c */ /* 0x000fe4000bf05070 */
[----:B------:R-:W-:Y:S02]  /*0e10*/  UISETP.NE.U32.AND UP1, UPT, UR8, URZ, UPT ;  /* 0x0000003f0800728c */ /* 0x000fe4000bf25070 */
[----:B------:R-:W-:Y:S02]  /*0e20*/  UISETP.NE.AND.EX UP0, UPT, UR7, URZ, UPT, UP0 ;  /* 0x0000003f0700728c */ /* 0x000fe4000bf05300 */
[----:B------:R-:W-:-:S04]  /*0e30*/  UISETP.NE.AND.EX UP1, UPT, UR9, URZ, UPT, UP1 ;  /* 0x0000003f0900728c */ /* 0x000fc8000bf25310 */
[----:B------:R-:W-:Y:S02]  /*0e40*/  PLOP3.LUT P0, PT, PT, PT, UP0, 0x80, 0x0 ;  /* 0x000000000000781c */ /* 0x000fe40003f0f008 */
[----:B------:R-:W-:Y:S02]  /*0e50*/  PLOP3.LUT P1, PT, PT, PT, UP1, 0x80, 0x0 ;  /* 0x000000000000781c */ /* 0x000fe40003f2f018 */
[----:B--2---:R-:W-:-:S13]  /*0e60*/  R2UR UR36, R2 ;  /* 0x00000000022472ca */ /* 0x004fda00000e0000 */
[----:B------:R-:W-:Y:S02]  /*0e70*/  USHF.R.S32.HI UR37, URZ, 0x1f, UR36 ;  /* 0x0000001f3f257899 */ /* 0x000fe40008011424 */
[----:B------:R-:W-:Y:S02]  /*0e80*/  @UP0 ULEA UR6, UP2, UR36, UR6, 0x2 ;  /* 0x0000000624060291 */ /* 0x000fe4000f84103f */
[----:B------:R-:W-:Y:S02]  /*0e90*/  @UP1 ULEA UR8, UP3, UR36, UR8, 0x2 ;  /* 0x0000000824081291 */ /* 0x000fe4000f86103f */
[----:B------:R-:W-:Y:S02]  /*0ea0*/  @UP0 ULEA.HI.X UR7, UR36, UR7, UR37, 0x2, UP2 ;  /* 0x0000000724070291 */ /* 0x000fe400090f1425 */
[----:B------:R-:W-:Y:S01]  /*0eb0*/  @UP1 ULEA.HI.X UR9, UR36, UR9, UR37, 0x2, UP3 ;  /* 0x0000000924091291 */ /* 0x000fe200098f1425 */
[----:B------:R-:W-:Y:S02]  /*0ec0*/  IMAD.U32 R2, RZ, RZ, UR6 ;  /* 0x00000006ff027e24 */ /* 0x000fe4000f8e00ff */
[----:B---345:R-:W-:-:S02]  /*0ed0*/  IMAD.U32 R4, RZ, RZ, UR8 ;  /* 0x00000008ff047e24 */ /* 0x038fc4000f8e00ff */
[----:B------:R-:W-:Y:S01]  /*0ee0*/  IMAD.U32 R3, RZ, RZ, UR7 ;  /* 0x00000007ff037e24 */ /* 0x000fe2000f8e00ff */
[----:B------:R-:W-:Y:S01]  /*0ef0*/  ULDC.64 UR6, c[0x0][0x3f8] ;  /* 0x0000fe0000067ab9 */ /* 0x000fe20000000a00 */
[----:B------:R-:W-:-:S03]  /*0f00*/  IMAD.U32 R5, RZ, RZ, UR9 ;  /* 0x00000009ff057e24 */ /* 0x000fc6000f8e00ff */
[----:B------:R-:W2:Y:S04]  /*0f10*/  @P0 LDG.E R2, desc[UR46][R2.64] ;  /* 0x0000002e02020981 */ /* 0x000ea8000c1e1900 */
[----:B------:R-:W3:Y:S01]  /*0f20*/  @P1 LDG.E R4, desc[UR46][R4.64] ;  /* 0x0000002e04041981 */ /* 0x000ee2000c1e1900 */
[----:B------:R-:W-:Y:S01]  /*0f30*/  UISETP.NE.U32.AND UP0, UPT, UR6, URZ, UPT ;  /* 0x0000003f0600728c */ /* 0x000fe2000bf05070 */
[----:B------:R-:W-:Y:S01]  /*0f40*/  IMAD.MOV.U32 R17, RZ, RZ, R81 ;  /* 0x000000ffff117224 */ /* 0x000fe200078e0051 */
[----:B------:R-:W-:Y:S01]  /*0f50*/  UMOV UR48, URZ ;  /* 0x0000003f00307c82 */ /* 0x000fe20008000000 */
[----:B------:R-:W-:Y:S01]  /*0f60*/  ULDC UR6, c[0x0][0x2e0] ;  /* 0x0000b80000067ab9 */ /* 0x000fe20000000800 */
[----:B------:R-:W-:Y:S01]  /*0f70*/  UISETP.NE.AND.EX UP0, UPT, UR7, URZ, UPT, UP0 ;  /* 0x0000003f0700728c */ /* 0x000fe2000bf05300 */
[----:B------:R-:W-:Y:S01]  /*0f80*/  IMAD.MOV.U32 R0, RZ, RZ, RZ ;  /* 0x000000ffff007224 */ /* 0x000fe200078e00ff */
[----:B------:R-:W-:Y:S01]  /*0f90*/  UMOV UR38, UR5 ;  /* 0x0000000500267c82 */ /* 0x000fe20008000000 */
[----:B-1----:R-:W-:Y:S01]  /*0fa0*/  CS2R R14, SRZ ;  /* 0x00000000000e7805 */ /* 0x002fe2000001ff00 */
[----:B------:R-:W-:Y:S01]  /*0fb0*/  USEL UR4, UR4, 0x1, UP0 ;  /* 0x0000000104047887 */ /* 0x000fe20008000000 */
[----:B------:R-:W-:-:S02]  /*0fc0*/  CS2R R30, SRZ ;  /* 0x00000000001e7805 */ /* 0x000fc4000001ff00 */
[----:B------:R-:W-:Y:S02]  /*0fd0*/  CS2R R124, SRZ ;  /* 0x00000000007c7805 */ /* 0x000fe4000001ff00 */
[----:B------:R-:W-:Y:S01]  /*0fe0*/  CS2R R34, SRZ ;  /* 0x0000000000227805 */ /* 0x000fe2000001ff00 */
[----:B------:R-:W-:Y:S01]  /*0ff0*/  UIMAD UR4, UR4, UR6, URZ ;  /* 0x00000006040472a4 */ /* 0x000fe2000f8e023f */
[----:B------:R-:W-:Y:S02]  /*1000*/  CS2R R128, SRZ ;  /* 0x0000000000807805 */ /* 0x000fe4000001ff00 */
[----:B------:R-:W-:Y:S01]  /*1010*/  CS2R R120, SRZ ;  /* 0x0000000000787805 */ /* 0x000fe2000001ff00 */
[----:B------:R-:W-:Y:S01]  /*1020*/  ULDC UR6, c[0x0][0x428] ;  /* 0x00010a0000067ab9 */ /* 0x000fe20000000800 */
[----:B------:R-:W-:Y:S01]  /*1030*/  CS2R R38, SRZ ;  /* 0x0000000000267805 */ /* 0x000fe2000001ff00 */
[----:B------:R-:W-:Y:S01]  /*1040*/  UISETP.NE.AND UP0, UPT, UR6, 0x1, UPT ;  /* 0x000000010600788c */ /* 0x000fe2000bf05270 */
        /* <DEDUP_REMOVED lines=9> */
[----:B------:R-:W-:Y:S01]  /*10e0*/  CS2R R58, SRZ ;  /* 0x00000000003a7805 */ /* 0x000fe2000001ff00 */
[----:B------:R-:W-:Y:S01]  /*10f0*/  @UP0 ULDC UR8, c[0x0][0x42c] ;  /* 0x00010b0000080ab9 */ /* 0x000fe20000000800 */
        /* <DEDUP_REMOVED lines=39> */
[----:B------:R-:W-:Y:S01]  /*1370*/  CS2R R166, SRZ ;  /* 0x0000000000a67805 */ /* 0x000fe2000001ff00 */
[----:B------:R-:W-:Y:S01]  /*1380*/  IMAD.MOV.U32 R11, RZ, RZ, RZ ;  /* 0x000000ffff0b7224 */ /* 0x000fe200078e00ff */
[----:B------:R-:W-:Y:S01]  /*1390*/  CS2R R168, SRZ ;  /* 0x0000000000a87805 */ /* 0x000fe2000001ff00 */
[----:B------:R-:W-:Y:S02]  /*13a0*/  IMAD.MOV.U32 R6, RZ, RZ, RZ ;  /* 0x000000ffff067224 */ /* 0x000fe400078e00ff */
[----:B------:R-:W-:Y:S01]  /*13b0*/  IMAD.MOV.U32 R9, RZ, RZ, RZ ;  /* 0x000000ffff097224 */ /* 0x000fe200078e00ff */
[----:B--2---:R-:W-:Y:S01]  /*13c0*/  @P0 R2UR UR48, R2 ;  /* 0x00000000023002ca */ /* 0x004fe200000e0000 */
[----:B------:R-:W-:Y:S01]  /*13d0*/  IMAD.MOV.U32 R2, RZ, RZ, RZ ;  /* 0x000000ffff027224 */ /* 0x000fe200078e00ff */
[----:B------:R-:W-:Y:S02]  /*13e0*/  PLOP3.LUT P0, PT, PT, PT, PT, 0x80, 0x0 ;  /* 0x000000000000781c */ /* 0x000fe40003f0f070 */
[----:B---3--:R-:W-:Y:S01]  /*13f0*/  @P1 R2UR UR4, R4 ;  /* 0x00000000040412ca */ /* 0x008fe200000e0000 */
[----:B------:R-:W-:-:S14]  /*1400*/  @P1 BRA `(.L_x_122) ;  /* 0x0000000000341947 */ /* 0x000fdc0003800000 */
[----:B------:R-:W-:Y:S02]  /*1410*/  ULDC.64 UR6, c[0x0][0xa08] ;  /* 0x0002820000067ab9 */ /* 0x000fe40000000a00 */
[----:B------:R-:W-:-:S04]  /*1420*/  ISETP.NE.U32.AND P1, PT, RZ, UR6, PT ;  /* 0x00000006ff007c0c */ /* 0x000fc8000bf25070 */
[----:B------:R-:W-:-:S13]  /*1430*/  ISETP.NE.AND.EX P1, PT, RZ, UR7, PT, P1 ;  /* 0x00000007ff007c0c */ /* 0x000fda000bf25310 */
[----:B------:R-:W-:Y:S05]  /*1440*/  @!P1 BRA `(.L_x_122) ;  /* 0x0000000000249947 */ /* 0x000fea0003800000 */
[----:B------:R-:W-:Y:S02]  /*1450*/  ULDC.64 UR6, c[0x0][0xa08] ;  /* 0x0002820000067ab9 */ /* 0x000fe40000000a00 */
[----:B------:R-:W-:-:S06]  /*1460*/  UIMAD.WIDE UR6, UR36, 0x4, UR6 ;  /* 0x00000004240678a5 */ /* 0x000fcc000f8e0206 */
[----:B------:R-:W-:Y:S02]  /*1470*/  IMAD.U32 R4, RZ, RZ, UR6 ;  /* 0x00000006ff047e24 */ /* 0x000fe4000f8e00ff */
[----:B------:R-:W-:-:S05]  /*1480*/  IMAD.U32 R5, RZ, RZ, UR7 ;  /* 0x00000007ff057e24 */ /* 0x000fca000f8e00ff */
[----:B------:R-:W2:Y:S04]  /*1490*/  LDG.E R7, desc[UR46][R4.64] ;  /* 0x0000002e04077981 */ /* 0x000ea8000c1e1900 */
[----:B------:R-:W3:Y:S01]  /*14a0*/  LDG.E R3, desc[UR46][R4.64+0x4] ;  /* 0x0000042e04037981 */ /* 0x000ee2000c1e1900 */
[----:B--2---:R-:W-:Y:S02]  /*14b0*/  R2UR UR4, R7 ;  /* 0x00000000070472ca */ /* 0x004fe400000e0000 */
[----:B---3--:R-:W-:-:S13]  /*14c0*/  R2UR UR6, R3 ;  /* 0x00000000030672ca */ /* 0x008fda00000e0000 */
[----:B------:R-:W-:-:S12]  /*14d0*/  UIADD3 UR4, -UR4, UR6, URZ ;  /* 0x0000000604047290 */ /* 0x000fd8000fffe13f */
.L_x_122:
[----:B------:R-:W-:Y:S01]  /*14e0*/  UIADD3 UR48, -UR48, UR4, URZ ;  /* 0x0000000430307290 */ /* 0x000fe2000fffe13f */
[----:B------:R-:W-:Y:S01]  /*14f0*/  IMAD.MOV.U32 R10, RZ, RZ, RZ ;  /* 0x000000ffff0a7224 */ /* 0x000fe200078e00ff */
[----:B------:R-:W-:Y:S01]  /*1500*/  UIMAD.WIDE.U32 UR6, UR5, UR8, URZ ;  /* 0x00000008050672a5 */ /* 0x000fe2000f8e003f */
[----:B------:R-:W-:Y:S01]  /*1510*/  CS2R R170, SRZ ;  /* 0x0000000000aa7805 */ /* 0x000fe2000001ff00 */
[----:B------:R-:W-:Y:S01]  /*1520*/  UISETP.GE.AND UP1, UPT, UR48, 0x1, UPT ;  /* 0x000000013000788c */ /* 0x000fe2000bf26270 */
[----:B------:R-:W-:Y:S01]  /*1530*/  IMAD.MOV.U32 R7, RZ, RZ, RZ ;  /* 0x000000ffff077224 */ /* 0x000fe200078e00ff */
[----:B------:R-:W-:Y:S01]  /*1540*/  UIADD3 UR4, UR48, 0x7f, URZ ;  /* 0x0000007f30047890 */ /* 0x000fe2000fffe03f */
[----:B------:R-:W-:Y:S01]  /*1550*/  CS2R R4, SRZ ;  /* 0x0000000000047805 */ /* 0x000fe2000001ff00 */
[----:B------:R-:W-:Y:S01]  /*1560*/  @UP0 ULDC UR9, c[0x0][0x430] ;  /* 0x00010c0000090ab9 */ /* 0x000fe20000000800 */
[----:B------:R-:W-:Y:S01]  /*1570*/  UMOV UR39, UR5 ;  /* 0x0000000500277c82 */ /* 0x000fe20008000000 */
[----:B------:R-:W-:Y:S01]  /*1580*/  PLOP3.LUT P1, PT, PT, PT, UP1, 0x80, 0x0 ;  /* 0x000000000000781c */ /* 0x000fe20003f2f018 */
[----:B------:R-:W-:Y:S01]  /*1590*/  USHF.R.S32.HI UR8, URZ, 0x1f, UR4 ;  /* 0x0000001f3f087899 */ /* 0x000fe20008011404 */
[----:B------:R-:W-:Y:S01]  /*15a0*/  CS2R R172, SRZ ;  /* 0x0000000000ac7805 */ /* 0x000fe2000001ff00 */
[----:B------:R-:W-:Y:S01]  /*15b0*/  @UP0 USHF.R.U32.HI UR38, URZ, UR9, UR7 ;  /* 0x000000093f260299 */ /* 0x000fe20008011607 */
[----:B------:R-:W-:Y:S01]  /*15c0*/  IMAD.MOV.U32 R8, RZ, RZ, RZ ;  /* 0x000000ffff087224 */ /* 0x000fe200078e00ff */
[----:B------:R-:W-:-:S08]  /*15d0*/  ULEA.HI UR8, UR8, UR4, URZ, 0x7 ;  /* 0x0000000408087291 */ /* 0x000fd0000f8f383f */
[----:B------:R-:W-:Y:S05]  /*15e0*/  @!P1 BRA `(.L_x_123) ;  /* 0x0000007000c49947 */ /* 0x000fea0003800000 */
[----:B------:R-:W0:Y:S01]  /*15f0*/  SHFL.IDX PT, R0, R232, RZ, 0x1f ;  /* 0x00001fffe8007589 */ /* 0x000e2200000e0000 */
[----:B------:R-:W1:Y:S01]  /*1600*/  S2UR UR6, SR_CgaCtaId ;  /* 0x00000000000679c3 */ /* 0x000e620000008800 */
[----:B------:R-:W-:Y:S01]  /*1610*/  UMOV UR5, 0x400 ;  /* 0x0000040000057882 */ /* 0x000fe20000000000 */
[----:B------:R-:W-:Y:S01]  /*1620*/  USHF.R.S32.HI UR45, URZ, 0x7, UR8 ;  /* 0x000000073f2d7899 */ /* 0x000fe20008011408 */
[----:B0-----:R-:W-:Y:S01]  /*1630*/  R2UR UR41, R0 ;  /* 0x00000000002972ca */ /* 0x001fe200000e0000 */
[----:B-1----:R-:W-:-:S04]  /*1640*/  ULEA UR5, UR6, UR5, 0x18 ;  /* 0x0000000506057291 */ /* 0x002fc8000f8ec03f */
[----:B------:R-:W-:-:S04]  /*1650*/  UIADD3 UR5, UR5, 0x20400, URZ ;  /* 0x0002040005057890 */ /* 0x000fc8000fffe03f */
[----:B------:R-:W-:-:S04]  /*1660*/  ULOP3.LUT UP0, URZ, UR5, 0x3ff, URZ, 0xc0, !UPT ;  /* 0x000003ff053f7892 */ /* 0x000fc8000f80c03f */
[----:B------:R-:W-:Y:S02]  /*1670*/  ULEA.HI UR4, UR41, UR41, URZ, 0x1 ;  /* 0x0000002929047291 */ /* 0x000fe4000f8f083f */
[----:B------:R-:W-:Y:S02]  /*1680*/  PLOP3.LUT P0, PT, PT, PT, UP0, 0x80, 0x0 ;  /* 0x000000000000781c */ /* 0x000fe40003f0f008 */
[----:B------:R-:W-:-:S04]  /*1690*/  ULOP3.LUT UR4, UR4, 0x1e, URZ, 0xc0, !UPT ;  /* 0x0000001e04047892 */ /* 0x000fc8000f8ec03f */
[----:B------:R-:W-:-:S04]  /*16a0*/  UIADD3 UR4, UR41, -UR4, URZ ;  /* 0x8000000429047290 */ /* 0x000fc8000fffe03f */
[----:B------:R-:W-:-:S04]  /*16b0*/  ULEA UR4, UR4, UR5, 0xd ;  /* 0x0000000504047291 */ /* 0x000fc8000f8e683f */
[----:B------:R-:W-:-:S04]  /*16c0*/  USHF.R.U32.HI UR4, URZ, 0x4, UR4 ;  /* 0x000000043f047899 */ /* 0x000fc80008011604 */
[----:B------:R-:W-:Y:S01]  /*16d0*/  ULOP3.LUT UR51, UR4, 0x3fff, URZ, 0xc0, !UPT ;  /* 0x00003fff04337892 */ /* 0x000fe2000f8ec03f */
[----:B------:R-:W-:Y:S11]  /*16e0*/  @!P0 BRA `(.L_x_124) ;  /* 0x0000000000408947 */ /* 0x000ff60003800000 */
[----:B------:R-:W-:Y:S01]  /*16f0*/  MOV R0, 0x0 ;  /* 0x0000000000007802 */ /* 0x000fe20000000f00 */
[----:B------:R-:W-:Y:S01]  /*1700*/  ULDC.64 UR4, c[0x4][0xc0] ;  /* 0x0100300000047ab9 */ /* 0x000fe20000000a00 */
[----:B------:R-:W-:Y:S01]  /*1710*/  ULDC.64 UR6, c[0x4][0x28] ;  /* 0x01000a0000067ab9 */ /* 0x000fe20000000a00 */
[----:B------:R-:W-:Y:S01]  /*1720*/  IMAD.U32 R4, RZ, RZ, UR4 ;  /* 0x00000004ff047e24 */ /* 0x000fe2000f8e00ff */
[----:B------:R0:W1:Y:S01]  /*1730*/  LDC.64 R2, c[0x4][R0] ;  /* 0x0100000000027b82 */ /* 0x0000620000000a00 */
        /* <DEDUP_REMOVED lines=8> */
[----:B0-----:R-:W-:-:S07]  /*17c0*/  IMAD.MOV.U32 R13, RZ, RZ, RZ ;  /* 0x000000ffff0d7224 */ /* 0x001fce00078e00ff */
[----:B------:R-:W-:-:S07]  /*17d0*/  LEPC R20, `(.L_x_124) ;  /* 0x000000001014794e */ /* 0x000fce0000000000 */
[----:B-1----:R-:W-:Y:S05]  /*17e0*/  CALL.ABS.NOINC R2 ;  /* 0x0000000002007343 */ /* 0x002fea0003c00000 */
.L_x_124:
        /* <DEDUP_REMOVED lines=10> */
[----:B------:R-:W-:Y:S01]  /*1890*/  @UP0 ULDC.64 UR14, c[0x0][0x9a8] ;  /* 0x00026a00000e0ab9 */ /* 0x000fe20000000a00 */
[----:B------:R-:W-:Y:S01]  /*18a0*/  @UP0 ULDC.64 UR18, c[0x0][0x9b0] ;  /* 0x00026c0000120ab9 */ /* 0x000fe20000000a00 */
[----:B------:R-:W-:Y:S01]  /*18b0*/  @UP1 ULDC.64 UR16, c[0x0][0x9b8] ;  /* 0x00026e0000101ab9 */ /* 0x000fe20000000a00 */
[----:B------:R-:W-:Y:S02]  /*18c0*/  @UP0 UIMAD UR8, UR37, UR14, URZ ;  /* 0x0000000e250802a4 */ /* 0x000fe4000f8e023f */
[----:B------:R-:W-:Y:S02]  /*18d0*/  @UP1 UIMAD UR10, UR37, UR16, URZ ;  /* 0x00000010250a12a4 */ /* 0x000fe4000f8e023f */
[----:B------:R-:W-:Y:S02]  /*18e0*/  @UP0 UIMAD UR15, UR36, UR15, UR8 ;  /* 0x0000000f240f02a4 */ /* 0x000fe4000f8e0208 */
[----:B------:R-:W-:Y:S02]  /*18f0*/  @UP1 UIMAD.WIDE.U32 UR8, UR36, UR16, URZ ;  /* 0x00000010240812a5 */ /* 0x000fe4000f8e003f */
[----:B------:R-:W-:-:S02]  /*1900*/  @UP0 UIMAD.WIDE.U32 UR12, UR36, UR14, URZ ;  /* 0x0000000e240c02a5 */ /* 0x000fc4000f8e003f */
[----:B------:R-:W-:Y:S02]  /*1910*/  @UP1 UIMAD UR16, UR36, UR17, UR10 ;  /* 0x00000011241012a4 */ /* 0x000fe4000f8e020a */
[----:B------:R-:W-:Y:S02]  /*1920*/  @UP1 USHF.R.S32.HI UR17, URZ, 0x1f, UR38 ;  /* 0x0000001f3f111899 */ /* 0x000fe40008011426 */
[----:B------:R-:W-:Y:S01]  /*1930*/  @UP0 USHF.R.S32.HI UR14, URZ, 0x1f, UR38 ;  /* 0x0000001f3f0e0899 */ /* 0x000fe20008011426 */
[----:B------:R-:W-:Y:S01]  /*1940*/  @UP1 ULDC.64 UR10, c[0x0][0x9c0] ;  /* 0x00027000000a1ab9 */ /* 0x000fe20000000a00 */
[----:B------:R-:W-:Y:S02]  /*1950*/  @UP0 UIADD3 UR13, UR13, UR15, URZ ;  /* 0x0000000f0d0d0290 */ /* 0x000fe4000fffe03f */
[----:B------:R-:W-:Y:S02]  /*1960*/  @UP1 UIMAD UR15, UR17, UR10, URZ ;  /* 0x0000000a110f12a4 */ /* 0x000fe4000f8e023f */
[----:B------:R-:W-:-:S02]  /*1970*/  @UP0 UIMAD UR14, UR14, UR18, URZ ;  /* 0x000000120e0e02a4 */ /* 0x000fc4000f8e023f */
[----:B------:R-:W-:Y:S02]  /*1980*/  @UP1 UIADD3 UR9, UR9, UR16, URZ ;  /* 0x0000001009091290 */ /* 0x000fe4000fffe03f */
[----:B------:R-:W-:Y:S02]  /*1990*/  @UP1 UIMAD UR15, UR38, UR11, UR15 ;  /* 0x0000000b260f12a4 */ /* 0x000fe4000f8e020f */
[----:B------:R-:W-:Y:S02]  /*19a0*/  @UP0 UIMAD UR14, UR38, UR19, UR14 ;  /* 0x00000013260e02a4 */ /* 0x000fe4000f8e020e */
[----:B------:R-:W-:Y:S02]  /*19b0*/  @UP0 UIMAD.WIDE.U32 UR12, UR38, UR18, UR12 ;  /* 0x00000012260c02a5 */ /* 0x000fe4000f8e000c */
[----:B------:R-:W-:Y:S02]  /*19c0*/  @UP1 UIMAD.WIDE.U32 UR10, UR38, UR10, UR8 ;  /* 0x0000000a260a12a5 */ /* 0x000fe4000f8e0008 */
[----:B------:R-:W-:-:S02]  /*19d0*/  @UP0 UIADD3 UR9, UR13, UR14, URZ ;  /* 0x0000000e0d090290 */ /* 0x000fc4000fffe03f */
[----:B------:R-:W-:Y:S02]  /*19e0*/  @UP0 ULEA UR6, UP2, UR12, UR6, 0x2 ;  /* 0x000000060c060291 */ /* 0x000fe4000f84103f */
[----:B------:R-:W-:Y:S02]  /*19f0*/  @UP1 UIADD3 UR8, UR11, UR15, URZ ;  /* 0x0000000f0b081290 */ /* 0x000fe4000fffe03f */
[----:B------:R-:W-:Y:S02]  /*1a00*/  @UP1 ULEA UR4, UP3, UR10, UR4, 0x2 ;  /* 0x000000040a041291 */ /* 0x000fe4000f86103f */
[----:B------:R-:W-:Y:S01]  /*1a10*/  @UP0 ULEA.HI.X UR7, UR12, UR7, UR9, 0x2, UP2 ;  /* 0x000000070c070291 */ /* 0x000fe200090f1409 */
[----:B------:R-:W-:Y:S01]  /*1a20*/  IMAD.U32 R4, RZ, RZ, UR6 ;  /* 0x00000006ff047e24 */ /* 0x000fe2000f8e00ff */
[----:B------:R-:W-:Y:S02]  /*1a30*/  @UP1 ULEA.HI.X UR5, UR10, UR5, UR8, 0x2, UP3 ;  /* 0x000000050a051291 */ /* 0x000fe400098f1408 */
[----:B------:R-:W-:-:S02]  /*1a40*/  IMAD.U32 R6, RZ, RZ, UR4 ;  /* 0x00000004ff067e24 */ /* 0x000fc4000f8e00ff */
[----:B------:R-:W-:Y:S02]  /*1a50*/  IMAD.U32 R5, RZ, RZ, UR7 ;  /* 0x00000007ff057e24 */ /* 0x000fe4000f8e00ff */
[----:B------:R-:W-:-:S03]  /*1a60*/  IMAD.U32 R7, RZ, RZ, UR5 ;  /* 0x00000005ff077e24 */ /* 0x000fc6000f8e00ff */
[----:B------:R0:W2:Y:S04]  /*1a70*/  @P0 LDG.E R9, desc[UR46][R4.64] ;  /* 0x0000002e04090981 */ /* 0x0000a8000c1e1900 */
[----:B------:R-:W2:Y:S01]  /*1a80*/  @P1 LDG.E R0, desc[UR46][R6.64] ;  /* 0x0000002e06001981 */ /* 0x000ea2000c1e1900 */
[----:B------:R-:W1:Y:S01]  /*1a90*/  S2UR UR5, SR_CgaCtaId ;  /* 0x00000000000579c3 */ /* 0x000e620000008800 */
[----:B------:R-:W-:Y:S01]  /*1aa0*/  ULEA.HI UR4, UR43, UR43, URZ, 0x1 ;  /* 0x0000002b2b047291 */ /* 0x000fe2000f8f083f */
[----:B------:R-:W-:-:S03]  /*1ab0*/  MOV R2, 0x400 ;  /* 0x0000040000027802 */ /* 0x000fc60000000f00 */
[----:B------:R-:W-:Y:S01]  /*1ac0*/  ULOP3.LUT UR4, UR4, 0xfffffffe, URZ, 0xc0, !UPT ;  /* 0xfffffffe04047892 */ /* 0x000fe2000f8ec03f */
[----:B0-----:R-:W-:-:S03]  /*1ad0*/  IMAD.U32 R4, RZ, RZ, UR44 ;  /* 0x0000002cff047e24 */ /* 0x001fc6000f8e00ff */
[----:B------:R-:W-:Y:S02]  /*1ae0*/  UIADD3 UR4, UR43, -UR4, URZ ;  /* 0x800000042b047290 */ /* 0x000fe4000fffe03f */
[----:B------:R-:W-:-:S04]  /*1af0*/  ISETP.NE.AND P0, PT, R4, 0x3, PT ;  /* 0x000000030400780c */ /* 0x000fc80003f05270 */
[----:B------:R-:W-:Y:S01]  /*1b00*/  IMAD.U32 R11, RZ, RZ, UR4 ;  /* 0x00000004ff0b7e24 */ /* 0x000fe2000f8e00ff */
[----:B------:R-:W-:-:S04]  /*1b10*/  ULDC UR4, c[0x0][0x9d8] ;  /* 0x0002760000047ab9 */ /* 0x000fc80000000800 */
[----:B------:R-:W-:Y:S01]  /*1b20*/  SHF.L.U32 R11, R11, 0x1f, RZ ;  /* 0x0000001f0b0b7819 */ /* 0x000fe200000006ff */
[----:B-1----:R-:W-:-:S05]  /*1b30*/  IMAD.U32 R3, RZ, RZ, UR5 ;  /* 0x00000005ff037e24 */ /* 0x002fca000f8e00ff */
[----:B------:R-:W-:-:S04]  /*1b40*/  LEA R2, R3, R2, 0x18 ;  /* 0x0000000203027211 */ /* 0x000fc800078ec0ff */
[----:B------:R-:W0:Y:S01]  /*1b50*/  SYNCS.PHASECHK.TRANS64.TRYWAIT P1, [R2+URZ+0x38800], R11 ;  /* 0x0388000b020075a7 */ /* 0x000e22000802017f */
[----:B--2---:R-:W-:-:S04]  /*1b60*/  FMUL.FTZ R0, R9, R0 ;  /* 0x0000000009007220 */ /* 0x004fc80000410000 */
[----:B------:R-:W-:Y:S01]  /*1b70*/  FMUL.FTZ R0, R0, UR4 ;  /* 0x0000000400007c20 */ /* 0x000fe20008410000 */
[----:B0-----:R-:W-:Y:S06]  /*1b80*/  @!P1 BRA `(.L_x_125) ;  /* 0x000000f400049947 */ /* 0x001fec0003800000 */
.L_x_252:
[----:B------:R-:W-:Y:S05]  /*1b90*/  @!P0 BRA `(.L_x_126) ;  /* 0x0000000000048947 */ /* 0x000fea0003800000 */
[----:B------:R-:W-:Y:S01]  /*1ba0*/  BPT.TRAP 0x1 ;  /* 0x000000040000795c */ /* 0x000fe20000300000 */
.L_x_126:
[----:B------:R-:W-:Y:S02]  /*1bb0*/  IMAD.U32 R5, RZ, RZ, UR50 ;  /* 0x00000032ff057e24 */ /* 0x000fe4000f8e00ff */
[----:B------:R-:W-:Y:S02]  /*1bc0*/  IMAD.U32 R6, RZ, RZ, UR42 ;  /* 0x0000002aff067e24 */ /* 0x000fe4000f8e00ff */
[----:B------:R-:W-:-:S03]  /*1bd0*/  IMAD R4, R5, 0x8, R2 ;  /* 0x0000000805047824 */ /* 0x000fc600078e0202 */
[----:B------:R-:W-:-:S04]  /*1be0*/  SHF.L.U32 R5, R6, 0x1f, RZ ;  /* 0x0000001f06057819 */ /* 0x000fc800000006ff */
[----:B------:R1:W2:Y:S01]  /*1bf0*/  SYNCS.PHASECHK.TRANS64.TRYWAIT P1, [R4+URZ+0x38830], R5 ;  /* 0x03883005040075a7 */ /* 0x0002a2000802017f */
[----:B------:R-:W-:Y:S05]  /*1c00*/  @!P0 BRA `(.L_x_127) ;  /* 0x0000000000048947 */ /* 0x000fea0003800000 */
[----:B------:R-:W-:Y:S01]  /*1c10*/  BPT.TRAP 0x1 ;  /* 0x000000040000795c */ /* 0x000fe20000300000 */
.L_x_127:
[----:B------:R-:W3:Y:S01]  /*1c20*/  S2R R6, SR_TID.X ;  /* 0x0000000000067919 */ /* 0x000ee20000002100 */
[----:B------:R-:W-:Y:S01]  /*1c30*/  IMAD.MOV.U32 R151, RZ, RZ, RZ ;  /* 0x000000ffff977224 */ /* 0x000fe200078e00ff */
[----:B---3--:R-:W-:Y:S01]  /*1c40*/  LOP3.LUT P2, RZ, R6, 0x7f, RZ, 0xc0, !PT ;  /* 0x0000007f06ff7812 */ /* 0x008fe2000784c0ff */
[----:B--2---:R-:W-:-:S12]  /*1c50*/  @P1 BRA `(.L_x_128) ;  /* 0x0000000000081947 */ /* 0x004fd80003800000 */
[----:B------:R-:W2:Y:S02]  /*1c60*/  SYNCS.PHASECHK.TRANS64.TRYWAIT P1, [R4+URZ+0x38830], R5 ;  /* 0x03883005040075a7 */ /* 0x000ea4000802017f */
[----:B--2---:R-:W-:Y:S05]  /*1c70*/  @!P1 BRA `(.L_x_129) ;  /* 0x000000f000dc9947 */ /* 0x004fea0003800000 */
.L_x_128:
[----:B------:R-:W-:Y:S05]  /*1c80*/  WARPSYNC.ALL ;  /* 0x0000000000007948 */ /* 0x000fea0003800000 */
[----:B------:R-:W-:Y:S01]  /*1c90*/  R2UR UR4, R2 ;  /* 0x00000000020472ca */ /* 0x000fe200000e0000 */
[----:B------:R-:W-:Y:S01]  /*1ca0*/  ULOP3.LUT UR32, UR51, 0x10000, URZ, 0xfc, !UPT ;  /* 0x0001000033207892 */ /* 0x000fe2000f8efc3f */
[----:B------:R-:W-:Y:S01]  /*1cb0*/  WARPGROUP.ARRIVE ;  /* 0x00000000000079c5 */ /* 0x000fe20000000000 */
[----:B------:R-:W-:Y:S01]  /*1cc0*/  UMOV UR33, 0x40000040 ;  /* 0x4000004000217882 */ /* 0x000fe20000000000 */
[----:B------:R-:W-:Y:S01]  /*1cd0*/  UMOV UR35, 0x40000040 ;  /* 0x4000004000237882 */ /* 0x000fe20000000000 */
[----:B------:R-:W-:Y:S01]  /*1ce0*/  UMOV UR5, 0x40000040 ;  /* 0x4000004000057882 */ /* 0x000fe20000000000 */
[----:B------:R-:W-:Y:S01]  /*1cf0*/  UMOV UR7, 0x40000040 ;  /* 0x4000004000077882 */ /* 0x000fe20000000000 */
[----:B------:R-:W-:Y:S01]  /*1d00*/  UIADD3 UR8, UR32, 0x4, URZ ;  /* 0x0000000420087890 */ /* 0x000fe2000fffe03f */
[----:B------:R-:W3:Y:S01]  /*1d10*/  S2R R90, SR_TID.X ;  /* 0x00000000005a7919 */ /* 0x000ee20000002100 */
        /* <DEDUP_REMOVED lines=8> */
[----:B------:R-:W-:Y:S01]  /*1da0*/  USHF.R.U32.HI UR4, URZ, 0x4, UR4 ;  /* 0x000000043f047899 */ /* 0x000fe20008011604 */
[--C-:B------:R-:W-:Y:S01]  /*1db0*/  IMAD.MOV.U32 R148, RZ, RZ, R151.reuse ;  /* 0x000000ffff947224 */ /* 0x100fe200078e0097 */
[----:B------:R-:W-:Y:S01]  /*1dc0*/  UIADD3 UR16, UR32, 0x400, URZ ;  /* 0x0000040020107890 */ /* 0x000fe2000fffe03f */
[--C-:B------:R-:W-:Y:S01]  /*1dd0*/  IMAD.MOV.U32 R147, RZ, RZ, R151.reuse ;  /* 0x000000ffff937224 */ /* 0x100fe200078e0097 */
        /* <DEDUP_REMOVED lines=15> */
[----:B------:R-:W-:Y:S01]  /*1ed0*/  IMAD.MOV.U32 R140, RZ, RZ, R151 ;  /* 0x000000ffff8c7224 */ /* 0x000fe200078e0097 */
[----:B------:R-:W-:-:S02]  /*1ee0*/  UIADD3 UR14, UR34, 0x6, URZ ;  /* 0x00000006220e7890 */ /* 0x000fc4000fffe03f */
[----:B------:R-:W-:Y:S01]  /*1ef0*/  QGMMA.64x128x32.F32.E4M3.E4M3 R24, gdesc[UR32], RZ, !UPT, gsb0 ;  /* 0x01e00000201879f3 */ /* 0x000fe2000c0008ff */
        /* <DEDUP_REMOVED lines=124> */
[----:B0-----:R-:W-:Y:S02]  /*26c0*/  IMAD.U32 R35, RZ, RZ, UR45 ;  /* 0x0000002dff237e24 */ /* 0x001fe4000f8e00ff */
        /* <DEDUP_REMOVED lines=15> */
[----:B0-----:R-:W-:-:S02]  /*27c0*/  IMAD R38, R35, -0x80, R34 ;  /* 0xffffff8023267824 */ /* 0x001fc400078e0222 */
[C---:B------:R-:W-:Y:S01]  /*27d0*/  FMUL.FTZ R72, R0.reuse, R72 ;  /* 0x0000004800487220 */ /* 0x040fe20000410000 */
[C---:B------:R-:W-:Y:S01]  /*27e0*/  FMUL.FTZ R67, R0.reuse, R67 ;  /* 0x0000004300437220 */ /* 0x040fe20000410000 */
[C---:B------:R-:W-:Y:S01]  /*27f0*/  FMUL.FTZ R73, R0.reuse, R73 ;  /* 0x0000004900497220 */ /* 0x040fe20000410000 */
[----:B------:R-:W-:Y:S01]  /*2800*/  FMUL.FTZ R70, R0, R70 ;  /* 0x0000004600467220 */ /* 0x000fe20000410000 */
[----:B------:R-:W-:Y:S01]  /*2810*/  ISETP.GT.AND P4, PT, R38, RZ, PT ;  /* 0x000000ff2600720c */ /* 0x000fe20003f84270 */
[----:B------:R-:W-:Y:S01]  /*2820*/  FMUL.FTZ R76, R0, R76 ;  /* 0x0000004c004c7220 */ /* 0x000fe20000410000 */
[----:B-12---:R-:W0:Y:S01]  /*2830*/  MUFU.TANH R5, R26 ;  /* 0x0000001a00057308 */ /* 0x006e220000002400 */
        /* <DEDUP_REMOVED lines=9> */
[C---:B------:R-:W-:Y:S01]  /*28d0*/  FMUL.FTZ R75, R0.reuse, R75 ;  /* 0x0000004b004b7220 */ /* 0x040fe20000410000 */
[----:B-----5:R-:W-:Y:S01]  /*28e0*/  FSEL R9, R9, -INF , P3 ;  /* 0xff80000009097808 */ /* 0x020fe20001800000 */
[C---:B------:R-:W-:Y:S01]  /*28f0*/  FMUL.FTZ R84, R0.reuse, R84 ;  /* 0x0000005400547220 */ /* 0x040fe20000410000 */
[C---:B------:R-:W-:Y:S01]  /*2900*/  FMUL.FTZ R78, R0.reuse, R78 ;  /* 0x0000004e004e7220 */ /* 0x040fe20000410000 */
[C---:B------:R-:W-:Y:S01]  /*2910*/  FMUL.FTZ R85, R0.reuse, R85 ;  /* 0x0000005500557220 */ /* 0x040fe20000410000 */
[C---:B------:R-:W-:Y:S01]  /*2920*/  FMUL.FTZ R79, R0.reuse, R79 ;  /* 0x0000004f004f7220 */ /* 0x040fe20000410000 */
[----:B------:R-:W1:Y:S01]  /*2930*/  MUFU.TANH R6, R27 ;  /* 0x0000001b00067308 */ /* 0x000e620000002400 */
[----:B0-----:R-:W-:Y:S01]  /*2940*/  FSEL R5, R5, -INF , P4 ;  /* 0xff80000005057808 */ /* 0x001fe20002000000 */
[C---:B------:R-:W-:Y:S01]  /*2950*/  FMUL.FTZ R82, R0.reuse, R82 ;  /* 0x0000005200527220 */ /* 0x040fe20000410000 */
[C---:B------:R-:W-:Y:S01]  /*2960*/  FMUL.FTZ R83, R0.reuse, R83 ;  /* 0x0000005300537220 */ /* 0x040fe20000410000 */
[C---:B------:R-:W-:Y:S01]  /*2970*/  FMUL.FTZ R86, R0.reuse, R86 ;  /* 0x0000005600567220 */ /* 0x040fe20000410000 */
[----:B------:R-:W-:-:S03]  /*2980*/  FMUL.FTZ R87, R0, R87 ;  /* 0x0000005700577220 */ /* 0x000fc60000410000 */
[----:B------:R-:W-:Y:S08]  /*2990*/  MUFU.TANH R33, R33 ;  /* 0x0000002100217308 */ /* 0x000ff00000002400 */
[----:B------:R0:W-:Y:S01]  /*29a0*/  MUFU.TANH R12, R39 ;  /* 0x00000027000c7308 */ /* 0x0001e20000002400 */
[----:B-1----:R-:W-:-:S07]  /*29b0*/  FSEL R6, R6, -INF , P5 ;  /* 0xff80000006067808 */ /* 0x002fce0002800000 */
[----:B------:R1:W-:Y:S01]  /*29c0*/  MUFU.TANH R13, R42 ;  /* 0x0000002a000d7308 */ /* 0x0003e20000002400 */
[----:B0-----:R-:W-:Y:S02]  /*29d0*/  FSEL R39, R24, -INF , P4 ;  /* 0xff80000018277808 */ /* 0x001fe40002000000 */
[----:B------:R-:W-:-:S04]  /*29e0*/  ISETP.GT.AND P4, PT, R38, 0x11, PT ;  /* 0x000000112600780c */ /* 0x000fc80003f84270 */
[----:B------:R-:W-:Y:S01]  /*29f0*/  FSEL R10, R10, -INF , P4 ;  /* 0xff8000000a0a7808 */ /* 0x000fe20002000000 */
[----:B------:R-:W0:Y:S01]  /*2a00*/  MUFU.TANH R7, R30 ;  /* 0x0000001e00077308 */ /* 0x000e220000002400 */
[----:B-1----:R-:W-:Y:S02]  /*2a10*/  FSEL R42, R25, -INF , P5 ;  /* 0xff800000192a7808 */ /* 0x002fe40002800000 */
[----:B------:R-:W-:Y:S02]  /*2a20*/  ISETP.GT.AND P5, PT, R38, 0x18, PT ;  /* 0x000000182600780c */ /* 0x000fe40003fa4270 */
[----:B------:R-:W-:Y:S02]  /*2a30*/  FMNMX.FTZ R24, R39, R42, !PT ;  /* 0x0000002a27187209 */ /* 0x000fe40007810000 */
[----:B------:R-:W-:Y:S01]  /*2a40*/  FSEL R11, R11, -INF , P5 ;  /* 0xff8000000b0b7808 */ /* 0x000fe20002800000 */
[----:B------:R-:W-:Y:S08]  /*2a50*/  MUFU.TANH R36, R36 ;  /* 0x0000002400247308 */ /* 0x000ff00000002400 */
[----:B------:R1:W-:Y:S01]  /*2a60*/  MUFU.TANH R14, R43 ;  /* 0x0000002b000e7308 */ /* 0x0003e20000002400 */
[----:B0-----:R-:W-:-:S07]  /*2a70*/  FSEL R7, R7, -INF , P1 ;  /* 0xff80000007077808 */ /* 0x001fce0000800000 */
[----:B------:R-:W0:Y:S01]  /*2a80*/  MUFU.TANH R8, R31 ;  /* 0x0000001f00087308 */ /* 0x000e220000002400 */
[----:B-1----:R-:W-:Y:S02]  /*2a90*/  FSEL R43, R28, -INF , P1 ;  /* 0xff8000001c2b7808 */ /* 0x002fe40000800000 */
[----:B------:R-:W-:Y:S02]  /*2aa0*/  ISETP.GT.AND P1, PT, R38, 0x19, PT ;  /* 0x000000192600780c */ /* 0x000fe40003f24270 */
[----:B------:R-:W-:Y:S02]  /*2ab0*/  FMNMX.FTZ R25, R43, R24, !PT ;  /* 0x000000182b197209 */ /* 0x000fe40007810000 */
[----:B------:R-:W-:Y:S01]  /*2ac0*/  FSEL R12, R12, -INF , P1 ;  /* 0xff8000000c0c7808 */ /* 0x000fe20000800000 */
[----:B------:R-:W-:Y:S08]  /*2ad0*/  MUFU.TANH R37, R37 ;  /* 0x0000002500257308 */ /* 0x000ff00000002400 */
[----:B------:R1:W2:Y:S01]  /*2ae0*/  MUFU.TANH R15, R46 ;  /* 0x0000002e000f7308 */ /* 0x0002a20000002400 */
[----:B0-----:R-:W-:-:S07]  /*2af0*/  FSEL R8, R8, -INF , P2 ;  /* 0xff80000008087808 */ /* 0x001fce0001000000 */
[----:B------:R-:W-:Y:S01]  /*2b00*/  MUFU.TANH R40, R40 ;  /* 0x0000002800287308 */ /* 0x000fe20000002400 */
[----:B-1----:R-:W-:Y:S02]  /*2b10*/  FSEL R46, R29, -INF , P2 ;  /* 0xff8000001d2e7808 */ /* 0x002fe40001000000 */
[----:B------:R-:W-:Y:S02]  /*2b20*/  ISETP.GT.AND P2, PT, R38, 0x20, PT ;  /* 0x000000202600780c */ /* 0x000fe40003f44270 */
[----:B------:R-:W-:Y:S02]  /*2b30*/  FMNMX.FTZ R24, R46, R25, !PT ;  /* 0x000000192e187209 */ /* 0x000fe40007810000 */
[----:B------:R-:W-:Y:S01]  /*2b40*/  FSEL R13, R13, -INF , P2 ;  /* 0xff8000000d0d7808 */ /* 0x000fe20001000000 */
[----:B------:R0:W1:Y:S08]  /*2b50*/  MUFU.TANH R20, R47 ;  /* 0x0000002f00147308 */ /* 0x0000700000002400 */
[----:B------:R-:W-:Y:S01]  /*2b60*/  MUFU.TANH R41, R41 ;  /* 0x0000002900297308 */ /* 0x000fe20000002400 */
[----:B0-----:R-:W-:-:S02]  /*2b70*/  FSEL R47, R32, -INF , P3 ;  /* 0xff800000202f7808 */ /* 0x001fc40001800000 */
[----:B------:R-:W-:Y:S02]  /*2b80*/  ISETP.GT.AND P3, PT, R38, 0x21, PT ;  /* 0x000000212600780c */ /* 0x000fe40003f64270 */
[----:B------:R-:W-:Y:S02]  /*2b90*/  FMNMX.FTZ R25, R47, R24, !PT ;  /* 0x000000182f197209 */ /* 0x000fe40007810000 */
[----:B------:R-:W-:Y:S01]  /*2ba0*/  FSEL R14, R14, -INF , P3 ;  /* 0xff8000000e0e7808 */ /* 0x000fe20001800000 */
[----:B------:R0:W-:Y:S08]  /*2bb0*/  MUFU.TANH R21, R50 ;  /* 0x0000003200157308 */ /* 0x0001f00000002400 */
[----:B------:R-:W-:Y:S01]  /*2bc0*/  MUFU.TANH R44, R44 ;  /* 0x0000002c002c7308 */ /* 0x000fe20000002400 */
[----:B0-----:R-:W-:-:S02]  /*2bd0*/  FSEL R50, R33, -INF , P4 ;  /* 0xff80000021327808 */ /* 0x001fc40002000000 */
[----:B------:R-:W-:Y:S02]  /*2be0*/  ISETP.GT.AND P4, PT, R38, 0x28, PT ;  /* 0x000000282600780c */ /* 0x000fe40003f84270 */
[----:B------:R-:W-:Y:S02]  /*2bf0*/  FMNMX.FTZ R24, R50, R25, !PT ;  /* 0x0000001932187209 */ /* 0x000fe40007810000 */
[----:B--2---:R-:W-:Y:S01]  /*2c00*/  FSEL R15, R15, -INF , P4 ;  /* 0xff8000000f0f7808 */ /* 0x004fe20002000000 */
[----:B------:R0:W-:Y:S08]  /*2c10*/  MUFU.TANH R26, R55 ;  /* 0x00000037001a7308 */ /* 0x0001f00000002400 */
[----:B------:R-:W2:Y:S01]  /*2c20*/  MUFU.TANH R45, R45 ;  /* 0x0000002d002d7308 */ /* 0x000ea20000002400 */
[----:B0-----:R-:W-:-:S02]  /*2c30*/  FSEL R55, R36, -INF , P5 ;  /* 0xff80000024377808 */ /* 0x001fc40002800000 */
[----:B------:R-:W-:Y:S02]  /*2c40*/  ISETP.GT.AND P5, PT, R38, 0x29, PT ;  /* 0x000000292600780c */ /* 0x000fe40003fa4270 */
[----:B------:R-:W-:Y:S02]  /*2c50*/  FMNMX.FTZ R25, R55, R24, !PT ;  /* 0x0000001837197209 */ /* 0x000fe40007810000 */
[----:B-1----:R-:W-:Y:S01]  /*2c60*/  FSEL R20, R20, -INF , P5 ;  /* 0xff80000014147808 */ /* 0x002fe20002800000 */
[----:B------:R0:W1:Y:S08]  /*2c70*/  MUFU.TANH R27, R58 ;  /* 0x0000003a001b7308 */ /* 0x0000700000002400 */
[----:B------:R-:W4:Y:S01]  /*2c80*/  MUFU.TANH R48, R48 ;  /* 0x0000003000307308 */ /* 0x000f220000002400 */
[----:B0-----:R-:W-:-:S02]  /*2c90*/  FSEL R58, R37, -INF , P1 ;  /* 0xff800000253a7808 */ /* 0x001fc40000800000 */
[----:B------:R-:W-:Y:S02]  /*2ca0*/  ISETP.GT.AND P1, PT, R38, 0x30, PT ;  /* 0x000000302600780c */ /* 0x000fe40003f24270 */
[----:B------:R-:W-:Y:S02]  /*2cb0*/  FMNMX.FTZ R24, R58, R25, !PT ;  /* 0x000000193a187209 */ /* 0x000fe40007810000 */
[----:B--2---:R-:W-:Y:S01]  /*2cc0*/  FSEL R88, R45, -INF , P5 ;  /* 0xff8000002d587808 */ /* 0x004fe20002800000 */
[----:B------:R0:W-:Y:S01]  /*2cd0*/  MUFU.TANH R30, R63 ;  /* 0x0000003f001e7308 */ /* 0x0001e20000002400 */
[----:B------:R-:W-:Y:S02]  /*2ce0*/  ISETP.GT.AND P5, PT, R38, 0x40, PT ;  /* 0x000000402600780c */ /* 0x000fe40003fa4270 */
[----:B------:R-:W-:Y:S02]  /*2cf0*/  FSEL R21, R21, -INF , P1 ;  /* 0xff80000015157808 */ /* 0x000fe40000800000 */
[----:B-1----:R-:W-:-:S03]  /*2d00*/  FSEL R27, R27, -INF , P5 ;  /* 0xff8000001b1b7808 */ /* 0x002fc60002800000 */
[----:B------:R-:W1:Y:S01]  /*2d10*/  MUFU.TANH R51, R51 ;  /* 0x0000003300337308 */ /* 0x000e620000002400 */
[----:B0-----:R-:W-:Y:S02]  /*2d20*/  FSEL R63, R40, -INF , P2 ;  /* 0xff800000283f7808 */ /* 0x001fe40001000000 */
[----:B------:R-:W-:Y:S02]  /*2d30*/  ISETP.GT.AND P2, PT, R38, 0x31, PT ;  /* 0x000000312600780c */ /* 0x000fe40003f44270 */
[----:B------:R-:W-:Y:S02]  /*2d40*/  FMNMX.FTZ R25, R63, R24, !PT ;  /* 0x000000183f197209 */ /* 0x000fe40007810000 */
[----:B----4-:R-:W-:Y:S01]  /*2d50*/  FSEL R89, R48, -INF , P1 ;  /* 0xff80000030597808 */ /* 0x010fe20000800000 */
[----:B------:R-:W0:Y:S01]  /*2d60*/  MUFU.TANH R49, R49 ;  /* 0x0000003100317308 */ /* 0x000e220000002400 */
[----:B------:R-:W-:-:S07]  /*2d70*/  ISETP.GT.AND P1, PT, R38, 0x41, PT ;  /* 0x000000412600780c */ /* 0x000fce0003f24270 */
[----:B------:R2:W-:Y:S01]  /*2d80*/  MUFU.TANH R31, R66 ;  /* 0x00000042001f7308 */ /* 0x0005e20000002400 */
[----:B-1----:R-:W-:-:S07]  /*2d90*/  FSEL R24, R51, -INF , P2 ;  /* 0xff80000033187808 */ /* 0x002fce0001000000 */
[----:B------:R-:W1:Y:S01]  /*2da0*/  MUFU.TANH R52, R52 ;  /* 0x0000003400347308 */ /* 0x000e620000002400 */
[----:B--2---:R-:W-:Y:S02]  /*2db0*/  FSEL R66, R41, -INF , P3 ;  /* 0xff80000029427808 */ /* 0x004fe40001800000 */
[----:B------:R-:W-:Y:S02]  /*2dc0*/  ISETP.GT.AND P3, PT, R38, 0x38, PT ;  /* 0x000000382600780c */ /* 0x000fe40003f64270 */
[----:B------:R-:W-:Y:S02]  /*2dd0*/  FMNMX.FTZ R28, R66, R25, !PT ;  /* 0x00000019421c7209 */ /* 0x000fe40007810000 */
[----:B0-----:R-:W-:Y:S01]  /*2de0*/  FSEL R51, R49, -INF , P2 ;  /* 0xff80000031337808 */ /* 0x001fe20001000000 */
[----:B------:R0:W-:Y:S01]  /*2df0*/  MUFU.TANH R34, R71 ;  /* 0x0000004700227308 */ /* 0x0001e20000002400 */
[----:B------:R-:W-:-:S07]  /*2e00*/  ISETP.GT.AND P2, PT, R38, 0x48, PT ;  /* 0x000000482600780c */ /* 0x000fce0003f44270 */
[----:B------:R-:W2:Y:S01]  /*2e10*/  MUFU.TANH R53, R53 ;  /* 0x0000003500357308 */ /* 0x000ea20000002400 */
[----:B0-----:R-:W-:Y:S02]  /*2e20*/  FSEL R71, R44, -INF , P4 ;  /* 0xff8000002c477808 */ /* 0x001fe40002000000 */
[----:B------:R-:W-:Y:S02]  /*2e30*/  ISETP.GT.AND P4, PT, R38, 0x39, PT ;  /* 0x000000392600780c */ /* 0x000fe40003f84270 */
[----:B------:R-:W-:Y:S02]  /*2e40*/  FMNMX.FTZ R29, R71, R28, !PT ;  /* 0x0000001c471d7209 */ /* 0x000fe40007810000 */
[----:B-1----:R-:W-:Y:S01]  /*2e50*/  FSEL R52, R52, -INF , P3 ;  /* 0xff80000034347808 */ /* 0x002fe20001800000 */
[----:B------:R-:W0:Y:S01]  /*2e60*/  MUFU.TANH R56, R56 ;  /* 0x0000003800387308 */ /* 0x000e220000002400 */
[----:B------:R-:W-:Y:S02]  /*2e70*/  FMNMX.FTZ R28, R88, R29, !PT ;  /* 0x0000001d581c7209 */ /* 0x000fe40007810000 */
[----:B------:R-:W-:-:S02]  /*2e80*/  FSEL R26, R26, -INF , P4 ;  /* 0xff8000001a1a7808 */ /* 0x000fc40002000000 */
[----:B------:R-:W-:-:S03]  /*2e90*/  FMNMX.FTZ R28, R89, R28, !PT ;  /* 0x0000001c591c7209 */ /* 0x000fc60007810000 */
[----:B------:R-:W1:Y:S01]  /*2ea0*/  MUFU.TANH R57, R57 ;  /* 0x0000003900397308 */ /* 0x000e620000002400 */
[----:B------:R-:W-:Y:S02]  /*2eb0*/  FMNMX.FTZ R29, R51, R28, !PT ;  /* 0x0000001c331d7209 */ /* 0x000fe40007810000 */
[----:B--2---:R-:W-:Y:S02]  /*2ec0*/  FSEL R53, R53, -INF , P4 ;  /* 0xff80000035357808 */ /* 0x004fe40002000000 */
[----:B------:R-:W-:Y:S02]  /*2ed0*/  FMNMX.FTZ R32, R52, R29, !PT ;  /* 0x0000001d34207209 */ /* 0x000fe40007810000 */
[----:B------:R-:W-:Y:S01]  /*2ee0*/  ISETP.GT.AND P4, PT, R38, 0x50, PT ;  /* 0x000000502600780c */ /* 0x000fe20003f84270 */
[----:B------:R-:W2:Y:S01]  /*2ef0*/  MUFU.TANH R54, R54 ;  /* 0x0000003600367308 */ /* 0x000ea20000002400 */
[----:B0-----:R-:W-:Y:S02]  /*2f00*/  FSEL R56, R56, -INF , P5 ;  /* 0xff80000038387808 */ /* 0x001fe40002800000 */
[----:B------:R-:W-:-:S02]  /*2f10*/  FMNMX.FTZ R33, R53, R32, !PT ;  /* 0x0000002035217209 */ /* 0x000fc40007810000 */
[----:B------:R-:W-:Y:S02]  /*2f20*/  ISETP.GT.AND P5, PT, R38, 0x51, PT ;  /* 0x000000512600780c */ /* 0x000fe40003fa4270 */
[----:B------:R-:W-:Y:S01]  /*2f30*/  FMNMX.FTZ R32, R56, R33, !PT ;  /* 0x0000002138207209 */ /* 0x000fe20007810000 */
[----:B------:R-:W0:Y:S01]  /*2f40*/  MUFU.TANH R60, R60 ;  /* 0x0000003c003c7308 */ /* 0x000e220000002400 */
[----:B-1----:R-:W-:Y:S02]  /*2f50*/  FSEL R57, R57, -INF , P1 ;  /* 0xff80000039397808 */ /* 0x002fe40000800000 */
[----:B------:R-:W-:Y:S02]  /*2f60*/  FSEL R31, R31, -INF , P4 ;  /* 0xff8000001f1f7808 */ /* 0x000fe40002000000 */
[----:B------:R-:W-:-:S03]  /*2f70*/  FMNMX.FTZ R33, R57, R32, !PT ;  /* 0x0000002039217209 */ /* 0x000fc60007810000 */
[----:B------:R-:W1:Y:S01]  /*2f80*/  MUFU.TANH R61, R61 ;  /* 0x0000003d003d7308 */ /* 0x000e620000002400 */
[----:B--2---:R-:W-:Y:S02]  /*2f90*/  FSEL R25, R54, -INF , P3 ;  /* 0xff80000036197808 */ /* 0x004fe40001800000 */
[----:B------:R-:W-:-:S04]  /*2fa0*/  ISETP.GT.AND P3, PT, R38, 0x49, PT ;  /* 0x000000492600780c */ /* 0x000fc80003f64270 */
[----:B------:R-:W-:Y:S01]  /*2fb0*/  FSEL R30, R30, -INF , P3 ;  /* 0xff8000001e1e7808 */ /* 0x000fe20001800000 */
[----:B------:R-:W2:Y:S01]  /*2fc0*/  MUFU.TANH R64, R64 ;  /* 0x0000004000407308 */ /* 0x000ea20000002400 */
[----:B0-----:R-:W-:-:S04]  /*2fd0*/  FSEL R60, R60, -INF , P2 ;  /* 0xff8000003c3c7808 */ /* 0x001fc80001000000 */
[----:B------:R-:W-:-:S03]  /*2fe0*/  FMNMX.FTZ R33, R60, R33, !PT ;  /* 0x000000213c217209 */ /* 0x000fc60007810000 */
[----:B------:R-:W0:Y:S01]  /*2ff0*/  MUFU.TANH R59, R59 ;  /* 0x0000003b003b7308 */ /* 0x000e220000002400 */
[----:B-1----:R-:W-:Y:S02]  /*3000*/  FSEL R54, R61, -INF , P3 ;  /* 0xff8000003d367808 */ /* 0x002fe40001800000 */
[----:B------:R-:W-:Y:S02]  /*3010*/  ISETP.GT.AND P3, PT, R38, 0x60, PT ;  /* 0x000000602600780c */ /* 0x000fe40003f64270 */
[----:B------:R-:W-:-:S03]  /*3020*/  FMNMX.FTZ R33, R54, R33, !PT ;  /* 0x0000002136217209 */ /* 0x000fc60007810000 */
[----:B------:R-:W1:Y:S01]  /*3030*/  MUFU.TANH R65, R65 ;  /* 0x0000004100417308 */ /* 0x000e620000002400 */
[----:B--2---:R-:W-:Y:S02]  /*3040*/  FSEL R64, R64, -INF , P4 ;  /* 0xff80000040407808 */ /* 0x004fe40002000000 */
[----:B------:R-:W-:Y:S02]  /*3050*/  ISETP.GT.AND P4, PT, R38, 0x61, PT ;  /* 0x000000612600780c */ /* 0x000fe40003f84270 */
[----:B------:R-:W-:-:S03]  /*3060*/  FMNMX.FTZ R40, R64, R33, !PT ;  /* 0x0000002140287209 */ /* 0x000fc60007810000 */
[----:B------:R-:W2:Y:S01]  /*3070*/  MUFU.TANH R62, R62 ;  /* 0x0000003e003e7308 */ /* 0x000ea20000002400 */
[----:B0-----:R-:W-:Y:S02]  /*3080*/  FSEL R28, R59, -INF , P1 ;  /* 0xff8000003b1c7808 */ /* 0x001fe40000800000 */
[----:B------:R-:W-:-:S05]  /*3090*/  ISETP.GT.AND P1, PT, R38, 0x58, PT ;  /* 0x000000582600780c */ /* 0x000fca0003f24270 */
[----:B------:R-:W0:Y:S01]  /*30a0*/  MUFU.TANH R68, R68 ;  /* 0x0000004400447308 */ /* 0x000e220000002400 */
[----:B-1----:R-:W-:-:S04]  /*30b0*/  FSEL R65, R65, -INF , P5 ;  /* 0xff80000041417808 */ /* 0x002fc80002800000 */
        /* <DEDUP_REMOVED lines=13> */
[----:B--2---:R-:W-:-:S04]  /*3190*/  FSEL R72, R72, -INF , P3 ;  /* 0xff80000048487808 */ /* 0x004fc80001800000 */
        /* <DEDUP_REMOVED lines=9> */
[----:B------:R-:W-:-:S05]  /*3230*/  ISETP.GT.AND P1, PT, R38, 0x69, PT ;  /* 0x000000692600780c */ /* 0x000fca0003f24270 */
[----:B------:R2:W4:Y:S01]  /*3240*/  MUFU.TANH R35, R74 ;  /* 0x0000004a00237308 */ /* 0x0005220000002400 */
[----:B0-----:R-:W-:-:S04]  /*3250*/  FSEL R76, R76, -INF , P5 ;  /* 0xff8000004c4c7808 */ /* 0x001fc80002800000 */
[----:B------:R-:W-:-:S03]  /*3260*/  FMNMX.FTZ R40, R76, R41, !PT ;  /* 0x000000294c287209 */ /* 0x000fc60007810000 */
[----:B------:R-:W0:Y:S01]  /*3270*/  MUFU.TANH R80, R80 ;  /* 0x0000005000507308 */ /* 0x000e220000002400 */
[----:B-1----:R-:W-:Y:S01]  /*3280*/  FSEL R77, R77, -INF , P1 ;  /* 0xff8000004d4d7808 */ /* 0x002fe20000800000 */
[----:B--2---:R-:W-:-:S03]  /*3290*/  IMAD.MOV.U32 R74, RZ, RZ, R151 ;  /* 0x000000ffff4a7224 */ /* 0x004fc600078e0097 */
[----:B------:R-:W-:-:S03]  /*32a0*/  FMNMX.FTZ R41, R77, R40, !PT ;  /* 0x000000284d297209 */ /* 0x000fc60007810000 */
[----:B------:R1:W2:Y:S01]  /*32b0*/  MUFU.TANH R36, R75 ;  /* 0x0000004b00247308 */ /* 0x0002a20000002400 */
[----:B----4-:R-:W-:Y:S02]  /*32c0*/  FSEL R35, R35, -INF , P3 ;  /* 0xff80000023237808 */ /* 0x010fe40001800000 */
[----:B------:R-:W-:-:S05]  /*32d0*/  ISETP.GT.AND P3, PT, R38, 0x71, PT ;  /* 0x000000712600780c */ /* 0x000fca0003f64270 */
[----:B------:R-:W4:Y:S01]  /*32e0*/  MUFU.TANH R81, R81 ;  /* 0x0000005100517308 */ /* 0x000f220000002400 */
[----:B0-----:R-:W-:Y:S01]  /*32f0*/  FSEL R80, R80, -INF , P2 ;  /* 0xff80000050507808 */ /* 0x001fe20001000000 */
[----:B-1----:R-:W-:-:S03]  /*3300*/  IMAD.MOV.U32 R75, RZ, RZ, R151 ;  /* 0x000000ffff4b7224 */ /* 0x002fc600078e0097 */
[----:B------:R-:W-:-:S03]  /*3310*/  FMNMX.FTZ R40, R80, R41, !PT ;  /* 0x0000002950287209 */ /* 0x000fc60007810000 */
[----:B------:R0:W1:Y:S01]  /*3320*/  MUFU.TANH R37, R78 ;  /* 0x0000004e00257308 */ /* 0x0000620000002400 */
[----:B--2---:R-:W-:Y:S02]  /*3330*/  FSEL R36, R36, -INF , P4 ;  /* 0xff80000024247808 */ /* 0x004fe40002000000 */
[----:B------:R-:W-:-:S05]  /*3340*/  ISETP.GT.AND P4, PT, R38, 0x78, PT ;  /* 0x000000782600780c */ /* 0x000fca0003f84270 */
[----:B------:R-:W2:Y:S01]  /*3350*/  MUFU.TANH R84, R84 ;  /* 0x0000005400547308 */ /* 0x000ea20000002400 */
[----:B----4-:R-:W-:Y:S01]  /*3360*/  FSEL R81, R81, -INF , P3 ;  /* 0xff80000051517808 */ /* 0x010fe20001800000 */
[----:B0-----:R-:W-:-:S03]  /*3370*/  IMAD.MOV.U32 R78, RZ, RZ, R151 ;  /* 0x000000ffff4e7224 */ /* 0x001fc600078e0097 */
[----:B------:R-:W-:-:S03]  /*3380*/  FMNMX.FTZ R41, R81, R40, !PT ;  /* 0x0000002851297209 */ /* 0x000fc60007810000 */
[----:B------:R-:W0:Y:S01]  /*3390*/  MUFU.TANH R85, R85 ;  /* 0x0000005500557308 */ /* 0x000e220000002400 */
[----:B-1----:R-:W-:Y:S02]  /*33a0*/  FSEL R37, R37, -INF , P5 ;  /* 0xff80000025257808 */ /* 0x002fe40002800000 */
[----:B------:R-:W-:-:S05]  /*33b0*/  ISETP.GT.AND P5, PT, R38, 0x79, PT ;  /* 0x000000792600780c */ /* 0x000fca0003fa4270 */
[----:B------:R-:W1:Y:S01]  /*33c0*/  MUFU.TANH R79, R79 ;  /* 0x0000004f004f7308 */ /* 0x000e620000002400 */
[----:B--2---:R-:W-:-:S04]  /*33d0*/  FSEL R84, R84, -INF , P4 ;  /* 0xff80000054547808 */ /* 0x004fc80002000000 */
[----:B------:R-:W-:-:S03]  /*33e0*/  FMNMX.FTZ R38, R84, R41, !PT ;  /* 0x0000002954267209 */ /* 0x000fc60007810000 */
[----:B------:R-:W2:Y:S01]  /*33f0*/  MUFU.TANH R82, R82 ;  /* 0x0000005200527308 */ /* 0x000ea20000002400 */
[----:B0-----:R-:W-:-:S04]  /*3400*/  FSEL R85, R85, -INF , P5 ;  /* 0xff80000055557808 */ /* 0x001fc80002800000 */
[----:B------:R-:W-:-:S03]  /*3410*/  FMNMX.FTZ R38, R85, R38, !PT ;  /* 0x0000002655267209 */ /* 0x000fc60007810000 */
[----:B------:R-:W0:Y:S01]  /*3420*/  MUFU.TANH R83, R83 ;  /* 0x0000005300537308 */ /* 0x000e220000002400 */
[----:B-1----:R-:W-:Y:S01]  /*3430*/  FSEL R79, R79, -INF , P1 ;  /* 0xff8000004f4f7808 */ /* 0x002fe20000800000 */
[----:B------:R-:W1:Y:S06]  /*3440*/  SHFL.BFLY PT, R41, R38, 0x2, 0x1f ;  /* 0x0c401f0026297f89 */ /* 0x000e6c00000e0000 */
[----:B------:R-:W4:Y:S01]  /*3450*/  MUFU.TANH R86, R86 ;  /* 0x0000005600567308 */ /* 0x000f220000002400 */
[----:B--2---:R-:W-:-:S07]  /*3460*/  FSEL R82, R82, -INF , P2 ;  /* 0xff80000052527808 */ /* 0x004fce0001000000 */
[----:B------:R-:W2:Y:S01]  /*3470*/  MUFU.TANH R87, R87 ;  /* 0x0000005700577308 */ /* 0x000ea20000002400 */
[----:B0-----:R-:W-:Y:S02]  /*3480*/  FSEL R83, R83, -INF , P3 ;  /* 0xff80000053537808 */ /* 0x001fe40001800000 */
[----:B----4-:R-:W-:Y:S02]  /*3490*/  FSEL R86, R86, -INF , P4 ;  /* 0xff80000056567808 */ /* 0x010fe40002000000 */
[----:B-1----:R-:W-:-:S05]  /*34a0*/  FMNMX.FTZ R41, R38, R41, !PT ;  /* 0x0000002926297209 */ /* 0x002fca0007810000 */
[----:B------:R-:W0:Y:S01]  /*34b0*/  SHFL.BFLY PT, R40, R41, 0x1, 0x1f ;  /* 0x0c201f0029287f89 */ /* 0x000e2200000e0000 */
[----:B--2---:R-:W-:Y:S02]  /*34c0*/  FSEL R87, R87, -INF , P5 ;  /* 0xff80000057577808 */ /* 0x004fe40002800000 */
[----:B0-----:R-:W-:Y:S01]  /*34d0*/  FMNMX.FTZ R193, R41, R40, !PT ;  /* 0x0000002829c17209 */ /* 0x001fe20007810000 */
[----:B------:R-:W-:-:S03]  /*34e0*/  IMAD.U32 R40, RZ, RZ, UR10 ;  /* 0x0000000aff287e24 */ /* 0x000fc6000f8e00ff */
[C---:B------:R-:W-:Y:S01]  /*34f0*/  FSETP.NEU.FTZ.AND P6, PT, R193.reuse, -INF , PT ;  /* 0xff800000c100780b */ /* 0x040fe20003fdd000 */
[----:B------:R-:W-:-:S05]  /*3500*/  FFMA.FTZ R40, R193, R40, -8 ;  /* 0xc1000000c1287423 */ /* 0x000fca0000010028 */
[----:B------:R-:W-:Y:S02]  /*3510*/  FSEL R62, R40, RZ, P6 ;  /* 0x000000ff283e7208 */ /* 0x000fe40003000000 */
[----:B---3--:R-:W-:Y:S01]  /*3520*/  LOP3.LUT P6, RZ, R90, 0x7f, RZ, 0xc0, !PT ;  /* 0x0000007f5aff7812 */ /* 0x008fe200078cc0ff */
[----:B------:R-:W-:Y:S02]  /*3530*/  IMAD.MOV.U32 R90, RZ, RZ, R151 ;  /* 0x000000ffff5a7224 */ /* 0x000fe400078e0097 */
[----:B------:R-:W-:-:S01]  /*3540*/  FFMA.FTZ R38, R39, UR10, -R62 ;  /* 0x0000000a27267c23 */ /* 0x000fc2000801083e */
[--C-:B------:R-:W-:Y:S01]  /*3550*/  FFMA.FTZ R39, R42, UR10, -R62.reuse ;  /* 0x0000000a2a277c23 */ /* 0x100fe2000801083e */
[----:B------:R-:W-:Y:S01]  /*3560*/  FMNMX.FTZ R42, R5, R6, !PT ;  /* 0x00000006052a7209 */ /* 0x000fe20007810000 */
[--C-:B------:R-:W-:Y:S01]  /*3570*/  FFMA.FTZ R40, R43, UR10, -R62.reuse ;  /* 0x0000000a2b287c23 */ /* 0x100fe2000801083e */
        /* <DEDUP_REMOVED lines=9> */
[----:B------:R-:W-:Y:S01]  /*3610*/  MUFU.EX2 R38, R38 ;  /* 0x0000002600267308 */ /* 0x000fe20000000800 */
        /* <DEDUP_REMOVED lines=13> */
[----:B------:R-:W-:Y:S01]  /*36f0*/  FFMA.FTZ R76, R76, UR10, -R62 ;  /* 0x0000000a4c4c7c23 */ /* 0x000fe2000801083e */
[----:B------:R-:W-:Y:S01]  /*3700*/  @!P6 VIADD R4, R4, 0x38840 ;  /* 0x000388400404e836 */ /* 0x000fe20000000000 */
[----:B------:R0:W-:Y:S01]  /*3710*/  MUFU.EX2 R42, R50 ;  /* 0x00000032002a7308 */ /* 0x0001e20000000800 */
[----:B------:R-:W-:Y:S01]  /*3720*/  FMNMX.FTZ R45, R13, R44, !PT ;  /* 0x0000002c0d2d7209 */ /* 0x000fe20007810000 */
[----:B------:R-:W-:-:S02]  /*3730*/  IMAD.MOV.U32 R88, RZ, RZ, R151 ;  /* 0x000000ffff587224 */ /* 0x000fc400078e0097 */
[----:B------:R-:W-:Y:S02]  /*3740*/  @!P6 PRMT R4, RZ, 0x654, R4 ;  /* 0x00000654ff04e816 */ /* 0x000fe40000000004 */
[----:B------:R-:W-:Y:S02]  /*3750*/  FMNMX.FTZ R46, R14, R45, !PT ;  /* 0x0000002d0e2e7209 */ /* 0x000fe40007810000 */
[----:B------:R-:W-:Y:S01]  /*3760*/  MUFU.EX2 R44, R55 ;  /* 0x00000037002c7308 */ /* 0x000fe20000000800 */
[----:B------:R1:W-:Y:S01]  /*3770*/  @!P6 SYNCS.ARRIVE.TRANS64.RED.A1T0 RZ, [R4+URZ], RZ ;  /* 0x000000ff04ffe9a7 */ /* 0x0003e2000810043f */
[----:B------:R-:W-:-:S04]  /*3780*/  FMNMX.FTZ R45, R15, R46, !PT ;  /* 0x0000002e0f2d7209 */ /* 0x000fc80007810000 */
[----:B------:R-:W-:Y:S01]  /*3790*/  FMNMX.FTZ R46, R20, R45, !PT ;  /* 0x0000002d142e7209 */ /* 0x000fe20007810000 */
[----:B------:R-:W-:-:S01]  /*37a0*/  FFMA.FTZ R45, R63, UR10, -R62 ;  /* 0x0000000a3f2d7c23 */ /* 0x000fc2000801083e */
[----:B------:R-:W-:Y:S02]  /*37b0*/  MUFU.EX2 R40, R40 ;  /* 0x0000002800287308 */ /* 0x000fe40000000800 */
[----:B------:R-:W-:-:S04]  /*37c0*/  FMNMX.FTZ R49, R21, R46, !PT ;  /* 0x0000002e15317209 */ /* 0x000fc80007810000 */
[----:B------:R-:W-:Y:S02]  /*37d0*/  FMNMX.FTZ R46, R24, R49, !PT ;  /* 0x00000031182e7209 */ /* 0x000fe40007810000 */
[----:B------:R-:W2:Y:S02]  /*37e0*/  MUFU.EX2 R43, R43 ;  /* 0x0000002b002b7308 */ /* 0x000ea40000000800 */
[----:B------:R-:W-:-:S04]  /*37f0*/  FMNMX.FTZ R49, R25, R46, !PT ;  /* 0x0000002e19317209 */ /* 0x000fc80007810000 */
[----:B------:R-:W-:Y:S02]  /*3800*/  FMNMX.FTZ R48, R26, R49, !PT ;  /* 0x000000311a307209 */ /* 0x000fe40007810000 */
[----:B------:R-:W-:Y:S02]  /*3810*/  MUFU.EX2 R46, R66 ;  /* 0x00000042002e7308 */ /* 0x000fe40000000800 */
[----:B------:R-:W-:-:S04]  /*3820*/  FMNMX.FTZ R49, R27, R48, !PT ;  /* 0x000000301b317209 */ /* 0x000fc80007810000 */
[----:B0-----:R-:W-:Y:S02]  /*3830*/  FMNMX.FTZ R50, R28, R49, !PT ;  /* 0x000000311c327209 */ /* 0x001fe40007810000 */
[----:B------:R-:W-:Y:S01]  /*3840*/  MUFU.EX2 R41, R41 ;  /* 0x0000002900297308 */ /* 0x000fe20000000800 */
[----:B--2---:R-:W-:Y:S02]  /*3850*/  F2FP.SATFINITE.E4M3.F32.PACK_AB_MERGE_C R228, R43, R40, RZ ;  /* 0x000000282be4723e */ /* 0x004fe400048070ff */
[----:B------:R-:W-:Y:S02]  /*3860*/  FMNMX.FTZ R49, R29, R50, !PT ;  /* 0x000000321d317209 */ /* 0x000fe40007810000 */
[----:B------:R-:W-:Y:S02]  /*3870*/  F2FP.SATFINITE.E4M3.F32.PACK_AB_MERGE_C R228, R39, R38, R228 ;  /* 0x0000002627e4723e */ /* 0x000fe400048070e4 */
[----:B------:R-:W-:Y:S01]  /*3880*/  FMNMX.FTZ R50, R30, R49, !PT ;  /* 0x000000311e327209 */ /* 0x000fe20007810000 */
[----:B------:R0:W-:Y:S01]  /*3890*/  MUFU.EX2 R63, R59 ;  /* 0x0000003b003f7308 */ /* 0x0001e20000000800 */
[----:B------:R-:W-:-:S01]  /*38a0*/  FFMA.FTZ R49, R89, UR10, -R62 ;  /* 0x0000000a59317c23 */ /* 0x000fc2000801083e */
[----:B------:R-:W-:Y:S01]  /*38b0*/  IMAD.MOV.U32 R89, RZ, RZ, R151 ;  /* 0x000000ffff597224 */ /* 0x000fe200078e0097 */
[----:B------:R-:W-:-:S04]  /*38c0*/  FMNMX.FTZ R55, R31, R50, !PT ;  /* 0x000000321f377209 */ /* 0x000fc80007810000 */
[----:B------:R-:W-:Y:S01]  /*38d0*/  FMNMX.FTZ R50, R32, R55, !PT ;  /* 0x0000003720327209 */ /* 0x000fe20007810000 */
[----:B------:R-:W-:-:S01]  /*38e0*/  FFMA.FTZ R55, R51, UR10, -R62 ;  /* 0x0000000a33377c23 */ /* 0x000fc2000801083e */
[----:B0-----:R-:W-:Y:S01]  /*38f0*/  FFMA.FTZ R59, R77, UR10, -R62 ;  /* 0x0000000a4d3b7c23 */ /* 0x001fe2000801083e */
[----:B------:R-:W0:Y:S01]  /*3900*/  MUFU.EX2 R47, R47 ;  /* 0x0000002f002f7308 */ /* 0x000e220000000800 */
[----:B------:R-:W-:Y:S01]  /*3910*/  FMNMX.FTZ R51, R33, R50, !PT ;  /* 0x0000003221337209 */ /* 0x000fe20007810000 */
[----:B------:R-:W-:-:S03]  /*3920*/  IMAD.MOV.U32 R77, RZ, RZ, R151 ;  /* 0x000000ffff4d7224 */ /* 0x000fc600078e0097 */
[----:B------:R-:W-:-:S03]  /*3930*/  FMNMX.FTZ R58, R34, R51, !PT ;  /* 0x00000033223a7209 */ /* 0x000fc60007810000 */
[----:B------:R-:W-:Y:S01]  /*3940*/  MUFU.EX2 R50, R55 ;  /* 0x0000003700327308 */ /* 0x000fe20000000800 */
[----:B------:R-:W-:Y:S01]  /*3950*/  FMNMX.FTZ R51, R35, R58, !PT ;  /* 0x0000003a23337209 */ /* 0x000fe20007810000 */
[----:B------:R-:W-:-:S03]  /*3960*/  FFMA.FTZ R58, R53, UR10, -R62 ;  /* 0x0000000a353a7c23 */ /* 0x000fc6000801083e */
[----:B------:R-:W-:-:S03]  /*3970*/  FMNMX.FTZ R52, R36, R51, !PT ;  /* 0x0000003324347209 */ /* 0x000fc60007810000 */
[----:B------:R2:W3:Y:S01]  /*3980*/  MUFU.EX2 R66, R58 ;  /* 0x0000003a00427308 */ /* 0x0004e20000000800 */
[----:B------:R-:W-:Y:S02]  /*3990*/  FMNMX.FTZ R52, R37, R52, !PT ;  /* 0x0000003425347209 */ /* 0x000fe40007810000 */
[----:B0-----:R-:W-:Y:S02]  /*39a0*/  F2FP.SATFINITE.E4M3.F32.PACK_AB_MERGE_C R230, R47, R44, RZ ;  /* 0x0000002c2fe6723e */ /* 0x001fe400048070ff */
[----:B------:R-:W-:Y:S02]  /*39b0*/  FMNMX.FTZ R51, R79, R52, !PT ;  /* 0x000000344f337209 */ /* 0x000fe40007810000 */
[----:B------:R-:W-:Y:S01]  /*39c0*/  F2FP.SATFINITE.E4M3.F32.PACK_AB_MERGE_C R230, R42, R41, R230 ;  /* 0x000000292ae6723e */ /* 0x000fe200048070e6 */
[----:B------:R-:W-:Y:S01]  /*39d0*/  MUFU.EX2 R45, R45 ;  /* 0x0000002d002d7308 */ /* 0x000fe20000000800 */
[----:B------:R-:W-:Y:S01]  /*39e0*/  FMNMX.FTZ R52, R82, R51, !PT ;  /* 0x0000003352347209 */ /* 0x000fe20007810000 */
[--C-:B--2---:R-:W-:Y:S01]  /*39f0*/  FFMA.FTZ R58, R54, UR10, -R62.reuse ;  /* 0x0000000a363a7c23 */ /* 0x104fe2000801083e */
[----:B------:R-:W-:-:S01]  /*3a00*/  FFMA.FTZ R54, R65, UR10, -R62 ;  /* 0x0000000a41367c23 */ /* 0x000fc2000801083e */
[----:B------:R-:W-:Y:S01]  /*3a10*/  FADD.FTZ R65, R38, R39 ;  /* 0x0000002726417221 */ /* 0x000fe20000010000 */
[----:B------:R-:W-:Y:S01]  /*3a20*/  FMNMX.FTZ R53, R83, R52, !PT ;  /* 0x0000003453357209 */ /* 0x000fe20007810000 */
[--C-:B------:R-:W-:Y:S01]  /*3a30*/  FFMA.FTZ R52, R57, UR10, -R62.reuse ;  /* 0x0000000a39347c23 */ /* 0x100fe2000801083e */
[----:B------:R-:W-:Y:S01]  /*3a40*/  IMAD.MOV.U32 R39, RZ, RZ, R151 ;  /* 0x000000ffff277224 */ /* 0x000fe200078e0097 */
[----:B------:R-:W-:Y:S01]  /*3a50*/  MUFU.EX2 R51, R67 ;  /* 0x0000004300337308 */ /* 0x000fe20000000800 */
[----:B------:R-:W-:Y:S01]  /*3a60*/  FMNMX.FTZ R56, R86, R53, !PT ;  /* 0x0000003556387209 */ /* 0x000fe20007810000 */
[----:B------:R-:W-:Y:S01]  /*3a70*/  FFMA.FTZ R53, R64, UR10, -R62 ;  /* 0x0000000a40357c23 */ /* 0x000fe2000801083e */
[----:B------:R-:W-:-:S01]  /*3a80*/  FADD.FTZ R70, R40, R65 ;  /* 0x0000004128467221 */ /* 0x000fc20000010000 */
[----:B---3--:R-:W-:Y:S01]  /*3a90*/  F2FP.SATFINITE.E4M3.F32.PACK_AB_MERGE_C R218, R66, R63, RZ ;  /* 0x0000003f42da723e */ /* 0x008fe200048070ff */
[----:B------:R-:W-:Y:S01]  /*3aa0*/  IMAD.MOV.U32 R38, RZ, RZ, R151 ;  /* 0x000000ffff267224 */ /* 0x000fe200078e0097 */
[----:B------:R-:W-:Y:S01]  /*3ab0*/  FMNMX.FTZ R56, R87, R56, !PT ;  /* 0x0000003857387209 */ /* 0x000fe20007810000 */
[----:B------:R-:W-:-:S01]  /*3ac0*/  FADD.FTZ R70, R43, R70 ;  /* 0x000000462b467221 */ /* 0x000fc20000010000 */
[----:B------:R0:W-:Y:S03]  /*3ad0*/  MUFU.EX2 R67, R58 ;  /* 0x0000003a00437308 */ /* 0x0001e60000000800 */
[----:B------:R-:W2:Y:S05]  /*3ae0*/  SHFL.BFLY PT, R55, R56, 0x2, 0x1f ;  /* 0x0c401f0038377f89 */ /* 0x000eaa00000e0000 */
[----:B------:R-:W-:Y:S01]  /*3af0*/  MUFU.EX2 R48, R71 ;  /* 0x0000004700307308 */ /* 0x000fe20000000800 */
[----:B0-----:R-:W-:-:S01]  /*3b00*/  FFMA.FTZ R58, R81, UR10, -R62 ;  /* 0x0000000a513a7c23 */ /* 0x001fc2000801083e */
[----:B------:R-:W-:-:S06]  /*3b10*/  IMAD.MOV.U32 R81, RZ, RZ, R151 ;  /* 0x000000ffff517224 */ /* 0x000fcc00078e0097 */
[----:B------:R-:W0:Y:S08]  /*3b20*/  MUFU.EX2 R61, R61 ;  /* 0x0000003d003d7308 */ /* 0x000e300000000800 */
[----:B------:R-:W3:Y:S01]  /*3b30*/  MUFU.EX2 R49, R49 ;  /* 0x0000003100317308 */ /* 0x000ee20000000800 */
[----:B--2---:R-:W-:Y:S01]  /*3b40*/  FMNMX.FTZ R57, R56, R55, !PT ;  /* 0x0000003738397209 */ /* 0x004fe20007810000 */
[--C-:B------:R-:W-:Y:S01]  /*3b50*/  FFMA.FTZ R55, R80, UR10, -R62.reuse ;  /* 0x0000000a50377c23 */ /* 0x100fe2000801083e */
[----:B------:R-:W-:-:S01]  /*3b60*/  FFMA.FTZ R56, R84, UR10, -R62 ;  /* 0x0000000a54387c23 */ /* 0x000fc2000801083e */
[----:B------:R-:W-:-:S02]  /*3b70*/  IMAD.MOV.U32 R84, RZ, RZ, R151 ;  /* 0x000000ffff547224 */ /* 0x000fc400078e0097 */
[----:B------:R-:W2:Y:S02]  /*3b80*/  SHFL.BFLY PT, R198, R57, 0x1, 0x1f ;  /* 0x0c201f0039c67f89 */ /* 0x000ea400000e0000 */
[----:B------:R-:W-:Y:S01]  /*3b90*/  MUFU.EX2 R52, R52 ;  /* 0x0000003400347308 */ /* 0x000fe20000000800 */
[----:B0-----:R-:W-:Y:S01]  /*3ba0*/  F2FP.SATFINITE.E4M3.F32.PACK_AB_MERGE_C R216, R61, R48, RZ ;  /* 0x000000303dd8723e */ /* 0x001fe200048070ff */
[----:B------:R-:W-:-:S03]  /*3bb0*/  IMAD.MOV.U32 R80, RZ, RZ, R151 ;  /* 0x000000ffff507224 */ /* 0x000fc600078e0097 */
[----:B------:R-:W-:-:S03]  /*3bc0*/  F2FP.SATFINITE.E4M3.F32.PACK_AB_MERGE_C R216, R46, R45, R216 ;  /* 0x0000002d2ed8723e */ /* 0x000fc600048070d8 */
[----:B------:R-:W-:Y:S01]  /*3bd0*/  MUFU.EX2 R60, R60 ;  /* 0x0000003c003c7308 */ /* 0x000fe20000000800 */
[----:B---3--:R-:W-:-:S07]  /*3be0*/  F2FP.SATFINITE.E4M3.F32.PACK_AB_MERGE_C R218, R50, R49, R218 ;  /* 0x0000003132da723e */ /* 0x008fce00048070da */
[----:B------:R-:W-:Y:S01]  /*3bf0*/  MUFU.EX2 R53, R53 ;  /* 0x0000003500357308 */ /* 0x000fe20000000800 */
[----:B--2---:R-:W-:Y:S01]  /*3c00*/  FMNMX.FTZ R198, R57, R198, !PT ;  /* 0x000000c639c67209 */ /* 0x004fe20007810000 */
[----:B------:R-:W-:-:S06]  /*3c10*/  IMAD.U32 R57, RZ, RZ, UR10 ;  /* 0x0000000aff397e24 */ /* 0x000fcc000f8e00ff */
[----:B------:R-:W-:Y:S01]  /*3c20*/  MUFU.EX2 R54, R54 ;  /* 0x0000003600367308 */ /* 0x000fe20000000800 */
[C---:B------:R-:W-:Y:S01]  /*3c30*/  FSETP.NEU.FTZ.AND P1, PT, R198.reuse, -INF , PT ;  /* 0xff800000c600780b */ /* 0x040fe20003f3d000 */
[----:B------:R-:W-:Y:S01]  /*3c40*/  FFMA.FTZ R64, R198, R57, -8 ;  /* 0xc1000000c6407423 */ /* 0x000fe20000010039 */
[----:B------:R-:W-:-:S01]  /*3c50*/  FFMA.FTZ R57, R85, UR10, -R62 ;  /* 0x0000000a55397c23 */ /* 0x000fc2000801083e */
[----:B------:R-:W-:-:S03]  /*3c60*/  IMAD.MOV.U32 R85, RZ, RZ, R151 ;  /* 0x000000ffff557224 */ /* 0x000fc600078e0097 */
[----:B------:R-:W-:Y:S01]  /*3c70*/  FSEL R64, R64, RZ, P1 ;  /* 0x000000ff40407208 */ /* 0x000fe20000800000 */
[----:B------:R-:W-:Y:S01]  /*3c80*/  MUFU.EX2 R68, R68 ;  /* 0x0000004400447308 */ /* 0x000fe20000000800 */
[----:B------:R-:W-:-:S03]  /*3c90*/  PLOP3.LUT P1, PT, PT, PT, UP0, 0x80, 0x0 ;  /* 0x000000000000781c */ /* 0x000fc60003f2f008 */
[--C-:B------:R-:W-:Y:S01]  /*3ca0*/  FFMA.FTZ R5, R5, UR10, -R64.reuse ;  /* 0x0000000a05057c23 */ /* 0x100fe20008010840 */
[----:B------:R-:W-:-:S01]  /*3cb0*/  FFMA.FTZ R6, R6, UR10, -R64 ;  /* 0x0000000a06067c23 */ /* 0x000fc20008010840 */
[--C-:B------:R-:W-:Y:S01]  /*3cc0*/  FFMA.FTZ R7, R7, UR10, -R64.reuse ;  /* 0x0000000a07077c23 */ /* 0x100fe20008010840 */
[----:B------:R-:W-:-:S01]  /*3cd0*/  FFMA.FTZ R8, R8, UR10, -R64 ;  /* 0x0000000a08087c23 */ /* 0x000fc20008010840 */
        /* <DEDUP_REMOVED lines=10> */
[----:B------:R-:W0:Y:S01]  /*3d80*/  MUFU.EX2 R6, R6 ;  /* 0x0000000600067308 */ /* 0x000e220000000800 */
[----:B------:R-:W-:-:S01]  /*3d90*/  FFMA.FTZ R24, R24, UR10, -R64 ;  /* 0x0000000a18187c23 */ /* 0x000fc20008010840 */
[--C-:B------:R-:W-:Y:S01]  /*3da0*/  FFMA.FTZ R25, R25, UR10, -R64.reuse ;  /* 0x0000000a19197c23 */ /* 0x100fe20008010840 */
[----:B------:R-:W-:-:S01]  /*3db0*/  FFMA.FTZ R26, R26, UR10, -R64 ;  /* 0x0000000a1a1a7c23 */ /* 0x000fc20008010840 */
[--C-:B------:R-:W-:Y:S01]  /*3dc0*/  FFMA.FTZ R27, R27, UR10, -R64.reuse ;  /* 0x0000000a1b1b7c23 */ /* 0x100fe20008010840 */
[----:B------:R-:W-:-:S01]  /*3dd0*/  FFMA.FTZ R28, R28, UR10, -R64 ;  /* 0x0000000a1c1c7c23 */ /* 0x000fc20008010840 */
[--C-:B------:R-:W-:Y:S01]  /*3de0*/  FFMA.FTZ R29, R29, UR10, -R64.reuse ;  /* 0x0000000a1d1d7c23 */ /* 0x100fe20008010840 */
        /* <DEDUP_REMOVED lines=10> */
[----:B0-----:R-:W-:-:S01]  /*3e90*/  FADD.FTZ R62, R5, R6 ;  /* 0x00000006053e7221 */ /* 0x001fc20000010000 */
[--C-:B------:R-:W-:Y:S01]  /*3ea0*/  FFMA.FTZ R79, R79, UR10, -R64.reuse ;  /* 0x0000000a4f4f7c23 */ /* 0x100fe20008010840 */
[----:B------:R-:W-:-:S01]  /*3eb0*/  FFMA.FTZ R82, R82, UR10, -R64 ;  /* 0x0000000a52527c23 */ /* 0x000fc20008010840 */
[--C-:B------:R-:W-:Y:S01]  /*3ec0*/  FFMA.FTZ R83, R83, UR10, -R64.reuse ;  /* 0x0000000a53537c23 */ /* 0x100fe20008010840 */
[----:B------:R-:W-:-:S01]  /*3ed0*/  FFMA.FTZ R86, R86, UR10, -R64 ;  /* 0x0000000a56567c23 */ /* 0x000fc20008010840 */
[----:B------:R-:W-:Y:S01]  /*3ee0*/  FFMA.FTZ R64, R87, UR10, -R64 ;  /* 0x0000000a57407c23 */ /* 0x000fe20008010840 */
[----:B------:R-:W-:Y:S01]  /*3ef0*/  IMAD.MOV.U32 R87, RZ, RZ, R151 ;  /* 0x000000ffff577224 */ /* 0x000fe200078e0097 */
[----:B------:R-:W0:Y:S01]  /*3f00*/  MUFU.EX2 R9, R9 ;  /* 0x0000000900097308 */ /* 0x000e220000000800 */
[----:B--2---:R-:W-:-:S07]  /*3f10*/  FADD.FTZ R65, R7, R62 ;  /* 0x0000003e07417221 */ /* 0x004fce0000010000 */
[----:B------:R-:W1:Y:S01]  /*3f20*/  MUFU.EX2 R10, R10 ;  /* 0x0000000a000a7308 */ /* 0x000e620000000800 */
[----:B---3--:R-:W-:-:S01]  /*3f30*/  FADD.FTZ R62, R8, R65 ;  /* 0x00000041083e7221 */ /* 0x008fc20000010000 */
[----:B------:R-:W-:Y:S01]  /*3f40*/  FADD.FTZ R65, R41, R70 ;  /* 0x0000004629417221 */ /* 0x000fe20000010000 */
[--C-:B------:R-:W-:Y:S02]  /*3f50*/  IMAD.MOV.U32 R70, RZ, RZ, R151.reuse ;  /* 0x000000ffff467224 */ /* 0x100fe400078e0097 */
[----:B------:R-:W-:Y:S02]  /*3f60*/  IMAD.MOV.U32 R41, RZ, RZ, R151 ;  /* 0x000000ffff297224 */ /* 0x000fe400078e0097 */
[----:B------:R-:W-:-:S01]  /*3f70*/  FADD.FTZ R65, R42, R65 ;  /* 0x000000412a417221 */ /* 0x000fc20000010000 */
[----:B------:R-:W-:Y:S01]  /*3f80*/  IMAD.MOV.U32 R42, RZ, RZ, R151 ;  /* 0x000000ffff2a7224 */ /* 0x000fe200078e0097 */
[----:B------:R-:W2:Y:S01]  /*3f90*/  MUFU.EX2 R11, R11 ;  /* 0x0000000b000b7308 */ /* 0x000ea20000000800 */
[----:B0-----:R-:W-:-:S01]  /*3fa0*/  FADD.FTZ R71, R9, R62 ;  /* 0x0000003e09477221 */ /* 0x001fc20000010000 */
[----:B------:R-:W-:Y:S01]  /*3fb0*/  FADD.FTZ R62, R44, R65 ;  /* 0x000000412c3e7221 */ /* 0x000fe20000010000 */
[----:B------:R-:W-:-:S03]  /*3fc0*/  IMAD.MOV.U32 R44, RZ, RZ, R151 ;  /* 0x000000ffff2c7224 */ /* 0x000fc600078e0097 */
[----:B------:R-:W-:Y:S02]  /*3fd0*/  FADD.FTZ R62, R47, R62 ;  /* 0x0000003e2f3e7221 */ /* 0x000fe40000010000 */
[----:B------:R-:W0:Y:S01]  /*3fe0*/  MUFU.EX2 R12, R12 ;  /* 0x0000000c000c7308 */ /* 0x000e220000000800 */
[----:B-1----:R-:W-:-:S07]  /*3ff0*/  FADD.FTZ R4, R10, R71 ;  /* 0x000000470a047221 */ /* 0x002fce0000010000 */
[----:B------:R-:W1:Y:S01]  /*4000*/  MUFU.EX2 R13, R13 ;  /* 0x0000000d000d7308 */ /* 0x000e620000000800 */
[----:B--2---:R-:W-:-:S07]  /*4010*/  FADD.FTZ R65, R11, R4 ;  /* 0x000000040b417221 */ /* 0x004fce0000010000 */
[----:B------:R-:W2:Y:S01]  /*4020*/  MUFU.EX2 R14, R14 ;  /* 0x0000000e000e7308 */ /* 0x000ea20000000800 */
[----:B0-----:R-:W-:-:S01]  /*4030*/  FADD.FTZ R4, R12, R65 ;  /* 0x000000410c047221 */ /* 0x001fc20000010000 */
[----:B------:R-:W-:Y:S01]  /*4040*/  FADD.FTZ R65, R45, R62 ;  /* 0x0000003e2d417221 */ /* 0x000fe20000010000 */
[----:B------:R-:W-:-:S03]  /*4050*/  IMAD.MOV.U32 R45, RZ, RZ, R151 ;  /* 0x000000ffff2d7224 */ /* 0x000fc600078e0097 */
[----:B------:R-:W-:Y:S01]  /*4060*/  FADD.FTZ R65, R46, R65 ;  /* 0x000000412e417221 */ /* 0x000fe20000010000 */
[----:B------:R-:W-:Y:S01]  /*4070*/  IMAD.MOV.U32 R46, RZ, RZ, R151 ;  /* 0x000000ffff2e7224 */ /* 0x000fe200078e0097 */
[----:B------:R-:W0:Y:S01]  /*4080*/  MUFU.EX2 R15, R15 ;  /* 0x0000000f000f7308 */ /* 0x000e220000000800 */
[----:B-1----:R-:W-:-:S01]  /*4090*/  FADD.FTZ R71, R13, R4 ;  /* 0x000000040d477221 */ /* 0x002fc20000010000 */
[----:B------:R-:W-:Y:S01]  /*40a0*/  FADD.FTZ R62, R48, R65 ;  /* 0x00000041303e7221 */ /* 0x000fe20000010000 */
[----:B------:R-:W-:-:S03]  /*40b0*/  IMAD.MOV.U32 R48, RZ, RZ, R151 ;  /* 0x000000ffff307224 */ /* 0x000fc600078e0097 */
[----:B------:R-:W-:Y:S01]  /*40c0*/  FADD.FTZ R62, R61, R62 ;  /* 0x0000003e3d3e7221 */ /* 0x000fe20000010000 */
[----:B------:R-:W-:Y:S01]  /*40d0*/  IMAD.MOV.U32 R61, RZ, RZ, R151 ;  /* 0x000000ffff3d7224 */ /* 0x000fe200078e0097 */
[----:B------:R-:W1:Y:S01]  /*40e0*/  MUFU.EX2 R20, R20 ;  /* 0x0000001400147308 */ /* 0x000e620000000800 */
[----:B--2---:R-:W-:-:S07]  /*40f0*/  FADD.FTZ R4, R14, R71 ;  /* 0x000000470e047221 */ /* 0x004fce0000010000 */
[----:B------:R-:W2:Y:S01]  /*4100*/  MUFU.EX2 R21, R21 ;  /* 0x0000001500157308 */ /* 0x000ea20000000800 */
[----:B0-----:R-:W-:-:S07]  /*4110*/  FADD.FTZ R65, R15, R4 ;  /* 0x000000040f417221 */ /* 0x001fce0000010000 */
[----:B------:R-:W0:Y:S01]  /*4120*/  MUFU.EX2 R24, R24 ;  /* 0x0000001800187308 */ /* 0x000e220000000800 */
[----:B-1----:R-:W-:-:S01]  /*4130*/  FADD.FTZ R4, R20, R65 ;  /* 0x0000004114047221 */ /* 0x002fc20000010000 */
[----:B------:R-:W-:Y:S01]  /*4140*/  FADD.FTZ R65, R49, R62 ;  /* 0x0000003e31417221 */ /* 0x000fe20000010000 */
[----:B------:R-:W-:Y:S01]  /*4150*/  F2FP.SATFINITE.E4M3.F32.PACK_AB_MERGE_C R15, R20, R15, RZ ;  /* 0x0000000f140f723e */ /* 0x000fe200048070ff */
[--C-:B------:R-:W-:Y:S02]  /*4160*/  IMAD.MOV.U32 R62, RZ, RZ, R151.reuse ;  /* 0x000000ffff3e7224 */ /* 0x100fe400078e0097 */
[----:B------:R-:W-:Y:S01]  /*4170*/  IMAD.MOV.U32 R49, RZ, RZ, R151 ;  /* 0x000000ffff317224 */ /* 0x000fe200078e0097 */
[----:B------:R-:W-:Y:S01]  /*4180*/  F2FP.SATFINITE.E4M3.F32.PACK_AB_MERGE_C R217, R14, R13, R15 ;  /* 0x0000000d0ed9723e */ /* 0x000fe2000480700f */
[----:B------:R-:W1:Y:S01]  /*4190*/  MUFU.EX2 R25, R25 ;  /* 0x0000001900197308 */ /* 0x000e620000000800 */
[----:B--2---:R-:W-:-:S01]  /*41a0*/  FADD.FTZ R71, R21, R4 ;  /* 0x0000000415477221 */ /* 0x004fc20000010000 */
[----:B------:R-:W-:Y:S01]  /*41b0*/  FADD.FTZ R4, R50, R65 ;  /* 0x0000004132047221 */ /* 0x000fe20000010000 */
[----:B------:R-:W-:-:S02]  /*41c0*/  IMAD.MOV.U32 R65, RZ, RZ, R151 ;  /* 0x000000ffff417224 */ /* 0x000fc400078e0097 */
[----:B------:R-:W-:Y:S02]  /*41d0*/  IMAD.MOV.U32 R50, RZ, RZ, R151 ;  /* 0x000000ffff327224 */ /* 0x000fe400078e0097 */
[----:B------:R-:W-:-:S01]  /*41e0*/  FADD.FTZ R43, R63, R4 ;  /* 0x000000043f2b7221 */ /* 0x000fc20000010000 */
[----:B------:R-:W-:Y:S01]  /*41f0*/  IMAD.MOV.U32 R63, RZ, RZ, R151 ;  /* 0x000000ffff3f7224 */ /* 0x000fe200078e0097 */
[----:B------:R-:W2:Y:S01]  /*4200*/  MUFU.EX2 R26, R26 ;  /* 0x0000001a001a7308 */ /* 0x000ea20000000800 */
[----:B0-----:R-:W-:-:S01]  /*4210*/  FADD.FTZ R40, R24, R71 ;  /* 0x0000004718287221 */ /* 0x001fc20000010000 */
[----:B------:R-:W-:Y:S01]  /*4220*/  FADD.FTZ R66, R66, R43 ;  /* 0x0000002b42427221 */ /* 0x000fe20000010000 */
[----:B------:R-:W-:Y:S01]  /*4230*/  F2FP.SATFINITE.E4M3.F32.PACK_AB_MERGE_C R43, R12, R11, RZ ;  /* 0x0000000b0c2b723e */ /* 0x000fe200048070ff */
[----:B------:R-:W-:-:S03]  /*4240*/  IMAD.MOV.U32 R71, RZ, RZ, R151 ;  /* 0x000000ffff477224 */ /* 0x000fc600078e0097 */
[----:B------:R-:W-:Y:S01]  /*4250*/  F2FP.SATFINITE.E4M3.F32.PACK_AB_MERGE_C R231, R10, R9, R43 ;  /* 0x000000090ae7723e */ /* 0x000fe2000480702b */
[----:B------:R-:W0:Y:S01]  /*4260*/  MUFU.EX2 R27, R27 ;  /* 0x0000001b001b7308 */ /* 0x000e220000000800 */
[----:B-1----:R-:W-:-:S01]  /*4270*/  FADD.FTZ R47, R25, R40 ;  /* 0x00000028192f7221 */ /* 0x002fc20000010000 */
[----:B------:R-:W-:Y:S01]  /*4280*/  F2FP.SATFINITE.E4M3.F32.PACK_AB_MERGE_C R40, R8, R7, RZ ;  /* 0x000000070828723e */ /* 0x000fe200048070ff */
[----:B------:R-:W-:-:S01]  /*4290*/  FADD.FTZ R7, R51, R66 ;  /* 0x0000004233077221 */ /* 0x000fc20000010000 */
[----:B------:R-:W-:Y:S02]  /*42a0*/  IMAD.MOV.U32 R66, RZ, RZ, R151 ;  /* 0x000000ffff427224 */ /* 0x000fe400078e0097 */
[----:B------:R-:W-:Y:S01]  /*42b0*/  F2FP.SATFINITE.E4M3.F32.PACK_AB_MERGE_C R229, R6, R5, R40 ;  /* 0x0000000506e5723e */ /* 0x000fe20004807028 */
[----:B------:R-:W-:Y:S01]  /*42c0*/  FADD.FTZ R7, R52, R7 ;  /* 0x0000000734077221 */ /* 0x000fe20000010000 */
[----:B------:R-:W1:Y:S01]  /*42d0*/  MUFU.EX2 R28, R28 ;  /* 0x0000001c001c7308 */ /* 0x000e620000000800 */
[----:B--2---:R-:W-:-:S01]  /*42e0*/  FADD.FTZ R4, R26, R47 ;  /* 0x0000002f1a047221 */ /* 0x004fc20000010000 */
[----:B------:R-:W-:Y:S01]  /*42f0*/  F2FP.SATFINITE.E4M3.F32.PACK_AB_MERGE_C R25, R26, R25, RZ ;  /* 0x000000191a19723e */ /* 0x000fe200048070ff */
[----:B------:R-:W-:-:S01]  /*4300*/  FADD.FTZ R12, R60, R7 ;  /* 0x000000073c0c7221 */ /* 0x000fc20000010000 */
[C---:B------:R-:W-:Y:S01]  /*4310*/  F2FP.SATFINITE.E4M3.F32.PACK_AB_MERGE_C R60, R67.reuse, R60, RZ ;  /* 0x0000003c433c723e */ /* 0x040fe200048070ff */
[----:B------:R-:W-:Y:S01]  /*4320*/  IMAD.MOV.U32 R47, RZ, RZ, R151 ;  /* 0x000000ffff2f7224 */ /* 0x000fe200078e0097 */
[----:B------:R-:W-:Y:S01]  /*4330*/  F2FP.SATFINITE.E4M3.F32.PACK_AB_MERGE_C R219, R24, R21, R25 ;  /* 0x0000001518db723e */ /* 0x000fe20004807019 */
[----:B------:R-:W-:-:S01]  /*4340*/  FADD.FTZ R12, R67, R12 ;  /* 0x0000000c430c7221 */ /* 0x000fc20000010000 */
[----:B------:R-:W2:Y:S01]  /*4350*/  MUFU.EX2 R29, R29 ;  /* 0x0000001d001d7308 */ /* 0x000ea20000000800 */
[----:B0-----:R-:W-:-:S01]  /*4360*/  FADD.FTZ R11, R27, R4 ;  /* 0x000000041b0b7221 */ /* 0x001fc20000010000 */
[----:B------:R-:W-:Y:S01]  /*4370*/  F2FP.SATFINITE.E4M3.F32.PACK_AB_MERGE_C R220, R52, R51, R60 ;  /* 0x0000003334dc723e */ /* 0x000fe2000480703c */
[----:B------:R-:W-:-:S02]  /*4380*/  IMAD.MOV.U32 R67, RZ, RZ, R151 ;  /* 0x000000ffff437224 */ /* 0x000fc400078e0097 */
[--C-:B------:R-:W-:Y:S02]  /*4390*/  IMAD.MOV.U32 R60, RZ, RZ, R151.reuse ;  /* 0x000000ffff3c7224 */ /* 0x100fe400078e0097 */
[----:B------:R-:W-:Y:S01]  /*43a0*/  IMAD.MOV.U32 R52, RZ, RZ, R151 ;  /* 0x000000ffff347224 */ /* 0x000fe200078e0097 */
[----:B------:R-:W0:Y:S01]  /*43b0*/  MUFU.EX2 R30, R30 ;  /* 0x0000001e001e7308 */ /* 0x000e220000000800 */
[----:B-1----:R-:W-:-:S01]  /*43c0*/  FADD.FTZ R8, R28, R11 ;  /* 0x0000000b1c087221 */ /* 0x002fc20000010000 */
[--C-:B------:R-:W-:Y:S02]  /*43d0*/  IMAD.MOV.U32 R51, RZ, RZ, R151.reuse ;  /* 0x000000ffff337224 */ /* 0x100fe400078e0097 */
[--C-:B------:R-:W-:Y:S02]  /*43e0*/  IMAD.MOV.U32 R43, RZ, RZ, R151.reuse ;  /* 0x000000ffff2b7224 */ /* 0x100fe400078e0097 */
[----:B------:R-:W-:Y:S02]  /*43f0*/  IMAD.MOV.U32 R40, RZ, RZ, R151 ;  /* 0x000000ffff287224 */ /* 0x000fe400078e0097 */
[----:B------:R-:W1:Y:S01]  /*4400*/  MUFU.EX2 R31, R31 ;  /* 0x0000001f001f7308 */ /* 0x000e620000000800 */
[----:B--2---:R-:W-:-:S01]  /*4410*/  FADD.FTZ R7, R29, R8 ;  /* 0x000000081d077221 */ /* 0x004fc20000010000 */
[----:B------:R-:W-:-:S02]  /*4420*/  IMAD.MOV.U32 R26, RZ, RZ, R151 ;  /* 0x000000ffff1a7224 */ /* 0x000fc400078e0097 */
[--C-:B------:R-:W-:Y:S02]  /*4430*/  IMAD.MOV.U32 R25, RZ, RZ, R151.reuse ;  /* 0x000000ffff197224 */ /* 0x100fe400078e0097 */
[----:B------:R-:W-:Y:S02]  /*4440*/  IMAD.MOV.U32 R24, RZ, RZ, R151 ;  /* 0x000000ffff187224 */ /* 0x000fe400078e0097 */
[----:B------:R-:W2:Y:S01]  /*4450*/  MUFU.EX2 R32, R32 ;  /* 0x0000002000207308 */ /* 0x000ea20000000800 */
[C---:B0-----:R-:W-:Y:S01]  /*4460*/  F2FP.SATFINITE.E4M3.F32.PACK_AB_MERGE_C R29, R30.reuse, R29, RZ ;  /* 0x0000001d1e1d723e */ /* 0x041fe200048070ff */
[----:B------:R-:W-:Y:S01]  /*4470*/  FADD.FTZ R30, R30, R7 ;  /* 0x000000071e1e7221 */ /* 0x000fe20000010000 */
[----:B------:R-:W-:-:S02]  /*4480*/  FADD.FTZ R7, R53, R12 ;  /* 0x0000000c35077221 */ /* 0x000fc40000010000 */
[----:B------:R-:W-:Y:S01]  /*4490*/  F2FP.SATFINITE.E4M3.F32.PACK_AB_MERGE_C R221, R28, R27, R29 ;  /* 0x0000001b1cdd723e */ /* 0x000fe2000480701d */
[----:B------:R-:W-:-:S02]  /*44a0*/  IMAD.MOV.U32 R29, RZ, RZ, R151 ;  /* 0x000000ffff1d7224 */ /* 0x000fc400078e0097 */
[----:B------:R-:W-:Y:S01]  /*44b0*/  FADD.FTZ R7, R54, R7 ;  /* 0x0000000736077221 */ /* 0x000fe20000010000 */
[----:B------:R-:W0:Y:S01]  /*44c0*/  MUFU.EX2 R33, R33 ;  /* 0x0000002100217308 */ /* 0x000e220000000800 */
[----:B-1----:R-:W-:-:S01]  /*44d0*/  FADD.FTZ R11, R31, R30 ;  /* 0x0000001e1f0b7221 */ /* 0x002fc20000010000 */
[----:B------:R-:W-:Y:S02]  /*44e0*/  IMAD.MOV.U32 R30, RZ, RZ, R151 ;  /* 0x000000ffff1e7224 */ /* 0x000fe400078e0097 */
[----:B------:R-:W-:-:S01]  /*44f0*/  FADD.FTZ R12, R68, R7 ;  /* 0x00000007440c7221 */ /* 0x000fc20000010000 */
[--C-:B------:R-:W-:Y:S02]  /*4500*/  IMAD.MOV.U32 R28, RZ, RZ, R151.reuse ;  /* 0x000000ffff1c7224 */ /* 0x100fe400078e0097 */
[----:B------:R-:W-:Y:S01]  /*4510*/  IMAD.MOV.U32 R27, RZ, RZ, R151 ;  /* 0x000000ffff1b7224 */ /* 0x000fe200078e0097 */
[----:B------:R-:W1:Y:S01]  /*4520*/  MUFU.EX2 R69, R69 ;  /* 0x0000004500457308 */ /* 0x000e620000000800 */
[----:B--2---:R-:W-:-:S07]  /*4530*/  FADD.FTZ R8, R32, R11 ;  /* 0x0000000b20087221 */ /* 0x004fce0000010000 */
[----:B------:R-:W2:Y:S01]  /*4540*/  MUFU.EX2 R34, R34 ;  /* 0x0000002200227308 */ /* 0x000ea20000000800 */
[----:B0-----:R-:W-:-:S07]  /*4550*/  FADD.FTZ R7, R33, R8 ;  /* 0x0000000821077221 */ /* 0x001fce0000010000 */
[----:B------:R-:W-:Y:S01]  /*4560*/  MUFU.EX2 R76, R76 ;  /* 0x0000004c004c7308 */ /* 0x000fe20000000800 */
[C---:B-1----:R-:W-:Y:S01]  /*4570*/  F2FP.SATFINITE.E4M3.F32.PACK_AB_MERGE_C R68, R69.reuse, R68, RZ ;  /* 0x000000444544723e */ /* 0x042fe200048070ff */
[----:B------:R-:W-:-:S03]  /*4580*/  FADD.FTZ R69, R69, R12 ;  /* 0x0000000c45457221 */ /* 0x000fc60000010000 */
[----:B------:R-:W-:Y:S01]  /*4590*/  F2FP.SATFINITE.E4M3.F32.PACK_AB_MERGE_C R222, R54, R53, R68 ;  /* 0x0000003536de723e */ /* 0x000fe20004807044 */
[----:B------:R-:W-:Y:S02]  /*45a0*/  IMAD.MOV.U32 R68, RZ, RZ, R151 ;  /* 0x000000ffff447224 */ /* 0x000fe400078e0097 */
[----:B------:R-:W0:Y:S01]  /*45b0*/  MUFU.EX2 R59, R59 ;  /* 0x0000003b003b7308 */ /* 0x000e220000000800 */
[C---:B--2---:R-:W-:Y:S01]  /*45c0*/  F2FP.SATFINITE.E4M3.F32.PACK_AB_MERGE_C R33, R34.reuse, R33, RZ ;  /* 0x000000212221723e */ /* 0x044fe200048070ff */
[----:B------:R-:W-:Y:S01]  /*45d0*/  FADD.FTZ R34, R34, R7 ;  /* 0x0000000722227221 */ /* 0x000fe20000010000 */
[----:B------:R-:W-:Y:S02]  /*45e0*/  IMAD.MOV.U32 R54, RZ, RZ, R151 ;  /* 0x000000ffff367224 */ /* 0x000fe400078e0097 */
[----:B------:R-:W-:Y:S01]  /*45f0*/  F2FP.SATFINITE.E4M3.F32.PACK_AB_MERGE_C R223, R32, R31, R33 ;  /* 0x0000001f20df723e */ /* 0x000fe20004807021 */
[--C-:B------:R-:W-:Y:S02]  /*4600*/  IMAD.MOV.U32 R53, RZ, RZ, R151.reuse ;  /* 0x000000ffff357224 */ /* 0x100fe400078e0097 */
[----:B------:R-:W1:Y:S01]  /*4610*/  MUFU.EX2 R72, R72 ;  /* 0x0000004800487308 */ /* 0x000e620000000800 */
[----:B------:R-:W-:-:S02]  /*4620*/  IMAD.MOV.U32 R33, RZ, RZ, R151 ;  /* 0x000000ffff217224 */ /* 0x000fc400078e0097 */
[--C-:B------:R-:W-:Y:S02]  /*4630*/  IMAD.MOV.U32 R32, RZ, RZ, R151.reuse ;  /* 0x000000ffff207224 */ /* 0x100fe400078e0097 */
[----:B------:R-:W-:-:S03]  /*4640*/  IMAD.MOV.U32 R31, RZ, RZ, R151 ;  /* 0x000000ffff1f7224 */ /* 0x000fc600078e0097 */
[----:B------:R-:W2:Y:S01]  /*4650*/  MUFU.EX2 R35, R35 ;  /* 0x0000002300237308 */ /* 0x000ea20000000800 */
[----:B0-----:R-:W-:-:S07]  /*4660*/  F2FP.SATFINITE.E4M3.F32.PACK_AB_MERGE_C R11, R59, R76, RZ ;  /* 0x0000004c3b0b723e */ /* 0x001fce00048070ff */
[----:B------:R-:W0:Y:S01]  /*4670*/  MUFU.EX2 R73, R73 ;  /* 0x0000004900497308 */ /* 0x000e220000000800 */
[----:B-1----:R-:W-:-:S01]  /*4680*/  FADD.FTZ R8, R72, R69 ;  /* 0x0000004548087221 */ /* 0x002fc20000010000 */
[----:B------:R-:W-:-:S06]  /*4690*/  IMAD.MOV.U32 R69, RZ, RZ, R151 ;  /* 0x000000ffff457224 */ /* 0x000fcc00078e0097 */
[----:B------:R-:W1:Y:S01]  /*46a0*/  MUFU.EX2 R36, R36 ;  /* 0x0000002400247308 */ /* 0x000e620000000800 */
[----:B--2---:R-:W-:-:S01]  /*46b0*/  FADD.FTZ R7, R35, R34 ;  /* 0x0000002223077221 */ /* 0x004fc20000010000 */
[----:B------:R-:W-:-:S06]  /*46c0*/  IMAD.MOV.U32 R34, RZ, RZ, R151 ;  /* 0x000000ffff227224 */ /* 0x000fcc00078e0097 */
[----:B------:R-:W2:Y:S01]  /*46d0*/  MUFU.EX2 R37, R37 ;  /* 0x0000002500257308 */ /* 0x000ea20000000800 */
[C---:B0-----:R-:W-:Y:S01]  /*46e0*/  F2FP.SATFINITE.E4M3.F32.PACK_AB_MERGE_C R224, R73.reuse, R72, R11 ;  /* 0x0000004849e0723e */ /* 0x041fe2000480700b */
[----:B------:R-:W-:Y:S01]  /*46f0*/  FADD.FTZ R73, R73, R8 ;  /* 0x0000000849497221 */ /* 0x000fe20000010000 */
[----:B------:R-:W-:-:S03]  /*4700*/  IMAD.MOV.U32 R72, RZ, RZ, R151 ;  /* 0x000000ffff487224 */ /* 0x000fc600078e0097 */
[----:B------:R-:W-:Y:S01]  /*4710*/  FADD.FTZ R76, R76, R73 ;  /* 0x000000494c4c7221 */ /* 0x000fe20000010000 */
[----:B------:R-:W-:Y:S01]  /*4720*/  IMAD.MOV.U32 R73, RZ, RZ, R151 ;  /* 0x000000ffff497224 */ /* 0x000fe200078e0097 */
[----:B------:R0:W3:Y:S01]  /*4730*/  MUFU.EX2 R4, R79 ;  /* 0x0000004f00047308 */ /* 0x0000e20000000800 */
[----:B-1----:R-:W-:-:S01]  /*4740*/  FADD.FTZ R6, R36, R7 ;  /* 0x0000000724067221 */ /* 0x002fc20000010000 */
[----:B------:R-:W-:Y:S01]  /*4750*/  FADD.FTZ R76, R59, R76 ;  /* 0x0000004c3b4c7221 */ /* 0x000fe20000010000 */
[----:B------:R-:W-:-:S05]  /*4760*/  IMAD.MOV.U32 R59, RZ, RZ, R151 ;  /* 0x000000ffff3b7224 */ /* 0x000fca00078e0097 */
[----:B------:R-:W1:Y:S01]  /*4770*/  MUFU.EX2 R55, R55 ;  /* 0x0000003700377308 */ /* 0x000e620000000800 */
[----:B--2---:R-:W-:-:S01]  /*4780*/  FADD.FTZ R7, R37, R6 ;  /* 0x0000000625077221 */ /* 0x004fc20000010000 */
[----:B0-----:R-:W-:-:S06]  /*4790*/  IMAD.MOV.U32 R79, RZ, RZ, R151 ;  /* 0x000000ffff4f7224 */ /* 0x001fcc00078e0097 */
[----:B------:R-:W0:Y:S01]  /*47a0*/  MUFU.EX2 R82, R82 ;  /* 0x0000005200527308 */ /* 0x000e220000000800 */
[----:B---3--:R-:W-:-:S01]  /*47b0*/  FADD.FTZ R7, R4, R7 ;  /* 0x0000000704077221 */ /* 0x008fc20000010000 */
[----:B------:R-:W-:-:S04]  /*47c0*/  F2FP.SATFINITE.E4M3.F32.PACK_AB_MERGE_C R37, R4, R37, RZ ;  /* 0x000000250425723e */ /* 0x000fc800048070ff */
[----:B------:R-:W-:Y:S01]  /*47d0*/  F2FP.SATFINITE.E4M3.F32.PACK_AB_MERGE_C R225, R36, R35, R37 ;  /* 0x0000002324e1723e */ /* 0x000fe20004807025 */
[----:B------:R-:W-:Y:S01]  /*47e0*/  IMAD.MOV.U32 R37, RZ, RZ, R151 ;  /* 0x000000ffff257224 */ /* 0x000fe200078e0097 */
[----:B------:R-:W-:Y:S01]  /*47f0*/  MUFU.EX2 R56, R56 ;  /* 0x0000003800387308 */ /* 0x000fe20000000800 */
[----:B-1----:R-:W-:-:S01]  /*4800*/  FADD.FTZ R9, R55, R76 ;  /* 0x0000004c37097221 */ /* 0x002fc20000010000 */
[--C-:B------:R-:W-:Y:S02]  /*4810*/  IMAD.MOV.U32 R76, RZ, RZ, R151.reuse ;  /* 0x000000ffff4c7224 */ /* 0x100fe400078e0097 */
[--C-:B------:R-:W-:Y:S02]  /*4820*/  IMAD.MOV.U32 R36, RZ, RZ, R151.reuse ;  /* 0x000000ffff247224 */ /* 0x100fe400078e0097 */
[----:B------:R-:W-:Y:S02]  /*4830*/  IMAD.MOV.U32 R35, RZ, RZ, R151 ;  /* 0x000000ffff237224 */ /* 0x000fe400078e0097 */
[----:B------:R-:W1:Y:S01]  /*4840*/  MUFU.EX2 R57, R57 ;  /* 0x0000003900397308 */ /* 0x000e620000000800 */
[----:B0-----:R-:W-:-:S07]  /*4850*/  FADD.FTZ R4, R82, R7 ;  /* 0x0000000752047221 */ /* 0x001fce0000010000 */
[----:B------:R-:W0:Y:S08]  /*4860*/  MUFU.EX2 R58, R58 ;  /* 0x0000003a003a7308 */ /* 0x000e300000000800 */
[----:B------:R-:W2:Y:S01]  /*4870*/  MUFU.EX2 R83, R83 ;  /* 0x0000005300537308 */ /* 0x000ea20000000800 */
[----:B-1----:R-:W-:-:S07]  /*4880*/  F2FP.SATFINITE.E4M3.F32.PACK_AB_MERGE_C R6, R57, R56, RZ ;  /* 0x000000383906723e */ /* 0x002fce00048070ff */
[----:B------:R-:W-:Y:S01]  /*4890*/  MUFU.EX2 R86, R86 ;  /* 0x0000005600567308 */ /* 0x000fe20000000800 */
[----:B0-----:R-:W-:-:S01]  /*48a0*/  FADD.FTZ R9, R58, R9 ;  /* 0x000000093a097221 */ /* 0x001fc20000010000 */
[----:B------:R-:W-:Y:S01]  /*48b0*/  F2FP.SATFINITE.E4M3.F32.PACK_AB_MERGE_C R226, R58, R55, R6 ;  /* 0x000000373ae2723e */ /* 0x000fe20004807006 */
[----:B------:R-:W-:Y:S02]  /*48c0*/  IMAD.MOV.U32 R58, RZ, RZ, R151 ;  /* 0x000000ffff3a7224 */ /* 0x000fe400078e0097 */
[----:B------:R-:W-:Y:S01]  /*48d0*/  FADD.FTZ R6, R56, R9 ;  /* 0x0000000938067221 */ /* 0x000fe20000010000 */
[----:B------:R-:W-:Y:S02]  /*48e0*/  IMAD.MOV.U32 R56, RZ, RZ, R151 ;  /* 0x000000ffff387224 */ /* 0x000fe400078e0097 */
[----:B------:R0:W1:Y:S01]  /*48f0*/  MUFU.EX2 R5, R64 ;  /* 0x0000004000057308 */ /* 0x0000620000000800 */
[----:B--2---:R-:W-:-:S01]  /*4900*/  FADD.FTZ R7, R83, R4 ;  /* 0x0000000453077221 */ /* 0x004fc20000010000 */
[----:B------:R-:W-:Y:S01]  /*4910*/  FADD.FTZ R6, R57, R6 ;  /* 0x0000000639067221 */ /* 0x000fe20000010000 */
[----:B------:R-:W-:-:S02]  /*4920*/  IMAD.MOV.U32 R57, RZ, RZ, R151 ;  /* 0x000000ffff397224 */ /* 0x000fc400078e0097 */
[--C-:B------:R-:W-:Y:S02]  /*4930*/  IMAD.MOV.U32 R55, RZ, RZ, R151.reuse ;  /* 0x000000ffff377224 */ /* 0x100fe400078e0097 */
[----:B0-----:R-:W-:Y:S01]  /*4940*/  IMAD.MOV.U32 R64, RZ, RZ, R151 ;  /* 0x000000ffff407224 */ /* 0x001fe200078e0097 */
[----:B-1----:R-:W-:Y:S01]  /*4950*/  F2FP.SATFINITE.E4M3.F32.PACK_AB_MERGE_C R4, R5, R86, RZ ;  /* 0x000000560504723e */ /* 0x002fe200048070ff */
[----:B------:R-:W-:-:S03]  /*4960*/  FADD.FTZ R86, R86, R7 ;  /* 0x0000000756567221 */ /* 0x000fc60000010000 */
[----:B------:R-:W-:Y:S01]  /*4970*/  F2FP.SATFINITE.E4M3.F32.PACK_AB_MERGE_C R227, R83, R82, R4 ;  /* 0x0000005253e3723e */ /* 0x000fe20004807004 */
[----:B------:R-:W-:-:S01]  /*4980*/  FADD.FTZ R5, R5, R86 ;  /* 0x0000005605057221 */ /* 0x000fc20000010000 */
[--C-:B------:R-:W-:Y:S02]  /*4990*/  IMAD.MOV.U32 R86, RZ, RZ, R151.reuse ;  /* 0x000000ffff567224 */ /* 0x100fe400078e0097 */
[--C-:B------:R-:W-:Y:S02]  /*49a0*/  IMAD.MOV.U32 R83, RZ, RZ, R151.reuse ;  /* 0x000000ffff537224 */ /* 0x100fe400078e0097 */
        /* <DEDUP_REMOVED lines=68> */
[----:B------:R-:W-:Y:S01]  /*4df0*/  UIADD3 UR45, UR45, -0x2, URZ ;  /* 0xfffffffe2d2d7890 */ /* 0x000fe2000fffe03f */
[----:B------:R-:W-:Y:S01]  /*4e00*/  UMOV UR52, UR42 ;  /* 0x0000002a00347c82 */ /* 0x000fe20008000000 */
[----:B------:R-:W-:Y:S01]  /*4e10*/  UMOV UR51, UR50 ;  /* 0x0000003200337c82 */ /* 0x000fe20008000000 */
[----:B------:R-:W-:-:S09]  /*4e20*/  ULDC UR48, c[0x0][0x988] ;  /* 0x0002620000307ab9 */ /* 0x000fd20000000800 */
.L_x_140:
[----:B------:R-:W-:Y:S01]  /*4e30*/  ISETP.NE.AND P2, PT, RZ, UR41, PT ;  /* 0x00000029ff007c0c */ /* 0x000fe2000bf45270 */
[----:B------:R-:W-:-:S04]  /*4e40*/  UISETP.NE.AND UP0, UPT, UR51, 0x1, UPT ;  /* 0x000000013300788c */ /* 0x000fc8000bf05270 */
[----:B------:R-:W-:-:S04]  /*4e50*/  USEL UR42, URZ, 0x1, UP0 ;  /* 0x000000013f2a7887 */ /* 0x000fc80008000000 */
[----:B------:R-:W-:-:S04]  /*4e60*/  ULOP3.LUT UR42, UR52, UR42, URZ, 0x3c, !UPT ;  /* 0x0000002a342a7292 */ /* 0x000fc8000f8e3c3f */
[----:B------:R-:W-:Y:S08]  /*4e70*/  @P2 BRA `(.L_x_131) ;  /* 0x0000000000442947 */ /* 0x000ff00003800000 */
[----:B------:R-:W-:Y:S05]  /*4e80*/  @!P0 BRA `(.L_x_132) ;  /* 0x0000000000048947 */ /* 0x000fea0003800000 */
[----:B------:R-:W-:Y:S01]  /*4e90*/  BPT.TRAP 0x1 ;  /* 0x000000040000795c */ /* 0x000fe20000300000 */
.L_x_132:
[----:B------:R-:W0:Y:S01]  /*4ea0*/  S2UR UR10, SR_CgaCtaId ;  /* 0x00000000000a79c3 */ /* 0x000e220000008800 */
[----:B------:R-:W-:Y:S01]  /*4eb0*/  UIADD3 UR6, UR51, 0x1, URZ ;  /* 0x0000000133067890 */ /* 0x000fe2000fffe03f */
[----:B------:R-:W-:Y:S01]  /*4ec0*/  IMAD.U32 R2, RZ, RZ, UR42 ;  /* 0x0000002aff027e24 */ /* 0x000fe2000f8e00ff */
[----:B------:R-:W-:Y:S02]  /*4ed0*/  UMOV UR7, 0x400 ;  /* 0x0000040000077882 */ /* 0x000fe40000000000 */
[----:B------:R-:W-:Y:S02]  /*4ee0*/  UISETP.NE.AND UP0, UPT, UR6, 0x2, UPT ;  /* 0x000000020600788c */ /* 0x000fe4000bf05270 */
[----:B------:R-:W-:Y:S02]  /*4ef0*/  SHF.L.U32 R2, R2, 0x1f, RZ ;  /* 0x0000001f02027819 */ /* 0x000fe400000006ff */
[----:B------:R-:W-:Y:S02]  /*4f00*/  USEL UR6, UR6, URZ, UP0 ;  /* 0x0000003f06067287 */ /* 0x000fe40008000000 */
[----:B0-----:R-:W-:-:S04]  /*4f10*/  ULEA UR7, UR10, UR7, 0x18 ;  /* 0x000000070a077291 */ /* 0x001fc8000f8ec03f */
[----:B------:R-:W-:-:S09]  /*4f20*/  ULEA UR6, UR6, UR7, 0x3 ;  /* 0x0000000706067291 */ /* 0x000fd2000f8e183f */
[----:B------:R0:W1:Y:S01]  /*4f30*/  SYNCS.PHASECHK.TRANS64.TRYWAIT P1, [UR6+0x38830], R2 ;  /* 0x03883002ff0075a7 */ /* 0x0000620008020146 */
[----:B------:R-:W-:Y:S05]  /*4f40*/  @!P0 BRA `(.L_x_133) ;  /* 0x0000000000048947 */ /* 0x000fea0003800000 */
[----:B------:R-:W-:Y:S01]  /*4f50*/  BPT.TRAP 0x1 ;  /* 0x000000040000795c */ /* 0x000fe20000300000 */
.L_x_133:
[----:B-1----:R-:W-:Y:S05]  /*4f60*/  @P1 BRA `(.L_x_131) ;  /* 0x0000000000081947 */ /* 0x002fea0003800000 */
[----:B------:R-:W1:Y:S02]  /*4f70*/  SYNCS.PHASECHK.TRANS64.TRYWAIT P1, [UR6+0x38830], R2 ;  /* 0x03883002ff0075a7 */ /* 0x000e640008020146 */
[----:B-1----:R-:W-:Y:S05]  /*4f80*/  @!P1 BRA `(.L_x_134) ;  /* 0x000000c0002c9947 */ /* 0x002fea0003800000 */
.L_x_131:
[----:B01----:R-:W-:Y:S01]  /*4f90*/  VIADD R2, R23, 0x8 ;  /* 0x0000000817027836 */ /* 0x003fe20000000000 */
        /* <DEDUP_REMOVED lines=44> */
[----:B0-----:R-:W-:Y:S05]  /*5260*/  @P2 BRA `(.L_x_135) ;  /* 0x0000000000382947 */ /* 0x001fea0003800000 */
[----:B------:R-:W-:Y:S05]  /*5270*/  @!P0 BRA `(.L_x_136) ;  /* 0x0000000000048947 */ /* 0x000fea0003800000 */
[----:B------:R-:W-:Y:S01]  /*5280*/  BPT.TRAP 0x1 ;  /* 0x000000040000795c */ /* 0x000fe20000300000 */
.L_x_136:
[----:B------:R-:W0:Y:S01]  /*5290*/  S2UR UR7, SR_CgaCtaId ;  /* 0x00000000000779c3 */ /* 0x000e220000008800 */
[----:B------:R-:W-:Y:S01]  /*52a0*/  UMOV UR6, 0x400 ;  /* 0x0000040000067882 */ /* 0x000fe20000000000 */
[----:B------:R-:W-:-:S05]  /*52b0*/  IMAD.U32 R2, RZ, RZ, UR52 ;  /* 0x00000034ff027e24 */ /* 0x000fca000f8e00ff */
[----:B------:R-:W-:Y:S01]  /*52c0*/  SHF.L.U32 R2, R2, 0x1f, RZ ;  /* 0x0000001f02027819 */ /* 0x000fe200000006ff */
[----:B0-----:R-:W-:-:S04]  /*52d0*/  ULEA UR6, UR7, UR6, 0x18 ;  /* 0x0000000607067291 */ /* 0x001fc8000f8ec03f */
[----:B------:R-:W-:-:S09]  /*52e0*/  ULEA UR6, UR51, UR6, 0x3 ;  /* 0x0000000633067291 */ /* 0x000fd2000f8e183f */
[----:B------:R0:W1:Y:S01]  /*52f0*/  SYNCS.PHASECHK.TRANS64.TRYWAIT P1, [UR6+0x38850], R2 ;  /* 0x03885002ff0075a7 */ /* 0x0000620008020146 */
[----:B------:R-:W-:Y:S05]  /*5300*/  @!P0 BRA `(.L_x_137) ;  /* 0x0000000000048947 */ /* 0x000fea0003800000 */
[----:B------:R-:W-:Y:S01]  /*5310*/  BPT.TRAP 0x1 ;  /* 0x000000040000795c */ /* 0x000fe20000300000 */
.L_x_137:
[----:B-1----:R-:W-:Y:S05]  /*5320*/  @P1 BRA `(.L_x_135) ;  /* 0x0000000000081947 */ /* 0x002fea0003800000 */
[----:B------:R-:W1:Y:S02]  /*5330*/  SYNCS.PHASECHK.TRANS64.TRYWAIT P1, [UR6+0x38850], R2 ;  /* 0x03885002ff0075a7 */ /* 0x000e640008020146 */
[----:B-1----:R-:W-:Y:S05]  /*5340*/  @!P1 BRA `(.L_x_138) ;  /* 0x000000bc00549947 */ /* 0x002fea0003800000 */
.L_x_135:
[----:B------:R-:W2:Y:S01]  /*5350*/  S2UR UR6, SR_CgaCtaId ;  /* 0x00000000000679c3 */ /* 0x000ea20000008800 */
[----:B01----:R-:W-:Y:S01]  /*5360*/  MOV R2, 0x400 ;  /* 0x0000040000027802 */ /* 0x003fe20000000f00 */
[----:B------:R-:W-:Y:S01]  /*5370*/  WARPGROUP.ARRIVE ;  /* 0x00000000000079c5 */ /* 0x000fe20000000000 */
[----:B------:R-:W-:Y:S01]  /*5380*/  UMOV UR7, 0x40000040 ;  /* 0x4000004000077882 */ /* 0x000fe20000000000 */
[C---:B------:R-:W-:Y:S01]  /*5390*/  FMUL.FTZ R9, R0.reuse, R152 ;  /* 0x0000009800097220 */ /* 0x040fe20000410000 */
[C---:B------:R-:W-:Y:S01]  /*53a0*/  FMUL.FTZ R10, R0.reuse, R154 ;  /* 0x0000009a000a7220 */ /* 0x040fe20000410000 */
[C---:B------:R-:W-:Y:S01]  /*53b0*/  FMUL.FTZ R8, R0.reuse, R153 ;  /* 0x0000009900087220 */ /* 0x040fe20000410000 */
[C---:B------:R-:W-:Y:S01]  /*53c0*/  FMUL.FTZ R11, R0.reuse, R155 ;  /* 0x0000009b000b7220 */ /* 0x040fe20000410000 */
[C---:B------:R-:W-:Y:S01]  /*53d0*/  FMUL.FTZ R12, R0.reuse, R156 ;  /* 0x0000009c000c7220 */ /* 0x040fe20000410000 */
[C---:B------:R-:W-:Y:S01]  /*53e0*/  FMUL.FTZ R14, R0.reuse, R158 ;  /* 0x0000009e000e7220 */ /* 0x040fe20000410000 */
[----:B------:R-:W0:Y:S01]  /*53f0*/  MUFU.TANH R9, R9 ;  /* 0x0000000900097308 */ /* 0x000e220000002400 */
[C---:B------:R-:W-:Y:S01]  /*5400*/  FMUL.FTZ R13, R0.reuse, R157 ;  /* 0x0000009d000d7220 */ /* 0x040fe20000410000 */
[C---:B------:R-:W-:Y:S01]  /*5410*/  FMUL.FTZ R15, R0.reuse, R159 ;  /* 0x0000009f000f7220 */ /* 0x040fe20000410000 */
[C---:B------:R-:W-:Y:S01]  /*5420*/  FMUL.FTZ R20, R0.reuse, R160 ;  /* 0x000000a000147220 */ /* 0x040fe20000410000 */
[C---:B------:R-:W-:Y:S01]  /*5430*/  FMUL.FTZ R152, R0.reuse, R162 ;  /* 0x000000a200987220 */ /* 0x040fe20000410000 */
[C---:B------:R-:W-:Y:S01]  /*5440*/  FMUL.FTZ R153, R0.reuse, R163 ;  /* 0x000000a300997220 */ /* 0x040fe20000410000 */
[C---:B------:R-:W-:Y:S01]  /*5450*/  FMUL.FTZ R21, R0.reuse, R161 ;  /* 0x000000a100157220 */ /* 0x040fe20000410000 */
[C---:B------:R-:W-:Y:S01]  /*5460*/  FMUL.FTZ R163, R0.reuse, R173 ;  /* 0x000000ad00a37220 */ /* 0x040fe20000410000 */
[----:B------:R-:W1:Y:S01]  /*5470*/  MUFU.TANH R10, R10 ;  /* 0x0000000a000a7308 */ /* 0x000e620000002400 */
[C---:B------:R-:W-:Y:S01]  /*5480*/  FMUL.FTZ R173, R0.reuse, R183 ;  /* 0x000000b700ad7220 */ /* 0x040fe20000410000 */
[C---:B------:R-:W-:Y:S01]  /*5490*/  FMUL.FTZ R154, R0.reuse, R164 ;  /* 0x000000a4009a7220 */ /* 0x040fe20000410000 */
[C---:B------:R-:W-:Y:S01]  /*54a0*/  FMUL.FTZ R183, R0.reuse, R193 ;  /* 0x000000c100b77220 */ /* 0x040fe20000410000 */
[C---:B------:R-:W-:Y:S01]  /*54b0*/  FMUL.FTZ R164, R0.reuse, R174 ;  /* 0x000000ae00a47220 */ /* 0x040fe20000410000 */
[----:B------:R-:W-:Y:S01]  /*54c0*/  FMUL.FTZ R174, R0, R184 ;  /* 0x000000b800ae7220 */ /* 0x000fe20000410000 */
[----:B--2---:R-:W-:-:S02]  /*54d0*/  IMAD.U32 R3, RZ, RZ, UR6 ;  /* 0x00000006ff037e24 */ /* 0x004fc4000f8e00ff */
[C---:B------:R-:W-:Y:S01]  /*54e0*/  FMUL.FTZ R184, R0.reuse, R194 ;  /* 0x000000c200b87220 */ /* 0x040fe20000410000 */
[----:B------:R-:W2:Y:S01]  /*54f0*/  MUFU.TANH R8, R8 ;  /* 0x0000000800087308 */ /* 0x000ea20000002400 */
[----:B0-----:R-:W-:Y:S01]  /*5500*/  FMNMX.FTZ R193, R9, R4, !PT ;  /* 0x0000000409c17209 */ /* 0x001fe20007810000 */
[C---:B------:R-:W-:Y:S01]  /*5510*/  FMUL.FTZ R155, R0.reuse, R165 ;  /* 0x000000a5009b7220 */ /* 0x040fe20000410000 */
[----:B------:R-:W-:Y:S01]  /*5520*/  LEA R2, R3, R2, 0x18 ;  /* 0x0000000203027211 */ /* 0x000fe200078ec0ff */
[C---:B------:R-:W-:Y:S01]  /*5530*/  FMUL.FTZ R156, R0.reuse, R166 ;  /* 0x000000a6009c7220 */ /* 0x040fe20000410000 */
[C---:B------:R-:W-:Y:S01]  /*5540*/  FMUL.FTZ R165, R0.reuse, R175 ;  /* 0x000000af00a57220 */ /* 0x040fe20000410000 */
[----:B------:R-:W-:Y:S01]  /*5550*/  FMUL.FTZ R166, R0, R176 ;  /* 0x000000b000a67220 */ /* 0x000fe20000410000 */
[----:B------:R-:W-:Y:S01]  /*5560*/  R2UR UR6, R2 ;  /* 0x00000000020672ca */ /* 0x000fe200000e0000 */
[----:B------:R-:W0:Y:S01]  /*5570*/  MUFU.TANH R11, R11 ;  /* 0x0000000b000b7308 */ /* 0x000e220000002400 */
[----:B-1----:R-:W-:Y:S01]  /*5580*/  FMNMX.FTZ R194, R10, R7, !PT ;  /* 0x000000070ac27209 */ /* 0x002fe20007810000 */
[C---:B------:R-:W-:Y:S01]  /*5590*/  FMUL.FTZ R175, R0.reuse, R185 ;  /* 0x000000b900af7220 */ /* 0x040fe20000410000 */
[C---:B------:R-:W-:Y:S01]  /*55a0*/  FMUL.FTZ R176, R0.reuse, R186 ;  /* 0x000000ba00b07220 */ /* 0x040fe20000410000 */
[C---:B------:R-:W-:Y:S01]  /*55b0*/  FMUL.FTZ R185, R0.reuse, R195 ;  /* 0x000000c300b97220 */ /* 0x040fe20000410000 */
[C---:B------:R-:W-:Y:S01]  /*55c0*/  FMUL.FTZ R158, R0.reuse, R168 ;  /* 0x000000a8009e7220 */ /* 0x040fe20000410000 */
[C---:B------:R-:W-:Y:S01]  /*55d0*/  FMUL.FTZ R186, R0.reuse, R196 ;  /* 0x000000c400ba7220 */ /* 0x040fe20000410000 */
[----:B------:R-:W-:Y:S01]  /*55e0*/  FMUL.FTZ R157, R0, R167 ;  /* 0x000000a7009d7220 */ /* 0x000fe20000410000 */
[----:B------:R-:W1:Y:S01]  /*55f0*/  MUFU.TANH R12, R12 ;  /* 0x0000000c000c7308 */ /* 0x000e620000002400 */
[----:B--2---:R-:W-:Y:S01]  /*5600*/  FMNMX.FTZ R193, R8, R193, !PT ;  /* 0x000000c108c17209 */ /* 0x004fe20007810000 */
[C---:B------:R-:W-:Y:S01]  /*5610*/  FMUL.FTZ R168, R0.reuse, R178 ;  /* 0x000000b200a87220 */ /* 0x040fe20000410000 */
[C---:B------:R-:W-:Y:S01]  /*5620*/  FMUL.FTZ R178, R0.reuse, R188 ;  /* 0x000000bc00b27220 */ /* 0x040fe20000410000 */
[----:B------:R-:W-:Y:S01]  /*5630*/  UIADD3 UR6, UR6, 0x400, URZ ;  /* 0x0000040006067890 */ /* 0x000fe2000fffe03f */
[C---:B------:R-:W-:Y:S01]  /*5640*/  FMUL.FTZ R188, R0.reuse, R198 ;  /* 0x000000c600bc7220 */ /* 0x040fe20000410000 */
[C---:B------:R-:W-:Y:S01]  /*5650*/  FMUL.FTZ R160, R0.reuse, R170 ;  /* 0x000000aa00a07220 */ /* 0x040fe20000410000 */
[C---:B------:R-:W-:Y:S01]  /*5660*/  FMUL.FTZ R167, R0.reuse, R177 ;  /* 0x000000b100a77220 */ /* 0x040fe20000410000 */
[----:B------:R-:W-:Y:S01]  /*5670*/  USHF.R.U32.HI UR6, URZ, 0x4, UR6 ;  /* 0x000000043f067899 */ /* 0x000fe20008011606 */
[----:B------:R-:W2:Y:S01]  /*5680*/  MUFU.TANH R14, R14 ;  /* 0x0000000e000e7308 */ /* 0x000ea20000002400 */
[----:B0-----:R-:W-:Y:S01]  /*5690*/  FMNMX.FTZ R195, R11, R194, !PT ;  /* 0x000000c20bc37209 */ /* 0x001fe20007810000 */
[C---:B------:R-:W-:Y:S01]  /*56a0*/  FMUL.FTZ R159, R0.reuse, R169 ;  /* 0x000000a9009f7220 */ /* 0x040fe20000410000 */
[----:B------:R-:W-:Y:S01]  /*56b0*/  ULOP3.LUT UR6, UR6, 0x3fff, URZ, 0xc0, !UPT ;  /* 0x00003fff06067892 */ /* 0x000fe2000f8ec03f */
[C---:B------:R-:W-:Y:S01]  /*56c0*/  FMUL.FTZ R177, R0.reuse, R187 ;  /* 0x000000bb00b17220 */ /* 0x040fe20000410000 */
[C---:B------:R-:W-:Y:S01]  /*56d0*/  FMUL.FTZ R187, R0.reuse, R197 ;  /* 0x000000c500bb7220 */ /* 0x040fe20000410000 */
[----:B------:R-:W-:Y:S01]  /*56e0*/  FMUL.FTZ R161, R0, R171 ;  /* 0x000000ab00a17220 */ /* 0x000fe20000410000 */
[----:B------:R-:W-:Y:S01]  /*56f0*/  ULOP3.LUT UR6, UR6, 0x10000, URZ, 0xfc, !UPT ;  /* 0x0001000006067892 */ /* 0x000fe2000f8efc3f */
[----:B------:R-:W0:Y:S01]  /*5700*/  MUFU.TANH R13, R13 ;  /* 0x0000000d000d7308 */ /* 0x000e220000002400 */
[----:B-1----:R-:W-:Y:S01]  /*5710*/  FMNMX.FTZ R196, R12, R193, !PT ;  /* 0x000000c10cc47209 */ /* 0x002fe20007810000 */
[C---:B------:R-:W-:Y:S01]  /*5720*/  FMUL.FTZ R162, R0.reuse, R172 ;  /* 0x000000ac00a27220 */ /* 0x040fe20000410000 */
[----:B------:R-:W-:Y:S01]  /*5730*/  ULEA UR11, UR51, UR6, 0xb ;  /* 0x00000006330b7291 */ /* 0x000fe2000f8e583f */
[C---:B------:R-:W-:Y:S01]  /*5740*/  FMUL.FTZ R170, R0.reuse, R180 ;  /* 0x000000b400aa7220 */ /* 0x040fe20000410000 */
[C---:B------:R-:W-:Y:S01]  /*5750*/  FMUL.FTZ R180, R0.reuse, R190 ;  /* 0x000000be00b47220 */ /* 0x040fe20000410000 */
[C---:B------:R-:W-:Y:S01]  /*5760*/  FMUL.FTZ R190, R0.reuse, R200 ;  /* 0x000000c800be7220 */ /* 0x040fe20000410000 */
[----:B------:R-:W-:Y:S01]  /*5770*/  FMUL.FTZ R169, R0, R179 ;  /* 0x000000b300a97220 */ /* 0x000fe20000410000 */
[----:B------:R-:W1:Y:S01]  /*5780*/  MUFU.TANH R15, R15 ;  /* 0x0000000f000f7308 */ /* 0x000e620000002400 */
[----:B--2---:R-:W-:Y:S01]  /*5790*/  FMNMX.FTZ R198, R14, R195, !PT ;  /* 0x000000c30ec67209 */ /* 0x004fe20007810000 */
[----:B------:R-:W-:Y:S01]  /*57a0*/  UMOV UR6, UR11 ;  /* 0x0000000b00067c82 */ /* 0x000fe20008000000 */
[C---:B------:R-:W-:Y:S01]  /*57b0*/  FMUL.FTZ R179, R0.reuse, R189 ;  /* 0x000000bd00b37220 */ /* 0x040fe20000410000 */
[----:B------:R-:W-:Y:S01]  /*57c0*/  QGMMA.64x256x32.F32.E4M3.E4M3 R24, R228, gdesc[UR4], R24, gsb0 ;  /* 0x03e00004e4187df3 */ /* 0x000fe20008000818 */
[----:B------:R-:W-:Y:S01]  /*57d0*/  UIADD3 UR6, UR11, 0x2, URZ ;  /* 0x000000020b067890 */ /* 0x000fe2000fffe03f */
[C---:B------:R-:W-:Y:S01]  /*57e0*/  FMUL.FTZ R189, R0.reuse, R199 ;  /* 0x000000c700bd7220 */ /* 0x040fe20000410000 */
[----:B------:R-:W-:Y:S01]  /*57f0*/  UMOV UR7, 0x40000040 ;  /* 0x4000004000077882 */ /* 0x000fe20000000000 */
[----:B------:R-:W2:Y:S01]  /*5800*/  MUFU.TANH R20, R20 ;  /* 0x0000001400147308 */ /* 0x000ea20000002400 */
[----:B0-----:R-:W-:Y:S01]  /*5810*/  FMNMX.FTZ R193, R13, R196, !PT ;  /* 0x000000c40dc17209 */ /* 0x001fe20007810000 */
[C---:B------:R-:W-:Y:S01]  /*5820*/  FMUL.FTZ R171, R0.reuse, R181 ;  /* 0x000000b500ab7220 */ /* 0x040fe20000410000 */
[C---:B------:R-:W-:Y:S01]  /*5830*/  FMUL.FTZ R172, R0.reuse, R182 ;  /* 0x000000b600ac7220 */ /* 0x040fe20000410000 */
[C---:B------:R-:W-:Y:S01]  /*5840*/  FMUL.FTZ R181, R0.reuse, R191 ;  /* 0x000000bf00b57220 */ /* 0x040fe20000410000 */
[C---:B------:R-:W-:Y:S01]  /*5850*/  FMUL.FTZ R191, R0.reuse, R201 ;  /* 0x000000c900bf7220 */ /* 0x040fe20000410000 */
[C---:B------:R-:W-:Y:S01]  /*5860*/  FMUL.FTZ R182, R0.reuse, R192 ;  /* 0x000000c000b67220 */ /* 0x040fe20000410000 */
[C---:B------:R-:W-:Y:S01]  /*5870*/  FMUL.FTZ R192, R0.reuse, R202 ;  /* 0x000000ca00c07220 */ /* 0x040fe20000410000 */
[----:B------:R-:W0:Y:S01]  /*5880*/  MUFU.TANH R152, R152 ;  /* 0x0000009800987308 */ /* 0x000e220000002400 */
[----:B-1----:R-:W-:Y:S01]  /*5890*/  FMNMX.FTZ R197, R15, R198, !PT ;  /* 0x000000c60fc57209 */ /* 0x002fe20007810000 */
[C---:B------:R-:W-:Y:S01]  /*58a0*/  FMUL.FTZ R194, R0.reuse, R203 ;  /* 0x000000cb00c27220 */ /* 0x040fe20000410000 */
[----:B------:R-:W-:Y:S01]  /*58b0*/  FMUL.FTZ R195, R0, R204 ;  /* 0x000000cc00c37220 */ /* 0x000fe20000410000 */
[----:B------:R-:W-:-:S04]  /*58c0*/  UMOV UR10, UR48 ;  /* 0x00000030000a7c82 */ /* 0x000fc80008000000 */
[----:B------:R-:W1:Y:S01]  /*58d0*/  MUFU.TANH R21, R21 ;  /* 0x0000001500157308 */ /* 0x000e620000002400 */
[----:B--2---:R-:W-:-:S07]  /*58e0*/  FMNMX.FTZ R196, R20, R193, !PT ;  /* 0x000000c114c47209 */ /* 0x004fce0007810000 */
[----:B------:R-:W2:Y:S01]  /*58f0*/  MUFU.TANH R153, R153 ;  /* 0x0000009900997308 */ /* 0x000ea20000002400 */
[----:B0-----:R-:W-:-:S07]  /*5900*/  FMNMX.FTZ R198, R152, R197, !PT ;  /* 0x000000c598c67209 */ /* 0x001fce0007810000 */
[----:B------:R-:W0:Y:S01]  /*5910*/  MUFU.TANH R154, R154 ;  /* 0x0000009a009a7308 */ /* 0x000e220000002400 */
[----:B-1----:R-:W-:Y:S01]  /*5920*/  FMNMX.FTZ R193, R21, R196, !PT ;  /* 0x000000c415c17209 */ /* 0x002fe20007810000 */
[----:B------:R-:W-:-:S06]  /*5930*/  FMUL.FTZ R196, R0, R205 ;  /* 0x000000cd00c47220 */ /* 0x000fcc0000410000 */
        /* <DEDUP_REMOVED lines=12> */
[----:B-1----:R-:W-:-:S07]  /*5a00*/  FMNMX.FTZ R198, R158, R193, !PT ;  /* 0x000000c19ec67209 */ /* 0x002fce0007810000 */
[----:B------:R-:W1:Y:S01]  /*5a10*/  MUFU.TANH R161, R161 ;  /* 0x000000a100a17308 */ /* 0x000e620000002400 */
[----:B--2---:R-:W-:Y:S01]  /*5a20*/  FMNMX.FTZ R200, R160, R199, !PT ;  /* 0x000000c7a0c87209 */ /* 0x004fe20007810000 */
[----:B------:R-:W-:-:S06]  /*5a30*/  FMUL.FTZ R199, R0, R207 ;  /* 0x000000cf00c77220 */ /* 0x000fcc0000410000 */
[----:B------:R-:W2:Y:S01]  /*5a40*/  MUFU.TANH R162, R162 ;  /* 0x000000a200a27308 */ /* 0x000ea20000002400 */
[----:B0-----:R-:W-:-:S07]  /*5a50*/  FMNMX.FTZ R193, R159, R198, !PT ;  /* 0x000000c69fc17209 */ /* 0x001fce0007810000 */
[----:B------:R-:W0:Y:S01]  /*5a60*/  MUFU.TANH R164, R164 ;  /* 0x000000a400a47308 */ /* 0x000e220000002400 */
[----:B-1----:R-:W-:-:S07]  /*5a70*/  FMNMX.FTZ R201, R161, R200, !PT ;  /* 0x000000c8a1c97209 */ /* 0x002fce0007810000 */
        /* <DEDUP_REMOVED lines=30> */
[----:B0-----:R-:W-:Y:S01]  /*5c60*/  FMNMX.FTZ R204, R176, R203, !PT ;  /* 0x000000cbb0cc7209 */ /* 0x001fe20007810000 */
[----:B------:R-:W-:-:S06]  /*5c70*/  FMUL.FTZ R203, R0, R211 ;  /* 0x000000d300cb7220 */ /* 0x000fcc0000410000 */
        /* <DEDUP_REMOVED lines=11> */
[----:B0-----:R-:W-:Y:S01]  /*5d30*/  FMNMX.FTZ R205, R181, R204, !PT ;  /* 0x000000ccb5cd7209 */ /* 0x001fe20007810000 */
[----:B------:R-:W-:Y:S02]  /*5d40*/  WARPGROUP.DEPBAR.LE gsb0, 0x0 ;  /* 0x00008000000079c5 */ /* 0x000fe40000010000 */
[----:B------:R-:W-:Y:S01]  /*5d50*/  WARPGROUP.ARRIVE ;  /* 0x00000000000079c5 */ /* 0x000fe20000000000 */
[----:B------:R-:W-:-:S05]  /*5d60*/  FMUL.FTZ R204, R0, R212 ;  /* 0x000000d400cc7220 */ /* 0x000fca0000410000 */
[----:B------:R-:W0:Y:S01]  /*5d70*/  S2R R231, SR_TID.X ;  /* 0x0000000000e77919 */ /* 0x000e220000002100 */
[----:B------:R-:W3:Y:S01]  /*5d80*/  MUFU.TANH R183, R183 ;  /* 0x000000b700b77308 */ /* 0x000ee20000002400 */
[----:B-1----:R-:W-:Y:S01]  /*5d90*/  FMNMX.FTZ R198, R182, R193, !PT ;  /* 0x000000c1b6c67209 */ /* 0x002fe20007810000 */
[----:B------:R-:W-:Y:S01]  /*5da0*/  QGMMA.64x256x32.F32.E4M3.E4M3 R24, R216, gdesc[UR4], R24, gsb0 ;  /* 0x03e00004d8187df3 */ /* 0x000fe20008000818 */
[----:B------:R-:W-:Y:S01]  /*5db0*/  UIADD3 UR6, UR11, 0x4, URZ ;  /* 0x000000040b067890 */ /* 0x000fe2000fffe03f */
[----:B------:R-:W-:-:S04]  /*5dc0*/  UMOV UR7, 0x40000040 ;  /* 0x4000004000077882 */ /* 0x000fc80000000000 */
[----:B------:R-:W1:Y:S01]  /*5dd0*/  MUFU.TANH R185, R185 ;  /* 0x000000b900b97308 */ /* 0x000e620000002400 */
[----:B--2---:R-:W-:Y:S01]  /*5de0*/  FMNMX.FTZ R206, R184, R205, !PT ;  /* 0x000000cdb8ce7209 */ /* 0x004fe20007810000 */
[----:B------:R-:W-:-:S06]  /*5df0*/  FMUL.FTZ R205, R0, R213 ;  /* 0x000000d500cd7220 */ /* 0x000fcc0000410000 */
[----:B------:R-:W2:Y:S01]  /*5e00*/  MUFU.TANH R186, R186 ;  /* 0x000000ba00ba7308 */ /* 0x000ea20000002400 */
[----:B---3--:R-:W-:-:S07]  /*5e10*/  FMNMX.FTZ R193, R183, R198, !PT ;  /* 0x000000c6b7c17209 */ /* 0x008fce0007810000 */
[----:B------:R-:W3:Y:S01]  /*5e20*/  MUFU.TANH R188, R188 ;  /* 0x000000bc00bc7308 */ /* 0x000ee20000002400 */
[----:B-1----:R-:W-:Y:S02]  /*5e30*/  FMNMX.FTZ R207, R185, R206, !PT ;  /* 0x000000ceb9cf7209 */ /* 0x002fe40007810000 */
[----:B0-----:R-:W-:-:S05]  /*5e40*/  LOP3.LUT P1, RZ, R231, 0x7f, RZ, 0xc0, !PT ;  /* 0x0000007fe7ff7812 */ /* 0x001fca000782c0ff */
[----:B------:R-:W0:Y:S01]  /*5e50*/  MUFU.TANH R187, R187 ;  /* 0x000000bb00bb7308 */ /* 0x000e220000002400 */
[----:B--2---:R-:W-:-:S07]  /*5e60*/  FMNMX.FTZ R198, R186, R193, !PT ;  /* 0x000000c1bac67209 */ /* 0x004fce0007810000 */
[----:B------:R-:W1:Y:S01]  /*5e70*/  MUFU.TANH R189, R189 ;  /* 0x000000bd00bd7308 */ /* 0x000e620000002400 */
[----:B---3--:R-:W-:-:S07]  /*5e80*/  FMNMX.FTZ R206, R188, R207, !PT ;  /* 0x000000cfbcce7209 */ /* 0x008fce0007810000 */
        /* <DEDUP_REMOVED lines=33> */
[----:B0-----:R-:W-:Y:S02]  /*60a0*/  FMNMX.FTZ R208, R206, R209, !PT ;  /* 0x000000d1ced07209 */ /* 0x001fe40007810000 */
[----:B-1----:R-:W-:-:S05]  /*60b0*/  FMNMX.FTZ R209, R205, R198, !PT ;  /* 0x000000c6cdd17209 */ /* 0x002fca0007810000 */
[----:B------:R-:W0:Y:S01]  /*60c0*/  SHFL.BFLY PT, R198, R209, 0x2, 0x1f ;  /* 0x0c401f00d1c67f89 */ /* 0x000e2200000e0000 */
[----:B--2---:R-:W-:-:S05]  /*60d0*/  FMNMX.FTZ R208, R207, R208, !PT ;  /* 0x000000d0cfd07209 */ /* 0x004fca0007810000 */
[----:B------:R-:W1:Y:S01]  /*60e0*/  SHFL.BFLY PT, R193, R208, 0x2, 0x1f ;  /* 0x0c401f00d0c17f89 */ /* 0x000e6200000e0000 */
[----:B0-----:R-:W-:Y:S02]  /*60f0*/  FMNMX.FTZ R210, R209, R198, !PT ;  /* 0x000000c6d1d27209 */ /* 0x001fe40007810000 */
[----:B-1----:R-:W-:Y:S01]  /*6100*/  FMNMX.FTZ R211, R208, R193, !PT ;  /* 0x000000c1d0d37209 */ /* 0x002fe20007810000 */
[----:B------:R-:W-:Y:S02]  /*6110*/  IMAD.U32 R208, RZ, RZ, UR10 ;  /* 0x0000000affd07e24 */ /* 0x000fe4000f8e00ff */
[----:B------:R-:W0:Y:S04]  /*6120*/  SHFL.BFLY PT, R193, R210, 0x1, 0x1f ;  /* 0x0c201f00d2c17f89 */ /* 0x000e2800000e0000 */
[----:B------:R-:W1:Y:S01]  /*6130*/  SHFL.BFLY PT, R198, R211, 0x1, 0x1f ;  /* 0x0c201f00d3c67f89 */ /* 0x000e6200000e0000 */
[----:B0-----:R-:W-:-:S02]  /*6140*/  FMNMX.FTZ R193, R210, R193, !PT ;  /* 0x000000c1d2c17209 */ /* 0x001fc40007810000 */
[----:B-1----:R-:W-:-:S03]  /*6150*/  FMNMX.FTZ R198, R211, R198, !PT ;  /* 0x000000c6d3c67209 */ /* 0x002fc60007810000 */
[C---:B------:R-:W-:Y:S01]  /*6160*/  FFMA.FTZ R208, R193.reuse, R208, -8 ;  /* 0xc1000000c1d07423 */ /* 0x040fe200000100d0 */
[----:B------:R-:W-:-:S03]  /*6170*/  FADD.FTZ R4, -R193, R4 ;  /* 0x00000004c1047221 */ /* 0x000fc60000010100 */
        /* <DEDUP_REMOVED lines=9> */
[----:B------:R-:W-:Y:S01]  /*6210*/  FMUL.FTZ R209, R4, UR10 ;  /* 0x0000000a04d17c20 */ /* 0x000fe20008410000 */
[--C-:B------:R-:W-:Y:S01]  /*6220*/  FFMA.FTZ R170, R174, UR10, -R208.reuse ;  /* 0x0000000aaeaa7c23 */ /* 0x100fe200080108d0 */
[----:B------:R-:W-:-:S01]  /*6230*/  FFMA.FTZ R174, R178, UR10, -R208 ;  /* 0x0000000ab2ae7c23 */ /* 0x000fc200080108d0 */
[----:B------:R-:W-:Y:S01]  /*6240*/  FFMA.FTZ R178, R182, UR10, -R208 ;  /* 0x0000000ab6b27c23 */ /* 0x000fe200080108d0 */
[----:B------:R-:W-:-:S01]  /*6250*/  FADD.FTZ R4, -R198, R7 ;  /* 0x00000007c6047221 */ /* 0x000fc20000010100 */
[--C-:B------:R-:W-:Y:S01]  /*6260*/  FFMA.FTZ R182, R186, UR10, -R208.reuse ;  /* 0x0000000abab67c23 */ /* 0x100fe200080108d0 */
        /* <DEDUP_REMOVED lines=8> */
[----:B------:R-:W-:-:S02]  /*62f0*/  WARPGROUP.DEPBAR.LE gsb0, 0x0 ;  /* 0x00008000000079c5 */ /* 0x000fc40000010000 */
[----:B------:R-:W-:Y:S01]  /*6300*/  WARPGROUP.ARRIVE ;  /* 0x00000000000079c5 */ /* 0x000fe20000000000 */
[----:B0-----:R-:W-:Y:S01]  /*6310*/  IMAD.U32 R209, RZ, RZ, UR10 ;  /* 0x0000000affd17e24 */ /* 0x001fe2000f8e00ff */
[----:B------:R-:W0:Y:S01]  /*6320*/  MUFU.EX2 R210, R210 ;  /* 0x000000d200d27308 */ /* 0x000e220000000800 */
[----:B------:R-:W-:-:S01]  /*6330*/  FFMA.FTZ R21, R21, UR10, -R208 ;  /* 0x0000000a15157c23 */ /* 0x000fc200080108d0 */
[----:B------:R-:W-:Y:S01]  /*6340*/  FFMA.FTZ R155, R155, UR10, -R208 ;  /* 0x0000000a9b9b7c23 */ /* 0x000fe200080108d0 */
[----:B------:R-:W-:-:S01]  /*6350*/  FFMA.FTZ R204, R198, R209, -8 ;  /* 0xc1000000c6cc7423 */ /* 0x000fc200000100d1 */
[----:B------:R-:W-:Y:S01]  /*6360*/  QGMMA.64x256x32.F32.E4M3.E4M3 R24, R220, gdesc[UR4], R24, gsb0 ;  /* 0x03e00004dc187df3 */ /* 0x000fe20008000818 */
[----:B------:R-:W-:Y:S01]  /*6370*/  UIADD3 UR6, UR11, 0x6, URZ ;  /* 0x000000060b067890 */ /* 0x000fe2000fffe03f */
[----:B------:R-:W-:Y:S01]  /*6380*/  FFMA.FTZ R159, R159, UR10, -R208 ;  /* 0x0000000a9f9f7c23 */ /* 0x000fe200080108d0 */
[----:B------:R-:W-:Y:S01]  /*6390*/  UMOV UR7, 0x40000040 ;  /* 0x4000004000077882 */ /* 0x000fe20000000000 */
        /* <DEDUP_REMOVED lines=8> */
[----:B------:R-:W-:Y:S01]  /*6420*/  FFMA.FTZ R156, R157, UR10, -R204 ;  /* 0x0000000a9d9c7c23 */ /* 0x000fe200080108cc */
[----:B0-----:R-:W-:-:S01]  /*6430*/  FFMA.FTZ R6, R7, R6, R210 ;  /* 0x0000000607067223 */ /* 0x001fc200000100d2 */
[----:B------:R-:W0:Y:S01]  /*6440*/  MUFU.EX2 R209, R209 ;  /* 0x000000d100d17308 */ /* 0x000e220000000800 */
[----:B------:R-:W-:-:S01]  /*6450*/  FFMA.FTZ R157, R160, UR10, -R204 ;  /* 0x0000000aa09d7c23 */ /* 0x000fc200080108cc */
[--C-:B------:R-:W-:Y:S01]  /*6460*/  FFMA.FTZ R160, R161, UR10, -R204.reuse ;  /* 0x0000000aa1a07c23 */ /* 0x100fe200080108cc */
[----:B------:R-:W-:-:S01]  /*6470*/  FFMA.FTZ R161, R164, UR10, -R204 ;  /* 0x0000000aa4a17c23 */ /* 0x000fc200080108cc */
[----:B------:R-:W-:Y:S01]  /*6480*/  FFMA.FTZ R164, R165, UR10, -R204 ;  /* 0x0000000aa5a47c23 */ /* 0x000fe200080108cc */
[----:B------:R-:W-:-:S01]  /*6490*/  FFMA.FTZ R163, R163, UR10, -R208 ;  /* 0x0000000aa3a37c23 */ /* 0x000fc200080108d0 */
[--C-:B------:R-:W-:Y:S01]  /*64a0*/  FFMA.FTZ R167, R167, UR10, -R208.reuse ;  /* 0x0000000aa7a77c23 */ /* 0x100fe200080108d0 */
[----:B------:R-:W-:-:S01]  /*64b0*/  FFMA.FTZ R171, R171, UR10, -R208 ;  /* 0x0000000aabab7c23 */ /* 0x000fc200080108d0 */
[----:B------:R-:W1:Y:S01]  /*64c0*/  MUFU.EX2 R9, R9 ;  /* 0x0000000900097308 */ /* 0x000e620000000800 */
        /* <DEDUP_REMOVED lines=8> */
[----:B0-----:R-:W-:-:S01]  /*6550*/  FFMA.FTZ R5, R4, R5, R209 ;  /* 0x0000000504057223 */ /* 0x001fc200000100d1 */
[--C-:B------:R-:W-:Y:S01]  /*6560*/  FFMA.FTZ R165, R168, UR10, -R204.reuse ;  /* 0x0000000aa8a57c23 */ /* 0x100fe200080108cc */
[----:B------:R-:W-:-:S01]  /*6570*/  FFMA.FTZ R168, R169, UR10, -R204 ;  /* 0x0000000aa9a87c23 */ /* 0x000fc200080108cc */
[--C-:B------:R-:W-:Y:S01]  /*6580*/  FFMA.FTZ R169, R172, UR10, -R204.reuse ;  /* 0x0000000aaca97c23 */ /* 0x100fe200080108cc */
[----:B------:R-:W-:-:S01]  /*6590*/  FFMA.FTZ R172, R173, UR10, -R204 ;  /* 0x0000000aadac7c23 */ /* 0x000fc200080108cc */
[--C-:B------:R-:W-:Y:S01]  /*65a0*/  FFMA.FTZ R173, R176, UR10, -R204.reuse ;  /* 0x0000000ab0ad7c23 */ /* 0x100fe200080108cc */
[----:B------:R-:W-:-:S01]  /*65b0*/  FFMA.FTZ R176, R177, UR10, -R204 ;  /* 0x0000000ab1b07c23 */ /* 0x000fc200080108cc */
[----:B------:R-:W0:Y:S01]  /*65c0*/  MUFU.EX2 R8, R8 ;  /* 0x0000000800087308 */ /* 0x000e220000000800 */
[----:B-1----:R-:W-:-:S01]  /*65d0*/  FADD.FTZ R211, R9, R6 ;  /* 0x0000000609d37221 */ /* 0x002fc20000010000 */
[--C-:B------:R-:W-:Y:S01]  /*65e0*/  FFMA.FTZ R177, R180, UR10, -R204.reuse ;  /* 0x0000000ab4b17c23 */ /* 0x100fe200080108cc */
[----:B------:R-:W-:-:S01]  /*65f0*/  FFMA.FTZ R180, R181, UR10, -R204 ;  /* 0x0000000ab5b47c23 */ /* 0x000fc200080108cc */
[----:B------:R-:W-:-:S04]  /*6600*/  FFMA.FTZ R181, R184, UR10, -R204 ;  /* 0x0000000ab8b57c23 */ /* 0x000fc800080108cc */
[----:B------:R-:W1:Y:S01]  /*6610*/  MUFU.EX2 R11, R11 ;  /* 0x0000000b000b7308 */ /* 0x000e620000000800 */
[----:B--2---:R-:W-:-:S07]  /*6620*/  FADD.FTZ R6, R10, R5 ;  /* 0x000000050a067221 */ /* 0x004fce0000010000 */
[----:B------:R-:W2:Y:S01]  /*6630*/  MUFU.EX2 R13, R13 ;  /* 0x0000000d000d7308 */ /* 0x000ea20000000800 */
[----:B0-----:R-:W-:-:S07]  /*6640*/  FADD.FTZ R208, R8, R211 ;  /* 0x000000d308d07221 */ /* 0x001fce0000010000 */
[----:B------:R-:W0:Y:S01]  /*6650*/  MUFU.EX2 R14, R14 ;  /* 0x0000000e000e7308 */ /* 0x000e220000000800 */
[----:B-1----:R-:W-:-:S07]  /*6660*/  FADD.FTZ R5, R11, R6 ;  /* 0x000000060b057221 */ /* 0x002fce0000010000 */
        /* <DEDUP_REMOVED lines=9> */
[----:B0-----:R-:W-:-:S01]  /*6700*/  FADD.FTZ R211, R21, R184 ;  /* 0x000000b815d37221 */ /* 0x001fc20000010000 */
[--C-:B------:R-:W-:Y:S01]  /*6710*/  FFMA.FTZ R184, R185, UR10, -R204.reuse ;  /* 0x0000000ab9b87c23 */ /* 0x100fe200080108cc */
[----:B------:R-:W-:-:S05]  /*6720*/  FFMA.FTZ R185, R188, UR10, -R204 ;  /* 0x0000000abcb97c23 */ /* 0x000fca00080108cc */
        /* <DEDUP_REMOVED lines=15> */
[----:B--2---:R-:W-:-:S01]  /*6820*/  FADD.FTZ R211, R159, R188 ;  /* 0x000000bc9fd37221 */ /* 0x004fc20000010000 */
[--C-:B------:R-:W-:Y:S01]  /*6830*/  FFMA.FTZ R188, R189, UR10, -R204.reuse ;  /* 0x0000000abdbc7c23 */ /* 0x100fe200080108cc */
[----:B------:R-:W-:-:S05]  /*6840*/  FFMA.FTZ R189, R192, UR10, -R204 ;  /* 0x0000000ac0bd7c23 */ /* 0x000fca00080108cc */
        /* <DEDUP_REMOVED lines=15> */
[----:B-1----:R-:W-:-:S01]  /*6940*/  FADD.FTZ R211, R167, R192 ;  /* 0x000000c0a7d37221 */ /* 0x002fc20000010000 */
[----:B------:R-:W-:-:S06]  /*6950*/  FFMA.FTZ R192, R194, UR10, -R204 ;  /* 0x0000000ac2c07c23 */ /* 0x000fcc00080108cc */
        /* <DEDUP_REMOVED lines=9> */
[----:B------:R-:W-:-:S01]  /*69f0*/  FFMA.FTZ R197, R199, UR10, -R204 ;  /* 0x0000000ac7c57c23 */ /* 0x000fc200080108cc */
[----:B------:R-:W-:Y:S01]  /*6a00*/  FFMA.FTZ R199, R202, UR10, -R204 ;  /* 0x0000000acac77c23 */ /* 0x000fe200080108cc */
[----:B------:R-:W-:Y:S02]  /*6a10*/  WARPGROUP.DEPBAR.LE gsb0, 0x0 ;  /* 0x00008000000079c5 */ /* 0x000fe40000010000 */
[----:B------:R-:W-:Y:S01]  /*6a20*/  WARPGROUP.ARRIVE ;  /* 0x00000000000079c5 */ /* 0x000fe20000000000 */
[----:B------:R-:W2:Y:S01]  /*6a30*/  MUFU.EX2 R173, R173 ;  /* 0x000000ad00ad7308 */ /* 0x000ea20000000800 */
[----:B0-----:R-:W-:-:S04]  /*6a40*/  FADD.FTZ R6, R172, R5 ;  /* 0x00000005ac067221 */ /* 0x001fc80000010000 */
[----:B------:R-:W-:Y:S01]  /*6a50*/  QGMMA.64x256x32.F32.E4M3.E4M3 R24, R224, gdesc[UR4], R24, gsb0 ;  /* 0x03e00004e0187df3 */ /* 0x000fe20008000818 */
[----:B-1----:R-:W-:-:S02]  /*6a60*/  FADD.FTZ R208, R170, R211 ;  /* 0x000000d3aad07221 */ /* 0x002fc40000010000 */
[----:B------:R-:W0:Y:S08]  /*6a70*/  MUFU.EX2 R175, R175 ;  /* 0x000000af00af7308 */ /* 0x000e300000000800 */
        /* <DEDUP_REMOVED lines=14> */
[----:B------:R-:W-:-:S06]  /*6b60*/  IADD3 R5, -R23, 0xb, RZ ;  /* 0x0000000b17057810 */ /* 0x000fcc0007ffe1ff */
[----:B------:R-:W2:Y:S01]  /*6b70*/  MUFU.EX2 R183, R183 ;  /* 0x000000b700b77308 */ /* 0x000ea20000000800 */
[----:B0-----:R-:W-:-:S07]  /*6b80*/  FADD.FTZ R202, R178, R211 ;  /* 0x000000d3b2ca7221 */ /* 0x001fce0000010000 */
[----:B------:R-:W0:Y:S01]  /*6b90*/  MUFU.EX2 R184, R184 ;  /* 0x000000b800b87308 */ /* 0x000e220000000800 */
[----:B-1----:R-:W-:-:S07]  /*6ba0*/  FADD.FTZ R211, R181, R6 ;  /* 0x00000006b5d37221 */ /* 0x002fce0000010000 */
[----:B------:R-:W1:Y:S01]  /*6bb0*/  MUFU.EX2 R182, R182 ;  /* 0x000000b600b67308 */ /* 0x000e620000000800 */
[----:B--2---:R-:W-:-:S01]  /*6bc0*/  FADD.FTZ R213, R183, R202 ;  /* 0x000000cab7d57221 */ /* 0x004fc20000010000 */
[----:B------:R-:W-:-:S06]  /*6bd0*/  FFMA.FTZ R202, R203, UR10, -R204 ;  /* 0x0000000acbca7c23 */ /* 0x000fcc00080108cc */
[----:B------:R-:W2:Y:S01]  /*6be0*/  MUFU.EX2 R185, R185 ;  /* 0x000000b900b97308 */ /* 0x000ea20000000800 */
[----:B0-----:R-:W-:-:S07]  /*6bf0*/  FADD.FTZ R6, R184, R211 ;  /* 0x000000d3b8067221 */ /* 0x001fce0000010000 */
[----:B------:R-:W0:Y:S01]  /*6c00*/  MUFU.EX2 R187, R187 ;  /* 0x000000bb00bb7308 */ /* 0x000e220000000800 */
[----:B-1----:R-:W-:-:S01]  /*6c10*/  FADD.FTZ R208, R182, R213 ;  /* 0x000000d5b6d07221 */ /* 0x002fc20000010000 */
[----:B------:R-:W-:-:S06]  /*6c20*/  IMAD.U32 R213, RZ, RZ, UR50 ;  /* 0x00000032ffd57e24 */ /* 0x000fcc000f8e00ff */
[----:B------:R-:W1:Y:S01]  /*6c30*/  MUFU.EX2 R188, R188 ;  /* 0x000000bc00bc7308 */ /* 0x000e620000000800 */
[----:B--2---:R-:W-:-:S07]  /*6c40*/  FADD.FTZ R203, R185, R6 ;  /* 0x00000006b9cb7221 */ /* 0x004fce0000010000 */
[----:B------:R-:W2:Y:S01]  /*6c50*/  MUFU.EX2 R186, R186 ;  /* 0x000000ba00ba7308 */ /* 0x000ea20000000800 */
[----:B0-----:R-:W-:-:S01]  /*6c60*/  FADD.FTZ R211, R187, R208 ;  /* 0x000000d0bbd37221 */ /* 0x001fc20000010000 */
[----:B------:R-:W-:-:S06]  /*6c70*/  @!P1 IMAD R208, R213, 0x8, R2 ;  /* 0x00000008d5d09824 */ /* 0x000fcc00078e0202 */
[----:B------:R-:W0:Y:S01]  /*6c80*/  MUFU.EX2 R189, R189 ;  /* 0x000000bd00bd7308 */ /* 0x000e220000000800 */
[----:B-1----:R-:W-:-:S01]  /*6c90*/  FADD.FTZ R6, R188, R203 ;  /* 0x000000cbbc067221 */ /* 0x002fc20000010000 */
[--C-:B------:R-:W-:Y:S01]  /*6ca0*/  FFMA.FTZ R203, R206, UR10, -R204.reuse ;  /* 0x0000000acecb7c23 */ /* 0x100fe200080108cc */
[----:B------:R-:W-:-:S05]  /*6cb0*/  FFMA.FTZ R204, R207, UR10, -R204 ;  /* 0x0000000acfcc7c23 */ /* 0x000fca00080108cc */
        /* <DEDUP_REMOVED lines=8> */
[----:B------:R-:W-:Y:S01]  /*6d40*/  MUFU.EX2 R195, R195 ;  /* 0x000000c300c37308 */ /* 0x000fe20000000800 */
[----:B0-----:R-:W-:-:S07]  /*6d50*/  FADD.FTZ R6, R190, R213 ;  /* 0x000000d5be067221 */ /* 0x001fce0000010000 */
[----:B------:R-:W0:Y:S01]  /*6d60*/  MUFU.EX2 R197, R197 ;  /* 0x000000c500c57308 */ /* 0x000e220000000800 */
[----:B-1----:R-:W-:-:S07]  /*6d70*/  FADD.FTZ R206, R194, R211 ;  /* 0x000000d3c2ce7221 */ /* 0x002fce0000010000 */
[----:B------:R-:W1:Y:S08]  /*6d80*/  MUFU.EX2 R196, R196 ;  /* 0x000000c400c47308 */ /* 0x000e700000000800 */
[----:B------:R-:W2:Y:S01]  /*6d90*/  MUFU.EX2 R199, R199 ;  /* 0x000000c700c77308 */ /* 0x000ea20000000800 */
[----:B0-----:R-:W-:-:S07]  /*6da0*/  FADD.FTZ R206, R197, R206 ;  /* 0x000000cec5ce7221 */ /* 0x001fce0000010000 */
[----:B------:R-:W0:Y:S08]  /*6db0*/  MUFU.EX2 R201, R201 ;  /* 0x000000c900c97308 */ /* 0x000e300000000800 */
[----:B------:R-:W3:Y:S08]  /*6dc0*/  MUFU.EX2 R202, R202 ;  /* 0x000000ca00ca7308 */ /* 0x000ef00000000800 */
[----:B------:R-:W4:Y:S08]  /*6dd0*/  MUFU.EX2 R200, R200 ;  /* 0x000000c800c87308 */ /* 0x000f300000000800 */
[----:B------:R-:W5:Y:S08]  /*6de0*/  MUFU.EX2 R203, R203 ;  /* 0x000000cb00cb7308 */ /* 0x000f700000000800 */
[----:B------:R-:W5:Y:S08]  /*6df0*/  MUFU.EX2 R205, R205 ;  /* 0x000000cd00cd7308 */ /* 0x000f700000000800 */
[----:B------:R-:W5:Y:S01]  /*6e00*/  MUFU.EX2 R204, R204 ;  /* 0x000000cc00cc7308 */ /* 0x000f620000000800 */
[----:B------:R-:W-:-:S02]  /*6e10*/  WARPGROUP.DEPBAR.LE gsb0, 0x0 ;  /* 0x00008000000079c5 */ /* 0x000fc40000010000 */
[----:B------:R1:W-:Y:S06]  /*6e20*/  BAR.ARV R5, 0x100 ;  /* 0x000400050000751d */ /* 0x0003ec0000002000 */
[----:B-1----:R-:W-:-:S05]  /*6e30*/  @!P1 VIADD R5, R208, 0x38840 ;  /* 0x00038840d0059836 */ /* 0x002fca0000000000 */
[----:B------:R-:W-:-:S04]  /*6e40*/  @!P1 PRMT R5, RZ, 0x654, R5 ;  /* 0x00000654ff059816 */ /* 0x000fc80000000005 */
[----:B------:R1:W-:Y:S02]  /*6e50*/  @!P1 SYNCS.ARRIVE.TRANS64.RED.A1T0 RZ, [R5+URZ], RZ ;  /* 0x000000ff05ff99a7 */ /* 0x0003e4000810043f */
[----:B-1----:R-:W-:-:S04]  /*6e60*/  FADD.FTZ R5, R195, R6 ;  /* 0x00000006c3057221 */ /* 0x002fc80000010000 */
[----:B------:R-:W-:Y:S01]  /*6e70*/  FADD.FTZ R6, R196, R5 ;  /* 0x00000005c4067221 */ /* 0x000fe20000010000 */
[----:B--2---:R-:W-:-:S03]  /*6e80*/  FADD.FTZ R5, R199, R206 ;  /* 0x000000cec7057221 */ /* 0x004fc60000010000 */
[----:B0-----:R-:W-:Y:S01]  /*6e90*/  FADD.FTZ R207, R201, R6 ;  /* 0x00000006c9cf7221 */ /* 0x001fe20000010000 */
[----:B---3--:R-:W-:-:S03]  /*6ea0*/  FADD.FTZ R6, R202, R5 ;  /* 0x00000005ca067221 */ /* 0x008fc60000010000 */
[----:B----4-:R-:W-:Y:S01]  /*6eb0*/  FADD.FTZ R206, R200, R207 ;  /* 0x000000cfc8ce7221 */ /* 0x010fe20000010000 */
[----:B-----5:R-:W-:-:S03]  /*6ec0*/  FADD.FTZ R5, R203, R6 ;  /* 0x00000006cb057221 */ /* 0x020fc60000010000 */
[----:B------:R-:W-:Y:S01]  /*6ed0*/  FADD.FTZ R6, R205, R206 ;  /* 0x000000cecd067221 */ /* 0x000fe20000010000 */
[----:B------:R-:W-:-:S01]  /*6ee0*/  FADD.FTZ R5, R204, R5 ;  /* 0x00000005cc057221 */ /* 0x000fc20000010000 */
[----:B------:R-:W-:Y:S06]  /*6ef0*/  @!P0 BRA `(.L_x_139) ;  /* 0x0000000000048947 */ /* 0x000fec0003800000 */
[----:B------:R-:W-:Y:S01]  /*6f00*/  BPT.TRAP 0x1 ;  /* 0x000000040000795c */ /* 0x000fe20000300000 */
.L_x_139:
[----:B------:R-:W-:Y:S01]  /*6f10*/  F2FP.SATFINITE.E4M3.F32.PACK_AB_MERGE_C R8, R13, R8, RZ ;  /* 0x000000080d08723e */ /* 0x000fe200048070ff */
[----:B------:R-:W-:Y:S02]  /*6f20*/  UIADD3 UR6, UR45, -0x1, URZ ;  /* 0xffffffff2d067890 */ /* 0x000fe4000fffe03f */
[----:B------:R-:W-:Y:S01]  /*6f30*/  ISETP.LT.AND P1, PT, RZ, UR45, PT ;  /* 0x0000002dff007c0c */ /* 0x000fe2000bf21270 */
[----:B------:R-:W-:Y:S01]  /*6f40*/  UMOV UR52, UR42 ;  /* 0x0000002a00347c82 */ /* 0x000fe20008000000 */
[----:B------:R-:W-:Y:S01]  /*6f50*/  F2FP.SATFINITE.E4M3.F32.PACK_AB_MERGE_C R228, R9, R210, R8 ;  /* 0x000000d209e4723e */ /* 0x000fe20004807008 */
[----:B------:R-:W-:Y:S01]  /*6f60*/  IMAD.U32 R9, RZ, RZ, UR51 ;  /* 0x00000033ff097e24 */ /* 0x000fe2000f8e00ff */
[----:B------:R-:W-:Y:S01]  /*6f70*/  F2FP.SATFINITE.E4M3.F32.PACK_AB_MERGE_C R11, R14, R11, RZ ;  /* 0x0000000b0e0b723e */ /* 0x000fe200048070ff */
[----:B------:R-:W-:Y:S01]  /*6f80*/  UMOV UR51, UR50 ;  /* 0x0000003200337c82 */ /* 0x000fe20008000000 */
[----:B------:R-:W-:Y:S01]  /*6f90*/  F2FP.SATFINITE.E4M3.F32.PACK_AB_MERGE_C R20, R155, R20, RZ ;  /* 0x000000149b14723e */ /* 0x000fe200048070ff */
[----:B------:R-:W-:Y:S01]  /*6fa0*/  IMAD R8, R9, 0x8, R2 ;  /* 0x0000000809087824 */ /* 0x000fe200078e0202 */
[----:B------:R-:W-:Y:S01]  /*6fb0*/  F2FP.SATFINITE.E4M3.F32.PACK_AB_MERGE_C R153, R156, R153, RZ ;  /* 0x000000999c99723e */ /* 0x000fe200048070ff */
[----:B------:R-:W-:Y:S01]  /*6fc0*/  UMOV UR45, UR6 ;  /* 0x00000006002d7c82 */ /* 0x000fe20008000000 */
[----:B------:R-:W-:Y:S01]  /*6fd0*/  F2FP.SATFINITE.E4M3.F32.PACK_AB_MERGE_C R158, R163, R158, RZ ;  /* 0x0000009ea39e723e */ /* 0x000fe200048070ff */
[----:B------:R-:W-:Y:S01]  /*6fe0*/  VIADD R8, R8, 0x38860 ;  /* 0x0003886008087836 */ /* 0x000fe20000000000 */
[----:B------:R-:W-:Y:S01]  /*6ff0*/  F2FP.SATFINITE.E4M3.F32.PACK_AB_MERGE_C R161, R164, R161, RZ ;  /* 0x000000a1a4a1723e */ /* 0x000fe200048070ff */
[-C--:B------:R-:W-:Y:S01]  /*7000*/  FMUL.FTZ R24, R24, R7.reuse ;  /* 0x0000000718187220 */ /* 0x080fe20000410000 */
[----:B------:R-:W-:Y:S01]  /*7010*/  F2FP.SATFINITE.E4M3.F32.PACK_AB_MERGE_C R166, R171, R166, RZ ;  /* 0x000000a6aba6723e */ /* 0x000fe200048070ff */
[-C--:B------:R-:W-:Y:S01]  /*7020*/  FMUL.FTZ R25, R25, R7.reuse ;  /* 0x0000000719197220 */ /* 0x080fe20000410000 */
[----:B------:R-:W-:Y:S01]  /*7030*/  PRMT R8, R3, 0x654, R8 ;  /* 0x0000065403087816 */ /* 0x000fe20000000008 */
[----:B------:R-:W-:Y:S01]  /*7040*/  FMUL.FTZ R28, R28, R7 ;  /* 0x000000071c1c7220 */ /* 0x000fe20000410000 */
[----:B------:R-:W-:Y:S01]  /*7050*/  F2FP.SATFINITE.E4M3.F32.PACK_AB_MERGE_C R169, R172, R169, RZ ;  /* 0x000000a9aca9723e */ /* 0x000fe200048070ff */
[----:B------:R-:W-:Y:S01]  /*7060*/  FMUL.FTZ R29, R29, R7 ;  /* 0x000000071d1d7220 */ /* 0x000fe20000410000 */
[----:B------:R-:W-:Y:S01]  /*7070*/  F2FP.SATFINITE.E4M3.F32.PACK_AB_MERGE_C R174, R179, R174, RZ ;  /* 0x000000aeb3ae723e */ /* 0x000fe200048070ff */
[----:B------:R0:W-:Y:S01]  /*7080*/  SYNCS.ARRIVE.TRANS64.RED.A1T0 RZ, [R8+URZ], RZ ;  /* 0x000000ff08ff79a7 */ /* 0x0001e2000810043f */
        /* <DEDUP_REMOVED lines=147> */
[----:B------:R-:W-:Y:S01]  /*79c0*/  F2FP.SATFINITE.E4M3.F32.PACK_AB_MERGE_C R227, R202, R199, R203 ;  /* 0x000000c7cae3723e */ /* 0x000fe200048070cb */
[----:B0-----:R-:W-:Y:S06]  /*79d0*/  @P1 BRA `(.L_x_140) ;  /* 0xffffffd400141947 */ /* 0x001fec000383ffff */
.L_x_130:
[----:B------:R-:W-:Y:S06]  /*79e0*/  BAR.ARV 0x8, 0x120 ;  /* 0x0204800000007b1d */ /* 0x000fec0000002000 */
[----:B------:R-:W-:Y:S05]  /*79f0*/  @!P0 BRA `(.L_x_141) ;  /* 0x0000000000048947 */ /* 0x000fea0003800000 */
[----:B------:R-:W-:Y:S01]  /*7a00*/  BPT.TRAP 0x1 ;  /* 0x000000040000795c */ /* 0x000fe20000300000 */
.L_x_141:
[----:B------:R-:W-:Y:S02]  /*7a10*/  IMAD.U32 R0, RZ, RZ, UR42 ;  /* 0x0000002aff007e24 */ /* 0x000fe4000f8e00ff */
[----:B------:R-:W-:-:S03]  /*7a20*/  IMAD.U32 R13, RZ, RZ, UR50 ;  /* 0x00000032ff0d7e24 */ /* 0x000fc6000f8e00ff */
[----:B------:R-:W-:Y:S01]  /*7a30*/  SHF.L.U32 R0, R0, 0x1f, RZ ;  /* 0x0000001f00007819 */ /* 0x000fe200000006ff */
[----:B------:R-:W-:-:S04]  /*7a40*/  IMAD R13, R13, 0x8, R2 ;  /* 0x000000080d0d7824 */ /* 0x000fc800078e0202 */
[----:B------:R0:W1:Y:S01]  /*7a50*/  SYNCS.PHASECHK.TRANS64.TRYWAIT P1, [R13+URZ+0x38850], R0 ;  /* 0x038850000d0075a7 */ /* 0x000062000802017f */
[----:B------:R-:W-:Y:S05]  /*7a60*/  @!P0 BRA `(.L_x_142) ;  /* 0x0000000000048947 */ /* 0x000fea0003800000 */
[----:B------:R-:W-:Y:S01]  /*7a70*/  BPT.TRAP 0x1 ;  /* 0x000000040000795c */ /* 0x000fe20000300000 */
.L_x_142:
[----:B------:R-:W-:Y:S02]  /*7a80*/  VIADD R2, R2, 0x400 ;  /* 0x0000040002027836 */ /* 0x000fe40000000000 */
[----:B------:R-:W-:-:S03]  /*7a90*/  IMAD.U32 R9, RZ, RZ, UR50 ;  /* 0x00000032ff097e24 */ /* 0x000fc6000f8e00ff */
[----:B------:R-:W-:-:S04]  /*7aa0*/  SHF.R.U32.HI R2, RZ, 0x4, R2 ;  /* 0x00000004ff027819 */ /* 0x000fc80000011602 */
[----:B------:R-:W-:-:S04]  /*7ab0*/  LOP3.LUT R2, R2, 0x3fff, RZ, 0xc0, !PT ;  /* 0x00003fff02027812 */ /* 0x000fc800078ec0ff */
[----:B------:R-:W-:Y:S01]  /*7ac0*/  LOP3.LUT R2, R2, 0x10000, RZ, 0xfc, !PT ;  /* 0x0001000002027812 */ /* 0x000fe200078efcff */
[----:B-1----:R-:W-:Y:S06]  /*7ad0*/  @P1 BRA `(.L_x_143) ;  /* 0x0000000000081947 */ /* 0x002fec0003800000 */
[----:B------:R-:W1:Y:S02]  /*7ae0*/  SYNCS.PHASECHK.TRANS64.TRYWAIT P1, [R13+URZ+0x38850], R0 ;  /* 0x038850000d0075a7 */ /* 0x000e64000802017f */
[----:B-1----:R-:W-:Y:S05]  /*7af0*/  @!P1 BRA `(.L_x_144) ;  /* 0x0000009400809947 */ /* 0x002fea0003800000 */
.L_x_143:
[----:B------:R-:W-:Y:S01]  /*7b00*/  IMAD R8, R9, 0x800, R2 ;  /* 0x0000080009087824 */ /* 0x000fe200078e0202 */
[----:B------:R-:W-:Y:S05]  /*7b10*/  WARPSYNC.ALL ;  /* 0x0000000000007948 */ /* 0x000fea0003800000 */
[----:B------:R-:W-:Y:S01]  /*7b20*/  IMAD.MOV.U32 R9, RZ, RZ, 0x40000040 ;  /* 0x40000040ff097424 */ /* 0x000fe200078e00ff */
[C---:B------:R-:W-:Y:S01]  /*7b30*/  R2UR UR6, R8.reuse ;  /* 0x00000000080672ca */ /* 0x040fe200000e0000 */
[----:B------:R-:W-:Y:S01]  /*7b40*/  WARPGROUP.ARRIVE ;  /* 0x00000000000079c5 */ /* 0x000fe20000000000 */
[----:B------:R-:W-:Y:S01]  /*7b50*/  VIADD R10, R8, 0x2 ;  /* 0x00000002080a7836 */ /* 0x000fe20000000000 */
[----:B------:R-:W-:Y:S01]  /*7b60*/  ULDC.64 UR12, c[0x0][0x9a0] ;  /* 0x00026800000c7ab9 */ /* 0x000fe20000000a00 */
[----:B------:R-:W-:Y:S01]  /*7b70*/  R2UR UR7, R9 ;  /* 0x00000000090772ca */ /* 0x000fe200000e0000 */
[----:B------:R-:W-:Y:S01]  /*7b80*/  IMAD.MOV.U32 R11, RZ, RZ, 0x40000040 ;  /* 0x40000040ff0b7424 */ /* 0x000fe200078e00ff */
[----:B------:R-:W-:Y:S01]  /*7b90*/  UISETP.NE.U32.AND UP0, UPT, UR12, URZ, UPT ;  /* 0x0000003f0c00728c */ /* 0x000fe2000bf05070 */
[----:B------:R-:W-:-:S03]  /*7ba0*/  IMAD.MOV.U32 R14, RZ, RZ, 0x3f800000 ;  /* 0x3f800000ff0e7424 */ /* 0x000fc600078e00ff */
[----:B------:R-:W-:-:S06]  /*7bb0*/  UISETP.NE.AND.EX UP0, UPT, UR13, URZ, UPT, UP0 ;  /* 0x0000003f0d00728c */ /* 0x000fcc000bf05300 */
[----:B------:R-:W-:Y:S01]  /*7bc0*/  PLOP3.LUT P1, PT, PT, PT, UP0, 0x80, 0x0 ;  /* 0x000000000000781c */ /* 0x000fe20003f2f008 */
[----:B------:R-:W-:Y:S01]  /*7bd0*/  QGMMA.64x256x32.F32.E4M3.E4M3 R24, R228, gdesc[UR4], R24, gsb0 ;  /* 0x03e00004e4187df3 */ /* 0x000fe20008000818 */
[----:B------:R-:W-:Y:S01]  /*7be0*/  R2UR UR6, R10 ;  /* 0x000000000a0672ca */ /* 0x000fe200000e0000 */
[----:B------:R-:W-:Y:S01]  /*7bf0*/  VIADD R10, R8, 0x4 ;  /* 0x00000004080a7836 */ /* 0x000fe20000000000 */
[----:B------:R-:W-:Y:S01]  /*7c00*/  R2UR UR7, R11 ;  /* 0x000000000b0772ca */ /* 0x000fe200000e0000 */
[----:B------:R-:W-:Y:S01]  /*7c10*/  @UP0 ULDC.64 UR8, c[0x0][0x9c8] ;  /* 0x0002720000080ab9 */ /* 0x000fe20000000a00 */
[----:B------:R-:W-:Y:S01]  /*7c20*/  IMAD.MOV.U32 R11, RZ, RZ, 0x40000040 ;  /* 0x40000040ff0b7424 */ /* 0x000fe200078e00ff */
[----:B------:R-:W-:Y:S01]  /*7c30*/  @UP0 UIMAD.WIDE.U32 UR4, UR36, UR8, URZ ;  /* 0x00000008240402a5 */ /* 0x000fe2000f8e003f */
[----:B------:R-:W-:Y:S01]  /*7c40*/  @UP0 ULDC.64 UR14, c[0x0][0x9d0] ;  /* 0x00027400000e0ab9 */ /* 0x000fe20000000a00 */
[----:B------:R-:W-:Y:S02]  /*7c50*/  WARPGROUP.DEPBAR.LE gsb0, 0x0 ;  /* 0x00008000000079c5 */ /* 0x000fe40000010000 */
[----:B------:R-:W-:-:S15]  /*7c60*/  WARPGROUP.ARRIVE ;  /* 0x00000000000079c5 */ /* 0x000fde0000000000 */
[----:B------:R-:W-:-:S03]  /*7c70*/  NOP ;  /* 0x0000000000007918 */ /* 0x000fc60000000000 */
[----:B------:R-:W-:Y:S01]  /*7c80*/  QGMMA.64x256x32.F32.E4M3.E4M3 R24, R216, gdesc[UR4], R24, gsb0 ;  /* 0x03e00004d8187df3 */ /* 0x000fe20008000818 */
[----:B------:R-:W-:Y:S01]  /*7c90*/  @UP0 UIMAD UR6, UR37, UR8, URZ ;  /* 0x00000008250602a4 */ /* 0x000fe2000f8e023f */
[----:B------:R-:W-:Y:S01]  /*7ca0*/  R2UR UR7, R11 ;  /* 0x000000000b0772ca */ /* 0x000fe200000e0000 */
[----:B------:R-:W-:Y:S02]  /*7cb0*/  @UP0 USHF.R.S32.HI UR8, URZ, 0x1f, UR38 ;  /* 0x0000001f3f080899 */ /* 0x000fe40008011426 */
[----:B------:R-:W-:Y:S02]  /*7cc0*/  @UP0 UIMAD UR6, UR36, UR9, UR6 ;  /* 0x00000009240602a4 */ /* 0x000fe4000f8e0206 */
[----:B------:R-:W-:Y:S02]  /*7cd0*/  @UP0 UIMAD UR8, UR8, UR14, URZ ;  /* 0x0000000e080802a4 */ /* 0x000fe4000f8e023f */
[----:B------:R-:W-:Y:S02]  /*7ce0*/  @UP0 UIADD3 UR5, UR5, UR6, URZ ;  /* 0x0000000605050290 */ /* 0x000fe4000fffe03f */
[----:B------:R-:W-:Y:S01]  /*7cf0*/  @UP0 UIMAD UR8, UR38, UR15, UR8 ;  /* 0x0000000f260802a4 */ /* 0x000fe2000f8e0208 */
[----:B------:R-:W-:Y:S01]  /*7d00*/  R2UR UR6, R10 ;  /* 0x000000000a0672ca */ /* 0x000fe200000e0000 */
[----:B------:R-:W-:-:S04]  /*7d10*/  @UP0 UIMAD.WIDE.U32 UR4, UR38, UR14, UR4 ;  /* 0x0000000e260402a5 */ /* 0x000fc8000f8e0004 */
[----:B------:R-:W-:Y:S02]  /*7d20*/  @UP0 UIADD3 UR5, UR5, UR8, URZ ;  /* 0x0000000805050290 */ /* 0x000fe4000fffe03f */
[----:B------:R-:W-:-:S04]  /*7d30*/  @UP0 ULEA UR8, UP1, UR4, UR12, 0x2 ;  /* 0x0000000c04080291 */ /* 0x000fc8000f82103f */
[----:B------:R-:W-:-:S03]  /*7d40*/  @UP0 ULEA.HI.X UR5, UR4, UR13, UR5, 0x2, UP1 ;  /* 0x0000000d04050291 */ /* 0x000fc600088f1405 */
[----:B------:R-:W-:Y:S02]  /*7d50*/  @UP0 UMOV UR4, UR8 ;  /* 0x0000000800040c82 */ /* 0x000fe40008000000 */
[----:B------:R-:W-:Y:S02]  /*7d60*/  IMAD.U32 R10, RZ, RZ, UR4 ;  /* 0x00000004ff0a7e24 */ /* 0x000fe4000f8e00ff */
[----:B------:R-:W-:-:S05]  /*7d70*/  IMAD.U32 R11, RZ, RZ, UR5 ;  /* 0x00000005ff0b7e24 */ /* 0x000fca000f8e00ff */
[----:B------:R2:W3:Y:S01]  /*7d80*/  @P1 LDG.E R14, desc[UR46][R10.64] ;  /* 0x0000002e0a0e1981 */ /* 0x0004e2000c1e1900 */
[----:B------:R-:W-:Y:S02]  /*7d90*/  VIADD R8, R8, 0x6 ;  /* 0x0000000608087836 */ /* 0x000fe40000000000 */
[----:B------:R-:W-:Y:S01]  /*7da0*/  IMAD.MOV.U32 R9, RZ, RZ, 0x40000040 ;  /* 0x40000040ff097424 */ /* 0x000fe200078e00ff */
[----:B------:R-:W-:Y:S02]  /*7db0*/  WARPGROUP.DEPBAR.LE gsb0, 0x0 ;  /* 0x00008000000079c5 */ /* 0x000fe40000010000 */
[----:B------:R-:W-:-:S06]  /*7dc0*/  WARPGROUP.ARRIVE ;  /* 0x00000000000079c5 */ /* 0x000fcc0000000000 */
[----:B------:R-:W-:Y:S01]  /*7dd0*/  QGMMA.64x256x32.F32.E4M3.E4M3 R24, R220, gdesc[UR4], R24, gsb0 ;  /* 0x03e00004dc187df3 */ /* 0x000fe20008000818 */
[----:B------:R-:W-:Y:S02]  /*7de0*/  R2UR UR6, R8 ;  /* 0x00000000080672ca */ /* 0x000fe400000e0000 */
[----:B------:R-:W-:Y:S01]  /*7df0*/  R2UR UR7, R9 ;  /* 0x00000000090772ca */ /* 0x000fe200000e0000 */
[----:B------:R-:W4:Y:S04]  /*7e00*/  SHFL.BFLY PT, R7, R6, 0x2, 0x1f ;  /* 0x0c401f0006077f89 */ /* 0x000f2800000e0000 */
[----:B------:R-:W5:Y:S01]  /*7e10*/  SHFL.BFLY PT, R2, R5, 0x2, 0x1f ;  /* 0x0c401f0005027f89 */ /* 0x000f6200000e0000 */
[----:B----4-:R-:W-:-:S01]  /*7e20*/  FADD.FTZ R7, R7, R6 ;  /* 0x0000000607077221 */ /* 0x010fc20000010000 */
[----:B-----5:R-:W-:-:S04]  /*7e30*/  FADD.FTZ R2, R2, R5 ;  /* 0x0000000502027221 */ /* 0x020fc80000010000 */
[----:B01----:R-:W0:Y:S04]  /*7e40*/  SHFL.BFLY PT, R0, R7, 0x1, 0x1f ;  /* 0x0c201f0007007f89 */ /* 0x003e2800000e0000 */
[----:B------:R-:W1:Y:S01]  /*7e50*/  SHFL.BFLY PT, R9, R2, 0x1, 0x1f ;  /* 0x0c201f0002097f89 */ /* 0x000e6200000e0000 */
[----:B0-----:R-:W-:-:S01]  /*7e60*/  FADD.FTZ R4, R7, R0 ;  /* 0x0000000007047221 */ /* 0x001fc20000010000 */
[----:B-1----:R-:W-:-:S04]  /*7e70*/  FADD.FTZ R8, R2, R9 ;  /* 0x0000000902087221 */ /* 0x002fc80000010000 */
[C---:B------:R-:W-:Y:S01]  /*7e80*/  FSETP.NE.FTZ.AND P1, PT, R4.reuse, RZ, PT ;  /* 0x000000ff0400720b */ /* 0x040fe20003f35000 */
[----:B--2---:R-:W-:Y:S01]  /*7e90*/  FMUL.FTZ R10, R4, 0.00390625 ;  /* 0x3b800000040a7820 */ /* 0x004fe20000410000 */
[----:B------:R-:W-:Y:S01]  /*7ea0*/  FMUL.FTZ R6, R8, 0.00390625 ;  /* 0x3b80000008067820 */ /* 0x000fe20000410000 */
[----:B------:R-:W-:-:S03]  /*7eb0*/  IMAD.MOV.U32 R9, RZ, RZ, RZ ;  /* 0x000000ffff097224 */ /* 0x000fc600078e00ff */
[----:B------:R-:W-:Y:S02]  /*7ec0*/  FSETP.NE.FTZ.AND P2, PT, R10, RZ, PT ;  /* 0x000000ff0a00720b */ /* 0x000fe40003f55000 */
[----:B------:R-:W-:-:S05]  /*7ed0*/  FSETP.NE.FTZ.AND P3, PT, R6, RZ, PT ;  /* 0x000000ff0600720b */ /* 0x000fca0003f75000 */
[----:B------:R0:W-:Y:S01]  /*7ee0*/  @P1 MUFU.RCP R9, R4 ;  /* 0x0000000400091308 */ /* 0x0001e20000001000 */
[----:B------:R-:W-:Y:S01]  /*7ef0*/  FSETP.NE.FTZ.AND P1, PT, R8, RZ, PT ;  /* 0x000000ff0800720b */ /* 0x000fe20003f35000 */
[----:B------:R-:W-:-:S06]  /*7f00*/  IMAD.MOV.U32 R7, RZ, RZ, RZ ;  /* 0x000000ffff077224 */ /* 0x000fcc00078e00ff */
[----:B------:R-:W1:Y:S08]  /*7f10*/  @P2 MUFU.LG2 R5, R10 ;  /* 0x0000000a00052308 */ /* 0x000e700000000c00 */
[----:B------:R-:W2:Y:S08]  /*7f20*/  @P3 MUFU.LG2 R6, R6 ;  /* 0x0000000600063308 */ /* 0x000eb00000000c00 */
[----:B------:R-:W4:Y:S01]  /*7f30*/  @P1 MUFU.RCP R7, R8 ;  /* 0x0000000800071308 */ /* 0x000f220000001000 */
[----:B------:R-:W-:-:S02]  /*7f40*/  IMAD.U32 R11, RZ, RZ, UR10 ;  /* 0x0000000aff0b7e24 */ /* 0x000fc4000f8e00ff */
[----:B------:R-:W-:Y:S01]  /*7f50*/  IMAD.U32 R12, RZ, RZ, UR10 ;  /* 0x0000000aff0c7e24 */ /* 0x000fe2000f8e00ff */
[----:B------:R-:W-:Y:S02]  /*7f60*/  WARPGROUP.DEPBAR.LE gsb0, 0x0 ;  /* 0x00008000000079c5 */ /* 0x000fe40000010000 */
[----:B------:R-:W-:-:S06]  /*7f70*/  WARPGROUP.ARRIVE ;  /* 0x00000000000079c5 */ /* 0x000fcc0000000000 */
[----:B------:R-:W-:Y:S01]  /*7f80*/  QGMMA.64x256x32.F32.E4M3.E4M3 R24, R224, gdesc[UR4], R24, gsb0 ;  /* 0x03e00004e0187df3 */ /* 0x000fe20008000818 */
[----:B0-----:R-:W-:Y:S01]  /*7f90*/  @P2 FMUL.FTZ R4, R11, 0.69314718246459960938 ;  /* 0x3f3172180b042820 */ /* 0x001fe20000410000 */
[----:B------:R-:W-:Y:S01]  /*7fa0*/  @P3 FMUL.FTZ R12, R12, 0.69314718246459960938 ;  /* 0x3f3172180c0c3820 */ /* 0x000fe20000410000 */
[----:B-1----:R-:W-:Y:S01]  /*7fb0*/  @P2 FMUL.FTZ R5, R5, 0.69314718246459960938 ;  /* 0x3f31721805052820 */ /* 0x002fe20000410000 */
[----:B--2---:R-:W-:Y:S01]  /*7fc0*/  @P3 FMUL.FTZ R11, R6, 0.69314718246459960938 ;  /* 0x3f317218060b3820 */ /* 0x004fe20000410000 */
[----:B------:R-:W-:Y:S02]  /*7fd0*/  IMAD.MOV.U32 R2, RZ, RZ, -0x800000 ;  /* 0xff800000ff027424 */ /* 0x000fe400078e00ff */
[----:B---3--:R-:W-:Y:S01]  /*7fe0*/  FMUL.FTZ R152, R9, R14 ;  /* 0x0000000e09987220 */ /* 0x008fe20000410000 */
[----:B------:R-:W-:Y:S02]  /*7ff0*/  IMAD.MOV.U32 R0, RZ, RZ, -0x800000 ;  /* 0xff800000ff007424 */ /* 0x000fe400078e00ff */
[----:B------:R-:W-:Y:S01]  /*8000*/  @P2 FFMA.FTZ R2, R4, R193, R5 ;  /* 0x000000c104022223 */ /* 0x000fe20000010005 */
[----:B------:R-:W-:-:S01]  /*8010*/  @P3 FFMA.FTZ R0, R12, R198, R11 ;  /* 0x000000c60c003223 */ /* 0x000fc2000001000b */
[----:B----4-:R-:W-:Y:S01]  /*8020*/  FMUL.FTZ R14, R7, R14 ;  /* 0x0000000e070e7220 */ /* 0x010fe20000410000 */
[----:B------:R-:W-:-:S02]  /*8030*/  WARPGROUP.DEPBAR.LE gsb0, 0x0 ;  /* 0x00008000000079c5 */ /* 0x000fc40000010000 */
[----:B------:R-:W-:Y:S05]  /*8040*/  @!P0 BRA `(.L_x_145) ;  /* 0x0000000000048947 */ /* 0x000fea0003800000 */
[----:B------:R-:W-:Y:S01]  /*8050*/  BPT.TRAP 0x1 ;  /* 0x000000040000795c */ /* 0x000fe20000300000 */
.L_x_145:
[----:B------:R-:W-:Y:S01]  /*8060*/  VIADD R6, R13, 0x38860 ;  /* 0x000388600d067836 */ /* 0x000fe20000000000 */
[----:B------:R-:W-:Y:S01]  /*8070*/  UIADD3 UR50, UR50, 0x1, URZ ;  /* 0x0000000132327890 */ /* 0x000fe2000fffe03f */
[-C--:B------:R-:W-:Y:S01]  /*8080*/  FMUL.FTZ R5, R24, R152.reuse ;  /* 0x0000009818057220 */ /* 0x080fe20000410000 */
[-C--:B------:R-:W-:Y:S01]  /*8090*/  FMUL.FTZ R8, R28, R152.reuse ;  /* 0x000000981c087220 */ /* 0x080fe20000410000 */
[-C--:B------:R-:W-:Y:S01]  /*80a0*/  FMUL.FTZ R9, R36, R152.reuse ;  /* 0x0000009824097220 */ /* 0x080fe20000410000 */
[----:B------:R-:W-:Y:S01]  /*80b0*/  PRMT R3, R3, 0x654, R6 ;  /* 0x0000065403037816 */ /* 0x000fe20000000006 */
[-C--:B------:R-:W-:Y:S01]  /*80c0*/  FMUL.FTZ R10, R32, R152.reuse ;  /* 0x00000098200a7220 */ /* 0x080fe20000410000 */
[-C--:B------:R-:W-:Y:S01]  /*80d0*/  FMUL.FTZ R6, R33, R152.reuse ;  /* 0x0000009821067220 */ /* 0x080fe20000410000 */
[-C--:B------:R-:W-:Y:S01]  /*80e0*/  FMUL.FTZ R11, R37, R152.reuse ;  /* 0x00000098250b7220 */ /* 0x080fe20000410000 */
[----:B------:R0:W-:Y:S01]  /*80f0*/  SYNCS.ARRIVE.TRANS64.RED.A1T0 RZ, [R3+URZ], RZ ;  /* 0x000000ff03ff79a7 */ /* 0x0001e2000810043f */
        /* <DEDUP_REMOVED lines=32> */
[----:B------:R-:W-:Y:S01]  /*8300*/  UISETP.NE.AND UP0, UPT, UR50, 0x2, UPT ;  /* 0x000000023200788c */ /* 0x000fe2000bf05270 */
        /* <DEDUP_REMOVED lines=84> */
[----:B------:R-:W-:Y:S01]  /*8850*/  USEL UR4, URZ, 0x1, UP0 ;  /* 0x000000013f047887 */ /* 0x000fe20008000000 */
[-C--:B------:R-:W-:Y:S01]  /*8860*/  FMUL.FTZ R38, R142, R14.reuse ;  /* 0x0000000e8e267220 */ /* 0x080fe20000410000 */
[-C--:B------:R-:W-:Y:S01]  /*8870*/  FMUL.FTZ R34, R143, R14.reuse ;  /* 0x0000000e8f227220 */ /* 0x080fe20000410000 */
[-C--:B------:R-:W-:Y:S01]  /*8880*/  FMUL.FTZ R35, R146, R14.reuse ;  /* 0x0000000e92237220 */ /* 0x080fe20000410000 */
[-C--:B------:R-:W-:Y:S01]  /*8890*/  FMUL.FTZ R31, R147, R14.reuse ;  /* 0x0000000e931f7220 */ /* 0x080fe20000410000 */
[-C--:B------:R-:W-:Y:S01]  /*88a0*/  FMUL.FTZ R30, R150, R14.reuse ;  /* 0x0000000e961e7220 */ /* 0x080fe20000410000 */
[----:B------:R-:W-:Y:S01]  /*88b0*/  PLOP3.LUT P0, PT, PT, PT, PT, 0x8, 0x0 ;  /* 0x000000000000781c */ /* 0x000fe20003f0e170 */
[----:B------:R-:W-:Y:S01]  /*88c0*/  FMUL.FTZ R14, R151, R14 ;  /* 0x0000000e970e7220 */ /* 0x000fe20000410000 */
[----:B------:R-:W-:-:S02]  /*88d0*/  UIADD3 UR43, UR43, 0x1, URZ ;  /* 0x000000012b2b7890 */ /* 0x000fc4000fffe03f */
[----:B------:R-:W-:Y:S02]  /*88e0*/  USEL UR50, UR50, URZ, UP0 ;  /* 0x0000003f32327287 */ /* 0x000fe40008000000 */
[----:B0-----:R-:W-:-:S12]  /*88f0*/  ULOP3.LUT UR42, UR42, UR4, URZ, 0x3c, !UPT ;  /* 0x000000042a2a7292 */ /* 0x001fd8000f8e3c3f */
.L_x_123:
[----:B------:R-:W0:Y:S01]  /*8900*/  S2R R26, SR_CgaCtaId ;  /* 0x00000000001a7919 */ /* 0x000e220000008800 */
[----:B------:R-:W-:Y:S01]  /*8910*/  MOV R3, 0x400 ;  /* 0x0000040000037802 */ /* 0x000fe20000000f00 */
[----:B------:R-:W-:Y:S01]  /*8920*/  BSSY B0, `(.L_x_146) ;  /* 0x000036d000007945 */ /* 0x000fe20003800000 */
[----:B------:R-:W-:Y:S02]  /*8930*/  BAR.SYNC.DEFER_BLOCKING 0x5, 0x180 ;  /* 0x0146000000007b1d */ /* 0x000fe40000010000 */
[----:B0-----:R-:W-:-:S05]  /*8940*/  LEA R3, R26, R3, 0x18 ;  /* 0x000000031a037211 */ /* 0x001fca00078ec0ff */
[----:B------:R-:W0:Y:S02]  /*8950*/  LDS.128 R80, [R3+0x388d0] ;  /* 0x0388d00003507984 */ /* 0x000e240000000c00 */
[----:B0-----:R-:W-:Y:S01]  /*8960*/  R2UR UR5, R82 ;  /* 0x00000000520572ca */ /* 0x001fe200000e0000 */
[----:B------:R-:W-:Y:S06]  /*8970*/  BAR.ARV 0x4, 0x180 ;  /* 0x0106000000007b1d */ /* 0x000fec0000002000 */
[----:B------:R-:W-:Y:S08]  /*8980*/  @P0 BRA `(.L_x_147) ;  /* 0x0000002800980947 */ /* 0x000ff00003800000 */
[----:B------:R-:W0:Y:S01]  /*8990*/  S2R R94, SR_TID.X ;  /* 0x00000000005e7919 */ /* 0x000e220000002100 */
[----:B------:R-:W-:Y:S01]  /*89a0*/  ULDC.64 UR6, c[0x4][0x38] ;  /* 0x01000e0000067ab9 */ /* 0x000fe20000000a00 */
[----:B0-----:R-:W-:-:S05]  /*89b0*/  IMAD.SHL.U32 R26, R94, 0x4, RZ ;  /* 0x000000045e1a7824 */ /* 0x001fca00078e00ff */
[----:B------:R-:W-:-:S04]  /*89c0*/  LOP3.LUT R26, R26, 0xc, RZ, 0xc0, !PT ;  /* 0x0000000c1a1a7812 */ /* 0x000fc800078ec0ff */
[----:B------:R-:W-:-:S05]  /*89d0*/  IADD3 R26, P0, R26, UR6, RZ ;  /* 0x000000061a1a7c10 */ /* 0x000fca000ff1e0ff */
[----:B------:R-:W-:Y:S01]  /*89e0*/  IMAD.X R27, RZ, RZ, UR7, P0 ;  /* 0x00000007ff1b7e24 */ /* 0x000fe200080e06ff */
[----:B------:R-:W-:Y:S01]  /*89f0*/  F2FP.BF16.F32.PACK_AB R9, R9, R10 ;  /* 0x0000000a0909723e */ /* 0x000fe200000010ff */
[----:B------:R-:W-:-:S03]  /*8a00*/  ULDC.64 UR6, c[0x0][0xbd8] ;  /* 0x0002f60000067ab9 */ /* 0x000fc60000000a00 */
[----:B------:R0:W2:Y:S01]  /*8a10*/  LDG.E.CONSTANT R26, desc[UR46][R26.64] ;  /* 0x0000002e1a1a7981 */ /* 0x0000a2000c1e9900 */
[----:B------:R-:W-:Y:S01]  /*8a20*/  LOP3.LUT P0, R10, R94, 0x3, RZ, 0xc0, !PT ;  /* 0x000000035e0a7812 */ /* 0x000fe2000780c0ff */
[----:B------:R-:W-:Y:S01]  /*8a30*/  ULEA UR4, UP1, UR36, UR6, 0x2 ;  /* 0x0000000624047291 */ /* 0x000fe2000f82103f */
[----:B------:R-:W-:Y:S01]  /*8a40*/  F2FP.BF16.F32.PACK_AB R6, R11, R6 ;  /* 0x000000060b06723e */ /* 0x000fe200000010ff */
[----:B------:R-:W-:Y:S01]  /*8a50*/  UISETP.NE.U32.AND UP0, UPT, UR6, URZ, UPT ;  /* 0x0000003f0600728c */ /* 0x000fe2000bf05070 */
[----:B------:R-:W-:Y:S01]  /*8a60*/  ISETP.EQ.OR P0, PT, R10, 0x3, !P0 ;  /* 0x000000030a00780c */ /* 0x000fe20004702670 */
[----:B------:R-:W-:Y:S01]  /*8a70*/  ULEA.HI.X UR6, UR36, UR7, UR37, 0x2, UP1 ;  /* 0x0000000724067291 */ /* 0x000fe200088f1425 */
[----:B------:R-:W-:Y:S01]  /*8a80*/  F2FP.BF16.F32.PACK_AB R88, R88, R77 ;  /* 0x0000004d5858723e */ /* 0x000fe200000010ff */
[----:B------:R-:W-:Y:S01]  /*8a90*/  UISETP.NE.AND.EX UP0, UPT, UR7, URZ, UPT, UP0 ;  /* 0x0000003f0700728c */ /* 0x000fe2000bf05300 */
[----:B------:R-:W-:Y:S02]  /*8aa0*/  SEL R77, R9, R6, P0 ;  /* 0x00000006094d7207 */ /* 0x000fe40000000000 */
[----:B------:R-:W-:-:S02]  /*8ab0*/  SEL R11, R6, R9, P0 ;  /* 0x00000009060b7207 */ /* 0x000fc40000000000 */
[----:B------:R-:W1:Y:S01]  /*8ac0*/  S2R R6, SR_SWINHI ;  /* 0x0000000000067919 */ /* 0x000e620000002f00 */
[----:B------:R-:W-:Y:S02]  /*8ad0*/  F2FP.BF16.F32.PACK_AB R53, R60, R53 ;  /* 0x000000353c35723e */ /* 0x000fe400000010ff */
[----:B------:R-:W-:Y:S02]  /*8ae0*/  F2FP.BF16.F32.PACK_AB R56, R57, R56 ;  /* 0x000000383938723e */ /* 0x000fe400000010ff */
        /* <DEDUP_REMOVED lines=35> */
[----:B------:R-:W-:Y:S02]  /*8d20*/  F2FP.BF16.F32.PACK_AB R64, R65, R64 ;  /* 0x000000404140723e */ /* 0x000fe400000010ff */
[----:B------:R-:W-:Y:S02]  /*8d30*/  MOV R4, R3 ;  /* 0x0000000300047202 */ /* 0x000fe40000000f00 */
[----:B-1----:R-:W-:Y:S02]  /*8d40*/  MOV R5, R6 ;  /* 0x0000000600057202 */ /* 0x002fe40000000f00 */
[----:B------:R-:W-:Y:S02]  /*8d50*/  F2FP.BF16.F32.PACK_AB R38, R38, R43 ;  /* 0x0000002b2626723e */ /* 0x000fe400000010ff */
[----:B------:R-:W-:-:S02]  /*8d60*/  SEL R95, R61, R64, P0 ;  /* 0x000000403d5f7207 */ /* 0x000fc40000000000 */
[----:B------:R-:W-:Y:S01]  /*8d70*/  SEL R43, R64, R61, P0 ;  /* 0x0000003d402b7207 */ /* 0x000fe20000000000 */
[----:B------:R-:W-:Y:S01]  /*8d80*/  IMAD.WIDE R60, R235, 0x2, R4 ;  /* 0x00000002eb3c7825 */ /* 0x000fe200078e0204 */
[----:B------:R-:W-:Y:S02]  /*8d90*/  F2FP.BF16.F32.PACK_AB R152, R152, R153 ;  /* 0x000000999898723e */ /* 0x000fe400000010ff */
[----:B------:R-:W-:Y:S02]  /*8da0*/  F2FP.BF16.F32.PACK_AB R149, R148, R149 ;  /* 0x000000959495723e */ /* 0x000fe400000010ff */
[----:B------:R-:W-:Y:S02]  /*8db0*/  IADD3 R143, P2, R60, 0x20, RZ ;  /* 0x000000203c8f7810 */ /* 0x000fe40007f5e0ff */
[----:B------:R-:W-:Y:S02]  /*8dc0*/  F2FP.BF16.F32.PACK_AB R54, R54, R59 ;  /* 0x0000003b3636723e */ /* 0x000fe400000010ff */
[----:B------:R-:W-:-:S02]  /*8dd0*/  LOP3.LUT R6, R143, 0x380, RZ, 0xc0, !PT ;  /* 0x000003808f067812 */ /* 0x000fc400078ec0ff */
[----:B------:R-:W-:Y:S02]  /*8de0*/  F2FP.BF16.F32.PACK_AB R55, R50, R55 ;  /* 0x000000373237723e */ /* 0x000fe400000010ff */
[----:B------:R-:W-:Y:S02]  /*8df0*/  SEL R123, R152, R149, P0 ;  /* 0x00000095987b7207 */ /* 0x000fe40000000000 */
[----:B------:R-:W-:Y:S02]  /*8e00*/  SEL R65, R149, R152, P0 ;  /* 0x0000009895417207 */ /* 0x000fe40000000000 */
[----:B------:R-:W-:Y:S02]  /*8e10*/  SHF.R.U64 R6, R6, 0x3, RZ ;  /* 0x0000000306067819 */ /* 0x000fe400000012ff */
[----:B------:R-:W-:Y:S02]  /*8e20*/  IADD3 R149, P5, R60, 0x4000, RZ ;  /* 0x000040003c957810 */ /* 0x000fe40007fbe0ff */
[----:B------:R-:W-:-:S02]  /*8e30*/  F2FP.BF16.F32.PACK_AB R72, R73, R72 ;  /* 0x000000484948723e */ /* 0x000fc400000010ff */
[----:B------:R-:W-:Y:S02]  /*8e40*/  F2FP.BF16.F32.PACK_AB R144, R144, R145 ;  /* 0x000000919090723e */ /* 0x000fe400000010ff */
[----:B------:R-:W-:Y:S02]  /*8e50*/  F2FP.BF16.F32.PACK_AB R121, R128, R121 ;  /* 0x000000798079723e */ /* 0x000fe400000010ff */
[----:B------:R-:W-:Y:S02]  /*8e60*/  F2FP.BF16.F32.PACK_AB R124, R125, R124 ;  /* 0x0000007c7d7c723e */ /* 0x000fe400000010ff */
[----:B------:R-:W-:Y:S02]  /*8e70*/  SEL R137, R54, R55, P0 ;  /* 0x0000003736897207 */ /* 0x000fe40000000000 */
[----:B------:R-:W-:Y:S01]  /*8e80*/  SEL R73, R55, R54, P0 ;  /* 0x0000003637497207 */ /* 0x000fe20000000000 */
[----:B------:R-:W-:Y:S01]  /*8e90*/  IMAD.X R55, RZ, RZ, R61, P2 ;  /* 0x000000ffff377224 */ /* 0x000fe200010e063d */
[----:B------:R-:W-:-:S02]  /*8ea0*/  F2FP.BF16.F32.PACK_AB R156, R156, R157 ;  /* 0x0000009d9c9c723e */ /* 0x000fc400000010ff */
[----:B------:R-:W-:Y:S02]  /*8eb0*/  F2FP.BF16.F32.PACK_AB R155, R154, R155 ;  /* 0x0000009b9a9b723e */ /* 0x000fe400000010ff */
[----:B------:R-:W-:Y:S02]  /*8ec0*/  IADD3 R145, P3, R60, 0x40, RZ ;  /* 0x000000403c917810 */ /* 0x000fe40007f7e0ff */
[----:B------:R-:W-:Y:S02]  /*8ed0*/  LOP3.LUT R54, R6, R143, RZ, 0x3c, !PT ;  /* 0x0000008f06367212 */ /* 0x000fe400078e3cff */
[----:B------:R-:W-:Y:S01]  /*8ee0*/  F2FP.BF16.F32.PACK_AB R48, R49, R48 ;  /* 0x000000303130723e */ /* 0x000fe200000010ff */
[----:B------:R-:W-:Y:S01]  /*8ef0*/  IMAD.X R53, RZ, RZ, R61, P3 ;  /* 0x000000ffff357224 */ /* 0x000fe200018e063d */
[----:B------:R-:W-:Y:S02]  /*8f00*/  LOP3.LUT R6, R149, 0x380, RZ, 0xc0, !PT ;  /* 0x0000038095067812 */ /* 0x000fe400078ec0ff */
[----:B------:R-:W-:-:S02]  /*8f10*/  F2FP.BF16.F32.PACK_AB R49, R58, R63 ;  /* 0x0000003f3a31723e */ /* 0x000fc400000010ff */
[----:B------:R-:W-:Y:S02]  /*8f20*/  SEL R111, R121, R124, P0 ;  /* 0x0000007c796f7207 */ /* 0x000fe40000000000 */
[----:B------:R-:W-:Y:S02]  /*8f30*/  SEL R58, R124, R121, P0 ;  /* 0x000000797c3a7207 */ /* 0x000fe40000000000 */
[----:B------:R-:W-:Y:S02]  /*8f40*/  F2FP.BF16.F32.PACK_AB R12, R15, R12 ;  /* 0x0000000c0f0c723e */ /* 0x000fe400000010ff */
[----:B------:R-:W-:Y:S02]  /*8f50*/  F2FP.BF16.F32.PACK_AB R13, R20, R13 ;  /* 0x0000000d140d723e */ /* 0x000fe400000010ff */
[----:B------:R-:W-:Y:S02]  /*8f60*/  SEL R121, R156, R155, P0 ;  /* 0x0000009b9c797207 */ /* 0x000fe40000000000 */
[----:B------:R-:W-:-:S02]  /*8f70*/  SEL R64, R155, R156, P0 ;  /* 0x0000009c9b407207 */ /* 0x000fc40000000000 */
[C---:B------:R-:W-:Y:S02]  /*8f80*/  IADD3 R147, P4, R60.reuse, 0x60, RZ ;  /* 0x000000603c937810 */ /* 0x040fe40007f9e0ff */
[----:B------:R-:W-:Y:S02]  /*8f90*/  IADD3 R155, P2, R60, 0x4060, RZ ;  /* 0x000040603c9b7810 */ /* 0x000fe40007f5e0ff */
[----:B------:R-:W-:Y:S02]  /*8fa0*/  SHF.R.U64 R6, R6, 0x3, RZ ;  /* 0x0000000306067819 */ /* 0x000fe400000012ff */
[----:B------:R-:W-:Y:S02]  /*8fb0*/  IADD3 R157, P3, R60, 0x8000, RZ ;  /* 0x000080003c9d7810 */ /* 0x000fe40007f7e0ff */
[----:B------:R-:W-:Y:S02]  /*8fc0*/  SEL R75, R8, R7, P0 ;  /* 0x00000007084b7207 */ /* 0x000fe40000000000 */
[----:B------:R-:W-:-:S02]  /*8fd0*/  SEL R10, R7, R8, P0 ;  /* 0x00000008070a7207 */ /* 0x000fc40000000000 */
[----:B------:R-:W-:Y:S02]  /*8fe0*/  F2FP.BF16.F32.PACK_AB R37, R44, R37 ;  /* 0x000000252c25723e */ /* 0x000fe400000010ff */
[----:B------:R-:W-:Y:S02]  /*8ff0*/  F2FP.BF16.F32.PACK_AB R96, R96, R89 ;  /* 0x000000596060723e */ /* 0x000fe400000010ff */
[----:B------:R-:W-:Y:S02]  /*9000*/  F2FP.BF16.F32.PACK_AB R31, R14, R31 ;  /* 0x0000001f0e1f723e */ /* 0x000fe400000010ff */
[----:B------:R-:W-:Y:S02]  /*9010*/  SEL R79, R12, R13, P0 ;  /* 0x0000000d0c4f7207 */ /* 0x000fe40000000000 */
[----:B------:R-:W-:Y:S02]  /*9020*/  SEL R20, R13, R12, P0 ;  /* 0x0000000c0d147207 */ /* 0x000fe40000000000 */
[----:B------:R-:W-:-:S02]  /*9030*/  IADD3 R151, P6, R60, 0x4020, RZ ;  /* 0x000040203c977810 */ /* 0x000fc40007fde0ff */
[----:B------:R-:W-:Y:S02]  /*9040*/  LOP3.LUT R8, R145, 0x380, RZ, 0xc0, !PT ;  /* 0x0000038091087812 */ /* 0x000fe400078ec0ff */
[----:B------:R-:W-:Y:S02]  /*9050*/  F2FP.BF16.F32.PACK_AB R164, R164, R165 ;  /* 0x000000a5a4a4723e */ /* 0x000fe400000010ff */
[----:B------:R-:W-:Y:S02]  /*9060*/  F2FP.BF16.F32.PACK_AB R163, R162, R163 ;  /* 0x000000a3a2a3723e */ /* 0x000fe400000010ff */
[----:B------:R-:W-:Y:S02]  /*9070*/  F2FP.BF16.F32.PACK_AB R32, R33, R32 ;  /* 0x000000202120723e */ /* 0x000fe400000010ff */
[----:B------:R-:W-:Y:S02]  /*9080*/  F2FP.BF16.F32.PACK_AB R39, R34, R39 ;  /* 0x000000272227723e */ /* 0x000fe400000010ff */
[----:B------:R-:W-:-:S02]  /*9090*/  IADD3 R153, P1, R60, 0x4040, RZ ;  /* 0x000040403c997810 */ /* 0x000fc40007f3e0ff */
[----:B------:R-:W-:Y:S02]  /*90a0*/  LOP3.LUT R12, R147, 0x380, RZ, 0xc0, !PT ;  /* 0x00000380930c7812 */ /* 0x000fe400078ec0ff */
[----:B------:R-:W-:Y:S02]  /*90b0*/  LOP3.LUT R14, R155, 0x380, RZ, 0xc0, !PT ;  /* 0x000003809b0e7812 */ /* 0x000fe400078ec0ff */
[----:B------:R-:W-:Y:S02]  /*90c0*/  LOP3.LUT R44, R6, R149, RZ, 0x3c, !PT ;  /* 0x00000095062c7212 */ /* 0x000fe400078e3cff */
[----:B------:R-:W-:Y:S02]  /*90d0*/  F2FP.BF16.F32.PACK_AB R33, R85, R84 ;  /* 0x000000545521723e */ /* 0x000fe400000010ff */
[----:B------:R-:W-:Y:S02]  /*90e0*/  LOP3.LUT R6, R157, 0x380, RZ, 0xc0, !PT ;  /* 0x000003809d067812 */ /* 0x000fe400078ec0ff */
[----:B------:R-:W-:-:S02]  /*90f0*/  SEL R139, R74, R99, P0 ;  /* 0x000000634a8b7207 */ /* 0x000fc40000000000 */
[----:B------:R-:W-:Y:S02]  /*9100*/  F2FP.BF16.F32.PACK_AB R45, R52, R45 ;  /* 0x0000002d342d723e */ /* 0x000fe400000010ff */
[----:B------:R-:W-:Y:S02]  /*9110*/  F2FP.BF16.F32.PACK_AB R69, R76, R69 ;  /* 0x000000454c45723e */ /* 0x000fe400000010ff */
[----:B------:R-:W-:Y:S02]  /*9120*/  SEL R107, R96, R41, P0 ;  /* 0x00000029606b7207 */ /* 0x000fe40000000000 */
[----:B------:R-:W-:Y:S01]  /*9130*/  SEL R50, R41, R96, P0 ;  /* 0x0000006029327207 */ /* 0x000fe20000000000 */
[----:B------:R-:W-:Y:S01]  /*9140*/  IMAD.X R41, RZ, RZ, R61, P6 ;  /* 0x000000ffff297224 */ /* 0x000fe200030e063d */
[----:B------:R-:W-:Y:S02]  /*9150*/  SEL R74, R99, R74, P0 ;  /* 0x0000004a634a7207 */ /* 0x000fe40000000000 */
[----:B------:R-:W-:-:S02]  /*9160*/  SHF.R.U64 R8, R8, 0x3, RZ ;  /* 0x0000000308087819 */ /* 0x000fc400000012ff */
[----:B------:R-:W-:Y:S02]  /*9170*/  F2FP.BF16.F32.PACK_AB R21, R28, R21 ;  /* 0x000000151c15723e */ /* 0x000fe400000010ff */
[----:B------:R-:W-:Y:S02]  /*9180*/  F2FP.BF16.F32.PACK_AB R29, R36, R29 ;  /* 0x0000001d241d723e */ /* 0x000fe400000010ff */
[----:B------:R-:W-:Y:S02]  /*9190*/  SEL R117, R164, R163, P0 ;  /* 0x000000a3a4757207 */ /* 0x000fe40000000000 */
[----:B------:R-:W-:Y:S02]  /*91a0*/  SEL R59, R163, R164, P0 ;  /* 0x000000a4a33b7207 */ /* 0x000fe40000000000 */
[----:B------:R-:W-:Y:S02]  /*91b0*/  SEL R99, R38, R39, P0 ;  /* 0x0000002726637207 */ /* 0x000fe40000000000 */
[----:B------:R-:W-:Y:S01]  /*91c0*/  SEL R76, R39, R38, P0 ;  /* 0x00000026274c7207 */ /* 0x000fe20000000000 */
[----:B------:R-:W-:Y:S01]  /*91d0*/  IMAD.X R39, RZ, RZ, R61, P1 ;  /* 0x000000ffff277224 */ /* 0x000fe200008e063d */
[----:B------:R-:W-:-:S02]  /*91e0*/  SHF.R.U64 R12, R12, 0x3, RZ ;  /* 0x000000030c0c7819 */ /* 0x000fc400000012ff */
[----:B------:R-:W-:Y:S02]  /*91f0*/  SHF.R.U64 R14, R14, 0x3, RZ ;  /* 0x000000030e0e7819 */ /* 0x000fe400000012ff */
[----:B------:R-:W-:Y:S02]  /*9200*/  F2FP.BF16.F32.PACK_AB R28, R62, R67 ;  /* 0x000000433e1c723e */ /* 0x000fe400000010ff */
[----:B------:R-:W-:Y:S02]  /*9210*/  SEL R103, R88, R33, P0 ;  /* 0x0000002158677207 */ /* 0x000fe40000000000 */
[----:B------:R-:W-:Y:S01]  /*9220*/  SEL R47, R33, R88, P0 ;  /* 0x00000058212f7207 */ /* 0x000fe20000000000 */
[----:B------:R-:W-:Y:S01]  /*9230*/  IMAD.X R33, RZ, RZ, R61, P3 ;  /* 0x000000ffff217224 */ /* 0x000fe200018e063d */
[----:B------:R-:W-:Y:S02]  /*9240*/  IADD3 R163, P6, R60, 0x8060, RZ ;  /* 0x000080603ca37810 */ /* 0x000fe40007fde0ff */
[----:B------:R-:W-:-:S02]  /*9250*/  SHF.R.U64 R6, R6, 0x3, RZ ;  /* 0x0000000306067819 */ /* 0x000fc400000012ff */
[----:B------:R-:W-:Y:S02]  /*9260*/  F2FP.BF16.F32.PACK_AB R168, R168, R169 ;  /* 0x000000a9a8a8723e */ /* 0x000fe400000010ff */
[----:B------:R-:W-:Y:S02]  /*9270*/  F2FP.BF16.F32.PACK_AB R160, R160, R161 ;  /* 0x000000a1a0a0723e */ /* 0x000fe400000010ff */
[----:B------:R-:W-:Y:S02]  /*9280*/  F2FP.BF16.F32.PACK_AB R159, R158, R159 ;  /* 0x0000009f9e9f723e */ /* 0x000fe400000010ff */
[----:B------:R-:W-:Y:S02]  /*9290*/  F2FP.BF16.F32.PACK_AB R15, R86, R91 ;  /* 0x0000005b560f723e */ /* 0x000fe400000010ff */
[----:B------:R-:W-:Y:S02]  /*92a0*/  SEL R89, R37, R40, P0 ;  /* 0x0000002825597207 */ /* 0x000fe40000000000 */
[----:B------:R-:W-:-:S02]  /*92b0*/  SEL R36, R40, R37, P0 ;  /* 0x0000002528247207 */ /* 0x000fc40000000000 */
[----:B------:R-:W-:Y:S02]  /*92c0*/  IADD3 R165, P1, R60, 0xc000, RZ ;  /* 0x0000c0003ca57810 */ /* 0x000fe40007f3e0ff */
[----:B------:R-:W-:Y:S02]  /*92d0*/  F2FP.BF16.F32.PACK_AB R78, R78, R87 ;  /* 0x000000574e4e723e */ /* 0x000fe400000010ff */
[----:B------:R-:W-:Y:S02]  /*92e0*/  SEL R91, R45, R48, P0 ;  /* 0x000000302d5b7207 */ /* 0x000fe40000000000 */
[----:B------:R-:W-:Y:S01]  /*92f0*/  SEL R37, R48, R45, P0 ;  /* 0x0000002d30257207 */ /* 0x000fe20000000000 */
[----:B------:R-:W-:Y:S01]  /*9300*/  IMAD.X R45, RZ, RZ, R61, P5 ;  /* 0x000000ffff2d7224 */ /* 0x000fe200028e063d */
[----:B------:R-:W-:Y:S02]  /*9310*/  IADD3 R169, P3, R60, 0xc040, RZ ;  /* 0x0000c0403ca97810 */ /* 0x000fe40007f7e0ff */
[----:B------:R-:W-:-:S02]  /*9320*/  LOP3.LUT R52, R8, R145, RZ, 0x3c, !PT ;  /* 0x0000009108347212 */ /* 0x000fc400078e3cff */
[----:B------:R-:W-:Y:S01]  /*9330*/  SEL R87, R29, R32, P0 ;  /* 0x000000201d577207 */ /* 0x000fe20000000000 */
[----:B------:R-:W-:Y:S01]  /*9340*/  IMAD.X R7, RZ, RZ, R61, P3 ;  /* 0x000000ffff077224 */ /* 0x000fe200018e063d */
[----:B0-----:R-:W-:Y:S02]  /*9350*/  SEL R27, R32, R29, P0 ;  /* 0x0000001d201b7207 */ /* 0x001fe40000000000 */
[----:B------:R-:W-:Y:S02]  /*9360*/  SEL R101, R69, R72, P0 ;  /* 0x0000004845657207 */ /* 0x000fe40000000000 */
[----:B------:R-:W-:Y:S02]  /*9370*/  SEL R46, R72, R69, P0 ;  /* 0x00000045482e7207 */ /* 0x000fe40000000000 */
[----:B------:R-:W-:Y:S02]  /*9380*/  LOP3.LUT R48, R12, R147, RZ, 0x3c, !PT ;  /* 0x000000930c307212 */ /* 0x000fe400078e3cff */
[----:B------:R-:W-:-:S02]  /*9390*/  LOP3.LUT R8, R151, 0x380, RZ, 0xc0, !PT ;  /* 0x0000038097087812 */ /* 0x000fc400078ec0ff */
[----:B------:R-:W-:Y:S02]  /*93a0*/  LOP3.LUT R34, R14, R155, RZ, 0x3c, !PT ;  /* 0x0000009b0e227212 */ /* 0x000fe400078e3cff */
[----:B------:R-:W-:Y:S02]  /*93b0*/  SEL R135, R28, R49, P0 ;  /* 0x000000311c877207 */ /* 0x000fe40000000000 */
[----:B------:R-:W-:Y:S01]  /*93c0*/  SEL R72, R49, R28, P0 ;  /* 0x0000001c31487207 */ /* 0x000fe20000000000 */
[----:B------:R-:W-:Y:S01]  /*93d0*/  IMAD.X R49, RZ, RZ, R61, P4 ;  /* 0x000000ffff317224 */ /* 0x000fe200020e063d */
[----:B------:R-:W-:Y:S02]  /*93e0*/  LOP3.LUT R12, R153, 0x380, RZ, 0xc0, !PT ;  /* 0x00000380990c7812 */ /* 0x000fe400078ec0ff */
[----:B------:R-:W-:Y:S02]  /*93f0*/  LOP3.LUT R14, R163, 0x380, RZ, 0xc0, !PT ;  /* 0x00000380a30e7812 */ /* 0x000fe400078ec0ff */
[----:B------:R-:W-:-:S02]  /*9400*/  LOP3.LUT R32, R6, R157, RZ, 0x3c, !PT ;  /* 0x0000009d06207212 */ /* 0x000fc400078e3cff */
[----:B------:R-:W-:Y:S02]  /*9410*/  SEL R119, R160, R159, P0 ;  /* 0x0000009fa0777207 */ /* 0x000fe40000000000 */
[----:B------:R-:W-:Y:S02]  /*9420*/  SEL R62, R159, R160, P0 ;  /* 0x000000a09f3e7207 */ /* 0x000fe40000000000 */
[C---:B------:R-:W-:Y:S02]  /*9430*/  LOP3.LUT R9, R60.reuse, 0x380, RZ, 0xc0, !PT ;  /* 0x000003803c097812 */ /* 0x040fe400078ec0ff */
[----:B------:R-:W-:Y:S02]  /*9440*/  LOP3.LUT R6, R165, 0x380, RZ, 0xc0, !PT ;  /* 0x00000380a5067812 */ /* 0x000fe400078ec0ff */
[----:B------:R-:W-:Y:S02]  /*9450*/  IADD3 R159, P4, R60, 0x8020, RZ ;  /* 0x000080203c9f7810 */ /* 0x000fe40007f9e0ff */
[----:B------:R-:W-:Y:S01]  /*9460*/  LOP3.LUT R80, R169, 0x380, RZ, 0xc0, !PT ;  /* 0x00000380a9507812 */ /* 0x000fe200078ec0ff */
[----:B--2---:R-:W-:Y:S01]  /*9470*/  SHFL.IDX PT, R75, R75, R26, 0x1c1f ;  /* 0x001c1f1a4b4b7589 */ /* 0x004fe200000e0000 */
[----:B------:R-:W-:Y:S01]  /*9480*/  F2FP.BF16.F32.PACK_AB R167, R166, R167 ;  /* 0x000000a7a6a7723e */ /* 0x000fe200000010ff */
[----:B------:R-:W-:Y:S01]  /*9490*/  IMAD.X R29, RZ, RZ, R61, P4 ;  /* 0x000000ffff1d7224 */ /* 0x000fe200020e063d */
[----:B------:R-:W-:Y:S01]  /*94a0*/  SHF.R.U64 R8, R8, 0x3, RZ ;  /* 0x0000000308087819 */ /* 0x000fe200000012ff */
[----:B------:R-:W-:Y:S01]  /*94b0*/  SHFL.IDX PT, R77, R77, R26, 0x1c1f ;  /* 0x001c1f1a4d4d7589 */ /* 0x000fe200000e0000 */
[----:B------:R-:W-:-:S02]  /*94c0*/  SHF.R.U64 R12, R12, 0x3, RZ ;  /* 0x000000030c0c7819 */ /* 0x000fc400000012ff */
[----:B------:R-:W-:Y:S01]  /*94d0*/  SHF.R.U64 R14, R14, 0x3, RZ ;  /* 0x000000030e0e7819 */ /* 0x000fe200000012ff */
[----:B------:R-:W-:Y:S01]  /*94e0*/  SHFL.IDX PT, R113, R113, R26, 0x1c1f ;  /* 0x001c1f1a71717589 */ /* 0x000fe200000e0000 */
[----:B------:R-:W-:Y:S02]  /*94f0*/  IADD3 R161, P5, R60, 0x8040, RZ ;  /* 0x000080403ca17810 */ /* 0x000fe40007fbe0ff */
[----:B------:R-:W-:Y:S01]  /*9500*/  SHF.R.U64 R9, R9, 0x3, RZ ;  /* 0x0000000309097819 */ /* 0x000fe200000012ff */
[----:B------:R-:W-:Y:S01]  /*9510*/  SHFL.IDX PT, R117, R117, R26, 0x1c1f ;  /* 0x001c1f1a75757589 */ /* 0x000fe200000e0000 */
[----:B------:R-:W-:Y:S02]  /*9520*/  SHF.R.U64 R6, R6, 0x3, RZ ;  /* 0x0000000306067819 */ /* 0x000fe400000012ff */
[----:B------:R-:W-:Y:S01]  /*9530*/  F2FP.BF16.F32.PACK_AB R30, R30, R35 ;  /* 0x000000231e1e723e */ /* 0x000fe200000010ff */
[----:B------:R-:W-:Y:S01]  /*9540*/  IMAD.X R35, RZ, RZ, R61, P2 ;  /* 0x000000ffff237224 */ /* 0x000fe200010e063d */
[----:B------:R-:W-:Y:S01]  /*9550*/  SEL R85, R21, R24, P0 ;  /* 0x0000001815557207 */ /* 0x000fe20000000000 */
[----:B------:R-:W-:Y:S01]  /*9560*/  SHFL.IDX PT, R79, R79, R26, 0x1c1f ;  /* 0x001c1f1a4f4f7589 */ /* 0x000fe200000e0000 */
[----:B------:R-:W-:-:S02]  /*9570*/  SHF.R.U64 R80, R80, 0x3, RZ ;  /* 0x0000000350507819 */ /* 0x000fc400000012ff */
[----:B------:R-:W-:Y:S01]  /*9580*/  F2FP.BF16.F32.PACK_AB R141, R140, R141 ;  /* 0x0000008d8c8d723e */ /* 0x000fe200000010ff */
[----:B------:R-:W-:Y:S01]  /*9590*/  SHFL.IDX PT, R87, R87, R26, 0x1c1f ;  /* 0x001c1f1a57577589 */ /* 0x000fe200000e0000 */
[----:B------:R-:W-:Y:S02]  /*95a0*/  SEL R21, R24, R21, P0 ;  /* 0x0000001518157207 */ /* 0x000fe40000000000 */
[----:B------:R-:W-:Y:S01]  /*95b0*/  SEL R115, R168, R167, P0 ;  /* 0x000000a7a8737207 */ /* 0x000fe20000000000 */
[----:B------:R-:W-:Y:S01]  /*95c0*/  SHFL.IDX PT, R85, R85, R26, 0x1c1f ;  /* 0x001c1f1a55557589 */ /* 0x000fe200000e0000 */
[----:B------:R-:W-:Y:S02]  /*95d0*/  SEL R63, R167, R168, P0 ;  /* 0x000000a8a73f7207 */ /* 0x000fe40000000000 */
[----:B------:R-:W-:Y:S01]  /*95e0*/  LOP3.LUT R40, R8, R151, RZ, 0x3c, !PT ;  /* 0x0000009708287212 */ /* 0x000fe200078e3cff */
[----:B------:R-:W-:Y:S01]  /*95f0*/  SHFL.IDX PT, R119, R119, R26, 0x1c1f ;  /* 0x001c1f1a77777589 */ /* 0x000fe200000e0000 */
[----:B------:R-:W-:-:S02]  /*9600*/  F2FP.BF16.F32.PACK_AB R90, R90, R129 ;  /* 0x000000815a5a723e */ /* 0x000fc400000010ff */
[C---:B------:R-:W-:Y:S01]  /*9610*/  IADD3 R167, P2, R60.reuse, 0xc020, RZ ;  /* 0x0000c0203ca77810 */ /* 0x040fe20007f5e0ff */
[----:B------:R-:W-:Y:S01]  /*9620*/  SHFL.IDX PT, R115, R115, R26, 0x1c1f ;  /* 0x001c1f1a73737589 */ /* 0x000fe200000e0000 */
[----:B------:R-:W-:Y:S02]  /*9630*/  IADD3 R171, P4, R60, 0xc060, RZ ;  /* 0x0000c0603cab7810 */ /* 0x000fe40007f9e0ff */
[----:B------:R-:W-:Y:S01]  /*9640*/  LOP3.LUT R38, R12, R153, RZ, 0x3c, !PT ;  /* 0x000000990c267212 */ /* 0x000fe200078e3cff */
[--C-:B------:R-:W-:Y:S01]  /*9650*/  IMAD.X R13, RZ, RZ, R61.reuse, P2 ;  /* 0x000000ffff0d7224 */ /* 0x100fe200010e063d */
[----:B------:R-:W-:Y:S01]  /*9660*/  LOP3.LUT R8, R159, 0x380, RZ, 0xc0, !PT ;  /* 0x000003809f087812 */ /* 0x000fe200078ec0ff */
[----:B------:R-:W-:Y:S01]  /*9670*/  SHFL.IDX PT, R89, R89, R26, 0x1c1f ;  /* 0x001c1f1a59597589 */ /* 0x000fe200000e0000 */
[----:B------:R-:W-:Y:S02]  /*9680*/  LOP3.LUT R24, R14, R163, RZ, 0x3c, !PT ;  /* 0x000000a30e187212 */ /* 0x000fe400078e3cff */
[----:B------:R-:W-:Y:S01]  /*9690*/  LOP3.LUT R60, R9, R60, RZ, 0x3c, !PT ;  /* 0x0000003c093c7212 */ /* 0x000fe200078e3cff */
[----:B------:R-:W-:Y:S01]  /*96a0*/  IMAD.X R9, RZ, RZ, R61, P4 ;  /* 0x000000ffff097224 */ /* 0x000fe200020e063d */
[----:B------:R-:W-:Y:S01]  /*96b0*/  LOP3.LUT R12, R161, 0x380, RZ, 0xc0, !PT ;  /* 0x00000380a10c7812 */ /* 0x000fe200078ec0ff */
[----:B------:R-:W-:Y:S01]  /*96c0*/  SHFL.IDX PT, R121, R121, R26, 0x1c1f ;  /* 0x001c1f1a79797589 */ /* 0x000fe200000e0000 */
[----:B------:R-:W-:-:S02]  /*96d0*/  LOP3.LUT R14, R6, R165, RZ, 0x3c, !PT ;  /* 0x000000a5060e7212 */ /* 0x000fc400078e3cff */
[----:B------:R-:W-:Y:S01]  /*96e0*/  LOP3.LUT R6, R80, R169, RZ, 0x3c, !PT ;  /* 0x000000a950067212 */ /* 0x000fe200078e3cff */
[----:B------:R-:W-:Y:S01]  /*96f0*/  SHFL.IDX PT, R123, R123, R26, 0x1c1f ;  /* 0x001c1f1a7b7b7589 */ /* 0x000fe200000e0000 */
[----:B------:R-:W-:Y:S02]  /*9700*/  SEL R125, R144, R141, P0 ;  /* 0x0000008d907d7207 */ /* 0x000fe40000000000 */
[----:B------:R-:W-:Y:S01]  /*9710*/  SEL R67, R141, R144, P0 ;  /* 0x000000908d437207 */ /* 0x000fe20000000000 */
[----:B------:R-:W-:Y:S01]  /*9720*/  SHFL.IDX PT, R91, R91, R26, 0x1c1f ;  /* 0x001c1f1a5b5b7589 */ /* 0x000fe200000e0000 */
[----:B------:R-:W-:Y:S02]  /*9730*/  SEL R131, R78, R25, P0 ;  /* 0x000000194e837207 */ /* 0x000fe40000000000 */
[----:B------:R-:W-:Y:S01]  /*9740*/  SEL R70, R25, R78, P0 ;  /* 0x0000004e19467207 */ /* 0x000fe20000000000 */
[--C-:B------:R-:W-:Y:S01]  /*9750*/  IMAD.X R25, RZ, RZ, R61.reuse, P6 ;  /* 0x000000ffff197224 */ /* 0x100fe200030e063d */
[----:B------:R-:W-:Y:S01]  /*9760*/  SEL R129, R90, R15, P0 ;  /* 0x0000000f5a817207 */ /* 0x000fe20000000000 */
[----:B------:R-:W-:Y:S01]  /*9770*/  SHFL.IDX PT, R125, R125, R26, 0x1c1f ;  /* 0x001c1f1a7d7d7589 */ /* 0x000fe200000e0000 */
[----:B------:R-:W-:Y:S01]  /*9780*/  SEL R69, R15, R90, P0 ;  /* 0x0000005a0f457207 */ /* 0x000fe20000000000 */
[--C-:B------:R-:W-:Y:S01]  /*9790*/  IMAD.X R15, RZ, RZ, R61.reuse, P1 ;  /* 0x000000ffff0f7224 */ /* 0x100fe200008e063d */
[----:B------:R-:W-:Y:S01]  /*97a0*/  SEL R141, R30, R31, P0 ;  /* 0x0000001f1e8d7207 */ /* 0x000fe20000000000 */
[----:B------:R-:W-:Y:S01]  /*97b0*/  SHFL.IDX PT, R93, R93, R26, 0x1c1f ;  /* 0x001c1f1a5d5d7589 */ /* 0x000fe200000e0000 */
[----:B------:R-:W-:Y:S01]  /*97c0*/  SEL R78, R31, R30, P0 ;  /* 0x0000001e1f4e7207 */ /* 0x000fe20000000000 */
[----:B------:R-:W-:Y:S01]  /*97d0*/  IMAD.X R31, RZ, RZ, R61, P5 ;  /* 0x000000ffff1f7224 */ /* 0x000fe200028e063d */
[----:B------:R-:W-:Y:S01]  /*97e0*/  SHF.R.U64 R8, R8, 0x3, RZ ;  /* 0x0000000308087819 */ /* 0x000fe200000012ff */
[----:B------:R-:W-:Y:S01]  /*97f0*/  SHFL.IDX PT, R127, R127, R26, 0x1c1f ;  /* 0x001c1f1a7f7f7589 */ /* 0x000fe200000e0000 */
[----:B------:R-:W-:-:S02]  /*9800*/  SHF.R.U64 R12, R12, 0x3, RZ ;  /* 0x000000030c0c7819 */ /* 0x000fc400000012ff */
[----:B------:R-:W-:Y:S01]  /*9810*/  MOV R106, R60 ;  /* 0x0000003c006a7202 */ /* 0x000fe20000000f00 */
[----:B------:R-:W-:Y:S01]  /*9820*/  SHFL.IDX PT, R95, R95, R26, 0x1c1f ;  /* 0x001c1f1a5f5f7589 */ /* 0x000fe200000e0000 */
[----:B------:R-:W-:Y:S02]  /*9830*/  MOV R61, R6 ;  /* 0x00000006003d7202 */ /* 0x000fe40000000f00 */
[----:B------:R-:W-:Y:S01]  /*9840*/  LOP3.LUT R7, R26, 0x2, RZ, 0x3c, !PT ;  /* 0x000000021a077812 */ /* 0x000fe200078e3cff */
[----:B------:R-:W-:Y:S01]  /*9850*/  SHFL.IDX PT, R129, R129, R26, 0x1c1f ;  /* 0x001c1f1a81817589 */ /* 0x000fe200000e0000 */
[----:B------:R-:W-:Y:S02]  /*9860*/  LOP3.LUT R28, R8, R159, RZ, 0x3c, !PT ;  /* 0x0000009f081c7212 */ /* 0x000fe400078e3cff */
[----:B------:R-:W-:Y:S01]  /*9870*/  LOP3.LUT R30, R12, R161, RZ, 0x3c, !PT ;  /* 0x000000a10c1e7212 */ /* 0x000fe200078e3cff */
[----:B------:R-:W0:Y:S01]  /*9880*/  SHFL.IDX PT, R10, R10, R7, 0x1c1f ;  /* 0x001c1f070a0a7589 */ /* 0x000e2200000e0000 */
[----:B------:R-:W-:-:S02]  /*9890*/  MOV R102, R52 ;  /* 0x0000003400667202 */ /* 0x000fc40000000f00 */
[----:B------:R-:W-:Y:S01]  /*98a0*/  MOV R88, R14 ;  /* 0x0000000e00587202 */ /* 0x000fe20000000f00 */
[----:B------:R-:W1:Y:S01]  /*98b0*/  SHFL.IDX PT, R66, R66, R7, 0x1c1f ;  /* 0x001c1f0742427589 */ /* 0x000e6200000e0000 */
[----:B------:R-:W-:Y:S02]  /*98c0*/  MOV R104, R54 ;  /* 0x0000003600687202 */ /* 0x000fe40000000f00 */
[----:B------:R-:W-:Y:S01]  /*98d0*/  MOV R90, R28 ;  /* 0x0000001c005a7202 */ /* 0x000fe20000000f00 */
[----:B------:R2:W3:Y:S01]  /*98e0*/  SHFL.IDX PT, R14, R11, R7, 0x1c1f ;  /* 0x001c1f070b0e7589 */ /* 0x0004e200000e0000 */
[----:B------:R-:W-:Y:S02]  /*98f0*/  MOV R53, R24 ;  /* 0x0000001800357202 */ /* 0x000fe40000000f00 */
[----:B------:R-:W-:Y:S01]  /*9900*/  MOV R55, R30 ;  /* 0x0000001e00377202 */ /* 0x000fe20000000f00 */
[----:B------:R-:W4:Y:S01]  /*9910*/  SHFL.IDX PT, R24, R63, R7, 0x1c1f ;  /* 0x001c1f073f187589 */ /* 0x000f2200000e0000 */
[----:B------:R-:W-:-:S02]  /*9920*/  MOV R92, R34 ;  /* 0x00000022005c7202 */ /* 0x000fc40000000f00 */
[----:B------:R-:W-:Y:S01]  /*9930*/  LOP3.LUT R8, R167, 0x380, RZ, 0xc0, !PT ;  /* 0x00000380a7087812 */ /* 0x000fe200078ec0ff */
[----:B------:R-:W4:Y:S01]  /*9940*/  SHFL.IDX PT, R28, R59, R7, 0x1c1f ;  /* 0x001c1f073b1c7589 */ /* 0x000f2200000e0000 */
[----:B------:R-:W-:Y:S02]  /*9950*/  LOP3.LUT R82, R171, 0x380, RZ, 0xc0, !PT ;  /* 0x00000380ab527812 */ /* 0x000fe400078ec0ff */
[----:B------:R-:W-:Y:S01]  /*9960*/  MOV R94, R38 ;  /* 0x00000026005e7202 */ /* 0x000fe20000000f00 */
[----:B------:R-:W4:Y:S01]  /*9970*/  SHFL.IDX PT, R20, R20, R7, 0x1c1f ;  /* 0x001c1f0714147589 */ /* 0x000f2200000e0000 */
[----:B------:R-:W-:Y:S02]  /*9980*/  MOV R98, R44 ;  /* 0x0000002c00627202 */ /* 0x000fe40000000f00 */
[----:B------:R-:W-:Y:S01]  /*9990*/  SHF.R.U64 R8, R8, 0x3, RZ ;  /* 0x0000000308087819 */ /* 0x000fe200000012ff */
[----:B------:R-:W4:Y:S01]  /*99a0*/  SHFL.IDX PT, R30, R21, R7, 0x1c1f ;  /* 0x001c1f07151e7589 */ /* 0x000f2200000e0000 */
[----:B------:R-:W-:-:S02]  /*99b0*/  SHF.R.U64 R82, R82, 0x3, RZ ;  /* 0x0000000352527819 */ /* 0x000fc400000012ff */
[----:B------:R-:W-:Y:S01]  /*99c0*/  MOV R96, R40 ;  /* 0x0000002800607202 */ /* 0x000fe20000000f00 */
[----:B------:R4:W-:Y:S01]  /*99d0*/  SHFL.IDX PT, R34, R27, R7, 0x1c1f ;  /* 0x001c1f071b227589 */ /* 0x0009e200000e0000 */
[----:B------:R-:W-:Y:S02]  /*99e0*/  LOP3.LUT R12, R8, R167, RZ, 0x3c, !PT ;  /* 0x000000a7080c7212 */ /* 0x000fe400078e3cff */
[----:B------:R-:W-:Y:S01]  /*99f0*/  MOV R100, R48 ;  /* 0x0000003000647202 */ /* 0x000fe20000000f00 */
[----:B------:R-:W4:Y:S01]  /*9a00*/  SHFL.IDX PT, R62, R62, R7, 0x1c1f ;  /* 0x001c1f073e3e7589 */ /* 0x000f2200000e0000 */
[----:B------:R-:W-:Y:S02]  /*9a10*/  LOP3.LUT R8, R82, R171, RZ, 0x3c, !PT ;  /* 0x000000ab52087212 */ /* 0x000fe400078e3cff */
[----:B------:R-:W-:Y:S01]  /*9a20*/  MOV R86, R12 ;  /* 0x0000000c00567202 */ /* 0x000fe20000000f00 */
[----:B------:R-:W-:Y:S01]  /*9a30*/  SHFL.IDX PT, R38, R36, R7, 0x1c1f ;  /* 0x001c1f0724267589 */ /* 0x000fe200000e0000 */
[----:B------:R-:W-:-:S02]  /*9a40*/  MOV R41, R8 ;  /* 0x0000000800297202 */ /* 0x000fc40000000f00 */
[----:B0-----:R-:W-:Y:S01]  /*9a50*/  SEL R8, R75, R10, P0 ;  /* 0x0000000a4b087207 */ /* 0x001fe20000000000 */
[----:B------:R-:W0:Y:S01]  /*9a60*/  SHFL.IDX PT, R64, R64, R7, 0x1c1f ;  /* 0x001c1f0740407589 */ /* 0x000e2200000e0000 */
[----:B------:R-:W-:Y:S02]  /*9a70*/  SEL R10, R10, R75, P0 ;  /* 0x0000004b0a0a7207 */ /* 0x000fe40000000000 */
[----:B-1----:R-:W-:Y:S01]  /*9a80*/  SEL R9, R113, R66, P0 ;  /* 0x0000004271097207 */ /* 0x002fe20000000000 */
[----:B------:R-:W1:Y:S01]  /*9a90*/  SHFL.IDX PT, R44, R65, R7, 0x1c1f ;  /* 0x001c1f07412c7589 */ /* 0x000e6200000e0000 */
[----:B--2---:R-:W-:Y:S02]  /*9aa0*/  SEL R11, R66, R113, P0 ;  /* 0x00000071420b7207 */ /* 0x004fe40000000000 */
[----:B---3--:R-:W-:Y:S01]  /*9ab0*/  SEL R12, R77, R14, P0 ;  /* 0x0000000e4d0c7207 */ /* 0x008fe20000000000 */
[----:B------:R-:W-:Y:S01]  /*9ac0*/  BAR.SYNC.DEFER_BLOCKING 0x1, 0x100 ;  /* 0x0044000000007b1d */ /* 0x000fe20000010000 */
[----:B------:R-:W-:-:S02]  /*9ad0*/  SEL R14, R14, R77, P0 ;  /* 0x0000004d0e0e7207 */ /* 0x000fc40000000000 */
[----:B----4-:R-:W-:Y:S02]  /*9ae0*/  SEL R13, R115, R24, P0 ;  /* 0x00000018730d7207 */ /* 0x010fe40000000000 */
[----:B------:R-:W-:Y:S02]  /*9af0*/  SEL R15, R24, R115, P0 ;  /* 0x00000073180f7207 */ /* 0x000fe40000000000 */
[----:B------:R-:W-:Y:S01]  /*9b00*/  SEL R25, R117, R28, P0 ;  /* 0x0000001c75197207 */ /* 0x000fe20000000000 */
[----:B------:R1:W-:Y:S01]  /*9b10*/  SHFL.IDX PT, R6, R37, R7, 0x1c1f ;  /* 0x001c1f0725067589 */ /* 0x0003e200000e0000 */
[----:B------:R-:W-:Y:S02]  /*9b20*/  SEL R27, R28, R117, P0 ;  /* 0x000000751c1b7207 */ /* 0x000fe40000000000 */
[----:B------:R-:W-:Y:S01]  /*9b30*/  MOV R49, R32 ;  /* 0x0000002000317202 */ /* 0x000fe20000000f00 */
[----:B------:R-:W-:Y:S01]  /*9b40*/  SHFL.IDX PT, R60, R67, R7, 0x1c1f ;  /* 0x001c1f07433c7589 */ /* 0x000fe200000e0000 */
[----:B------:R-:W-:-:S02]  /*9b50*/  SEL R24, R79, R20, P0 ;  /* 0x000000144f187207 */ /* 0x000fc40000000000 */
[----:B------:R-:W-:Y:S01]  /*9b60*/  SEL R28, R85, R30, P0 ;  /* 0x0000001e551c7207 */ /* 0x000fe20000000000 */
[----:B------:R-:W-:Y:S01]  /*9b70*/  SHFL.IDX PT, R42, R42, R7, 0x1c1f ;  /* 0x001c1f072a2a7589 */ /* 0x000fe200000e0000 */
[----:B------:R-:W-:Y:S02]  /*9b80*/  SEL R30, R30, R85, P0 ;  /* 0x000000551e1e7207 */ /* 0x000fe40000000000 */
[----:B------:R-:W-:Y:S01]  /*9b90*/  SEL R29, R119, R62, P0 ;  /* 0x0000003e771d7207 */ /* 0x000fe20000000000 */
[----:B------:R-:W-:Y:S01]  /*9ba0*/  SHFL.IDX PT, R68, R68, R7, 0x1c1f ;  /* 0x001c1f0744447589 */ /* 0x000fe200000e0000 */
[----:B------:R-:W-:Y:S02]  /*9bb0*/  SEL R31, R62, R119, P0 ;  /* 0x000000773e1f7207 */ /* 0x000fe40000000000 */
[----:B------:R-:W-:Y:S01]  /*9bc0*/  SEL R32, R87, R34, P0 ;  /* 0x0000002257207207 */ /* 0x000fe20000000000 */
[----:B------:R-:W-:Y:S01]  /*9bd0*/  SHFL.IDX PT, R40, R43, R7, 0x1c1f ;  /* 0x001c1f072b287589 */ /* 0x000fe200000e0000 */
[----:B------:R-:W-:-:S02]  /*9be0*/  SEL R34, R34, R87, P0 ;  /* 0x0000005722227207 */ /* 0x000fc40000000000 */
[----:B0-----:R-:W-:Y:S01]  /*9bf0*/  SEL R33, R121, R64, P0 ;  /* 0x0000004079217207 */ /* 0x001fe20000000000 */
[----:B------:R-:W-:Y:S01]  /*9c00*/  SHFL.IDX PT, R80, R69, R7, 0x1c1f ;  /* 0x001c1f0745507589 */ /* 0x000fe200000e0000 */
[----:B------:R-:W-:Y:S02]  /*9c10*/  SEL R35, R64, R121, P0 ;  /* 0x0000007940237207 */ /* 0x000fe40000000000 */
[----:B------:R-:W-:Y:S01]  /*9c20*/  SEL R36, R89, R38, P0 ;  /* 0x0000002659247207 */ /* 0x000fe20000000000 */
[----:B------:R-:W-:Y:S01]  /*9c30*/  SHFL.IDX PT, R101, R101, R26, 0x1c1f ;  /* 0x001c1f1a65657589 */ /* 0x000fe200000e0000 */
[----:B------:R-:W-:Y:S02]  /*9c40*/  SEL R38, R38, R89, P0 ;  /* 0x0000005926267207 */ /* 0x000fe40000000000 */
[----:B-1----:R-:W-:Y:S01]  /*9c50*/  SEL R37, R123, R44, P0 ;  /* 0x0000002c7b257207 */ /* 0x002fe20000000000 */
[----:B------:R-:W0:Y:S01]  /*9c60*/  SHFL.IDX PT, R46, R46, R7, 0x1c1f ;  /* 0x001c1f072e2e7589 */ /* 0x000e2200000e0000 */
[----:B------:R-:W-:-:S02]  /*9c70*/  SEL R39, R44, R123, P0 ;  /* 0x0000007b2c277207 */ /* 0x000fc40000000000 */
[----:B------:R-:W-:Y:S01]  /*9c80*/  PLOP3.LUT P1, PT, PT, PT, UP0, 0x80, 0x0 ;  /* 0x000000000000781c */ /* 0x000fe20003f2f008 */
[----:B------:R-:W-:Y:S04]  /*9c90*/  SHFL.IDX PT, R103, R103, R26, 0x1c1f ;  /* 0x001c1f1a67677589 */ /* 0x000fe800000e0000 */
[----:B------:R-:W-:Y:S04]  /*9ca0*/  SHFL.IDX PT, R131, R131, R26, 0x1c1f ;  /* 0x001c1f1a83837589 */ /* 0x000fe800000e0000 */
[----:B------:R-:W-:Y:S04]  /*9cb0*/  SHFL.IDX PT, R48, R47, R7, 0x1c1f ;  /* 0x001c1f072f307589 */ /* 0x000fe800000e0000 */
[----:B------:R-:W1:Y:S04]  /*9cc0*/  SHFL.IDX PT, R70, R70, R7, 0x1c1f ;  /* 0x001c1f0746467589 */ /* 0x000e6800000e0000 */
[----:B------:R-:W-:Y:S04]  /*9cd0*/  SHFL.IDX PT, R107, R107, R26, 0x1c1f ;  /* 0x001c1f1a6b6b7589 */ /* 0x000fe800000e0000 */
[----:B------:R-:W-:Y:S01]  /*9ce0*/  SHFL.IDX PT, R133, R133, R26, 0x1c1f ;  /* 0x001c1f1a85857589 */ /* 0x000fe200000e0000 */
[----:B0-----:R-:W-:-:S02]  /*9cf0*/  SEL R44, R101, R46, P0 ;  /* 0x0000002e652c7207 */ /* 0x001fc40000000000 */
[----:B------:R-:W-:Y:S01]  /*9d00*/  SEL R46, R46, R101, P0 ;  /* 0x000000652e2e7207 */ /* 0x000fe20000000000 */
[----:B------:R-:W-:Y:S04]  /*9d10*/  SHFL.IDX PT, R50, R50, R7, 0x1c1f ;  /* 0x001c1f0732327589 */ /* 0x000fe800000e0000 */
[----:B------:R-:W-:Y:S04]  /*9d20*/  SHFL.IDX PT, R82, R71, R7, 0x1c1f ;  /* 0x001c1f0747527589 */ /* 0x000fe800000e0000 */
[----:B------:R-:W-:Y:S04]  /*9d30*/  SHFL.IDX PT, R135, R135, R26, 0x1c1f ;  /* 0x001c1f1a87877589 */ /* 0x000fe800000e0000 */
[----:B------:R-:W0:Y:S01]  /*9d40*/  SHFL.IDX PT, R72, R72, R7, 0x1c1f ;  /* 0x001c1f0748487589 */ /* 0x000e2200000e0000 */
[----:B-1----:R-:W-:-:S02]  /*9d50*/  SEL R45, R131, R70, P0 ;  /* 0x00000046832d7207 */ /* 0x002fc40000000000 */
[----:B------:R-:W-:Y:S01]  /*9d60*/  SEL R47, R70, R131, P0 ;  /* 0x00000083462f7207 */ /* 0x000fe20000000000 */
[----:B------:R-:W-:Y:S04]  /*9d70*/  SHFL.IDX PT, R109, R109, R26, 0x1c1f ;  /* 0x001c1f1a6d6d7589 */ /* 0x000fe800000e0000 */
[----:B------:R-:W-:Y:S04]  /*9d80*/  SHFL.IDX PT, R137, R137, R26, 0x1c1f ;  /* 0x001c1f1a89897589 */ /* 0x000fe800000e0000 */
[----:B------:R0:W-:Y:S04]  /*9d90*/  SHFL.IDX PT, R52, R51, R7, 0x1c1f ;  /* 0x001c1f0733347589 */ /* 0x0001e800000e0000 */
[----:B------:R-:W-:Y:S04]  /*9da0*/  SHFL.IDX PT, R84, R73, R7, 0x1c1f ;  /* 0x001c1f0749547589 */ /* 0x000fe800000e0000 */
[----:B------:R-:W-:Y:S04]  /*9db0*/  SHFL.IDX PT, R97, R97, R26, 0x1c1f ;  /* 0x001c1f1a61617589 */ /* 0x000fe800000e0000 */
[----:B------:R-:W-:Y:S01]  /*9dc0*/  SHFL.IDX PT, R105, R105, R26, 0x1c1f ;  /* 0x001c1f1a69697589 */ /* 0x000fe200000e0000 */
[----:B0-----:R-:W-:-:S03]  /*9dd0*/  SEL R51, R72, R135, P0 ;  /* 0x0000008748337207 */ /* 0x001fc60000000000 */
        /* <DEDUP_REMOVED lines=8> */
[----:B------:R0:W-:Y:S04]  /*9e60*/  SHFL.IDX PT, R141, R141, R26, 0x1c1f ;  /* 0x001c1f1a8d8d7589 */ /* 0x0001e800000e0000 */
[----:B------:R1:W2:Y:S04]  /*9e70*/  SHFL.IDX PT, R78, R78, R7, 0x1c1f ;  /* 0x001c1f074e4e7589 */ /* 0x0002a800000e0000 */
[----:B------:R3:W-:Y:S01]  /*9e80*/  STSM.16.M88.4 [R106], R8 ;  /* 0x000000086a007844 */ /* 0x0007e20000000200 */
[----:B0-----:R-:W-:-:S03]  /*9e90*/  SEL R26, R20, R79, P0 ;  /* 0x0000004f141a7207 */ /* 0x001fc60000000000 */
[----:B------:R0:W-:Y:S01]  /*9ea0*/  STSM.16.M88.4 [R104], R12 ;  /* 0x0000000c68007844 */ /* 0x0001e20000000200 */
[----:B-1----:R-:W-:Y:S01]  /*9eb0*/  IMAD.U32 R7, RZ, RZ, UR6 ;  /* 0x00000006ff077e24 */ /* 0x002fe2000f8e00ff */
[----:B------:R-:W-:Y:S02]  /*9ec0*/  ULDC.64 UR6, c[0x0][0xbe0] ;  /* 0x0002f80000067ab9 */ /* 0x000fe40000000a00 */
[----:B------:R1:W-:Y:S04]  /*9ed0*/  STSM.16.M88.4 [R102], R24 ;  /* 0x0000001866007844 */ /* 0x0003e80000000200 */
[----:B------:R4:W-:Y:S01]  /*9ee0*/  STSM.16.M88.4 [R100], R28 ;  /* 0x0000001c64007844 */ /* 0x0009e20000000200 */
[----:B---3--:R-:W-:-:S03]  /*9ef0*/  SEL R8, R91, R6, P0 ;  /* 0x000000065b087207 */ /* 0x008fc60000000000 */
[----:B------:R-:W-:Y:S01]  /*9f00*/  STSM.16.M88.4 [R98], R32 ;  /* 0x0000002062007844 */ /* 0x000fe20000000200 */
[----:B------:R-:W-:Y:S02]  /*9f10*/  SEL R10, R6, R91, P0 ;  /* 0x0000005b060a7207 */ /* 0x000fe40000000000 */
[----:B------:R-:W-:Y:S01]  /*9f20*/  SEL R9, R125, R60, P0 ;  /* 0x0000003c7d097207 */ /* 0x000fe20000000000 */
[----:B------:R-:W-:Y:S01]  /*9f30*/  STSM.16.M88.4 [R96], R36 ;  /* 0x0000002460007844 */ /* 0x000fe20000000200 */
[----:B------:R-:W-:Y:S02]  /*9f40*/  SEL R11, R60, R125, P0 ;  /* 0x0000007d3c0b7207 */ /* 0x000fe40000000000 */
[----:B0-----:R-:W-:Y:S02]  /*9f50*/  SEL R12, R93, R42, P0 ;  /* 0x0000002a5d0c7207 */ /* 0x001fe40000000000 */
[----:B------:R-:W-:Y:S01]  /*9f60*/  SEL R14, R42, R93, P0 ;  /* 0x0000005d2a0e7207 */ /* 0x000fe20000000000 */
[----:B------:R0:W-:Y:S01]  /*9f70*/  STSM.16.M88.4 [R94], R8 ;  /* 0x000000085e007844 */ /* 0x0001e20000000200 */
[----:B------:R-:W-:-:S02]  /*9f80*/  SEL R13, R127, R68, P0 ;  /* 0x000000447f0d7207 */ /* 0x000fc40000000000 */
[----:B------:R-:W-:Y:S02]  /*9f90*/  SEL R15, R68, R127, P0 ;  /* 0x0000007f440f7207 */ /* 0x000fe40000000000 */
[----:B--2---:R-:W-:Y:S02]  /*9fa0*/  SEL R57, R141, R78, P0 ;  /* 0x0000004e8d397207 */ /* 0x004fe40000000000 */
[----:B------:R-:W-:Y:S01]  /*9fb0*/  SEL R59, R78, R141, P0 ;  /* 0x0000008d4e3b7207 */ /* 0x000fe20000000000 */
[----:B------:R-:W-:Y:S01]  /*9fc0*/  STSM.16.M88.4 [R92], R12 ;  /* 0x0000000c5c007844 */ /* 0x000fe20000000200 */
[----:B-1----:R-:W-:Y:S01]  /*9fd0*/  SEL R24, R95, R40, P0 ;  /* 0x000000285f187207 */ /* 0x002fe20000000000 */
[----:B------:R-:W-:Y:S01]  /*9fe0*/  UISETP.NE.U32.AND UP1, UPT, UR6, URZ, UPT ;  /* 0x0000003f0600728c */ /* 0x000fe2000bf25070 */
[----:B------:R-:W-:Y:S01]  /*9ff0*/  SEL R26, R40, R95, P0 ;  /* 0x0000005f281a7207 */ /* 0x000fe20000000000 */
[----:B------:R-:W-:Y:S01]  /*a000*/  IMAD.U32 R6, RZ, RZ, UR4 ;  /* 0x00000004ff067e24 */ /* 0x000fe2000f8e00ff */
[----:B------:R-:W-:-:S02]  /*a010*/  SEL R25, R129, R80, P0 ;  /* 0x0000005081197207 */ /* 0x000fc40000000000 */
[----:B------:R-:W-:Y:S02]  /*a020*/  SEL R27, R80, R129, P0 ;  /* 0x00000081501b7207 */ /* 0x000fe40000000000 */
[----:B----4-:R-:W-:Y:S02]  /*a030*/  SEL R28, R103, R48, P0 ;  /* 0x00000030671c7207 */ /* 0x010fe40000000000 */
[----:B------:R-:W-:Y:S01]  /*a040*/  SEL R30, R48, R103, P0 ;  /* 0x00000067301e7207 */ /* 0x000fe20000000000 */
[----:B------:R1:W-:Y:S01]  /*a050*/  STSM.16.M88.4 [R49], R24 ;  /* 0x0000001831007844 */ /* 0x0003e20000000200 */
[----:B------:R-:W-:Y:S02]  /*a060*/  SEL R29, R133, R82, P0 ;  /* 0x00000052851d7207 */ /* 0x000fe40000000000 */
[----:B------:R-:W-:Y:S01]  /*a070*/  SEL R31, R82, R133, P0 ;  /* 0x00000085521f7207 */ /* 0x000fe20000000000 */
[----:B------:R-:W-:Y:S01]  /*a080*/  STSM.16.M88.4 [R90], R44 ;  /* 0x0000002c5a007844 */ /* 0x000fe20000000200 */
[----:B------:R-:W-:-:S02]  /*a090*/  SEL R48, R107, R50, P0 ;  /* 0x000000326b307207 */ /* 0x000fc40000000000 */
[----:B------:R-:W-:Y:S01]  /*a0a0*/  SEL R50, R50, R107, P0 ;  /* 0x0000006b32327207 */ /* 0x000fe20000000000 */
[----:B------:R2:W-:Y:S01]  /*a0b0*/  STSM.16.M88.4 [R55], R28 ;  /* 0x0000001c37007844 */ /* 0x0005e20000000200 */
[----:B0-----:R-:W-:Y:S02]  /*a0c0*/  SEL R8, R109, R52, P0 ;  /* 0x000000346d087207 */ /* 0x001fe40000000000 */
[----:B------:R-:W-:Y:S02]  /*a0d0*/  SEL R10, R52, R109, P0 ;  /* 0x0000006d340a7207 */ /* 0x000fe40000000000 */
[----:B------:R-:W-:Y:S02]  /*a0e0*/  SEL R9, R137, R84, P0 ;  /* 0x0000005489097207 */ /* 0x000fe40000000000 */
[----:B------:R-:W-:Y:S02]  /*a0f0*/  SEL R11, R84, R137, P0 ;  /* 0x00000089540b7207 */ /* 0x000fe40000000000 */
[----:B-1----:R-:W-:-:S02]  /*a100*/  SEL R49, R135, R72, P0 ;  /* 0x0000004887317207 */ /* 0x002fc40000000000 */
[----:B------:R-:W-:Y:S02]  /*a110*/  SEL R12, R97, R56, P0 ;  /* 0x00000038610c7207 */ /* 0x000fe40000000000 */
[----:B------:R-:W-:Y:S01]  /*a120*/  SEL R14, R56, R97, P0 ;  /* 0x00000061380e7207 */ /* 0x000fe20000000000 */
[----:B------:R0:W-:Y:S01]  /*a130*/  STSM.16.M88.4 [R53], R48 ;  /* 0x0000003035007844 */ /* 0x0001e20000000200 */
[----:B------:R-:W-:Y:S02]  /*a140*/  SEL R13, R139, R74, P0 ;  /* 0x0000004a8b0d7207 */ /* 0x000fe40000000000 */
[----:B------:R-:W-:Y:S01]  /*a150*/  SEL R15, R74, R139, P0 ;  /* 0x0000008b4a0f7207 */ /* 0x000fe20000000000 */
[----:B------:R1:W-:Y:S01]  /*a160*/  STSM.16.M88.4 [R88], R8 ;  /* 0x0000000858007844 */ /* 0x0003e20000000200 */
[----:B------:R-:W-:Y:S02]  /*a170*/  SEL R52, R105, R54, P0 ;  /* 0x0000003669347207 */ /* 0x000fe40000000000 */
[----:B------:R-:W-:Y:S01]  /*a180*/  SEL R54, R54, R105, P0 ;  /* 0x0000006936367207 */ /* 0x000fe20000000000 */
[----:B------:R3:W-:Y:S01]  /*a190*/  STSM.16.M88.4 [R86], R12 ;  /* 0x0000000c56007844 */ /* 0x0007e20000000200 */
[----:B--2---:R-:W-:-:S02]  /*a1a0*/  SEL R55, R76, R99, P0 ;  /* 0x000000634c377207 */ /* 0x004fc40000000000 */
[----:B------:R-:W-:Y:S02]  /*a1b0*/  SEL R56, R111, R58, P0 ;  /* 0x0000003a6f387207 */ /* 0x000fe40000000000 */
[----:B------:R-:W-:Y:S02]  /*a1c0*/  SEL R58, R58, R111, P0 ;  /* 0x0000006f3a3a7207 */ /* 0x000fe40000000000 */
[----:B0-----:R-:W-:-:S05]  /*a1d0*/  SEL R53, R99, R76, P0 ;  /* 0x0000004c63357207 */ /* 0x001fca0000000000 */
[----:B------:R0:W-:Y:S04]  /*a1e0*/  STSM.16.M88.4 [R61], R52 ;  /* 0x000000343d007844 */ /* 0x0001e80000000200 */
[----:B------:R0:W-:Y:S01]  /*a1f0*/  STSM.16.M88.4 [R41], R56 ;  /* 0x0000003829007844 */ /* 0x0001e20000000200 */
[----:B------:R-:W-:Y:S01]  /*a200*/  BAR.SYNC.DEFER_BLOCKING 0x1, 0x100 ;  /* 0x0044000000007b1d */ /* 0x000fe20000010000 */
[----:B------:R-:W-:-:S07]  /*a210*/  UISETP.NE.AND.EX UP1, UPT, UR7, URZ, UPT, UP1 ;  /* 0x0000003f0700728c */ /* 0x000fce000bf25310 */
[----:B------:R-:W2:Y:S01]  /*a220*/  LDC R76, c[0x0][0xa88] ;  /* 0x0002a200ff4c7b82 */ /* 0x000ea20000000800 */
[----:B------:R-:W-:-:S03]  /*a230*/  PLOP3.LUT P2, PT, PT, PT, UP1, 0x80, 0x0 ;  /* 0x000000000000781c */ /* 0x000fc60003f4f018 */
[----:B------:R-:W-:Y:S02]  /*a240*/  @UP1 ULDC.64 UR6, c[0x0][0xbe0] ;  /* 0x0002f80000061ab9 */ /* 0x000fe40000000a00 */
[----:B------:R-:W-:-:S06]  /*a250*/  @UP1 UIMAD.WIDE UR6, UR36, 0x4, UR6 ;  /* 0x00000004240618a5 */ /* 0x000fcc000f8e0206 */
[----:B-1----:R-:W-:Y:S02]  /*a260*/  IMAD.U32 R8, RZ, RZ, UR6 ;  /* 0x00000006ff087e24 */ /* 0x002fe4000f8e00ff */
[----:B------:R-:W-:Y:S01]  /*a270*/  IMAD.U32 R9, RZ, RZ, UR7 ;  /* 0x00000007ff097e24 */ /* 0x000fe2000f8e00ff */
[----:B------:R-:W4:Y:S01]  /*a280*/  @P1 LDG.E R20, desc[UR46][R6.64] ;  /* 0x0000002e06141981 */ /* 0x000f22000c1e1900 */
[----:B------:R-:W-:Y:S01]  /*a290*/  IMAD R21, R18, 0x40, R16 ;  /* 0x0000004012157824 */ /* 0x000fe200078e0210 */
[----:B------:R-:W-:-:S03]  /*a2a0*/  UMOV UR4, URZ ;  /* 0x0000003f00047c82 */ /* 0x000fc60008000000 */
[----:B------:R-:W-:Y:S01]  /*a2b0*/  IMAD.WIDE R4, R21, 0x2, R4 ;  /* 0x0000000215047825 */ /* 0x000fe200078e0204 */
[----:B--2---:R0:W5:Y:S02]  /*a2c0*/  @P2 LDG.E R76, desc[UR46][R8.64] ;  /* 0x0000002e084c2981 */ /* 0x004164000c1e1900 */
[----:B---3--:R-:W-:Y:S02]  /*a2d0*/  IADD3 R13, P0, R4, 0x1000, RZ ;  /* 0x00001000040d7810 */ /* 0x008fe40007f1e0ff */
[----:B----4-:R-:W-:Y:S01]  /*a2e0*/  @P1 R2UR UR4, R20 ;  /* 0x00000000140412ca */ /* 0x010fe200000e0000 */
[----:B0-----:R-:W-:-:S14]  /*a2f0*/  @P2 BRA `(.L_x_148) ;  /* 0x0000000000102947 */ /* 0x001fdc0003800000 */
[----:B------:R-:W-:Y:S05]  /*a300*/  @!P1 BRA `(.L_x_148) ;  /* 0x00000000000c9947 */ /* 0x000fea0003800000 */
[----:B------:R-:W2:Y:S04]  /*a310*/  LDG.E R9, desc[UR46][R6.64] ;  /* 0x0000002e06097981 */ /* 0x000ea8000c1e1900 */
[----:B-----5:R-:W2:Y:S02]  /*a320*/  LDG.E R76, desc[UR46][R6.64+0x4] ;  /* 0x0000042e064c7981 */ /* 0x020ea4000c1e1900 */
[----:B--2---:R-:W-:-:S07]  /*a330*/  IMAD.IADD R76, R76, 0x1, -R9 ;  /* 0x000000014c4c7824 */ /* 0x004fce00078e0a09 */
.L_x_148:
[----:B------:R-:W-:Y:S01]  /*a340*/  USHF.R.S32.HI UR11, URZ, 0x1f, UR39 ;  /* 0x0000001f3f0b7899 */ /* 0x000fe20008011427 */
[C---:B------:R-:W-:Y:S01]  /*a350*/  IADD3 R9, P1, R4.reuse, 0x2000, RZ ;  /* 0x0000200004097810 */ /* 0x040fe20007f3e0ff */
[----:B------:R-:W-:Y:S01]  /*a360*/  ULDC.64 UR12, c[0x0][0xb70] ;  /* 0x0002dc00000c7ab9 */ /* 0x000fe20000000a00 */
[----:B------:R-:W-:Y:S01]  /*a370*/  USHF.R.S32.HI UR9, URZ, 0x1f, UR4 ;  /* 0x0000001f3f097899 */ /* 0x000fe20008011404 */
[----:B------:R-:W-:Y:S01]  /*a380*/  IADD3 R7, P2, R4, 0x3000, RZ ;  /* 0x0000300004077810 */ /* 0x000fe20007f5e0ff */
[----:B------:R-:W-:Y:S01]  /*a390*/  UIMAD UR10, UR11, UR12, URZ ;  /* 0x0000000c0b0a72a4 */ /* 0x000fe2000f8e023f */
[----:B------:R-:W-:Y:S01]  /*a3a0*/  LOP3.LUT R8, R9, 0x380, RZ, 0xc0, !PT ;  /* 0x0000038009087812 */ /* 0x000fe200078ec0ff */
[----:B------:R-:W-:Y:S01]  /*a3b0*/  UMOV UR8, UR4 ;  /* 0x0000000400087c82 */ /* 0x000fe20008000000 */
[----:B------:R-:W-:Y:S01]  /*a3c0*/  USEL UR37, UR37, URZ, !UP0 ;  /* 0x0000003f25257287 */ /* 0x000fe2000c000000 */
[----:B------:R-:W-:Y:S01]  /*a3d0*/  LOP3.LUT R6, R7, 0x380, RZ, 0xc0, !PT ;  /* 0x0000038007067812 */ /* 0x000fe200078ec0ff */
[----:B------:R-:W-:Y:S01]  /*a3e0*/  UIMAD.WIDE.U32 UR6, UR39, UR12, UR8 ;  /* 0x0000000c270672a5 */ /* 0x000fe2000f8e0008 */
[----:B------:R-:W-:Y:S01]  /*a3f0*/  SHF.R.U64 R8, R8, 0x3, RZ ;  /* 0x0000000308087819 */ /* 0x000fe200000012ff */
[----:B------:R-:W-:Y:S01]  /*a400*/  UIMAD UR10, UR39, UR13, UR10 ;  /* 0x0000000d270a72a4 */ /* 0x000fe2000f8e020a */
[----:B------:R-:W-:Y:S01]  /*a410*/  IMAD R11, R17, 0x80, R234 ;  /* 0x00000080110b7824 */ /* 0x000fe200078e02ea */
[----:B------:R-:W-:Y:S01]  /*a420*/  USEL UR36, UR36, URZ, !UP0 ;  /* 0x0000003f24247287 */ /* 0x000fe2000c000000 */
[----:B------:R-:W-:Y:S01]  /*a430*/  SHF.R.U64 R6, R6, 0x3, RZ ;  /* 0x0000000306067819 */ /* 0x000fe200000012ff */
[----:B------:R-:W-:Y:S01]  /*a440*/  ULDC.64 UR12, c[0x0][0xb78] ;  /* 0x0002de00000c7ab9 */ /* 0x000fe20000000a00 */
[----:B------:R-:W-:Y:S01]  /*a450*/  UIADD3 UR7, UR7, UR10, URZ ;  /* 0x0000000a07077290 */ /* 0x000fe2000fffe03f */
[----:B------:R-:W-:Y:S01]  /*a460*/  LOP3.LUT R12, R13, 0x380, RZ, 0xc0, !PT ;  /* 0x000003800d0c7812 */ /* 0x000fe200078ec0ff */
[----:B------:R-:W-:Y:S01]  /*a470*/  UIMAD UR8, UR37, UR12, URZ ;  /* 0x0000000c250872a4 */ /* 0x000fe2000f8e023f */
[----:B------:R-:W-:Y:S01]  /*a480*/  LOP3.LUT R8, R8, R9, RZ, 0x3c, !PT ;  /* 0x0000000908087212 */ /* 0x000fe200078e3cff */
[----:B------:R-:W-:Y:S01]  /*a490*/  UIMAD.WIDE.U32 UR6, UR36, UR12, UR6 ;  /* 0x0000000c240672a5 */ /* 0x000fe2000f8e0006 */
[----:B------:R-:W-:Y:S01]  /*a4a0*/  LOP3.LUT R6, R6, R7, RZ, 0x3c, !PT ;  /* 0x0000000706067212 */ /* 0x000fe200078e3cff */
[----:B------:R-:W-:Y:S01]  /*a4b0*/  UIMAD UR8, UR36, UR13, UR8 ;  /* 0x0000000d240872a4 */ /* 0x000fe2000f8e0208 */
[----:B------:R-:W-:-:S02]  /*a4c0*/  SHF.R.S32.HI R7, RZ, 0x1f, R11 ;  /* 0x0000001fff077819 */ /* 0x000fc4000001140b */
[----:B------:R-:W-:Y:S01]  /*a4d0*/  SHF.R.U64 R12, R12, 0x3, RZ ;  /* 0x000000030c0c7819 */ /* 0x000fe200000012ff */
[----:B------:R-:W-:Y:S01]  /*a4e0*/  ULDC.64 UR12, c[0x0][0xaa0] ;  /* 0x0002a800000c7ab9 */ /* 0x000fe20000000a00 */
[----:B------:R-:W-:Y:S01]  /*a4f0*/  IADD3 R9, P3, R11, UR6, RZ ;  /* 0x000000060b097c10 */ /* 0x000fe2000ff7e0ff */
[----:B------:R-:W-:Y:S01]  /*a500*/  IMAD.U32 R10, RZ, RZ, UR8 ;  /* 0x00000008ff0a7e24 */ /* 0x000fe2000f8e00ff */
[----:B------:R-:W-:Y:S01]  /*a510*/  LOP3.LUT R12, R12, R13, RZ, 0x3c, !PT ;  /* 0x0000000d0c0c7212 */ /* 0x000fe200078e3cff */
[--C-:B------:R-:W-:Y:S01]  /*a520*/  IMAD.X R13, RZ, RZ, R5.reuse, P0 ;  /* 0x000000ffff0d7224 */ /* 0x100fe200000e0605 */
[----:B------:R-:W-:Y:S02]  /*a530*/  IADD3 R69, P0, R4, 0x8000, RZ ;  /* 0x0000800004457810 */ /* 0x000fe40007f1e0ff */
[----:B------:R-:W-:Y:S01]  /*a540*/  IADD3.X R10, R7, UR7, R10, P3, !PT ;  /* 0x00000007070a7c10 */ /* 0x000fe20009ffe40a */
[----:B------:R-:W-:Y:S01]  /*a550*/  ULDC.64 UR6, c[0x0][0xb40] ;  /* 0x0002d00000067ab9 */ /* 0x000fe20000000a00 */
[----:B------:R-:W-:Y:S01]  /*a560*/  LOP3.LUT R68, R69, 0x380, RZ, 0xc0, !PT ;  /* 0x0000038045447812 */ /* 0x000fe200078ec0ff */
[----:B------:R-:W-:Y:S01]  /*a570*/  IMAD.X R7, RZ, RZ, R5, P2 ;  /* 0x000000ffff077224 */ /* 0x000fe200010e0605 */
[----:B------:R-:W-:-:S02]  /*a580*/  LEA R20, P3, R9, UR6, 0x2 ;  /* 0x0000000609147c11 */ /* 0x000fc4000f8610ff */
[----:B------:R-:W-:Y:S02]  /*a590*/  SHF.R.U64 R68, R68, 0x3, RZ ;  /* 0x0000000344447819 */ /* 0x000fe400000012ff */
[----:B------:R-:W-:Y:S01]  /*a5a0*/  LEA.HI.X R21, R9, UR7, R10, 0x2, P3 ;  /* 0x0000000709157c11 */ /* 0x000fe200098f140a */
[--C-:B------:R-:W-:Y:S01]  /*a5b0*/  IMAD.X R9, RZ, RZ, R5.reuse, P1 ;  /* 0x000000ffff097224 */ /* 0x100fe200008e0605 */
[----:B------:R-:W-:Y:S02]  /*a5c0*/  IADD3 R57, P1, R4, 0x9000, RZ ;  /* 0x0000900004397810 */ /* 0x000fe40007f3e0ff */
[----:B------:R-:W-:Y:S01]  /*a5d0*/  LOP3.LUT R68, R68, R69, RZ, 0x3c, !PT ;  /* 0x0000004544447212 */ /* 0x000fe200078e3cff */
[----:B------:R-:W-:Y:S01]  /*a5e0*/  IMAD.X R69, RZ, RZ, R5, P0 ;  /* 0x000000ffff457224 */ /* 0x000fe200000e0605 */
[----:B------:R-:W-:Y:S02]  /*a5f0*/  LOP3.LUT R56, R57, 0x380, RZ, 0xc0, !PT ;  /* 0x0000038039387812 */ /* 0x000fe400078ec0ff */
[----:B------:R-:W-:-:S02]  /*a600*/  IADD3 R61, P6, R4, 0x4000, RZ ;  /* 0x00004000043d7810 */ /* 0x000fc40007fde0ff */
[----:B------:R-:W-:Y:S02]  /*a610*/  SHF.R.U64 R56, R56, 0x3, RZ ;  /* 0x0000000338387819 */ /* 0x000fe400000012ff */
[C---:B------:R-:W-:Y:S02]  /*a620*/  IADD3 R49, P5, R4.reuse, 0x5000, RZ ;  /* 0x0000500004317810 */ /* 0x040fe40007fbe0ff */
[C---:B------:R-:W-:Y:S02]  /*a630*/  IADD3 R33, P4, R4.reuse, 0x6000, RZ ;  /* 0x0000600004217810 */ /* 0x040fe40007f9e0ff */
[C---:B------:R-:W-:Y:S02]  /*a640*/  IADD3 R25, P3, R4.reuse, 0x7000, RZ ;  /* 0x0000700004197810 */ /* 0x040fe40007f7e0ff */
[----:B------:R-:W-:Y:S02]  /*a650*/  IADD3 R45, P2, R4, 0xa000, RZ ;  /* 0x0000a000042d7810 */ /* 0x000fe40007f5e0ff */
[----:B------:R-:W-:-:S02]  /*a660*/  LOP3.LUT P0, RZ, R22, 0x3, RZ, 0xc0, !PT ;  /* 0x0000000316ff7812 */ /* 0x000fc4000780c0ff */
[----:B------:R-:W-:Y:S01]  /*a670*/  LOP3.LUT R56, R56, R57, RZ, 0x3c, !PT ;  /* 0x0000003938387212 */ /* 0x000fe200078e3cff */
[----:B------:R-:W-:Y:S01]  /*a680*/  IMAD.X R57, RZ, RZ, R5, P1 ;  /* 0x000000ffff397224 */ /* 0x000fe200008e0605 */
[----:B------:R-:W-:Y:S02]  /*a690*/  LOP3.LUT R60, R61, 0x380, RZ, 0xc0, !PT ;  /* 0x000003803d3c7812 */ /* 0x000fe400078ec0ff */
[----:B------:R-:W-:Y:S02]  /*a6a0*/  LOP3.LUT R48, R49, 0x380, RZ, 0xc0, !PT ;  /* 0x0000038031307812 */ /* 0x000fe400078ec0ff */
[----:B------:R-:W-:Y:S02]  /*a6b0*/  LOP3.LUT R32, R33, 0x380, RZ, 0xc0, !PT ;  /* 0x0000038021207812 */ /* 0x000fe400078ec0ff */
[----:B------:R-:W-:Y:S02]  /*a6c0*/  LOP3.LUT R24, R25, 0x380, RZ, 0xc0, !PT ;  /* 0x0000038019187812 */ /* 0x000fe400078ec0ff */
[----:B------:R-:W-:-:S02]  /*a6d0*/  LOP3.LUT R44, R45, 0x380, RZ, 0xc0, !PT ;  /* 0x000003802d2c7812 */ /* 0x000fc400078ec0ff */
[C---:B-----5:R-:W-:Y:S01]  /*a6e0*/  ISETP.GE.OR P1, PT, R11.reuse, R76, P0 ;  /* 0x0000004c0b00720c */ /* 0x060fe20000726670 */
[----:B------:R-:W-:Y:S01]  /*a6f0*/  VIADD R11, R11, 0x8 ;  /* 0x000000080b0b7836 */ /* 0x000fe20000000000 */
[----:B------:R-:W-:Y:S02]  /*a700*/  SHF.R.U64 R60, R60, 0x3, RZ ;  /* 0x000000033c3c7819 */ /* 0x000fe400000012ff */
[----:B------:R-:W-:Y:S02]  /*a710*/  SHF.R.U64 R48, R48, 0x3, RZ ;  /* 0x0000000330307819 */ /* 0x000fe400000012ff */
[----:B------:R-:W-:Y:S02]  /*a720*/  SHF.R.U64 R32, R32, 0x3, RZ ;  /* 0x0000000320207819 */ /* 0x000fe400000012ff */
[----:B------:R-:W-:Y:S02]  /*a730*/  SHF.R.U64 R24, R24, 0x3, RZ ;  /* 0x0000000318187819 */ /* 0x000fe400000012ff */
[----:B------:R-:W-:-:S02]  /*a740*/  SHF.R.U64 R44, R44, 0x3, RZ ;  /* 0x000000032c2c7819 */ /* 0x000fc400000012ff */
[----:B------:R-:W-:Y:S01]  /*a750*/  ISETP.GE.OR P0, PT, R11, R76, P0 ;  /* 0x0000004c0b00720c */ /* 0x000fe20000706670 */
[----:B------:R-:W-:Y:S01]  /*a760*/  @!P1 STG.E desc[UR46][R20.64], R2 ;  /* 0x0000000214009986 */ /* 0x000fe2000c10192e */
[----:B------:R-:W-:Y:S01]  /*a770*/  LOP3.LUT R60, R60, R61, RZ, 0x3c, !PT ;  /* 0x0000003d3c3c7212 */ /* 0x000fe200078e3cff */
[--C-:B------:R-:W-:Y:S01]  /*a780*/  IMAD.X R61, RZ, RZ, R5.reuse, P6 ;  /* 0x000000ffff3d7224 */ /* 0x100fe200030e0605 */
[----:B------:R-:W-:Y:S01]  /*a790*/  LOP3.LUT R48, R48, R49, RZ, 0x3c, !PT ;  /* 0x0000003130307212 */ /* 0x000fe200078e3cff */
[--C-:B------:R-:W-:Y:S01]  /*a7a0*/  IMAD.X R49, RZ, RZ, R5.reuse, P5 ;  /* 0x000000ffff317224 */ /* 0x100fe200028e0605 */
[----:B------:R-:W-:Y:S01]  /*a7b0*/  LOP3.LUT R32, R32, R33, RZ, 0x3c, !PT ;  /* 0x0000002120207212 */ /* 0x000fe200078e3cff */
[--C-:B------:R-:W-:Y:S01]  /*a7c0*/  IMAD.X R33, RZ, RZ, R5.reuse, P4 ;  /* 0x000000ffff217224 */ /* 0x100fe200020e0605 */
[----:B------:R-:W-:Y:S01]  /*a7d0*/  LOP3.LUT R24, R24, R25, RZ, 0x3c, !PT ;  /* 0x0000001918187212 */ /* 0x000fe200078e3cff */
[--C-:B------:R-:W-:Y:S01]  /*a7e0*/  IMAD.X R25, RZ, RZ, R5.reuse, P3 ;  /* 0x000000ffff197224 */ /* 0x100fe200018e0605 */
[----:B------:R-:W-:Y:S01]  /*a7f0*/  LOP3.LUT R44, R44, R45, RZ, 0x3c, !PT ;  /* 0x0000002d2c2c7212 */ /* 0x000fe200078e3cff */
[----:B------:R-:W-:Y:S01]  /*a800*/  IMAD.X R45, RZ, RZ, R5, P2 ;  /* 0x000000ffff2d7224 */ /* 0x000fe200010e0605 */
[C---:B------:R-:W-:Y:S01]  /*a810*/  IADD3 R37, P6, R4.reuse, 0xb000, RZ ;  /* 0x0000b00004257810 */ /* 0x040fe20007fde0ff */
[----:B------:R0:W-:Y:S01]  /*a820*/  @!P0 STG.E desc[UR46][R20.64+0x20], R0 ;  /* 0x0000200014008986 */ /* 0x0001e2000c10192e */
[----:B------:R-:W-:-:S02]  /*a830*/  IADD3 R73, P5, R4, 0xc000, RZ ;  /* 0x0000c00004497810 */ /* 0x000fc40007fbe0ff */
[C---:B------:R-:W-:Y:S02]  /*a840*/  IADD3 R65, P4, R4.reuse, 0xd000, RZ ;  /* 0x0000d00004417810 */ /* 0x040fe40007f9e0ff */
[C---:B------:R-:W-:Y:S01]  /*a850*/  LOP3.LUT R29, R4.reuse, 0x380, RZ, 0xc0, !PT ;  /* 0x00000380041d7812 */ /* 0x040fe200078ec0ff */
[----:B------:R-:W-:Y:S01]  /*a860*/  UIMAD UR6, UR9, UR12, URZ ;  /* 0x0000000c090672a4 */ /* 0x000fe2000f8e023f */
[C---:B------:R-:W-:Y:S01]  /*a870*/  IADD3 R53, P3, R4.reuse, 0xe000, RZ ;  /* 0x0000e00004357810 */ /* 0x040fe20007f7e0ff */
[----:B------:R-:W-:Y:S01]  /*a880*/  IMAD.U32 R19, RZ, RZ, UR12 ;  /* 0x0000000cff137e24 */ /* 0x000fe2000f8e00ff */
[----:B------:R-:W-:Y:S01]  /*a890*/  IADD3 R15, P2, R4, 0xf000, RZ ;  /* 0x0000f000040f7810 */ /* 0x000fe20007f5e0ff */
[----:B------:R-:W5:Y:S01]  /*a8a0*/  LD.E.128 R60, desc[UR46][R60.64] ;  /* 0x0000002e3c3c7980 */ /* 0x000f62000c101d00 */
[----:B------:R-:W-:Y:S02]  /*a8b0*/  LOP3.LUT R36, R37, 0x380, RZ, 0xc0, !PT ;  /* 0x0000038025247812 */ /* 0x000fe400078ec0ff */
[----:B------:R-:W-:Y:S01]  /*a8c0*/  LOP3.LUT R72, R73, 0x380, RZ, 0xc0, !PT ;  /* 0x0000038049487812 */ /* 0x000fe200078ec0ff */
[----:B0-----:R-:W-:Y:S01]  /*a8d0*/  IMAD.MOV.U32 R20, RZ, RZ, R16 ;  /* 0x000000ffff147224 */ /* 0x001fe200078e0010 */
[----:B------:R-:W-:Y:S01]  /*a8e0*/  LOP3.LUT R64, R65, 0x380, RZ, 0xc0, !PT ;  /* 0x0000038041407812 */ /* 0x000fe200078ec0ff */
[----:B------:R-:W-:Y:S01]  /*a8f0*/  IMAD.X R41, RZ, RZ, R5, P2 ;  /* 0x000000ffff297224 */ /* 0x000fe200010e0605 */
[----:B------:R-:W-:Y:S01]  /*a900*/  LOP3.LUT R52, R53, 0x380, RZ, 0xc0, !PT ;  /* 0x0000038035347812 */ /* 0x000fe200078ec0ff */
[----:B------:R-:W5:Y:S01]  /*a910*/  LD.E.128 R48, desc[UR46][R48.64] ;  /* 0x0000002e30307980 */ /* 0x000f62000c101d00 */
[----:B------:R-:W-:-:S02]  /*a920*/  SHF.R.U64 R29, R29, 0x3, RZ ;  /* 0x000000031d1d7819 */ /* 0x000fc400000012ff */
[----:B------:R-:W-:Y:S01]  /*a930*/  LOP3.LUT R10, R15, 0x380, RZ, 0xc0, !PT ;  /* 0x000003800f0a7812 */ /* 0x000fe200078ec0ff */
[----:B------:R-:W5:Y:S01]  /*a940*/  LD.E.128 R32, desc[UR46][R32.64] ;  /* 0x0000002e20207980 */ /* 0x000f62000c101d00 */
[----:B------:R-:W-:Y:S02]  /*a950*/  SHF.R.U64 R36, R36, 0x3, RZ ;  /* 0x0000000324247819 */ /* 0x000fe400000012ff */
[----:B------:R-:W-:Y:S01]  /*a960*/  SHF.R.U64 R72, R72, 0x3, RZ ;  /* 0x0000000348487819 */ /* 0x000fe200000012ff */
[----:B------:R-:W5:Y:S01]  /*a970*/  LD.E.128 R24, desc[UR46][R24.64] ;  /* 0x0000002e18187980 */ /* 0x000f62000c101d00 */
[----:B------:R-:W-:Y:S02]  /*a980*/  SHF.R.U64 R64, R64, 0x3, RZ ;  /* 0x0000000340407819 */ /* 0x000fe400000012ff */
[----:B------:R-:W-:Y:S01]  /*a990*/  SHF.R.U64 R52, R52, 0x3, RZ ;  /* 0x0000000334347819 */ /* 0x000fe200000012ff */
[----:B------:R-:W5:Y:S01]  /*a9a0*/  LD.E.128 R68, desc[UR46][R68.64] ;  /* 0x0000002e44447980 */ /* 0x000f62000c101d00 */
[----:B------:R-:W-:Y:S01]  /*a9b0*/  LOP3.LUT R28, R29, R4, RZ, 0x3c, !PT ;  /* 0x000000041d1c7212 */ /* 0x000fe200078e3cff */
[----:B------:R-:W-:Y:S01]  /*a9c0*/  IMAD.MOV.U32 R29, RZ, RZ, R5 ;  /* 0x000000ffff1d7224 */ /* 0x000fe200078e0005 */
[----:B------:R-:W-:Y:S01]  /*a9d0*/  SHF.R.U64 R4, R10, 0x3, RZ ;  /* 0x000000030a047819 */ /* 0x000fe200000012ff */
[----:B------:R-:W5:Y:S01]  /*a9e0*/  LD.E.128 R56, desc[UR46][R56.64] ;  /* 0x0000002e38387980 */ /* 0x000f62000c101d00 */
[----:B------:R-:W-:-:S02]  /*a9f0*/  SHF.R.S32.HI R21, RZ, 0x1f, R16 ;  /* 0x0000001fff157819 */ /* 0x000fc40000011410 */
        /* <DEDUP_REMOVED lines=8> */
[----:B------:R-:W-:Y:S01]  /*aa80*/  LOP3.LUT R40, R4, R15, RZ, 0x3c, !PT ;  /* 0x0000000f04287212 */ /* 0x000fe200078e3cff */
[----:B------:R-:W-:Y:S02]  /*aa90*/  UIMAD UR6, UR4, UR13, UR6 ;  /* 0x0000000d040672a4 */ /* 0x000fe4000f8e0206 */
[----:B------:R-:W-:Y:S01]  /*aaa0*/  IMAD.WIDE.U32 R20, R19, UR4, R20 ;  /* 0x0000000413147c25 */ /* 0x000fe2000f8e0014 */
[----:B------:R-:W5:Y:S04]  /*aab0*/  LD.E.128 R28, desc[UR46][R28.64] ;  /* 0x0000002e1c1c7980 */ /* 0x000f68000c101d00 */
[----:B------:R-:W5:Y:S01]  /*aac0*/  LD.E.128 R12, desc[UR46][R12.64] ;  /* 0x0000002e0c0c7980 */ /* 0x000f62000c101d00 */
[----:B------:R-:W-:Y:S01]  /*aad0*/  VIADD R21, R21, UR6 ;  /* 0x0000000615157c36 */ /* 0x000fe20008000000 */
[----:B------:R-:W-:-:S02]  /*aae0*/  ULDC.64 UR6, c[0x0][0xae0] ;  /* 0x0002b80000067ab9 */ /* 0x000fc40000000a00 */
[----:B------:R-:W5:Y:S04]  /*aaf0*/  LD.E.128 R8, desc[UR46][R8.64] ;  /* 0x0000002e08087980 */ /* 0x000f68000c101d00 */
[----:B------:R-:W5:Y:S04]  /*ab00*/  LD.E.128 R4, desc[UR46][R6.64] ;  /* 0x0000002e06047980 */ /* 0x000f68000c101d00 */
[----:B------:R-:W5:Y:S04]  /*ab10*/  LD.E.128 R44, desc[UR46][R44.64] ;  /* 0x0000002e2c2c7980 */ /* 0x000f68000c101d00 */
[----:B------:R-:W5:Y:S04]  /*ab20*/  LD.E.128 R36, desc[UR46][R36.64] ;  /* 0x0000002e24247980 */ /* 0x000f68000c101d00 */
[----:B------:R-:W5:Y:S04]  /*ab30*/  LD.E.128 R72, desc[UR46][R72.64] ;  /* 0x0000002e48487980 */ /* 0x000f68000c101d00 */
[----:B------:R-:W5:Y:S04]  /*ab40*/  LD.E.128 R64, desc[UR46][R64.64] ;  /* 0x0000002e40407980 */ /* 0x000f68000c101d00 */
[----:B------:R-:W5:Y:S04]  /*ab50*/  LD.E.128 R52, desc[UR46][R52.64] ;  /* 0x0000002e34347980 */ /* 0x000f68000c101d00 */
[----:B------:R-:W5:Y:S01]  /*ab60*/  LD.E.128 R40, desc[UR46][R40.64] ;  /* 0x0000002e28287980 */ /* 0x000f62000c101d00 */
[----:B------:R-:W-:Y:S01]  /*ab70*/  UIMAD UR4, UR11, UR6, URZ ;  /* 0x000000060b0472a4 */ /* 0x000fe2000f8e023f */
[----:B------:R-:W-:Y:S01]  /*ab80*/  @!PT LDS RZ, [RZ] ;  /* 0x00000000fffff984 */ /* 0x000fe20000000800 */
[----:B------:R-:W-:Y:S01]  /*ab90*/  @!PT LDS RZ, [RZ] ;  /* 0x00000000fffff984 */ /* 0x000fe20000000800 */
[----:B------:R-:W-:Y:S01]  /*aba0*/  @!PT LDS RZ, [RZ] ;  /* 0x00000000fffff984 */ /* 0x000fe20000000800 */
[----:B------:R-:W-:Y:S01]  /*abb0*/  @!PT LDS RZ, [RZ] ;  /* 0x00000000fffff984 */ /* 0x000fe20000000800 */
[----:B------:R0:W-:Y:S06]  /*abc0*/  MEMBAR.ALL.CTA ;  /* 0x0000000000007992 */ /* 0x0001ec0000008000 */
[----:B0-----:R-:W0:Y:S01]  /*abd0*/  FENCE.VIEW.ASYNC.S ;  /* 0x00000000000073c6 */ /* 0x001e220000000000 */
[----:B------:R-:W-:Y:S01]  /*abe0*/  IMAD.U32 R77, RZ, RZ, UR6 ;  /* 0x00000006ff4d7e24 */ /* 0x000fe2000f8e00ff */
[----:B------:R-:W-:Y:S01]  /*abf0*/  UIMAD UR4, UR39, UR7, UR4 ;  /* 0x00000007270472a4 */ /* 0x000fe2000f8e0204 */
[----:B------:R-:W-:-:S02]  /*ac00*/  IMAD R19, R17, -0x80, R76 ;  /* 0xffffff8011137824 */ /* 0x000fc400078e024c */
[----:B------:R-:W-:Y:S01]  /*ac10*/  IMAD.WIDE.U32 R20, R77, UR39, R20 ;  /* 0x000000274d147c25 */ /* 0x000fe2000f8e0014 */
[----:B------:R-:W-:-:S03]  /*ac20*/  ULDC.64 UR6, c[0x0][0xae8] ;  /* 0x0002ba0000067ab9 */ /* 0x000fc60000000a00 */
[C---:B------:R-:W-:Y:S01]  /*ac30*/  VIADD R0, R18.reuse, 0x20 ;  /* 0x0000002012007836 */ /* 0x040fe20000000000 */
[-C--:B------:R-:W-:Y:S01]  /*ac40*/  ISETP.GE.AND P3, PT, R18, R19.reuse, PT ;  /* 0x000000131200720c */ /* 0x080fe20003f66270 */
[----:B------:R-:W-:Y:S01]  /*ac50*/  VIADD R21, R21, UR4 ;  /* 0x0000000415157c36 */ /* 0x000fe20008000000 */
[----:B------:R-:W-:Y:S01]  /*ac60*/  UIMAD UR4, UR37, UR6, URZ ;  /* 0x00000006250472a4 */ /* 0x000fe2000f8e023f */
[----:B------:R-:W-:Y:S01]  /*ac70*/  VIADD R3, R3, 0x38820 ;  /* 0x0003882003037836 */ /* 0x000fe20000000000 */
[----:B------:R-:W-:Y:S01]  /*ac80*/  ISETP.GE.AND P0, PT, R0, R19, PT ;  /* 0x000000130000720c */ /* 0x000fe20003f06270 */
[C---:B------:R-:W-:Y:S02]  /*ac90*/  VIADD R0, R18.reuse, 0x40 ;  /* 0x0000004012007836 */ /* 0x040fe40000000000 */
[----:B------:R-:W-:Y:S02]  /*aca0*/  VIADD R2, R18, 0x60 ;  /* 0x0000006012027836 */ /* 0x000fe40000000000 */
[----:B------:R-:W-:Y:S01]  /*acb0*/  IMAD.U32 R77, RZ, RZ, UR6 ;  /* 0x00000006ff4d7e24 */ /* 0x000fe2000f8e00ff */
[----:B------:R-:W-:Y:S01]  /*acc0*/  UIMAD UR4, UR36, UR7, UR4 ;  /* 0x00000007240472a4 */ /* 0x000fe2000f8e0204 */
[----:B------:R-:W-:-:S02]  /*acd0*/  PRMT R3, RZ, 0x654, R3 ;  /* 0x00000654ff037816 */ /* 0x000fc40000000003 */
[----:B------:R-:W-:Y:S01]  /*ace0*/  IMAD.WIDE.U32 R76, R77, UR36, R20 ;  /* 0x000000244d4c7c25 */ /* 0x000fe2000f8e0014 */
[-C--:B------:R-:W-:Y:S01]  /*acf0*/  ISETP.GE.AND P1, PT, R0, R19.reuse, PT ;  /* 0x000000130000720c */ /* 0x080fe20003f26270 */
[----:B0-----:R0:W-:Y:S01]  /*ad00*/  SYNCS.ARRIVE.TRANS64.RED.A1T0 RZ, [R3+URZ], RZ ;  /* 0x000000ff03ff79a7 */ /* 0x0011e2000810043f */
[----:B------:R-:W-:Y:S02]  /*ad10*/  ISETP.GE.AND P2, PT, R2, R19, PT ;  /* 0x000000130200720c */ /* 0x000fe40003f46270 */
[--C-:B------:R-:W-:Y:S01]  /*ad20*/  SHF.R.S32.HI R19, RZ, 0x1f, R18.reuse ;  /* 0x0000001fff137819 */ /* 0x100fe20000011412 */
[----:B------:R-:W-:Y:S01]  /*ad30*/  VIADD R85, R77, UR4 ;  /* 0x000000044d557c36 */ /* 0x000fe20008000000 */
[----:B------:R-:W-:Y:S01]  /*ad40*/  BSSY B1, `(.L_x_149) ;  /* 0x0000019000017945 */ /* 0x000fe20003800000 */
[----:B------:R-:W-:-:S03]  /*ad50*/  IMAD.WIDE R20, R17, 0x80, R18 ;  /* 0x0000008011147825 */ /* 0x000fc600078e0212 */
[----:B0-----:R-:W-:Y:S05]  /*ad60*/  @P3 BRA `(.L_x_150) ;  /* 0x0000000000583947 */ /* 0x001fea0003800000 */
[----:B------:R-:W-:Y:S01]  /*ad70*/  ULDC.64 UR6, c[0x0][0xad8] ;  /* 0x0002b60000067ab9 */ /* 0x000fe20000000a00 */
[----:B------:R-:W-:Y:S01]  /*ad80*/  IMAD.MOV.U32 R2, RZ, RZ, R76 ;  /* 0x000000ffff027224 */ /* 0x000fe200078e004c */
[----:B------:R-:W-:Y:S01]  /*ad90*/  ULDC UR4, c[0x0][0xa8c] ;  /* 0x0002a30000047ab9 */ /* 0x000fe20000000800 */
[----:B------:R-:W-:Y:S01]  /*ada0*/  IMAD R17, R21, UR6, RZ ;  /* 0x0000000615117c24 */ /* 0x000fe2000f8e02ff */
[C---:B------:R-:W-:Y:S01]  /*adb0*/  ISETP.GE.AND P4, PT, R16.reuse, UR4, PT ;  /* 0x0000000410007c0c */ /* 0x040fe2000bf86270 */
[----:B------:R-:W-:Y:S02]  /*adc0*/  IMAD.MOV.U32 R3, RZ, RZ, R85 ;  /* 0x000000ffff037224 */ /* 0x000fe400078e0055 */
[----:B------:R-:W-:Y:S02]  /*add0*/  VIADD R0, R16, 0x40 ;  /* 0x0000004010007836 */ /* 0x000fe40000000000 */
[----:B------:R-:W-:-:S03]  /*ade0*/  IMAD.WIDE.U32 R2, R20, UR6, R2 ;  /* 0x0000000614027c25 */ /* 0x000fc6000f8e0002 */
[----:B------:R-:W-:Y:S01]  /*adf0*/  ISETP.GE.AND P3, PT, R0, UR4, PT ;  /* 0x0000000400007c0c */ /* 0x000fe2000bf66270 */
[----:B------:R-:W-:Y:S01]  /*ae00*/  IMAD R17, R20, UR7, R17 ;  /* 0x0000000714117c24 */ /* 0x000fe2000f8e0211 */
[----:B------:R-:W-:Y:S01]  /*ae10*/  ULDC.64 UR6, c[0x0][0xa80] ;  /* 0x0002a00000067ab9 */ /* 0x000fe20000000a00 */
[----:B------:R-:W-:Y:S01]  /*ae20*/  VIADD R0, R16, 0x80 ;  /* 0x0000008010007836 */ /* 0x000fe20000000000 */
[----:B------:R-:W-:Y:S01]  /*ae30*/  LEA R78, P6, R2, UR6, 0x1 ;  /* 0x00000006024e7c11 */ /* 0x000fe2000f8c08ff */
[----:B------:R-:W-:Y:S02]  /*ae40*/  IMAD.IADD R3, R3, 0x1, R17 ;  /* 0x0000000103037824 */ /* 0x000fe400078e0211 */
[----:B------:R-:W-:Y:S01]  /*ae50*/  VIADD R17, R16, 0xc0 ;  /* 0x000000c010117836 */ /* 0x000fe20000000000 */
[----:B------:R-:W-:Y:S02]  /*ae60*/  ISETP.GE.AND P5, PT, R0, UR4, PT ;  /* 0x0000000400007c0c */ /* 0x000fe4000bfa6270 */
[----:B------:R-:W-:-:S02]  /*ae70*/  LEA.HI.X R79, R2, UR7, R3, 0x1, P6 ;  /* 0x00000007024f7c11 */ /* 0x000fc4000b0f0c03 */
[----:B------:R-:W-:-:S03]  /*ae80*/  ISETP.GE.AND P6, PT, R17, UR4, PT ;  /* 0x0000000411007c0c */ /* 0x000fc6000bfc6270 */
[----:B-----5:R0:W-:Y:S04]  /*ae90*/  @!P4 STG.E.128 desc[UR46][R78.64], R28 ;  /* 0x0000001c4e00c986 */ /* 0x0201e8000c101d2e */
[----:B------:R0:W-:Y:S04]  /*aea0*/  @!P3 STG.E.128 desc[UR46][R78.64+0x80], R60 ;  /* 0x0000803c4e00b986 */ /* 0x0001e8000c101d2e */
[----:B------:R0:W-:Y:S04]  /*aeb0*/  @!P5 STG.E.128 desc[UR46][R78.64+0x100], R68 ;  /* 0x000100444e00d986 */ /* 0x0001e8000c101d2e */
[----:B------:R0:W-:Y:S02]  /*aec0*/  @!P6 STG.E.128 desc[UR46][R78.64+0x180], R72 ;  /* 0x000180484e00e986 */ /* 0x0001e4000c101d2e */
.L_x_150:
[----:B------:R-:W-:Y:S05]  /*aed0*/  BSYNC B1 ;  /* 0x0000000000017941 */ /* 0x000fea0003800000 */
.L_x_149:
[----:B------:R-:W-:Y:S04]  /*aee0*/  BSSY B1, `(.L_x_151) ;  /* 0x000001a000017945 */ /* 0x000fe80003800000 */
[----:B------:R-:W-:Y:S05]  /*aef0*/  @P0 BRA `(.L_x_152) ;  /* 0x0000000000600947 */ /* 0x000fea0003800000 */
[----:B------:R-:W-:Y:S01]  /*af00*/  IADD3 R17, P0, R20, 0x20, RZ ;  /* 0x0000002014117810 */ /* 0x000fe20007f1e0ff */
[C---:B------:R-:W-:Y:S01]  /*af10*/  VIADD R2, R16.reuse, 0x40 ;  /* 0x0000004010027836 */ /* 0x040fe20000000000 */
[----:B------:R-:W-:Y:S01]  /*af20*/  ULDC UR4, c[0x0][0xa8c] ;  /* 0x0002a30000047ab9 */ /* 0x000fe20000000800 */
[----:B------:R-:W-:Y:S01]  /*af30*/  VIADD R3, R16, 0x80 ;  /* 0x0000008010037836 */ /* 0x000fe20000000000 */
[----:B------:R-:W-:Y:S01]  /*af40*/  ULDC.64 UR6, c[0x0][0xad8] ;  /* 0x0002b60000067ab9 */ /* 0x000fe20000000a00 */
[----:B------:R-:W-:Y:S01]  /*af50*/  IMAD.X R0, RZ, RZ, R21, P0 ;  /* 0x000000ffff007224 */ /* 0x000fe200000e0615 */
[----:B------:R-:W-:Y:S01]  /*af60*/  ISETP.GE.AND P4, PT, R2, UR4, PT ;  /* 0x0000000402007c0c */ /* 0x000fe2000bf86270 */
[----:B------:R-:W-:Y:S01]  /*af70*/  IMAD.MOV.U32 R2, RZ, RZ, R76 ;  /* 0x000000ffff027224 */ /* 0x000fe200078e004c */
[----:B------:R-:W-:Y:S01]  /*af80*/  ISETP.GE.AND P5, PT, R3, UR4, PT ;  /* 0x0000000403007c0c */ /* 0x000fe2000bfa6270 */
[----:B------:R-:W-:Y:S01]  /*af90*/  IMAD.MOV.U32 R3, RZ, RZ, R85 ;  /* 0x000000ffff037224 */ /* 0x000fe200078e0055 */
[----:B------:R-:W-:Y:S01]  /*afa0*/  ISETP.GE.AND P3, PT, R16, UR4, PT ;  /* 0x0000000410007c0c */ /* 0x000fe2000bf66270 */
[----:B------:R-:W-:-:S02]  /*afb0*/  IMAD R0, R0, UR6, RZ ;  /* 0x0000000600007c24 */ /* 0x000fc4000f8e02ff */
[----:B0----5:R-:W-:Y:S02]  /*afc0*/  VIADD R28, R16, 0xc0 ;  /* 0x000000c0101c7836 */ /* 0x021fe40000000000 */
[----:B------:R-:W-:-:S03]  /*afd0*/  IMAD.WIDE.U32 R2, R17, UR6, R2 ;  /* 0x0000000611027c25 */ /* 0x000fc6000f8e0002 */
[----:B------:R-:W-:Y:S01]  /*afe0*/  ISETP.GE.AND P6, PT, R28, UR4, PT ;  /* 0x000000041c007c0c */ /* 0x000fe2000bfc6270 */
[----:B------:R-:W-:Y:S01]  /*aff0*/  IMAD R17, R17, UR7, R0 ;  /* 0x0000000711117c24 */ /* 0x000fe2000f8e0200 */
[----:B------:R-:W-:Y:S02]  /*b000*/  ULDC.64 UR6, c[0x0][0xa80] ;  /* 0x0002a00000067ab9 */ /* 0x000fe40000000a00 */
[----:B------:R-:W-:Y:S01]  /*b010*/  LEA R28, P0, R2, UR6, 0x1 ;  /* 0x00000006021c7c11 */ /* 0x000fe2000f8008ff */
[----:B------:R-:W-:-:S05]  /*b020*/  IMAD.IADD R3, R3, 0x1, R17 ;  /* 0x0000000103037824 */ /* 0x000fca00078e0211 */
[----:B------:R-:W-:-:S05]  /*b030*/  LEA.HI.X R29, R2, UR7, R3, 0x1, P0 ;  /* 0x00000007021d7c11 */ /* 0x000fca00080f0c03 */
[----:B------:R1:W-:Y:S04]  /*b040*/  @!P3 STG.E.128 desc[UR46][R28.64], R12 ;  /* 0x0000000c1c00b986 */ /* 0x0003e8000c101d2e */
[----:B------:R1:W-:Y:S04]  /*b050*/  @!P4 STG.E.128 desc[UR46][R28.64+0x80], R48 ;  /* 0x000080301c00c986 */ /* 0x0003e8000c101d2e */
[----:B------:R1:W-:Y:S04]  /*b060*/  @!P5 STG.E.128 desc[UR46][R28.64+0x100], R56 ;  /* 0x000100381c00d986 */ /* 0x0003e8000c101d2e */
[----:B------:R1:W-:Y:S02]  /*b070*/  @!P6 STG.E.128 desc[UR46][R28.64+0x180], R64 ;  /* 0x000180401c00e986 */ /* 0x0003e4000c101d2e */
.L_x_152:
[----:B------:R-:W-:Y:S05]  /*b080*/  BSYNC B1 ;  /* 0x0000000000017941 */ /* 0x000fea0003800000 */
.L_x_151:
[----:B------:R-:W-:Y:S04]  /*b090*/  BSSY B1, `(.L_x_153) ;  /* 0x000001a000017945 */ /* 0x000fe80003800000 */
[----:B------:R-:W-:Y:S05]  /*b0a0*/  @P1 BRA `(.L_x_154) ;  /* 0x0000000000601947 */ /* 0x000fea0003800000 */
[----:B-1---5:R-:W-:Y:S01]  /*b0b0*/  IADD3 R13, P0, R20, 0x40, RZ ;  /* 0x00000040140d7810 */ /* 0x022fe20007f1e0ff */
        /* <DEDUP_REMOVED lines=11> */
[----:B------:R-:W-:Y:S02]  /*b170*/  VIADD R12, R16, 0xc0 ;  /* 0x000000c0100c7836 */ /* 0x000fe40000000000 */
        /* <DEDUP_REMOVED lines=11> */
.L_x_154:
[----:B------:R-:W-:Y:S05]  /*b230*/  BSYNC B1 ;  /* 0x0000000000017941 */ /* 0x000fea0003800000 */
.L_x_153:
[----:B------:R-:W-:Y:S05]  /*b240*/  @P2 BRA `(.L_x_155) ;  /* 0x0000000c00682947 */ /* 0x000fea0003800000 */
[----:B--2--5:R-:W-:Y:S01]  /*b250*/  IADD3 R9, P0, R20, 0x60, RZ ;  /* 0x0000006014097810 */ /* 0x024fe20007f1e0ff */
[C---:B------:R-:W-:Y:S01]  /*b260*/  VIADD R0, R16.reuse, 0x40 ;  /* 0x0000004010007836 */ /* 0x040fe20000000000 */
[----:B------:R-:W-:Y:S01]  /*b270*/  ULDC UR4, c[0x0][0xa8c] ;  /* 0x0002a30000047ab9 */ /* 0x000fe20000000800 */
[----:B------:R-:W-:Y:S01]  /*b280*/  ULDC.64 UR6, c[0x0][0xad8] ;  /* 0x0002b60000067ab9 */ /* 0x000fe20000000a00 */
[----:B------:R-:W-:Y:S01]  /*b290*/  IMAD.MOV.U32 R2, RZ, RZ, R76 ;  /* 0x000000ffff027224 */ /* 0x000fe200078e004c */
[----:B------:R-:W-:Y:S01]  /*b2a0*/  ISETP.GE.AND P1, PT, R16, UR4, PT ;  /* 0x0000000410007c0c */ /* 0x000fe2000bf26270 */
[----:B------:R-:W-:Y:S01]  /*b2b0*/  IMAD.X R20, RZ, RZ, R21, P0 ;  /* 0x000000ffff147224 */ /* 0x000fe200000e0615 */
[----:B------:R-:W-:Y:S01]  /*b2c0*/  ISETP.GE.AND P2, PT, R0, UR4, PT ;  /* 0x0000000400007c0c */ /* 0x000fe2000bf46270 */
[----:B------:R-:W-:Y:S02]  /*b2d0*/  IMAD.MOV.U32 R3, RZ, RZ, R85 ;  /* 0x000000ffff037224 */ /* 0x000fe400078e0055 */
[----:B------:R-:W-:-:S02]  /*b2e0*/  IMAD R20, R20, UR6, RZ ;  /* 0x0000000614147c24 */ /* 0x000fc4000f8e02ff */
[----:B------:R-:W-:Y:S02]  /*b2f0*/  VIADD R0, R16, 0x80 ;  /* 0x0000008010007836 */ /* 0x000fe40000000000 */
[----:B------:R-:W-:-:S03]  /*b300*/  IMAD.WIDE.U32 R2, R9, UR6, R2 ;  /* 0x0000000609027c25 */ /* 0x000fc6000f8e0002 */
[----:B------:R-:W-:Y:S01]  /*b310*/  ISETP.GE.AND P3, PT, R0, UR4, PT ;  /* 0x0000000400007c0c */ /* 0x000fe2000bf66270 */
[----:B------:R-:W-:Y:S01]  /*b320*/  IMAD R9, R9, UR7, R20 ;  /* 0x0000000709097c24 */ /* 0x000fe2000f8e0214 */
[----:B------:R-:W-:Y:S01]  /*b330*/  ULDC.64 UR6, c[0x0][0xa80] ;  /* 0x0002a00000067ab9 */ /* 0x000fe20000000a00 */
[----:B------:R-:W-:Y:S01]  /*b340*/  VIADD R0, R16, 0xc0 ;  /* 0x000000c010007836 */ /* 0x000fe20000000000 */
[----:B------:R-:W-:Y:S01]  /*b350*/  LEA R8, P0, R2, UR6, 0x1 ;  /* 0x0000000602087c11 */ /* 0x000fe2000f8008ff */
[----:B------:R-:W-:-:S05]  /*b360*/  IMAD.IADD R3, R3, 0x1, R9 ;  /* 0x0000000103037824 */ /* 0x000fca00078e0209 */
[----:B------:R-:W-:Y:S02]  /*b370*/  LEA.HI.X R9, R2, UR7, R3, 0x1, P0 ;  /* 0x0000000702097c11 */ /* 0x000fe400080f0c03 */
[----:B------:R-:W-:-:S03]  /*b380*/  ISETP.GE.AND P0, PT, R0, UR4, PT ;  /* 0x0000000400007c0c */ /* 0x000fc6000bf06270 */
[----:B------:R4:W-:Y:S04]  /*b390*/  @!P1 STG.E.128 desc[UR46][R8.64], R4 ;  /* 0x0000000408009986 */ /* 0x0009e8000c101d2e */
[----:B------:R4:W-:Y:S04]  /*b3a0*/  @!P2 STG.E.128 desc[UR46][R8.64+0x80], R24 ;  /* 0x000080180800a986 */ /* 0x0009e8000c101d2e */
[----:B------:R4:W-:Y:S02]  /*b3b0*/  @!P3 STG.E.128 desc[UR46][R8.64+0x100], R36 ;  /* 0x000100240800b986 */ /* 0x0009e4000c101d2e */
[----:B------:R-:W-:Y:S05]  /*b3c0*/  @P0 BRA `(.L_x_155) ;  /* 0x0000000c00080947 */ /* 0x000fea0003800000 */
[----:B------:R2:W-:Y:S01]  /*b3d0*/  STG.E.128 desc[UR46][R8.64+0x180], R40 ;  /* 0x0001802808007986 */ /* 0x0005e2000c101d2e */
[----:B------:R-:W-:Y:S05]  /*b3e0*/  BRA `(.L_x_155) ;  /* 0x0000000c00007947 */ /* 0x000fea0003800000 */
.L_x_147:
[----:B------:R-:W-:Y:S01]  /*b3f0*/  ULDC.64 UR6, c[0x0][0xbd8] ;  /* 0x0002f60000067ab9 */ /* 0x000fe20000000a00 */
[----:B------:R-:W-:Y:S01]  /*b400*/  IMAD.MOV.U32 R7, RZ, RZ, RZ ;  /* 0x000000ffff077224 */ /* 0x000fe200078e00ff */
[----:B------:R-:W-:Y:S02]  /*b410*/  UISETP.NE.U32.AND UP0, UPT, UR6, URZ, UPT ;  /* 0x0000003f0600728c */ /* 0x000fe4000bf05070 */
[----:B------:R-:W-:Y:S02]  /*b420*/  ULEA UR6, UP1, UR36, UR6, 0x2 ;  /* 0x0000000624067291 */ /* 0x000fe4000f82103f */
[----:B------:R-:W-:Y:S02]  /*b430*/  UISETP.NE.AND.EX UP0, UPT, UR7, URZ, UPT, UP0 ;  /* 0x0000003f0700728c */ /* 0x000fe4000bf05300 */
[----:B------:R-:W-:Y:S02]  /*b440*/  ULEA.HI.X UR7, UR36, UR7, UR37, 0x2, UP1 ;  /* 0x0000000724077291 */ /* 0x000fe400088f1425 */
[----:B------:R-:W-:Y:S01]  /*b450*/  IMAD.U32 R2, RZ, RZ, UR6 ;  /* 0x00000006ff027e24 */ /* 0x000fe2000f8e00ff */
[----:B------:R-:W0:Y:S01]  /*b460*/  LDC R0, c[0x0][0xa88] ;  /* 0x0002a200ff007b82 */ /* 0x000e220000000800 */
[----:B------:R-:W-:-:S02]  /*b470*/  PLOP3.LUT P1, PT, PT, PT, UP0, 0x80, 0x0 ;  /* 0x000000000000781c */ /* 0x000fc40003f2f008 */
[----:B------:R-:W-:Y:S01]  /*b480*/  IMAD.U32 R3, RZ, RZ, UR7 ;  /* 0x00000007ff037e24 */ /* 0x000fe2000f8e00ff */
[----:B------:R-:W-:Y:S02]  /*b490*/  ULDC.64 UR6, c[0x0][0xbe0] ;  /* 0x0002f80000067ab9 */ /* 0x000fe40000000a00 */
[----:B------:R-:W-:-:S04]  /*b4a0*/  UISETP.NE.U32.AND UP1, UPT, UR6, URZ, UPT ;  /* 0x0000003f0600728c */ /* 0x000fc8000bf25070 */
[----:B------:R-:W-:-:S04]  /*b4b0*/  UISETP.NE.AND.EX UP1, UPT, UR7, URZ, UPT, UP1 ;  /* 0x0000003f0700728c */ /* 0x000fc8000bf25310 */
[----:B------:R1:W5:Y:S02]  /*b4c0*/  @P1 LDG.E R7, desc[UR46][R2.64] ;  /* 0x0000002e02071981 */ /* 0x000364000c1e1900 */
[----:B------:R-:W-:-:S05]  /*b4d0*/  PLOP3.LUT P2, PT, PT, PT, UP1, 0x80, 0x0 ;  /* 0x000000000000781c */ /* 0x000fca0003f4f018 */
[----:B------:R-:W-:Y:S02]  /*b4e0*/  @UP1 ULDC.64 UR6, c[0x0][0xbe0] ;  /* 0x0002f80000061ab9 */ /* 0x000fe40000000a00 */
[----:B------:R-:W-:-:S06]  /*b4f0*/  @UP1 UIMAD.WIDE UR6, UR36, 0x4, UR6 ;  /* 0x00000004240618a5 */ /* 0x000fcc000f8e0206 */
[----:B------:R-:W-:Y:S02]  /*b500*/  IMAD.U32 R4, RZ, RZ, UR6 ;  /* 0x00000006ff047e24 */ /* 0x000fe4000f8e00ff */
[----:B------:R-:W-:-:S05]  /*b510*/  IMAD.U32 R5, RZ, RZ, UR7 ;  /* 0x00000007ff057e24 */ /* 0x000fca000f8e00ff */
[----:B0-----:R1:W5:Y:S01]  /*b520*/  @P2 LDG.E R0, desc[UR46][R4.64] ;  /* 0x0000002e04002981 */ /* 0x001362000c1e1900 */
[----:B------:R-:W-:Y:S01]  /*b530*/  ISETP.GE.AND P0, PT, R236, 0x80, PT ;  /* 0x00000080ec00780c */ /* 0x000fe20003f06270 */
[----:B------:R-:W-:-:S12]  /*b540*/  @P2 BRA `(.L_x_156) ;  /* 0x0000000000102947 */ /* 0x000fd80003800000 */
[----:B------:R-:W-:Y:S05]  /*b550*/  @!P1 BRA `(.L_x_156) ;  /* 0x00000000000c9947 */ /* 0x000fea0003800000 */
[----:B-1----:R-:W2:Y:S04]  /*b560*/  LDG.E R5, desc[UR46][R2.64] ;  /* 0x0000002e02057981 */ /* 0x002ea8000c1e1900 */
[----:B-----5:R-:W2:Y:S02]  /*b570*/  LDG.E R0, desc[UR46][R2.64+0x4] ;  /* 0x0000042e02007981 */ /* 0x020ea4000c1e1900 */
[----:B--2---:R-:W-:-:S07]  /*b580*/  IMAD.IADD R0, R0, 0x1, -R5 ;  /* 0x0000000100007824 */ /* 0x004fce00078e0a05 */
.L_x_156:
[----:B------:R-:W-:Y:S01]  /*b590*/  USHF.R.S32.HI UR7, URZ, 0x1f, UR39 ;  /* 0x0000001f3f077899 */ /* 0x000fe20008011427 */
[----:B------:R-:W-:Y:S01]  /*b5a0*/  BSSY B1, `(.L_x_157) ;  /* 0x000001e000017945 */ /* 0x000fe20003800000 */
[----:B------:R-:W-:Y:S01]  /*b5b0*/  USEL UR36, UR36, URZ, !UP0 ;  /* 0x0000003f24247287 */ /* 0x000fe2000c000000 */
[----:B------:R-:W-:Y:S01]  /*b5c0*/  SHF.R.S32.HI R9, RZ, 0x1f, R16 ;  /* 0x0000001fff097819 */ /* 0x000fe20000011410 */
[----:B------:R-:W-:Y:S01]  /*b5d0*/  USEL UR37, UR37, URZ, !UP0 ;  /* 0x0000003f25257287 */ /* 0x000fe2000c000000 */
[----:B-----5:R-:W-:Y:S01]  /*b5e0*/  SHF.R.S32.HI R6, RZ, 0x1f, R7 ;  /* 0x0000001fff067819 */ /* 0x020fe20000011407 */
[----:B------:R-:W-:Y:S10]  /*b5f0*/  @P0 BRA `(.L_x_158) ;  /* 0x0000000000600947 */ /* 0x000ff40003800000 */
[----:B-1----:R-:W0:Y:S02]  /*b600*/  S2R R2, SR_TID.X ;  /* 0x0000000000027919 */ /* 0x002e240000002100 */
[----:B0-----:R-:W-:-:S04]  /*b610*/  IMAD R2, R17, 0x80, R2 ;  /* 0x0000008011027824 */ /* 0x001fc800078e0202 */
[----:B------:R-:W-:-:S05]  /*b620*/  VIADD R3, R2, 0xffffff80 ;  /* 0xffffff8002037836 */ /* 0x000fca0000000000 */
[----:B------:R-:W-:-:S13]  /*b630*/  ISETP.GE.AND P0, PT, R3, R0, PT ;  /* 0x000000000300720c */ /* 0x000fda0003f06270 */
[----:B------:R-:W-:Y:S05]  /*b640*/  @P0 BRA `(.L_x_158) ;  /* 0x00000000004c0947 */ /* 0x000fea0003800000 */
[C---:B------:R-:W-:Y:S01]  /*b650*/  IADD3 R2, P0, R3.reuse, R7, RZ ;  /* 0x0000000703027210 */ /* 0x040fe20007f1e0ff */
[----:B------:R-:W-:Y:S02]  /*b660*/  ULDC.64 UR8, c[0x0][0xb70] ;  /* 0x0002dc0000087ab9 */ /* 0x000fe40000000a00 */
[----:B------:R-:W-:Y:S01]  /*b670*/  UIMAD UR4, UR7, UR8, URZ ;  /* 0x00000008070472a4 */ /* 0x000fe2000f8e023f */
[----:B------:R-:W-:Y:S01]  /*b680*/  LEA.HI.X.SX32 R3, R3, R6, 0x1, P0 ;  /* 0x0000000603037211 */ /* 0x000fe200000f0eff */
[----:B------:R-:W-:Y:S02]  /*b690*/  IMAD.U32 R5, RZ, RZ, UR8 ;  /* 0x00000008ff057e24 */ /* 0x000fe4000f8e00ff */
[----:B------:R-:W-:Y:S02]  /*b6a0*/  UIMAD UR4, UR39, UR9, UR4 ;  /* 0x00000009270472a4 */ /* 0x000fe4000f8e0204 */
[----:B------:R-:W-:Y:S01]  /*b6b0*/  IMAD.WIDE.U32 R2, R5, UR39, R2 ;  /* 0x0000002705027c25 */ /* 0x000fe2000f8e0002 */
[----:B------:R-:W-:-:S02]  /*b6c0*/  ULDC.64 UR8, c[0x0][0xb78] ;  /* 0x0002de0000087ab9 */ /* 0x000fc40000000a00 */
[----:B------:R-:W-:Y:S01]  /*b6d0*/  UIMAD UR6, UR37, UR8, URZ ;  /* 0x00000008250672a4 */ /* 0x000fe2000f8e023f */
[----:B------:R-:W-:Y:S02]  /*b6e0*/  VIADD R3, R3, UR4 ;  /* 0x0000000403037c36 */ /* 0x000fe40008000000 */
[----:B------:R-:W-:Y:S01]  /*b6f0*/  IMAD.U32 R5, RZ, RZ, UR8 ;  /* 0x00000008ff057e24 */ /* 0x000fe2000f8e00ff */
[----:B------:R-:W-:-:S03]  /*b700*/  UIMAD UR6, UR36, UR9, UR6 ;  /* 0x00000009240672a4 */ /* 0x000fc6000f8e0206 */
[----:B------:R-:W-:Y:S01]  /*b710*/  IMAD.WIDE.U32 R2, R5, UR36, R2 ;  /* 0x0000002405027c25 */ /* 0x000fe2000f8e0002 */
[----:B------:R-:W-:-:S03]  /*b720*/  ULDC.64 UR8, c[0x0][0xb40] ;  /* 0x0002d00000087ab9 */ /* 0x000fc60000000a00 */
[----:B------:R-:W-:Y:S01]  /*b730*/  VIADD R3, R3, UR6 ;  /* 0x0000000603037c36 */ /* 0x000fe20008000000 */
[----:B------:R-:W-:-:S04]  /*b740*/  LEA R4, P0, R2, UR8, 0x2 ;  /* 0x0000000802047c11 */ /* 0x000fc8000f8010ff */
[----:B------:R-:W-:Y:S01]  /*b750*/  LEA.HI.X R5, R2, UR9, R3, 0x2, P0 ;  /* 0x0000000902057c11 */ /* 0x000fe200080f1403 */
[----:B------:R-:W-:-:S05]  /*b760*/  IMAD.MOV.U32 R3, RZ, RZ, -0x800000 ;  /* 0xff800000ff037424 */ /* 0x000fca00078e00ff */
[----:B------:R0:W-:Y:S03]  /*b770*/  STG.E desc[UR46][R4.64], R3 ;  /* 0x0000000304007986 */ /* 0x0001e6000c10192e */
.L_x_158:
[----:B------:R-:W-:Y:S05]  /*b780*/  BSYNC B1 ;  /* 0x0000000000017941 */ /* 0x000fea0003800000 */
.L_x_157:
[----:B------:R-:W-:Y:S01]  /*b790*/  ULDC.64 UR8, c[0x0][0xaa0] ;  /* 0x0002a80000087ab9 */ /* 0x000fe20000000a00 */
[----:B-1----:R-:W-:Y:S01]  /*b7a0*/  IMAD.MOV.U32 R2, RZ, RZ, R16 ;  /* 0x000000ffff027224 */ /* 0x002fe200078e0010 */
[----:B------:R-:W-:Y:S01]  /*b7b0*/  BSSY B1, `(.L_x_159) ;  /* 0x0000033000017945 */ /* 0x000fe20003800000 */
[----:B0-----:R-:W-:Y:S02]  /*b7c0*/  IMAD.MOV.U32 R3, RZ, RZ, R9 ;  /* 0x000000ffff037224 */ /* 0x001fe400078e0009 */
[----:B------:R-:W-:Y:S02]  /*b7d0*/  IMAD R4, R6, UR8, RZ ;  /* 0x0000000806047c24 */ /* 0x000fe4000f8e02ff */
[----:B------:R-:W-:-:S04]  /*b7e0*/  IMAD.WIDE.U32 R2, R7, UR8, R2 ;  /* 0x0000000807027c25 */ /* 0x000fc8000f8e0002 */
[----:B------:R-:W-:Y:S01]  /*b7f0*/  IMAD R7, R7, UR9, R4 ;  /* 0x0000000907077c24 */ /* 0x000fe2000f8e0204 */
[----:B------:R-:W-:Y:S01]  /*b800*/  ULDC.64 UR8, c[0x0][0xae0] ;  /* 0x0002b80000087ab9 */ /* 0x000fe20000000a00 */
[----:B------:R-:W-:Y:S01]  /*b810*/  IMAD R11, R17, -0x80, R0 ;  /* 0xffffff80110b7824 */ /* 0x000fe200078e0200 */
[----:B------:R-:W-:Y:S01]  /*b820*/  UIMAD UR4, UR7, UR8, URZ ;  /* 0x00000008070472a4 */ /* 0x000fe2000f8e023f */
[----:B------:R-:W-:Y:S01]  /*b830*/  IMAD.IADD R3, R3, 0x1, R7 ;  /* 0x0000000103037824 */ /* 0x000fe200078e0207 */
[----:B------:R-:W-:Y:S01]  /*b840*/  SHF.R.S32.HI R7, RZ, 0x1f, R18 ;  /* 0x0000001fff077819 */ /* 0x000fe20000011412 */
[----:B------:R-:W-:Y:S01]  /*b850*/  IMAD.U32 R5, RZ, RZ, UR8 ;  /* 0x00000008ff057e24 */ /* 0x000fe2000f8e00ff */
[----:B------:R-:W-:Y:S01]  /*b860*/  UIMAD UR4, UR39, UR9, UR4 ;  /* 0x00000009270472a4 */ /* 0x000fe2000f8e0204 */
[----:B------:R-:W-:Y:S01]  /*b870*/  ISETP.GE.AND P2, PT, R18, R11, PT ;  /* 0x0000000b1200720c */ /* 0x000fe20003f46270 */
[----:B------:R-:W-:Y:S01]  /*b880*/  ULDC.64 UR6, c[0x0][0xae8] ;  /* 0x0002ba0000067ab9 */ /* 0x000fe20000000a00 */
[----:B------:R-:W-:-:S04]  /*b890*/  IMAD.WIDE.U32 R2, R5, UR39, R2 ;  /* 0x0000002705027c25 */ /* 0x000fc8000f8e0002 */
[----:B------:R-:W-:Y:S01]  /*b8a0*/  VIADD R3, R3, UR4 ;  /* 0x0000000403037c36 */ /* 0x000fe20008000000 */
[----:B------:R-:W-:Y:S01]  /*b8b0*/  UIMAD UR4, UR37, UR6, URZ ;  /* 0x00000006250472a4 */ /* 0x000fe2000f8e023f */
[C---:B------:R-:W-:Y:S02]  /*b8c0*/  VIADD R4, R18.reuse, 0x40 ;  /* 0x0000004012047836 */ /* 0x040fe40000000000 */
[----:B------:R-:W-:Y:S01]  /*b8d0*/  IMAD.U32 R5, RZ, RZ, UR6 ;  /* 0x00000006ff057e24 */ /* 0x000fe2000f8e00ff */
[----:B------:R-:W-:Y:S01]  /*b8e0*/  UIMAD UR4, UR36, UR7, UR4 ;  /* 0x00000007240472a4 */ /* 0x000fe2000f8e0204 */
[----:B------:R-:W-:Y:S01]  /*b8f0*/  VIADD R0, R18, 0x20 ;  /* 0x0000002012007836 */ /* 0x000fe20000000000 */
[----:B------:R-:W-:Y:S01]  /*b900*/  ISETP.GE.AND P0, PT, R4, R11, PT ;  /* 0x0000000b0400720c */ /* 0x000fe20003f06270 */
[----:B------:R-:W-:-:S03]  /*b910*/  IMAD.WIDE.U32 R4, R5, UR36, R2 ;  /* 0x0000002405047c25 */ /* 0x000fc6000f8e0002 */
[----:B------:R-:W-:Y:S01]  /*b920*/  ISETP.GE.AND P1, PT, R0, R11, PT ;  /* 0x0000000b0000720c */ /* 0x000fe20003f26270 */
[----:B------:R-:W-:Y:S02]  /*b930*/  IMAD.MOV.U32 R6, RZ, RZ, R18 ;  /* 0x000000ffff067224 */ /* 0x000fe400078e0012 */
[----:B------:R-:W-:Y:S02]  /*b940*/  VIADD R13, R5, UR4 ;  /* 0x00000004050d7c36 */ /* 0x000fe40008000000 */
[----:B------:R-:W-:-:S04]  /*b950*/  IMAD.WIDE R6, R17, 0x80, R6 ;  /* 0x0000008011067825 */ /* 0x000fc800078e0206 */
[----:B------:R-:W-:Y:S01]  /*b960*/  VIADD R0, R18, 0x60 ;  /* 0x0000006012007836 */ /* 0x000fe20000000000 */
[----:B------:R-:W-:Y:S06]  /*b970*/  @P2 BRA `(.L_x_160) ;  /* 0x0000000000582947 */ /* 0x000fec0003800000 */
[C---:B------:R-:W-:Y:S01]  /*b980*/  VIADD R2, R16.reuse, 0x40 ;  /* 0x0000004010027836 */ /* 0x040fe20000000000 */
[----:B------:R-:W-:Y:S01]  /*b990*/  ULDC UR4, c[0x0][0xa8c] ;  /* 0x0002a30000047ab9 */ /* 0x000fe20000000800 */
[C---:B------:R-:W-:Y:S01]  /*b9a0*/  VIADD R3, R16.reuse, 0x80 ;  /* 0x0000008010037836 */ /* 0x040fe20000000000 */
[----:B------:R-:W-:Y:S01]  /*b9b0*/  ULDC.64 UR6, c[0x0][0xad8] ;  /* 0x0002b60000067ab9 */ /* 0x000fe20000000a00 */
[----:B------:R-:W-:Y:S01]  /*b9c0*/  VIADD R8, R16, 0xc0 ;  /* 0x000000c010087836 */ /* 0x000fe20000000000 */
[----:B------:R-:W-:Y:S01]  /*b9d0*/  ISETP.GE.AND P4, PT, R2, UR4, PT ;  /* 0x0000000402007c0c */ /* 0x000fe2000bf86270 */
[----:B------:R-:W-:Y:S01]  /*b9e0*/  IMAD R9, R7, UR6, RZ ;  /* 0x0000000607097c24 */ /* 0x000fe2000f8e02ff */
[----:B------:R-:W-:Y:S01]  /*b9f0*/  ISETP.GE.AND P5, PT, R3, UR4, PT ;  /* 0x0000000403007c0c */ /* 0x000fe2000bfa6270 */
[----:B------:R-:W-:Y:S01]  /*ba00*/  IMAD.MOV.U32 R2, RZ, RZ, R4 ;  /* 0x000000ffff027224 */ /* 0x000fe200078e0004 */
[----:B------:R-:W-:Y:S01]  /*ba10*/  ISETP.GE.AND P3, PT, R16, UR4, PT ;  /* 0x0000000410007c0c */ /* 0x000fe2000bf66270 */
[----:B------:R-:W-:Y:S01]  /*ba20*/  IMAD.MOV.U32 R3, RZ, RZ, R13 ;  /* 0x000000ffff037224 */ /* 0x000fe200078e000d */
[----:B------:R-:W-:Y:S01]  /*ba30*/  ISETP.GE.AND P6, PT, R8, UR4, PT ;  /* 0x0000000408007c0c */ /* 0x000fe2000bfc6270 */
[----:B------:R-:W-:-:S02]  /*ba40*/  IMAD R9, R6, UR7, R9 ;  /* 0x0000000706097c24 */ /* 0x000fc4000f8e0209 */
[----:B------:R-:W-:Y:S01]  /*ba50*/  IMAD.WIDE.U32 R2, R6, UR6, R2 ;  /* 0x0000000606027c25 */ /* 0x000fe2000f8e0002 */
[----:B------:R-:W-:-:S03]  /*ba60*/  ULDC.64 UR6, c[0x0][0xa80] ;  /* 0x0002a00000067ab9 */ /* 0x000fc60000000a00 */
[----:B------:R-:W-:Y:S01]  /*ba70*/  IMAD.IADD R3, R3, 0x1, R9 ;  /* 0x0000000103037824 */ /* 0x000fe200078e0209 */
[----:B------:R-:W-:-:S04]  /*ba80*/  LEA R8, P2, R2, UR6, 0x1 ;  /* 0x0000000602087c11 */ /* 0x000fc8000f8408ff */
[----:B------:R-:W-:-:S05]  /*ba90*/  LEA.HI.X R9, R2, UR7, R3, 0x1, P2 ;  /* 0x0000000702097c11 */ /* 0x000fca00090f0c03 */
[----:B------:R0:W-:Y:S04]  /*baa0*/  @!P3 STG.E.128 desc[UR46][R8.64], RZ ;  /* 0x000000ff0800b986 */ /* 0x0001e8000c101d2e */
[----:B------:R0:W-:Y:S04]  /*bab0*/  @!P4 STG.E.128 desc[UR46][R8.64+0x80], RZ ;  /* 0x000080ff0800c986 */ /* 0x0001e8000c101d2e */
[----:B------:R0:W-:Y:S04]  /*bac0*/  @!P5 STG.E.128 desc[UR46][R8.64+0x100], RZ ;  /* 0x000100ff0800d986 */ /* 0x0001e8000c101d2e */
[----:B------:R0:W-:Y:S02]  /*bad0*/  @!P6 STG.E.128 desc[UR46][R8.64+0x180], RZ ;  /* 0x000180ff0800e986 */ /* 0x0001e4000c101d2e */
.L_x_160:
[----:B------:R-:W-:Y:S05]  /*bae0*/  BSYNC B1 ;  /* 0x0000000000017941 */ /* 0x000fea0003800000 */
.L_x_159:
[----:B------:R-:W-:Y:S01]  /*baf0*/  BSSY B1, `(.L_x_161) ;  /* 0x000001b000017945 */ /* 0x000fe20003800000 */
[----:B------:R-:W-:-:S03]  /*bb00*/  ISETP.GE.AND P2, PT, R0, R11, PT ;  /* 0x0000000b0000720c */ /* 0x000fc60003f46270 */
[----:B------:R-:W-:Y:S10]  /*bb10*/  @P1 BRA `(.L_x_162) ;  /* 0x0000000000601947 */ /* 0x000ff40003800000 */
[----:B0-----:R-:W-:Y:S01]  /*bb20*/  IADD3 R9, P1, R6, 0x20, RZ ;  /* 0x0000002006097810 */ /* 0x001fe20007f3e0ff */
        /* <DEDUP_REMOVED lines=19> */
[----:B------:R1:W-:Y:S04]  /*bc60*/  @!P3 STG.E.128 desc[UR46][R8.64], RZ ;  /* 0x000000ff0800b986 */ /* 0x0003e8000c101d2e */
[----:B------:R1:W-:Y:S04]  /*bc70*/  @!P4 STG.E.128 desc[UR46][R8.64+0x80], RZ ;  /* 0x000080ff0800c986 */ /* 0x0003e8000c101d2e */
[----:B------:R1:W-:Y:S04]  /*bc80*/  @!P5 STG.E.128 desc[UR46][R8.64+0x100], RZ ;  /* 0x000100ff0800d986 */ /* 0x0003e8000c101d2e */
[----:B------:R1:W-:Y:S02]  /*bc90*/  @!P6 STG.E.128 desc[UR46][R8.64+0x180], RZ ;  /* 0x000180ff0800e986 */ /* 0x0003e4000c101d2e */
.L_x_162:
[----:B------:R-:W-:Y:S05]  /*bca0*/  BSYNC B1 ;  /* 0x0000000000017941 */ /* 0x000fea0003800000 */
.L_x_161:
[----:B------:R-:W-:Y:S04]  /*bcb0*/  BSSY B1, `(.L_x_163) ;  /* 0x000001a000017945 */ /* 0x000fe80003800000 */
[----:B------:R-:W-:Y:S05]  /*bcc0*/  @P0 BRA `(.L_x_164) ;  /* 0x0000000000600947 */ /* 0x000fea0003800000 */
[----:B01----:R-:W-:Y:S01]  /*bcd0*/  IADD3 R9, P0, R6, 0x40, RZ ;  /* 0x0000004006097810 */ /* 0x003fe20007f1e0ff */
        /* <DEDUP_REMOVED lines=23> */
.L_x_164:
[----:B------:R-:W-:Y:S05]  /*be50*/  BSYNC B1 ;  /* 0x0000000000017941 */ /* 0x000fea0003800000 */
.L_x_163:
[----:B------:R-:W-:Y:S05]  /*be60*/  @P2 BRA `(.L_x_155) ;  /* 0x0000000000602947 */ /* 0x000fea0003800000 */
[----:B------:R-:W-:Y:S01]  /*be70*/  IADD3 R5, P0, R6, 0x60, RZ ;  /* 0x0000006006057810 */ /* 0x000fe20007f1e0ff */
        /* <DEDUP_REMOVED lines=8> */
[----:B------:R-:W-:-:S02]  /*bf00*/  VIADD R4, R16, 0x80 ;  /* 0x0000008010047836 */ /* 0x000fc40000000000 */
[----:B------:R-:W-:Y:S02]  /*bf10*/  IMAD R6, R6, UR6, RZ ;  /* 0x0000000606067c24 */ /* 0x000fe4000f8e02ff */
[----:B------:R-:W-:Y:S01]  /*bf20*/  VIADD R0, R16, 0xc0 ;  /* 0x000000c010007836 */ /* 0x000fe20000000000 */
[----:B------:R-:W-:Y:S01]  /*bf30*/  ISETP.GE.AND P3, PT, R4, UR4, PT ;  /* 0x0000000404007c0c */ /* 0x000fe2000bf66270 */
        /* <DEDUP_REMOVED lines=11> */
.L_x_155:
[----:B------:R-:W-:Y:S05]  /*bff0*/  BSYNC B0 ;  /* 0x0000000000007941 */ /* 0x000fea0003800000 */
.L_x_146:
[----:B------:R-:W-:Y:S02]  /*c000*/  ULDC UR4, c[0x0][0xc14] ;  /* 0x0003050000047ab9 */ /* 0x000fe40000000800 */
[----:B------:R-:W-:-:S13]  /*c010*/  ISETP.GE.AND P0, PT, R83, UR4, PT ;  /* 0x0000000453007c0c */ /* 0x000fda000bf06270 */
[----:B------:R-:W-:Y:S05]  /*c020*/  @!P0 BRA `(.L_x_165) ;  /* 0xffffff4c005c8947 */ /* 0x000fea000383ffff */
[----:B------:R-:W-:Y:S05]  /*c030*/  EXIT ;  /* 0x000000000000794d */ /* 0x000fea0003800000 */
.L_x_120:
[----:B------:R-:W-:-:S08]  /*c040*/  NOP ;  /* 0x0000000000007918 */ /* 0x000fd00000000000 */
[----:B------:R-:W0:-:S00]  /*c050*/  USETMAXREG.DEALLOC.CTAPOOL 0x18 ;  /* 0x00000018000079c8 */ /* 0x000e0000080e0500 */
[----:B0-----:R-:W-:-:S06]  /*c060*/  LOP3.LUT R0, R0, 0x3, RZ, 0xc0, !PT ;  /* 0x0000000300007812 */ /* 0x001fcc00078ec0ff */
[----:B------:R-:W0:Y:S02]  /*c070*/  SHFL.IDX PT, R0, R0, RZ, 0x1f ;  /* 0x00001fff00007589 */ /* 0x000e2400000e0000 */
[----:B0-----:R-:W-:Y:S01]  /*c080*/  ISETP.NE.AND P0, PT, R0, RZ, PT ;  /* 0x000000ff0000720c */ /* 0x001fe20003f05270 */
[----:B------:R-:W-:-:S03]  /*c090*/  IMAD.MOV.U32 R0, RZ, RZ, RZ ;  /* 0x000000ffff007224 */ /* 0x000fc600078e00ff */
[----:B------:R-:W-:-:S05]  /*c0a0*/  P2R R2, PR, RZ, 0x1 ;  /* 0x00000001ff027803 */ /* 0x000fca0000000000 */
[----:B------:R0:W-:Y:S04]  /*c0b0*/  STL [R1+0x38], R2 ;  /* 0x0000380201007387 */ /* 0x0001e80000100800 */
[----:B------:R-:W-:Y:S05]  /*c0c0*/  @!P0 BRA `(.L_x_166) ;  /* 0x00000000002c8947 */ /* 0x000fea0003800000 */
[----:B------:R-:W1:Y:S08]  /*c0d0*/  S2UR UR5, SR_CgaCtaId ;  /* 0x00000000000579c3 */ /* 0x000e700000008800 */
[----:B------:R-:W-:Y:S06]  /*c0e0*/  BAR.SYNC.DEFER_BLOCKING 0x5, 0x180 ;  /* 0x0146000000007b1d */ /* 0x000fec0000010000 */
[----:B------:R-:W-:-:S02]  /*c0f0*/  UMOV UR4, 0x400 ;  /* 0x0000040000047882 */ /* 0x000fc40000000000 */
[----:B-1----:R-:W-:-:S09]  /*c100*/  ULEA UR4, UR5, UR4, 0x18 ;  /* 0x0000000405047291 */ /* 0x002fd2000f8ec03f */
[----:B------:R-:W1:Y:S04]  /*c110*/  LDS.128 R4, [UR4+0x388d0] ;  /* 0x0388d004ff047984 */ /* 0x000e680008000c00 */
[----:B-1----:R1:W-:Y:S01]  /*c120*/  STL [R1+0x24], R5 ;  /* 0x0000240501007387 */ /* 0x0023e20000100800 */
[----:B------:R-:W-:Y:S02]  /*c130*/  R2UR UR52, R7 ;  /* 0x00000000073472ca */ /* 0x000fe400000e0000 */
[----:B------:R-:W-:Y:S01]  /*c140*/  R2UR UR38, R6 ;  /* 0x00000000062672ca */ /* 0x000fe200000e0000 */
[----:B------:R1:W-:Y:S01]  /*c150*/  STL [R1+0x20], R4 ;  /* 0x0000200401007387 */ /* 0x0003e20000100800 */
[----:B------:R-:W-:Y:S06]  /*c160*/  BAR.ARV 0x4, 0x180 ;  /* 0x0106000000007b1d */ /* 0x000fec0000002000 */
[----:B------:R-:W-:Y:S07]  /*c170*/  BRA `(.L_x_167) ;  /* 0x0000000800247947 */ /* 0x000fee0003800000 */
.L_x_166:
[----:B0-----:R-:W0:Y:S01]  /*c180*/  S2R R2, SR_TID.X ;  /* 0x0000000000027919 */ /* 0x001e220000002100 */
[----:B------:R-:W-:Y:S01]  /*c190*/  ULDC UR4, c[0x0][0xc14] ;  /* 0x0003050000047ab9 */ /* 0x000fe20000000800 */
[----:B------:R-:W1:Y:S01]  /*c1a0*/  LDC R9, c[0x0][0xc10] ;  /* 0x00030400ff097b82 */ /* 0x000e620000000800 */
[----:B0-----:R-:W-:-:S04]  /*c1b0*/  LOP3.LUT R5, R2, 0x1f, RZ, 0xc0, !PT ;  /* 0x0000001f02057812 */ /* 0x001fc800078ec0ff */
[----:B------:R-:W-:-:S04]  /*c1c0*/  ISETP.NE.AND P0, PT, R5, 0x1f, PT ;  /* 0x0000001f0500780c */ /* 0x000fc80003f05270 */
[----:B------:R-:W-:-:S13]  /*c1d0*/  ISETP.GE.OR P1, PT, R5, UR4, !P0 ;  /* 0x0000000405007c0c */ /* 0x000fda000c726670 */
[----:B------:R-:W0:Y:S02]  /*c1e0*/  @!P1 LDC.64 R2, c[0x0][0xc58] ;  /* 0x00031600ff029b82 */ /* 0x000e240000000a00 */
[----:B0-----:R-:W-:-:S05]  /*c1f0*/  @!P1 IMAD.WIDE.U32 R2, R5, 0x4, R2 ;  /* 0x0000000405029825 */ /* 0x001fca00078e0002 */
[----:B------:R-:W2:Y:S01]  /*c200*/  @!P1 LDG.E R0, desc[UR46][R2.64] ;  /* 0x0000002e02009981 */ /* 0x000ea2000c1e1900 */
[C---:B------:R-:W-:Y:S01]  /*c210*/  ISETP.NE.AND P1, PT, R5.reuse, RZ, PT ;  /* 0x000000ff0500720c */ /* 0x040fe20003f25270 */
[----:B------:R-:W-:Y:S01]  /*c220*/  UMOV UR52, URZ ;  /* 0x0000003f00347c82 */ /* 0x000fe20008000000 */
[C---:B------:R-:W-:Y:S02]  /*c230*/  ISETP.GE.U32.AND P2, PT, R5.reuse, 0x2, PT ;  /* 0x000000020500780c */ /* 0x040fe40003f46070 */
[C---:B------:R-:W-:Y:S02]  /*c240*/  ISETP.GE.U32.AND P3, PT, R5.reuse, 0x4, PT ;  /* 0x000000040500780c */ /* 0x040fe40003f66070 */
[C---:B------:R-:W-:Y:S02]  /*c250*/  ISETP.GE.U32.AND P4, PT, R5.reuse, 0x8, PT ;  /* 0x000000080500780c */ /* 0x040fe40003f86070 */
[----:B------:R-:W-:Y:S01]  /*c260*/  ISETP.GE.U32.AND P5, PT, R5, 0x10, PT ;  /* 0x000000100500780c */ /* 0x000fe20003fa6070 */
[----:B--2---:R-:W0:Y:S02]  /*c270*/  SHFL.UP PT, R4, R0, 0x1, RZ ;  /* 0x0420000000047989 */ /* 0x004e2400000e00ff */
[----:B0-----:R-:W-:-:S05]  /*c280*/  SEL R7, R4, RZ, P1 ;  /* 0x000000ff04077207 */ /* 0x001fca0000800000 */
[----:B------:R-:W-:-:S05]  /*c290*/  IMAD.IADD R7, R0, 0x1, R7 ;  /* 0x0000000100077824 */ /* 0x000fca00078e0207 */
[----:B------:R-:W0:Y:S02]  /*c2a0*/  SHFL.UP PT, R4, R7, 0x2, RZ ;  /* 0x0440000007047989 */ /* 0x000e2400000e00ff */
[----:B0-----:R-:W-:-:S05]  /*c2b0*/  SEL R4, R4, RZ, P2 ;  /* 0x000000ff04047207 */ /* 0x001fca0001000000 */
[----:B------:R-:W-:-:S05]  /*c2c0*/  IMAD.IADD R4, R7, 0x1, R4 ;  /* 0x0000000107047824 */ /* 0x000fca00078e0204 */
[----:B------:R-:W0:Y:S02]  /*c2d0*/  SHFL.UP PT, R6, R4, 0x4, RZ ;  /* 0x0480000004067989 */ /* 0x000e2400000e00ff */
[----:B0-----:R-:W-:-:S05]  /*c2e0*/  SEL R3, R6, RZ, P3 ;  /* 0x000000ff06037207 */ /* 0x001fca0001800000 */
[----:B------:R-:W-:Y:S02]  /*c2f0*/  IMAD.IADD R3, R4, 0x1, R3 ;  /* 0x0000000104037824 */ /* 0x000fe400078e0203 */
[----:B------:R-:W0:Y:S03]  /*c300*/  S2R R4, SR_CTAID.X ;  /* 0x0000000000047919 */ /* 0x000e260000002500 */
[----:B------:R-:W2:Y:S02]  /*c310*/  SHFL.UP PT, R2, R3, 0x8, RZ ;  /* 0x0500000003027989 */ /* 0x000ea400000e00ff */
[----:B--2---:R-:W-:-:S05]  /*c320*/  SEL R2, R2, RZ, P4 ;  /* 0x000000ff02027207 */ /* 0x004fca0002000000 */
[----:B------:R-:W-:-:S05]  /*c330*/  IMAD.IADD R8, R3, 0x1, R2 ;  /* 0x0000000103087824 */ /* 0x000fca00078e0202 */
[----:B------:R-:W2:Y:S02]  /*c340*/  SHFL.UP PT, R2, R8, 0x10, RZ ;  /* 0x0600000008027989 */ /* 0x000ea400000e00ff */
[----:B--2---:R-:W-:-:S05]  /*c350*/  SEL R7, R2, RZ, P5 ;  /* 0x000000ff02077207 */ /* 0x004fca0002800000 */
[----:B------:R-:W-:-:S05]  /*c360*/  IMAD.IADD R2, R8, 0x1, R7 ;  /* 0x0000000108027824 */ /* 0x000fca00078e0207 */
[----:B------:R-:W1:Y:S02]  /*c370*/  SHFL.IDX PT, R6, R2, 0x1f, 0x1f ;  /* 0x03e01f0002067f89 */ /* 0x000e6400000e0000 */
[----:B-1----:R-:W-:Y:S02]  /*c380*/  IMAD R7, R6, R9, RZ ;  /* 0x0000000906077224 */ /* 0x002fe400078e02ff */
[----:B------:R-:W-:Y:S02]  /*c390*/  IMAD.MOV.U32 R6, RZ, RZ, RZ ;  /* 0x000000ffff067224 */ /* 0x000fe400078e00ff */
[----:B------:R-:W-:Y:S01]  /*c3a0*/  IMAD.MOV.U32 R10, RZ, RZ, R7 ;  /* 0x000000ffff0a7224 */ /* 0x000fe200078e0007 */
[----:B0-----:R-:W-:-:S13]  /*c3b0*/  ISETP.GT.AND P6, PT, R7, R4, PT ;  /* 0x000000040700720c */ /* 0x001fda0003fc4270 */
[----:B------:R-:W-:Y:S05]  /*c3c0*/  @P6 BRA `(.L_x_168) ;  /* 0x0000000000a46947 */ /* 0x000fea0003800000 */
[----:B------:R-:W-:Y:S01]  /*c3d0*/  IMAD.MOV.U32 R7, RZ, RZ, R10 ;  /* 0x000000ffff077224 */ /* 0x000fe200078e000a */
[----:B------:R-:W-:Y:S01]  /*c3e0*/  UMOV UR52, URZ ;  /* 0x0000003f00347c82 */ /* 0x000fe20008000000 */
[----:B------:R-:W-:Y:S01]  /*c3f0*/  ULDC UR6, c[0x0][0xc14] ;  /* 0x0003050000067ab9 */ /* 0x000fe20000000800 */
[----:B------:R-:W-:-:S05]  /*c400*/  ULDC UR5, c[0x0][0xc14] ;  /* 0x0003050000057ab9 */ /* 0x000fca0000000800 */
.L_x_172:
[----:B------:R-:W-:-:S03]  /*c410*/  UIADD3 UR4, UR52, 0x1f, URZ ;  /* 0x0000001f34047890 */ /* 0x000fc6000fffe03f */
[----:B------:R-:W-:Y:S01]  /*c420*/  UMOV UR52, UR5 ;  /* 0x0000000500347c82 */ /* 0x000fe20008000000 */
[----:B------:R-:W-:-:S06]  /*c430*/  UISETP.GE.AND UP0, UPT, UR4, UR6, UPT ;  /* 0x000000060400728c */ /* 0x000fcc000bf06270 */
[----:B------:R-:W-:-:S13]  /*c440*/  PLOP3.LUT P6, PT, PT, PT, UP0, 0x40, 0x0 ;  /* 0x000000000000781c */ /* 0x000fda0003fce808 */
[----:B------:R-:W-:Y:S05]  /*c450*/  @!P6 BRA `(.L_x_169) ;  /* 0x000000040034e947 */ /* 0x000fea0003800000 */
[----:B------:R-:W-:Y:S01]  /*c460*/  UMOV UR52, UR4 ;  /* 0x0000000400347c82 */ /* 0x000fe20008000000 */
[----:B------:R-:W-:Y:S01]  /*c470*/  BSSY B0, `(.L_x_170) ;  /* 0x0000008000007945 */ /* 0x000fe20003800000 */
[----:B------:R-:W-:Y:S02]  /*c480*/  VIADD R9, R5, UR52 ;  /* 0x0000003405097c36 */ /* 0x000fe40008000000 */
[----:B------:R-:W-:-:S03]  /*c490*/  IMAD.MOV.U32 R0, RZ, RZ, RZ ;  /* 0x000000ffff007224 */ /* 0x000fc600078e00ff */
[----:B------:R-:W-:-:S13]  /*c4a0*/  ISETP.GE.OR P6, PT, R9, UR6, !P0 ;  /* 0x0000000609007c0c */ /* 0x000fda000c7c6670 */
[----:B------:R-:W-:Y:S05]  /*c4b0*/  @P6 BRA `(.L_x_171) ;  /* 0x00000000000c6947 */ /* 0x000fea0003800000 */
[----:B------:R-:W0:Y:S02]  /*c4c0*/  LDC.64 R2, c[0x0][0xc58] ;  /* 0x00031600ff027b82 */ /* 0x000e240000000a00 */
[----:B0-----:R-:W-:-:S05]  /*c4d0*/  IMAD.WIDE R2, R9, 0x4, R2 ;  /* 0x0000000409027825 */ /* 0x001fca00078e0202 */
[----:B------:R0:W5:Y:S02]  /*c4e0*/  LDG.E R0, desc[UR46][R2.64] ;  /* 0x0000002e02007981 */ /* 0x000164000c1e1900 */
.L_x_171:
[----:B------:R-:W-:Y:S05]  /*c4f0*/  BSYNC B0 ;  /* 0x0000000000007941 */ /* 0x000fea0003800000 */
.L_x_170:
[----:B0----5:R-:W0:Y:S02]  /*c500*/  SHFL.UP PT, R2, R0, 0x1, RZ ;  /* 0x0420000000027989 */ /* 0x021e2400000e00ff */
[----:B0-----:R-:W-:-:S05]  /*c510*/  SEL R3, R2, RZ, P1 ;  /* 0x000000ff02037207 */ /* 0x001fca0000800000 */
[----:B------:R-:W-:-:S05]  /*c520*/  IMAD.IADD R3, R0, 0x1, R3 ;  /* 0x0000000100037824 */ /* 0x000fca00078e0203 */
[----:B------:R-:W0:Y:S02]  /*c530*/  SHFL.UP PT, R2, R3, 0x2, RZ ;  /* 0x0440000003027989 */ /* 0x000e2400000e00ff */
        /* <DEDUP_REMOVED lines=11> */
[----:B------:R-:W0:Y:S03]  /*c5f0*/  LDC R9, c[0x0][0xc10] ;  /* 0x00030400ff097b82 */ /* 0x000e260000000800 */
[----:B------:R-:W0:Y:S02]  /*c600*/  SHFL.IDX PT, R12, R2, 0x1f, 0x1f ;  /* 0x03e01f00020c7f89 */ /* 0x000e2400000e0000 */
[----:B0-----:R-:W-:-:S04]  /*c610*/  IMAD R12, R12, R9, RZ ;  /* 0x000000090c0c7224 */ /* 0x001fc800078e02ff */
[----:B------:R-:W-:-:S05]  /*c620*/  IMAD.IADD R7, R12, 0x1, R7 ;  /* 0x000000010c077824 */ /* 0x000fca00078e0207 */
[----:B------:R-:W-:-:S13]  /*c630*/  ISETP.GT.AND P6, PT, R7, R4, PT ;  /* 0x000000040700720c */ /* 0x000fda0003fc4270 */
[----:B------:R-:W-:Y:S05]  /*c640*/  @!P6 BRA `(.L_x_172) ;  /* 0xfffffffc0070e947 */ /* 0x000fea000383ffff */
[----:B------:R-:W-:-:S07]  /*c650*/  IMAD.MOV.U32 R10, RZ, RZ, R12 ;  /* 0x000000ffff0a7224 */ /* 0x000fce00078e000c */
.L_x_168:
[----:B------:R-:W-:-:S04]  /*c660*/  IMAD.IADD R8, R7, 0x1, -R10 ;  /* 0x0000000107087824 */ /* 0x000fc800078e0a0a */
[----:B------:R-:W-:-:S05]  /*c670*/  IMAD R3, R2, R9, R8 ;  /* 0x0000000902037224 */ /* 0x000fca00078e0208 */
[----:B------:R-:W-:-:S13]  /*c680*/  ISETP.GT.AND P0, PT, R3, R4, PT ;  /* 0x000000040300720c */ /* 0x000fda0003f04270 */
[----:B------:R-:W-:Y:S02]  /*c690*/  VOTEU.ANY UR5, UPT, !P0 ;  /* 0x0000000000057886 */ /* 0x000fe400040e0100 */
[----:B------:R-:W-:Y:S02]  /*c6a0*/  UPOPC UR4, UR5 ;  /* 0x00000005000472bf */ /* 0x000fe40008000000 */
[----:B------:R-:W-:-:S04]  /*c6b0*/  ISETP.NE.AND P0, PT, RZ, UR5, PT ;  /* 0x00000005ff007c0c */ /* 0x000fc8000bf05270 */
[----:B------:R-:W-:-:S05]  /*c6c0*/  IMAD.U32 R11, RZ, RZ, UR4 ;  /* 0x00000004ff0b7e24 */ /* 0x000fca000f8e00ff */
[----:B------:R-:W0:Y:S02]  /*c6d0*/  SHFL.IDX PT, R0, R0, R11, 0x1f ;  /* 0x00001f0b00007589 */ /* 0x000e2400000e0000 */
[----:B0-----:R-:W-:-:S04]  /*c6e0*/  IABS R7, R0 ;  /* 0x0000000000077213 */ /* 0x001fc80000000000 */
[----:B------:R-:W0:Y:S08]  /*c6f0*/  I2F.RP R10, R7 ;  /* 0x00000007000a7306 */ /* 0x000e300000209400 */
[----:B0-----:R-:W0:Y:S02]  /*c700*/  MUFU.RCP R10, R10 ;  /* 0x0000000a000a7308 */ /* 0x001e240000001000 */
[----:B0-----:R-:W-:-:S06]  /*c710*/  VIADD R3, R10, 0xffffffe ;  /* 0x0ffffffe0a037836 */ /* 0x001fcc0000000000 */
[----:B------:R-:W0:Y:S01]  /*c720*/  F2I.FTZ.U32.TRUNC.NTZ R3, R3 ;  /* 0x0000000300037305 */ /* 0x000e22000021f000 */
[----:B------:R-:W-:Y:S05]  /*c730*/  @!P0 BRA `(.L_x_173) ;  /* 0x00000000000c8947 */ /* 0x000fea0003800000 */
[----:B------:R-:W-:-:S06]  /*c740*/  UIADD3 UR5, UR4, -0x1, URZ ;  /* 0xffffffff04057890 */ /* 0x000fcc000fffe03f */
[----:B------:R-:W-:-:S05]  /*c750*/  IMAD.U32 R11, RZ, RZ, UR5 ;  /* 0x00000005ff0b7e24 */ /* 0x000fca000f8e00ff */
[----:B------:R1:W2:Y:S02]  /*c760*/  SHFL.IDX PT, R6, R2, R11, 0x1f ;  /* 0x00001f0b02067589 */ /* 0x0002a400000e0000 */
.L_x_173:
[--C-:B01----:R-:W-:Y:S01]  /*c770*/  IMAD.MOV R2, RZ, RZ, -R3.reuse ;  /* 0x000000ffff027224 */ /* 0x103fe200078e0a03 */
[----:B------:R-:W-:Y:S01]  /*c780*/  UIADD3 UR52, UR4, UR52, URZ ;  /* 0x0000003404347290 */ /* 0x000fe2000fffe03f */
[----:B--2---:R-:W-:Y:S02]  /*c790*/  IMAD R6, R6, R9, R8 ;  /* 0x0000000906067224 */ /* 0x004fe400078e0208 */
[----:B------:R-:W-:Y:S02]  /*c7a0*/  IMAD R9, R2, R7, RZ ;  /* 0x0000000702097224 */ /* 0x000fe400078e02ff */
[----:B------:R-:W-:Y:S01]  /*c7b0*/  IMAD.MOV.U32 R2, RZ, RZ, RZ ;  /* 0x000000ffff027224 */ /* 0x000fe200078e00ff */
[----:B------:R1:W-:Y:S03]  /*c7c0*/  STL [R1+0x20], R6 ;  /* 0x0000200601007387 */ /* 0x0003e60000100800 */
[----:B------:R-:W-:-:S04]  /*c7d0*/  IMAD.HI.U32 R2, R3, R9, R2 ;  /* 0x0000000903027227 */ /* 0x000fc800078e0002 */
[----:B------:R-:W-:Y:S01]  /*c7e0*/  IMAD.IADD R9, R4, 0x1, -R6 ;  /* 0x0000000104097824 */ /* 0x000fe200078e0a06 */
[----:B------:R-:W-:-:S04]  /*c7f0*/  IABS R4, R0 ;  /* 0x0000000000047213 */ /* 0x000fc80000000000 */
[----:B------:R-:W-:Y:S01]  /*c800*/  IABS R3, R9 ;  /* 0x0000000900037213 */ /* 0x000fe20000000000 */
[----:B------:R-:W-:-:S04]  /*c810*/  IMAD.MOV R4, RZ, RZ, -R4 ;  /* 0x000000ffff047224 */ /* 0x000fc800078e0a04 */
[----:B------:R-:W-:-:S04]  /*c820*/  IMAD.HI.U32 R2, R2, R3, RZ ;  /* 0x0000000302027227 */ /* 0x000fc800078e00ff */
[----:B------:R-:W-:Y:S01]  /*c830*/  IMAD R4, R2, R4, R3 ;  /* 0x0000000402047224 */ /* 0x000fe200078e0203 */
[----:B------:R-:W-:-:S04]  /*c840*/  LOP3.LUT R3, R9, R0, RZ, 0x3c, !PT ;  /* 0x0000000009037212 */ /* 0x000fc800078e3cff */
[----:B------:R-:W-:Y:S02]  /*c850*/  ISETP.GT.U32.AND P1, PT, R7, R4, PT ;  /* 0x000000040700720c */ /* 0x000fe40003f24070 */
[----:B------:R-:W-:-:S11]  /*c860*/  ISETP.GE.AND P2, PT, R3, RZ, PT ;  /* 0x000000ff0300720c */ /* 0x000fd60003f46270 */
[----:B------:R-:W-:Y:S02]  /*c870*/  @!P1 IMAD.IADD R4, R4, 0x1, -R7 ;  /* 0x0000000104049824 */ /* 0x000fe400078e0a07 */
[----:B------:R-:W-:Y:S01]  /*c880*/  @!P1 VIADD R2, R2, 0x1 ;  /* 0x0000000102029836 */ /* 0x000fe20000000000 */
[----:B------:R-:W-:Y:S02]  /*c890*/  ISETP.NE.AND P1, PT, R0, RZ, PT ;  /* 0x000000ff0000720c */ /* 0x000fe40003f25270 */
[----:B------:R-:W-:-:S13]  /*c8a0*/  ISETP.GE.U32.AND P0, PT, R4, R7, PT ;  /* 0x000000070400720c */ /* 0x000fda0003f06070 */
[----:B------:R-:W-:-:S04]  /*c8b0*/  @P0 VIADD R2, R2, 0x1 ;  /* 0x0000000102020836 */ /* 0x000fc80000000000 */
[----:B------:R-:W-:Y:S01]  /*c8c0*/  @!P2 IMAD.MOV R2, RZ, RZ, -R2 ;  /* 0x000000ffff02a224 */ /* 0x000fe200078e0a02 */
[----:B------:R-:W-:-:S04]  /*c8d0*/  @!P1 LOP3.LUT R2, RZ, R0, RZ, 0x33, !PT ;  /* 0x00000000ff029212 */ /* 0x000fc800078e33ff */
[----:B------:R-:W-:Y:S01]  /*c8e0*/  R2UR UR38, R2 ;  /* 0x00000000022672ca */ /* 0x000fe200000e0000 */
[----:B------:R-:W-:-:S04]  /*c8f0*/  IMAD.MOV R3, RZ, RZ, -R2 ;  /* 0x000000ffff037224 */ /* 0x000fc800078e0a02 */
[----:B------:R-:W-:-:S05]  /*c900*/  IMAD R0, R0, R3, R9 ;  /* 0x0000000300007224 */ /* 0x000fca00078e0209 */
[----:B------:R1:W-:Y:S01]  /*c910*/  STL [R1+0x24], R0 ;  /* 0x0000240001007387 */ /* 0x0003e20000100800 */
[----:B------:R-:W-:Y:S05]  /*c920*/  BRA `(.L_x_174) ;  /* 0x00000000000c7947 */ /* 0x000fea0003800000 */
.L_x_169:
[----:B------:R0:W-:Y:S01]  /*c930*/  STL [R1+0x20], R4 ;  /* 0x0000200401007387 */ /* 0x0001e20000100800 */
[----:B------:R-:W-:-:S03]  /*c940*/  UMOV UR38, URZ ;  /* 0x0000003f00267c82 */ /* 0x000fc60008000000 */
[----:B------:R0:W-:Y:S02]  /*c950*/  STL [R1+0x24], RZ ;  /* 0x000024ff01007387 */ /* 0x0001e40000100800 */
.L_x_174:
[----:B------:R-:W2:Y:S04]  /*c960*/  LDL R2, [R1+0x24] ;  /* 0x0000240001027983 */ /* 0x000ea80000100800 */
[----:B0-----:R-:W3:Y:S01]  /*c970*/  LDL R4, [R1+0x20] ;  /* 0x0000200001047983 */ /* 0x001ee20000100800 */
[----:B------:R-:W-:-:S13]  /*c980*/  ISETP.NE.AND P0, PT, R5, RZ, PT ;  /* 0x000000ff0500720c */ /* 0x000fda0003f05270 */
[----:B------:R-:W0:Y:S01]  /*c990*/  @!P0 S2R R3, SR_CgaCtaId ;  /* 0x0000000000038919 */ /* 0x000e220000008800 */
[----:B-1----:R-:W-:Y:S01]  /*c9a0*/  @!P0 MOV R0, 0x400 ;  /* 0x0000040000008802 */ /* 0x002fe20000000f00 */
[----:B------:R-:W-:Y:S02]  /*c9b0*/  IMAD.U32 R6, RZ, RZ, UR38 ;  /* 0x00000026ff067e24 */ /* 0x000fe4000f8e00ff */
[----:B------:R-:W-:Y:S01]  /*c9c0*/  IMAD.U32 R7, RZ, RZ, UR52 ;  /* 0x00000034ff077e24 */ /* 0x000fe2000f8e00ff */
[----:B0-----:R-:W-:Y:S01]  /*c9d0*/  @!P0 LEA R0, R3, R0, 0x18 ;  /* 0x0000000003008211 */ /* 0x001fe200078ec0ff */
[----:B--2---:R-:W-:-:S05]  /*c9e0*/  IMAD.MOV.U32 R5, RZ, RZ, R2 ;  /* 0x000000ffff057224 */ /* 0x004fca00078e0002 */
[----:B---3--:R2:W-:Y:S01]  /*c9f0*/  @!P0 STS.128 [R0+0x388d0], R4 ;  /* 0x0388d00400008388 */ /* 0x0085e20000000c00 */
[----:B------:R-:W-:Y:S06]  /*ca00*/  BAR.ARV 0x5, 0x180 ;  /* 0x0146000000007b1d */ /* 0x000fec0000002000 */
.L_x_167:
[----:B--2---:R-:W-:Y:S01]  /*ca10*/  IMAD.MOV.U32 R0, RZ, RZ, 0x1 ;  /* 0x00000001ff007424 */ /* 0x004fe200078e00ff */
[----:B------:R-:W-:Y:S01]  /*ca20*/  ULDC UR4, c[0x0][0xc14] ;  /* 0x0003050000047ab9 */ /* 0x000fe20000000800 */
[----:B------:R2:W-:Y:S01]  /*ca30*/  STL [R1+0x34], RZ ;  /* 0x000034ff01007387 */ /* 0x0005e20000100800 */
[----:B------:R-:W-:-:S03]  /*ca40*/  UISETP.GE.AND UP0, UPT, UR52, UR4, UPT ;  /* 0x000000043400728c */ /* 0x000fc6000bf06270 */
[----:B------:R2:W-:Y:S03]  /*ca50*/  STL [R1+0xc], R0 ;  /* 0x00000c0001007387 */ /* 0x0005e60000100800 */
[----:B------:R-:W-:Y:S01]  /*ca60*/  PLOP3.LUT P0, PT, PT, PT, UP0, 0x80, 0x0 ;  /* 0x000000000000781c */ /* 0x000fe20003f0f008 */
[----:B------:R2:W-:-:S12]  /*ca70*/  STL [R1+0x8], RZ ;  /* 0x000008ff01007387 */ /* 0x0005d80000100800 */
[----:B--2---:R-:W-:Y:S05]  /*ca80*/  @P0 BRA `(.L_x_175) ;  /* 0x0000004000340947 */ /* 0x004fea0003800000 */
[----:B------:R-:W0:Y:S01]  /*ca90*/  S2R R0, SR_TID.X ;  /* 0x0000000000007919 */ /* 0x000e220000002100 */
[----:B------:R-:W-:Y:S01]  /*caa0*/  ULDC UR50, c[0x0][0xc] ;  /* 0x0000030000327ab9 */ /* 0x000fe20000000800 */
[----:B------:R-:W-:Y:S01]  /*cab0*/  ULOP3.LUT UR42, UR40, 0x1, URZ, 0xfc, !UPT ;  /* 0x00000001282a7892 */ /* 0x000fe2000f8efc3f */
[----:B------:R-:W2:Y:S01]  /*cac0*/  S2R R6, SR_TID.X ;  /* 0x0000000000067919 */ /* 0x000ea20000002100 */
[----:B------:R-:W-:Y:S01]  /*cad0*/  ULOP3.LUT UR51, UR40, 0x2, URZ, 0xfc, !UPT ;  /* 0x0000000228337892 */ /* 0x000fe2000f8efc3f */
[----:B------:R-:W-:Y:S01]  /*cae0*/  ULDC.64 UR54, c[0x0][0x198] ;  /* 0x0000660000367ab9 */ /* 0x000fe20000000a00 */
[----:B0-----:R-:W-:Y:S01]  /*caf0*/  LOP3.LUT R2, R0, 0x7f, RZ, 0xc0, !PT ;  /* 0x0000007f00027812 */ /* 0x001fe200078ec0ff */
[----:B--2---:R-:W-:-:S03]  /*cb00*/  IMAD.SHL.U32 R0, R6, 0x80, RZ ;  /* 0x0000008006007824 */ /* 0x004fc600078e00ff */
[----:B------:R-:W-:Y:S01]  /*cb10*/  SHF.R.U32.HI R3, RZ, 0x5, R2 ;  /* 0x00000005ff037819 */ /* 0x000fe20000011602 */
[C---:B-1----:R-:W-:Y:S01]  /*cb20*/  IMAD.SHL.U32 R4, R6.reuse, 0x10, RZ ;  /* 0x0000001006047824 */ /* 0x042fe200078e00ff */
[----:B------:R-:W-:Y:S02]  /*cb30*/  R2P PR, R6, 0x6 ;  /* 0x0000000606007804 */ /* 0x000fe40000000000 */
[----:B------:R-:W-:Y:S02]  /*cb40*/  LOP3.LUT R2, R0, 0x380, RZ, 0xc0, !PT ;  /* 0x0000038000027812 */ /* 0x000fe400078ec0ff */
        /* <DEDUP_REMOVED lines=12> */
[----:B------:R-:W-:Y:S01]  /*cc10*/  SEL R2, R2, 0xffffffe0, !P1 ;  /* 0xffffffe002027807 */ /* 0x000fe20004800000 */
[----:B0-----:R-:W-:-:S05]  /*cc20*/  IMAD.MOV.U32 R0, RZ, RZ, 0x40 ;  /* 0x00000040ff007424 */ /* 0x001fca00078e00ff */
[----:B------:R-:W-:Y:S01]  /*cc30*/  SEL R3, R0, 0xffffffc0, !P2 ;  /* 0xffffffc000037807 */ /* 0x000fe20005000000 */
[----:B------:R-:W-:-:S04]  /*cc40*/  IMAD.MOV.U32 R0, RZ, RZ, 0x1 ;  /* 0x00000001ff007424 */ /* 0x000fc800078e00ff */
[----:B------:R0:W-:Y:S04]  /*cc50*/  STL [R1+0x18], R3 ;  /* 0x0000180301007387 */ /* 0x0001e80000100800 */
[----:B------:R0:W-:Y:S04]  /*cc60*/  STL [R1+0x14], R2 ;  /* 0x0000140201007387 */ /* 0x0001e80000100800 */
[----:B------:R0:W-:Y:S04]  /*cc70*/  STL [R1+0x8], RZ ;  /* 0x000008ff01007387 */ /* 0x0001e80000100800 */
[----:B------:R0:W-:Y:S04]  /*cc80*/  STL [R1+0xc], R0 ;  /* 0x00000c0001007387 */ /* 0x0001e80000100800 */
[----:B------:R0:W-:Y:S02]  /*cc90*/  STL [R1+0x34], RZ ;  /* 0x000034ff01007387 */ /* 0x0001e40000100800 */
.L_x_235:
[----:B------:R-:W-:Y:S01]  /*cca0*/  ULDC.64 UR4, c[0x0][0xc60] ;  /* 0x0003180000047ab9 */ /* 0x000fe20000000a00 */
[----:B------:R-:W-:Y:S01]  /*ccb0*/  ULDC.64 UR6, c[0x0][0xa28] ;  /* 0x00028a0000067ab9 */ /* 0x000fe20000000a00 */
[----:B------:R-:W-:Y:S01]  /*ccc0*/  UIMAD.WIDE UR4, UR52, 0x4, UR4 ;  /* 0x00000004340478a5 */ /* 0x000fe2000f8e0204 */
[----:B------:R-:W-:Y:S01]  /*ccd0*/  ULDC.64 UR10, c[0x0][0xa20] ;  /* 0x00028800000a7ab9 */ /* 0x000fe20000000a00 */
[----:B------:R-:W-:Y:S01]  /*cce0*/  IMAD.MOV.U32 R17, RZ, RZ, RZ ;  /* 0x000000ffff117224 */ /* 0x000fe200078e00ff */
[----:B------:R-:W-:-:S03]  /*ccf0*/  ULDC UR44, c[0x0][0x2e0] ;  /* 0x0000b800002c7ab9 */ /* 0x000fc60000000800 */
[----:B0-----:R-:W-:Y:S02]  /*cd00*/  IMAD.U32 R2, RZ, RZ, UR4 ;  /* 0x00000004ff027e24 */ /* 0x001fe4000f8e00ff */
[----:B------:R-:W-:Y:S01]  /*cd10*/  IMAD.U32 R3, RZ, RZ, UR5 ;  /* 0x00000005ff037e24 */ /* 0x000fe2000f8e00ff */
[----:B------:R-:W-:-:S04]  /*cd20*/  ULDC.64 UR4, c[0x0][0xa00] ;  /* 0x0002800000047ab9 */ /* 0x000fc80000000a00 */
[----:B--2---:R-:W2:Y:S01]  /*cd30*/  LDG.E R2, desc[UR46][R2.64] ;  /* 0x0000002e02027981 */ /* 0x004ea2000c1e1900 */
[----:B------:R-:W-:Y:S02]  /*cd40*/  UISETP.NE.U32.AND UP0, UPT, UR4, URZ, UPT ;  /* 0x0000003f0400728c */ /* 0x000fe4000bf05070 */
[----:B------:R-:W-:Y:S02]  /*cd50*/  UISETP.NE.U32.AND UP1, UPT, UR6, URZ, UPT ;  /* 0x0000003f0600728c */ /* 0x000fe4000bf25070 */
[----:B------:R-:W-:-:S06]  /*cd60*/  UISETP.NE.AND.EX UP0, UPT, UR5, URZ, UPT, UP0 ;  /* 0x0000003f0500728c */ /* 0x000fcc000bf05300 */
[----:B------:R-:W-:Y:S01]  /*cd70*/  PLOP3.LUT P0, PT, PT, PT, UP0, 0x80, 0x0 ;  /* 0x000000000000781c */ /* 0x000fe20003f0f008 */
[----:B-1----:R-:W-:Y:S01]  /*cd80*/  IMAD.MOV.U32 R4, RZ, RZ, RZ ;  /* 0x000000ffff047224 */ /* 0x002fe200078e00ff */
[----:B--2---:R-:W-:-:S13]  /*cd90*/  R2UR UR49, R2 ;  /* 0x00000000023172ca */ /* 0x004fda00000e0000 */
[----:B------:R-:W-:Y:S02]  /*cda0*/  USHF.R.S32.HI UR8, URZ, 0x1f, UR49 ;  /* 0x0000001f3f087899 */ /* 0x000fe40008011431 */
[----:B------:R-:W-:-:S04]  /*cdb0*/  @UP0 ULEA UR4, UP2, UR49, UR4, 0x2 ;  /* 0x0000000431040291 */ /* 0x000fc8000f84103f */
[----:B------:R-:W-:Y:S02]  /*cdc0*/  @UP0 ULEA.HI.X UR5, UR49, UR5, UR8, 0x2, UP2 ;  /* 0x0000000531050291 */ /* 0x000fe400090f1408 */
[----:B------:R-:W-:Y:S01]  /*cdd0*/  UISETP.NE.AND.EX UP0, UPT, UR7, URZ, UPT, UP1 ;  /* 0x0000003f0700728c */ /* 0x000fe2000bf05310 */
[----:B------:R-:W-:Y:S01]  /*cde0*/  IMAD.U32 R2, RZ, RZ, UR4 ;  /* 0x00000004ff027e24 */ /* 0x000fe2000f8e00ff */
[----:B------:R-:W-:Y:S02]  /*cdf0*/  UISETP.NE.U32.AND UP2, UPT, UR10, URZ, UPT ;  /* 0x0000003f0a00728c */ /* 0x000fe4000bf45070 */
[----:B------:R-:W-:Y:S01]  /*ce00*/  USHF.L.U32 UR45, UR49, 0x2, URZ ;  /* 0x00000002312d7899 */ /* 0x000fe2000800063f */
[----:B------:R-:W-:Y:S01]  /*ce10*/  IMAD.U32 R3, RZ, RZ, UR5 ;  /* 0x00000005ff037e24 */ /* 0x000fe2000f8e00ff */
[----:B------:R-:W-:Y:S01]  /*ce20*/  UISETP.NE.AND.EX UP2, UPT, UR11, URZ, UPT, UP2 ;  /* 0x0000003f0b00728c */ /* 0x000fe2000bf45320 */
[----:B------:R-:W-:Y:S01]  /*ce30*/  PLOP3.LUT P1, PT, PT, PT, UP0, 0x80, 0x0 ;  /* 0x000000000000781c */ /* 0x000fe20003f2f008 */
[----:B------:R-:W-:-:S02]  /*ce40*/  USHF.L.U64.HI UR48, UR49, 0x2, UR8 ;  /* 0x0000000231307899 */ /* 0x000fc40008010208 */
[----:B------:R0:W5:Y:S01]  /*ce50*/  @P0 LDG.E R17, desc[UR46][R2.64] ;  /* 0x0000002e02110981 */ /* 0x000162000c1e1900 */
[----:B------:R-:W-:Y:S01]  /*ce60*/  @UP0 ULEA UR4, UP1, UR49, UR6, 0x2 ;  /* 0x0000000631040291 */ /* 0x000fe2000f82103f */
[----:B------:R-:W-:-:S03]  /*ce70*/  PLOP3.LUT P2, PT, PT, PT, UP2, 0x80, 0x0 ;  /* 0x000000000000781c */ /* 0x000fc60003f4f028 */
[----:B------:R-:W-:Y:S02]  /*ce80*/  @UP0 ULEA.HI.X UR5, UR49, UR7, UR8, 0x2, UP1 ;  /* 0x0000000731050291 */ /* 0x000fe400088f1408 */
[----:B------:R-:W-:Y:S01]  /*ce90*/  @UP2 UIADD3 UR6, UP3, UR45, UR10, URZ ;  /* 0x0000000a2d062290 */ /* 0x000fe2000ff7e03f */
[----:B------:R-:W-:Y:S01]  /*cea0*/  ULDC.64 UR8, c[0x0][0xa08] ;  /* 0x0002820000087ab9 */ /* 0x000fe20000000a00 */
[----:B0-----:R-:W-:Y:S02]  /*ceb0*/  IMAD.U32 R2, RZ, RZ, UR4 ;  /* 0x00000004ff027e24 */ /* 0x001fe4000f8e00ff */
[----:B------:R-:W-:Y:S01]  /*cec0*/  @UP2 UIADD3.X UR7, UR48, UR11, URZ, UP3, !UPT ;  /* 0x0000000b30072290 */ /* 0x000fe20009ffe43f */
[----:B------:R-:W-:Y:S01]  /*ced0*/  IMAD.U32 R3, RZ, RZ, UR5 ;  /* 0x00000005ff037e24 */ /* 0x000fe2000f8e00ff */
[----:B------:R-:W-:Y:S01]  /*cee0*/  ISETP.NE.U32.AND P0, PT, RZ, UR8, PT ;  /* 0x00000008ff007c0c */ /* 0x000fe2000bf05070 */
[----:B------:R-:W-:-:S03]  /*cef0*/  UIADD3 UR8, UP0, UR45, UR8, URZ ;  /* 0x000000082d087290 */ /* 0x000fc6000ff1e03f */
[----:B------:R0:W2:Y:S01]  /*cf00*/  @P1 LDG.E R0, desc[UR46][R2.64] ;  /* 0x0000002e02001981 */ /* 0x0000a2000c1e1900 */
[----:B------:R-:W-:Y:S01]  /*cf10*/  ISETP.NE.AND.EX P0, PT, RZ, UR9, PT, P0 ;  /* 0x00000009ff007c0c */ /* 0x000fe2000bf05300 */
[----:B------:R-:W-:Y:S01]  /*cf20*/  UIADD3.X UR4, UR48, UR9, URZ, UP0, !UPT ;  /* 0x0000000930047290 */ /* 0x000fe200087fe43f */
[----:B0-----:R-:W-:Y:S02]  /*cf30*/  IMAD.U32 R2, RZ, RZ, UR6 ;  /* 0x00000006ff027e24 */ /* 0x001fe4000f8e00ff */
[----:B------:R-:W-:-:S05]  /*cf40*/  IMAD.U32 R3, RZ, RZ, UR7 ;  /* 0x00000007ff037e24 */ /* 0x000fca000f8e00ff */
[----:B------:R0:W3:Y:S02]  /*cf50*/  @P2 LDG.E R5, desc[UR46][R2.64] ;  /* 0x0000002e02052981 */ /* 0x0000e4000c1e1900 */
[----:B0-----:R-:W-:Y:S02]  /*cf60*/  IMAD.U32 R2, RZ, RZ, UR8 ;  /* 0x00000008ff027e24 */ /* 0x001fe4000f8e00ff */
[----:B------:R-:W-:Y:S01]  /*cf70*/  IMAD.U32 R3, RZ, RZ, UR4 ;  /* 0x00000004ff037e24 */ /* 0x000fe2000f8e00ff */
[----:B------:R-:W-:-:S04]  /*cf80*/  ULDC.64 UR4, c[0x0][0x3f8] ;  /* 0x0000fe0000047ab9 */ /* 0x000fc80000000a00 */
[----:B------:R0:W5:Y:S01]  /*cf90*/  @P0 LDG.E R4, desc[UR46][R2.64] ;  /* 0x0000002e02040981 */ /* 0x000162000c1e1900 */
[----:B------:R-:W-:-:S03]  /*cfa0*/  UISETP.NE.U32.AND UP0, UPT, UR4, URZ, UPT ;  /* 0x0000003f0400728c */ /* 0x000fc6000bf05070 */
[----:B------:R-:W-:Y:S01]  /*cfb0*/  UMOV UR4, URZ ;  /* 0x0000003f00047c82 */ /* 0x000fe20008000000 */
[----:B------:R-:W-:-:S03]  /*cfc0*/  UISETP.NE.AND.EX UP0, UPT, UR5, URZ, UPT, UP0 ;  /* 0x0000003f0500728c */ /* 0x000fc6000bf05300 */
[----:B------:R-:W-:Y:S02]  /*cfd0*/  ULDC UR5, c[0x0][0x404] ;  /* 0x0001010000057ab9 */ /* 0x000fe40000000800 */
[----:B------:R-:W-:-:S04]  /*cfe0*/  USEL UR5, UR5, 0x1, UP0 ;  /* 0x0000000105057887 */ /* 0x000fc80008000000 */
[----:B------:R-:W-:Y:S01]  /*cff0*/  UIMAD UR44, UR5, UR44, URZ ;  /* 0x0000002c052c72a4 */ /* 0x000fe2000f8e023f */
[----:B--2---:R-:W-:-:S06]  /*d000*/  @P1 R2UR UR4, R0 ;  /* 0x00000000000412ca */ /* 0x004fcc00000e0000 */
[----:B---3--:R-:W-:Y:S01]  /*d010*/  @P2 R2UR UR44, R5 ;  /* 0x00000000052c22ca */ /* 0x008fe200000e0000 */
[----:B0-----:R-:W-:-:S14]  /*d020*/  @P2 BRA `(.L_x_176) ;  /* 0x0000000000182947 */ /* 0x001fdc0003800000 */
[----:B------:R-:W-:Y:S05]  /*d030*/  @!P0 BRA `(.L_x_176) ;  /* 0x0000000000148947 */ /* 0x000fea0003800000 */
[----:B------:R-:W2:Y:S04]  /*d040*/  LDG.E R5, desc[UR46][R2.64] ;  /* 0x0000002e02057981 */ /* 0x000ea8000c1e1900 */
[----:B------:R-:W3:Y:S01]  /*d050*/  LDG.E R0, desc[UR46][R2.64+0x4] ;  /* 0x0000042e02007981 */ /* 0x000ee2000c1e1900 */
[----:B--2---:R-:W-:Y:S02]  /*d060*/  R2UR UR5, R5 ;  /* 0x00000000050572ca */ /* 0x004fe400000e0000 */
[----:B---3--:R-:W-:-:S13]  /*d070*/  R2UR UR44, R0 ;  /* 0x00000000002c72ca */ /* 0x008fda00000e0000 */
[----:B------:R-:W-:-:S12]  /*d080*/  UIADD3 UR44, -UR5, UR44, URZ ;  /* 0x0000002c052c7290 */ /* 0x000fd8000fffe13f */
.L_x_176:
[----:B-----5:R-:W-:Y:S01]  /*d090*/  VIADD R0, R4, UR4 ;  /* 0x0000000404007c36 */ /* 0x020fe20008000000 */
[----:B------:R-:W-:Y:S01]  /*d0a0*/  UIADD3 UR44, -UR4, UR44, URZ ;  /* 0x0000002c042c7290 */ /* 0x000fe2000fffe13f */
[----:B------:R-:W-:Y:S03]  /*d0b0*/  BSSY B6, `(.L_x_177) ;  /* 0x0000306000067945 */ /* 0x000fe60003800000 */
[----:B------:R0:W-:Y:S01]  /*d0c0*/  STL [R1+0x28], R0 ;  /* 0x0000280001007387 */ /* 0x0001e20000100800 */
[----:B------:R-:W-:Y:S02]  /*d0d0*/  UIADD3 UR43, UR44, 0x7f, URZ ;  /* 0x0000007f2c2b7890 */ /* 0x000fe4000fffe03f */
[----:B------:R-:W-:Y:S02]  /*d0e0*/  ISETP.LT.AND P0, PT, RZ, UR44, PT ;  /* 0x0000002cff007c0c */ /* 0x000fe4000bf01270 */
[----:B------:R-:W-:-:S04]  /*d0f0*/  USHF.R.S32.HI UR5, URZ, 0x1f, UR43 ;  /* 0x0000001f3f057899 */ /* 0x000fc8000801142b */
[----:B------:R-:W-:-:S07]  /*d100*/  ULEA.HI UR43, UR5, UR43, URZ, 0x7 ;  /* 0x0000002b052b7291 */ /* 0x000fce000f8f383f */
[----:B0-----:R-:W-:Y:S05]  /*d110*/  @P0 BRA `(.L_x_178) ;  /* 0x0000000000480947 */ /* 0x001fea0003800000 */
[----:B------:R-:W0:Y:S02]  /*d120*/  S2R R0, SR_TID.X ;  /* 0x0000000000007919 */ /* 0x000e240000002100 */
[----:B0-----:R-:W-:-:S04]  /*d130*/  LOP3.LUT R0, R0, 0x7f, RZ, 0xc0, !PT ;  /* 0x0000007f00007812 */ /* 0x001fc800078ec0ff */
[----:B------:R-:W-:-:S13]  /*d140*/  ISETP.NE.AND P0, PT, R0, RZ, PT ;  /* 0x000000ff0000720c */ /* 0x000fda0003f05270 */
[----:B------:R-:W-:Y:S05]  /*d150*/  @P0 BRA `(.L_x_179) ;  /* 0x0000002c00ec0947 */ /* 0x000fea0003800000 */
[----:B------:R-:W0:Y:S01]  /*d160*/  S2R R5, SR_LANEID ;  /* 0x0000000000057919 */ /* 0x000e220000000000 */
[----:B------:R-:W-:Y:S01]  /*d170*/  VOTEU.ANY UR4, UPT, PT ;  /* 0x0000000000047886 */ /* 0x000fe200038e0100 */
[----:B------:R-:W1:Y:S01]  /*d180*/  LDC.64 R2, c[0x0][0xc38] ;  /* 0x00030e00ff027b82 */ /* 0x000e620000000a00 */
[----:B------:R-:W0:Y:S02]  /*d190*/  FLO.U32 R0, UR4 ;  /* 0x0000000400007d00 */ /* 0x000e2400080e0000 */
[----:B0-----:R-:W-:-:S06]  /*d1a0*/  ISETP.EQ.U32.AND P0, PT, R0, R5, PT ;  /* 0x000000050000720c */ /* 0x001fcc0003f02070 */
[----:B------:R-:W1:Y:S07]  /*d1b0*/  POPC R5, UR4 ;  /* 0x0000000400057d09 */ /* 0x000e6e0008000000 */
[----:B-1----:R-:W2:Y:S01]  /*d1c0*/  @P0 ATOMG.E.ADD.STRONG.GPU PT, R3, desc[UR46][R2.64], R5 ;  /* 0x00000005020309a8 */ /* 0x002ea200081ee1ee */
[----:B------:R-:W0:Y:S02]  /*d1d0*/  S2R R4, SR_LTMASK ;  /* 0x0000000000047919 */ /* 0x000e240000003900 */
[----:B0-----:R-:W-:-:S04]  /*d1e0*/  LOP3.LUT R4, R4, UR4, RZ, 0xc0, !PT ;  /* 0x0000000404047c12 */ /* 0x001fc8000f8ec0ff */
[----:B------:R-:W0:Y:S01]  /*d1f0*/  POPC R7, R4 ;  /* 0x0000000400077309 */ /* 0x000e220000000000 */
[----:B--2---:R-:W0:Y:S02]  /*d200*/  SHFL.IDX PT, R0, R3, R0, 0x1f ;  /* 0x00001f0003007589 */ /* 0x004e2400000e0000 */
[----:B0-----:R-:W-:-:S05]  /*d210*/  IADD3 R0, R0, UR50, R7 ;  /* 0x0000003200007c10 */ /* 0x001fca000fffe007 */
[----:B------:R2:W-:Y:S01]  /*d220*/  STL [R1+0x20], R0 ;  /* 0x0000200001007387 */ /* 0x0005e20000100800 */
[----:B------:R-:W-:Y:S05]  /*d230*/  BRA `(.L_x_179) ;  /* 0x0000002c00b47947 */ /* 0x000fea0003800000 */
.L_x_178:
[----:B------:R-:W0:Y:S01]  /*d240*/  S2UR UR4, SR_CgaCtaId ;  /* 0x00000000000479c3 */ /* 0x000e220000008800 */
[----:B------:R-:W-:Y:S02]  /*d250*/  UMOV UR41, 0x400 ;  /* 0x0000040000297882 */ /* 0x000fe40000000000 */
[----:B0-----:R-:W-:-:S04]  /*d260*/  ULEA UR41, UR4, UR41, 0x18 ;  /* 0x0000002904297291 */ /* 0x001fc8000f8ec03f */
        /* <DEDUP_REMOVED lines=9> */
[----:B------:R-:W0:Y:S01]  /*d300*/  LDC.64 R2, c[0x4][R2] ;  /* 0x0100000002027b82 */ /* 0x000e220000000a00 */
        /* <DEDUP_REMOVED lines=9> */
[----:B0-----:R-:W-:Y:S05]  /*d3a0*/  CALL.ABS.NOINC R2 ;  /* 0x0000000002007343 */ /* 0x001fea0003c00000 */
.L_x_180:
        /* <DEDUP_REMOVED lines=20> */
.L_x_181:
        /* <DEDUP_REMOVED lines=20> */
.L_x_182:
        /* <DEDUP_REMOVED lines=18> */
.L_x_183:
[----:B------:R-:W0:Y:S01]  /*d750*/  LDC R0, c[0x0][0x428] ;  /* 0x00010a00ff007b82 */ /* 0x000e220000000800 */
[----:B------:R-:W-:Y:S01]  /*d760*/  ULDC.64 UR4, c[0x0][0x9f8] ;  /* 0x00027e0000047ab9 */ /* 0x000fe20000000a00 */
[----:B------:R-:W-:Y:S01]  /*d770*/  IMAD.U32 R2, RZ, RZ, UR38 ;  /* 0x00000026ff027e24 */ /* 0x000fe2000f8e00ff */
[----:B------:R-:W2:Y:S01]  /*d780*/  LDL.LU R18, [R1+0x24] ;  /* 0x0000240001127983 */ /* 0x000ea20000300800 */
[----:B------:R-:W-:Y:S01]  /*d790*/  UISETP.NE.U32.AND UP0, UPT, UR4, URZ, UPT ;  /* 0x0000003f0400728c */ /* 0x000fe2000bf05070 */
[----:B------:R-:W-:Y:S01]  /*d7a0*/  IMAD.U32 R10, RZ, RZ, UR49 ;  /* 0x00000031ff0a7e24 */ /* 0x000fe2000f8e00ff */
[----:B------:R-:W-:Y:S01]  /*d7b0*/  ULDC.64 UR10, c[0x0][0xa08] ;  /* 0x00028200000a7ab9 */ /* 0x000fe20000000a00 */
[----:B------:R-:W1:Y:S01]  /*d7c0*/  S2R R19, SR_TID.X ;  /* 0x0000000000137919 */ /* 0x000e620000002100 */
[----:B------:R-:W-:-:S06]  /*d7d0*/  UISETP.NE.AND.EX UP0, UPT, UR5, URZ, UPT, UP0 ;  /* 0x0000003f0500728c */ /* 0x000fcc000bf05300 */
[----:B------:R-:W-:-:S05]  /*d7e0*/  PLOP3.LUT P1, PT, PT, PT, UP0, 0x80, 0x0 ;  /* 0x000000000000781c */ /* 0x000fca0003f2f008 */
[----:B------:R-:W-:-:S04]  /*d7f0*/  @UP0 UIADD3 UR4, UP1, UR45, UR4, URZ ;  /* 0x000000042d040290 */ /* 0x000fc8000ff3e03f */
[----:B------:R-:W-:Y:S01]  /*d800*/  @UP0 UIADD3.X UR5, UR48, UR5, URZ, UP1, !UPT ;  /* 0x0000000530050290 */ /* 0x000fe20008ffe43f */
[----:B0-----:R-:W-:-:S13]  /*d810*/  ISETP.NE.AND P0, PT, R0, 0x1, PT ;  /* 0x000000010000780c */ /* 0x001fda0003f05270 */
[----:B------:R-:W0:Y:S01]  /*d820*/  @P0 LDC R0, c[0x0][0x42c] ;  /* 0x00010b00ff000b82 */ /* 0x000e220000000800 */
[----:B-1----:R-:W-:-:S07]  /*d830*/  LOP3.LUT R16, R19, 0x7f, RZ, 0xc0, !PT ;  /* 0x0000007f13107812 */ /* 0x002fce00078ec0ff */
[----:B------:R-:W1:Y:S01]  /*d840*/  @P0 LDC R3, c[0x0][0x430] ;  /* 0x00010c00ff030b82 */ /* 0x000e620000000800 */
[----:B0-----:R-:W-:-:S05]  /*d850*/  @P0 IMAD.HI.U32 R0, R0, UR38, RZ ;  /* 0x0000002600000c27 */ /* 0x001fca000f8e00ff */
[----:B-1----:R-:W-:Y:S01]  /*d860*/  @P0 SHF.R.U32.HI R2, RZ, R3, R0 ;  /* 0x00000003ff020219 */ /* 0x002fe20000011600 */
[----:B------:R-:W-:-:S04]  /*d870*/  IMAD.U32 R3, RZ, RZ, UR5 ;  /* 0x00000005ff037e24 */ /* 0x000fc8000f8e00ff */
[----:B------:R0:W-:Y:S02]  /*d880*/  STL [R1+0x4], R2 ;  /* 0x0000040201007387 */ /* 0x0001e40000100800 */
[----:B0-----:R-:W-:Y:S01]  /*d890*/  IMAD.U32 R2, RZ, RZ, UR4 ;  /* 0x00000004ff027e24 */ /* 0x001fe2000f8e00ff */
[----:B------:R-:W-:-:S04]  /*d8a0*/  ULDC.64 UR4, c[0x0][0xa00] ;  /* 0x0002800000047ab9 */ /* 0x000fc80000000a00 */
[----:B------:R0:W3:Y:S01]  /*d8b0*/  @P1 LDG.E R10, desc[UR46][R2.64] ;  /* 0x0000002e020a1981 */ /* 0x0000e2000c1e1900 */
[----:B------:R-:W-:Y:S01]  /*d8c0*/  ISETP.NE.AND P1, PT, R16, RZ, PT ;  /* 0x000000ff1000720c */ /* 0x000fe20003f25270 */
[----:B------:R-:W-:Y:S01]  /*d8d0*/  UMOV UR36, URZ ;  /* 0x0000003f00247c82 */ /* 0x000fe20008000000 */
[----:B------:R-:W-:Y:S01]  /*d8e0*/  ISETP.NE.U32.AND P0, PT, RZ, UR4, PT ;  /* 0x00000004ff007c0c */ /* 0x000fe2000bf05070 */
[----:B------:R-:W-:Y:S01]  /*d8f0*/  UMOV UR4, 0x80 ;  /* 0x0000008000047882 */ /* 0x000fe20000000000 */
[----:B------:R-:W-:Y:S01]  /*d900*/  UMOV UR6, UR38 ;  /* 0x0000002600067c82 */ /* 0x000fe20008000000 */
[----:B------:R-:W-:Y:S02]  /*d910*/  SHF.R.U32.HI R4, RZ, 0x5, R19 ;  /* 0x00000005ff047819 */ /* 0x000fe40000011613 */
[----:B------:R-:W-:Y:S01]  /*d920*/  ISETP.NE.AND.EX P0, PT, RZ, UR5, PT, P0 ;  /* 0x00000005ff007c0c */ /* 0x000fe2000bf05300 */
[----:B0-----:R-:W0:Y:S01]  /*d930*/  LDC.64 R2, c[0x0][0x3f8] ;  /* 0x0000fe00ff027b82 */ /* 0x001e220000000a00 */
[----:B------:R-:W-:-:S02]  /*d940*/  LOP3.LUT R4, R4, 0x3, RZ, 0xc0, !PT ;  /* 0x0000000304047812 */ /* 0x000fc400078ec0ff */
[----:B------:R-:W-:Y:S02]  /*d950*/  SEL R8, RZ, UR49, P0 ;  /* 0x00000031ff087c07 */ /* 0x000fe40008000000 */
[----:B------:R-:W-:Y:S02]  /*d960*/  VOTEU.ALL UP1, P1 ;  /* 0x00000000003f7886 */ /* 0x000fe40000820000 */
[----:B------:R-:W-:-:S03]  /*d970*/  R2UR UR39, R8 ;  /* 0x00000000082772ca */ /* 0x000fc600000e0000 */
[----:B------:R-:W-:-:S04]  /*d980*/  @!UP1 UIADD3 UR8, UP0, UR54, 0x270, URZ ;  /* 0x0000027036089890 */ /* 0x000fc8000ff1e03f */
[----:B------:R-:W-:-:S06]  /*d990*/  @!UP1 UIADD3.X UR9, URZ, UR55, URZ, UP0, !UPT ;  /* 0x000000373f099290 */ /* 0x000fcc00087fe43f */
[----:B------:R-:W-:Y:S01]  /*d9a0*/  UMOV UR7, UR39 ;  /* 0x0000002700077c82 */ /* 0x000fe20008000000 */
[----:B0-----:R-:W-:Y:S01]  /*d9b0*/  LOP3.LUT P0, RZ, R2, UR10, RZ, 0xfc, !PT ;  /* 0x0000000a02ff7c12 */ /* 0x001fe2000f80fcff */
[----:B------:R-:W-:-:S03]  /*d9c0*/  UMOV UR10, 0xffffffff ;  /* 0xffffffff000a7882 */ /* 0x000fc60000000000 */
[----:B------:R-:W-:Y:S01]  /*d9d0*/  LOP3.LUT P0, RZ, R3, UR11, RZ, 0xfc, P0 ;  /* 0x0000000b03ff7c12 */ /* 0x000fe2000800fcff */
[----:B--2---:R-:W-:-:S05]  /*d9e0*/  IMAD R7, R18, 0x80, R17 ;  /* 0x0000008012077824 */ /* 0x004fca00078e0211 */
[----:B------:R-:W-:-:S13]  /*d9f0*/  R2UR UR37, R7 ;  /* 0x00000000072572ca */ /* 0x000fda00000e0000 */
[----:B------:R-:W-:Y:S01]  /*da00*/  UMOV UR5, UR37 ;  /* 0x0000002500057c82 */ /* 0x000fe20008000000 */
[----:B------:R0:W-:Y:S01]  /*da10*/  @!UP1 UTMAPF.L2.4D [UR36], [UR8] ;  /* 0x00000024080095b8 */ /* 0x0001e20008018000 */
[----:B------:R0:W-:Y:S01]  /*da20*/  @!UP1 UTMAPF.L2.4D [UR4], [UR8] ;  /* 0x00000004080095b8 */ /* 0x0001e20008018000 */
[----:B---3--:R-:W-:Y:S01]  /*da30*/  SHF.R.S32.HI R18, RZ, 0x1f, R10 ;  /* 0x0000001fff127819 */ /* 0x008fe2000001140a */
[----:B------:R0:W-:Y:S01]  /*da40*/  STL [R1+0x10], R10 ;  /* 0x0000100a01007387 */ /* 0x0001e20000100800 */
[----:B------:R-:W-:-:S03]  /*da50*/  SEL R0, R10, RZ, !P0 ;  /* 0x000000ff0a007207 */ /* 0x000fc60004000000 */
[----:B------:R0:W-:Y:S01]  /*da60*/  STL [R1+0x24], R18 ;  /* 0x0000241201007387 */ /* 0x0001e20000100800 */
[----:B------:R-:W-:Y:S05]  /*da70*/  BRA.DIV UR10, `(.L_x_184) ;  /* 0x000000360ab47947 */ /* 0x000fea000b800000 */
[----:B------:R1:W2:Y:S02]  /*da80*/  SHFL.IDX PT, R14, R4, RZ, 0x1f ;  /* 0x00001fff040e7589 */ /* 0x0002a400000e0000 */
.L_x_254:
[----:B--2---:R-:W-:Y:S02]  /*da90*/  ISETP.NE.AND P0, PT, R14, RZ, PT ;  /* 0x000000ff0e00720c */ /* 0x004fe40003f05270 */
[----:B------:R-:W-:-:S11]  /*daa0*/  PLOP3.LUT P6, PT, PT, PT, PT, 0x8, 0x0 ;  /* 0x000000000000781c */ /* 0x000fd60003fce170 */
[----:B------:R-:W-:Y:S05]  /*dab0*/  @P0 BRA `(.L_x_185) ;  /* 0x0000000400d80947 */ /* 0x000fea0003800000 */
[----:B0-----:R-:W-:-:S06]  /*dac0*/  ULEA.HI.SX32 UR4, UR43, 0xffffffff, 0x19 ;  /* 0xffffffff2b047891 */ /* 0x001fcc000f8fca3f */
[----:B------:R-:W-:Y:S01]  /*dad0*/  IMAD.U32 R6, RZ, RZ, UR4 ;  /* 0x00000004ff067e24 */ /* 0x000fe2000f8e00ff */
[----:B------:R-:W-:-:S03]  /*dae0*/  UMOV UR4, 0xffffffff ;  /* 0xffffffff00047882 */ /* 0x000fc60000000000 */
[----:B------:R-:W-:Y:S05]  /*daf0*/  BRA.DIV UR4, `(.L_x_186) ;  /* 0x0000003604b47947 */ /* 0x000fea000b800000 */
[----:B------:R-:W-:-:S13]  /*db00*/  ELECT P6, URZ, PT ;  /* 0x00000000003f782f */ /* 0x000fda00038c0000 */
.L_x_257:
[----:B------:R-:W-:Y:S05]  /*db10*/  @!P6 BRA `(.L_x_187) ;  /* 0x000000040060e947 */ /* 0x000fea0003800000 */
[----:B------:R-:W-:-:S04]  /*db20*/  ISETP.NE.U32.AND P0, PT, R2, RZ, PT ;  /* 0x000000ff0200720c */ /* 0x000fc80003f05070 */
[----:B------:R-:W-:-:S13]  /*db30*/  ISETP.NE.AND.EX P0, PT, R3, RZ, PT, P0 ;  /* 0x000000ff0300720c */ /* 0x000fda0003f05300 */
[----:B------:R-:W-:Y:S05]  /*db40*/  @!P0 BRA `(.L_x_188) ;  /* 0x0000000000448947 */ /* 0x000fea0003800000 */
[----:B------:R-:W0:Y:S01]  /*db50*/  LDC R9, c[0x0][0x41c] ;  /* 0x00010700ff097b82 */ /* 0x000e220000000800 */
[----:B------:R-:W-:Y:S01]  /*db60*/  ULDC.64 UR4, c[0x0][0x408] ;  /* 0x0001020000047ab9 */ /* 0x000fe20000000a00 */
[----:B0-----:R-:W-:-:S13]  /*db70*/  ISETP.NE.AND P0, PT, R9, 0x1, PT ;  /* 0x000000010900780c */ /* 0x001fda0003f05270 */
[----:B-1----:R-:W0:Y:S02]  /*db80*/  @P0 LDC.64 R4, c[0x0][0x420] ;  /* 0x00010800ff040b82 */ /* 0x002e240000000a00 */
[----:B0-----:R-:W-:-:S04]  /*db90*/  @P0 IMAD.HI.U32 R0, R6, R4, RZ ;  /* 0x0000000406000227 */ /* 0x001fc800078e00ff */
        /* <DEDUP_REMOVED lines=12> */
.L_x_188:
[----:B0-----:R-:W1:Y:S04]  /*dc60*/  LDL R3, [R1+0x8] ;  /* 0x0000080001037983 */ /* 0x001e680000100800 */
[----:B------:R-:W2:Y:S01]  /*dc70*/  LDL R2, [R1+0xc] ;  /* 0x00000c0001027983 */ /* 0x000ea20000100800 */
[----:B------:R-:W-:Y:S02]  /*dc80*/  ISETP.NE.AND P0, PT, R16, RZ, PT ;  /* 0x000000ff1000720c */ /* 0x000fe40003f05270 */
[----:B-1----:R-:W-:Y:S02]  /*dc90*/  LEA R4, R3, UR41, 0x3 ;  /* 0x0000002903047c11 */ /* 0x002fe4000f8e18ff */
[----:B--2---:R-:W-:-:S04]  /*dca0*/  SHF.L.U32 R3, R2, 0x1f, RZ ;  /* 0x0000001f02037819 */ /* 0x004fc800000006ff */
[----:B------:R-:W0:Y:S02]  /*dcb0*/  SYNCS.PHASECHK.TRANS64.TRYWAIT P2, [R4+URZ+0x38880], R3 ;  /* 0x03888003040075a7 */ /* 0x000e24000804017f */
[----:B0-----:R-:W-:Y:S05]  /*dcc0*/  @!P2 BRA `(.L_x_189) ;  /* 0x000000340060a947 */ /* 0x001fea0003800000 */
.L_x_258:
[----:B------:R-:W-:Y:S05]  /*dcd0*/  @P0 BRA `(.L_x_190) ;  /* 0x00000000001c0947 */ /* 0x000fea0003800000 */
[----:B------:R-:W1:Y:S01]  /*dce0*/  S2R R2, SR_TID.X ;  /* 0x0000000000027919 */ /* 0x000e620000002100 */
[----:B------:R-:W-:-:S04]  /*dcf0*/  IMAD.MOV.U32 R5, RZ, RZ, 0x8000 ;  /* 0x00008000ff057424 */ /* 0x000fc800078e00ff */
[----:B------:R2:W-:Y:S01]  /*dd00*/  SYNCS.ARRIVE.TRANS64 RZ, [R4+URZ+0x38870], R5 ;  /* 0x0388700504ff79a7 */ /* 0x0005e2000800003f */
[----:B-1----:R-:W-:-:S04]  /*dd10*/  LOP3.LUT R2, R2, 0x1f, RZ, 0xc0, !PT ;  /* 0x0000001f02027812 */ /* 0x002fc800078ec0ff */
[----:B------:R-:W-:-:S13]  /*dd20*/  ISETP.NE.AND P2, PT, R2, RZ, PT ;  /* 0x000000ff0200720c */ /* 0x000fda0003f45270 */
[----:B--2---:R-:W-:Y:S05]  /*dd30*/  @!P2 BRA `(.L_x_190) ;  /* 0x000000000004a947 */ /* 0x004fea0003800000 */
[----:B------:R-:W-:Y:S01]  /*dd40*/  BPT.TRAP 0x1 ;  /* 0x000000040000795c */ /* 0x000fe20000300000 */
.L_x_190:
[----:B------:R-:W2:Y:S04]  /*dd50*/  LDL R2, [R1+0x8] ;  /* 0x0000080001027983 */ /* 0x000ea80000100800 */
[----:B------:R-:W3:Y:S04]  /*dd60*/  LDL R9, [R1+0x28] ;  /* 0x0000280001097983 */ /* 0x000ee80000100800 */
[----:B------:R-:W4:Y:S01]  /*dd70*/  LDL R5, [R1+0x4] ;  /* 0x0000040001057983 */ /* 0x000f220000100800 */
[----:B------:R-:W-:Y:S01]  /*dd80*/  R2UR UR9, R4 ;  /* 0x00000000040972ca */ /* 0x000fe200000e0000 */
[----:B------:R-:W-:Y:S01]  /*dd90*/  UIADD3 UR4, UP0, UR54, 0x470, URZ ;  /* 0x0000047036047890 */ /* 0x000fe2000ff1e03f */
[----:B-----5:R-:W-:Y:S01]  /*dda0*/  R2UR UR13, R0 ;  /* 0x00000000000d72ca */ /* 0x020fe200000e0000 */
[----:B------:R-:W-:Y:S01]  /*ddb0*/  UMOV UR10, URZ ;  /* 0x0000003f000a7c82 */ /* 0x000fe20008000000 */
[----:B------:R-:W-:Y:S01]  /*ddc0*/  UMOV UR6, 0x0 ;  /* 0x0000000000067882 */ /* 0x000fe20000000000 */
[----:B------:R-:W-:Y:S01]  /*ddd0*/  UIADD3.X UR5, URZ, UR55, URZ, UP0, !UPT ;  /* 0x000000373f057290 */ /* 0x000fe200087fe43f */
[----:B------:R-:W-:Y:S01]  /*dde0*/  UMOV UR7, 0x14f00000 ;  /* 0x14f0000000077882 */ /* 0x000fe20000000000 */
[----:B------:R-:W-:-:S06]  /*ddf0*/  UMOV UR15, 0x80 ;  /* 0x00000080000f7882 */ /* 0x000fcc0000000000 */
[----:B------:R-:W-:Y:S01]  /*de00*/  UIADD3 UR9, UR9, 0x38870, URZ ;  /* 0x0003887009097890 */ /* 0x000fe2000fffe03f */
[----:B--2---:R-:W-:-:S04]  /*de10*/  LEA R2, R2, UR41, 0xf ;  /* 0x0000002902027c11 */ /* 0x004fc8000f8e78ff */
[----:B------:R-:W-:Y:S01]  /*de20*/  R2UR UR14, R2 ;  /* 0x00000000020e72ca */ /* 0x000fe200000e0000 */
[----:B---3--:R-:W-:Y:S01]  /*de30*/  IMAD R6, R6, 0x80, R9 ;  /* 0x0000008006067824 */ /* 0x008fe200078e0209 */
[----:B----4-:R-:W-:-:S04]  /*de40*/  R2UR UR12, R5 ;  /* 0x00000000050c72ca */ /* 0x010fc800000e0000 */
[----:B------:R-:W-:-:S07]  /*de50*/  R2UR UR11, R6 ;  /* 0x00000000060b72ca */ /* 0x000fce00000e0000 */
[----:B------:R-:W-:Y:S02]  /*de60*/  UIADD3 UR8, UR14, 0x10400, URZ ;  /* 0x000104000e087890 */ /* 0x000fe4000fffe03f */
[----:B------:R-:W-:-:S07]  /*de70*/  UIADD3 UR14, UR14, 0x14400, URZ ;  /* 0x000144000e0e7890 */ /* 0x000fce000fffe03f */
[----:B------:R1:W-:Y:S02]  /*de80*/  UTMALDG.4D [UR8], [UR4], desc[UR6] ;  /* 0x00000608040075b4 */ /* 0x0003e40008019000 */
[----:B-1----:R-:W-:Y:S01]  /*de90*/  UMOV UR8, UR14 ;  /* 0x0000000e00087c82 */ /* 0x002fe20008000000 */
[----:B------:R-:W-:Y:S02]  /*dea0*/  UMOV UR10, UR15 ;  /* 0x0000000f000a7c82 */ /* 0x000fe40008000000 */
[----:B------:R1:W-:Y:S01]  /*deb0*/  UTMALDG.4D [UR8], [UR4], desc[UR6] ;  /* 0x00000608040075b4 */ /* 0x0003e20008019000 */
[----:B------:R-:W2:Y:S02]  /*dec0*/  SYNCS.PHASECHK.TRANS64.TRYWAIT P2, [R4+URZ+0x38840], R3 ;  /* 0x03884003040075a7 */ /* 0x000ea4000804017f */
[----:B-12---:R-:W-:Y:S05]  /*ded0*/  @!P2 BRA `(.L_x_191) ;  /* 0x0000003000f0a947 */ /* 0x006fea0003800000 */
.L_x_259:
[----:B------:R-:W-:Y:S05]  /*dee0*/  @P0 BRA `(.L_x_192) ;  /* 0x00000000001c0947 */ /* 0x000fea0003800000 */
[----:B------:R-:W2:Y:S01]  /*def0*/  S2R R5, SR_TID.X ;  /* 0x0000000000057919 */ /* 0x000ea20000002100 */
[----:B01----:R-:W-:-:S04]  /*df00*/  IMAD.MOV.U32 R3, RZ, RZ, 0x8000 ;  /* 0x00008000ff037424 */ /* 0x003fc800078e00ff */
[----:B------:R3:W-:Y:S01]  /*df10*/  SYNCS.ARRIVE.TRANS64 RZ, [R4+URZ+0x38830], R3 ;  /* 0x0388300304ff79a7 */ /* 0x0007e2000800003f */
[----:B--2---:R-:W-:-:S04]  /*df20*/  LOP3.LUT R5, R5, 0x1f, RZ, 0xc0, !PT ;  /* 0x0000001f05057812 */ /* 0x004fc800078ec0ff */
[----:B------:R-:W-:-:S13]  /*df30*/  ISETP.NE.AND P0, PT, R5, RZ, PT ;  /* 0x000000ff0500720c */ /* 0x000fda0003f05270 */
[----:B---3--:R-:W-:Y:S05]  /*df40*/  @!P0 BRA `(.L_x_192) ;  /* 0x0000000000048947 */ /* 0x008fea0003800000 */
[----:B------:R-:W-:Y:S01]  /*df50*/  BPT.TRAP 0x1 ;  /* 0x000000040000795c */ /* 0x000fe20000300000 */
.L_x_192:
[----:B01----:R-:W2:Y:S01]  /*df60*/  LDL R3, [R1+0x4] ;  /* 0x0000040001037983 */ /* 0x003ea20000100800 */
        /* <DEDUP_REMOVED lines=15> */
[----:B0-----:R-:W-:Y:S01]  /*e060*/  UMOV UR8, UR14 ;  /* 0x0000000e00087c82 */ /* 0x001fe20008000000 */
[----:B------:R-:W-:Y:S02]  /*e070*/  UMOV UR10, UR15 ;  /* 0x0000000f000a7c82 */ /* 0x000fe40008000000 */
[----:B------:R0:W-:Y:S02]  /*e080*/  UTMALDG.4D [UR8], [UR4], desc[UR6] ;  /* 0x00000608040075b4 */ /* 0x0001e40008019000 */
[----:B0-----:R-:W-:Y:S01]  /*e090*/  NOP ;  /* 0x0000000000007918 */ /* 0x001fe20000000000 */
.L_x_187:
        /* <DEDUP_REMOVED lines=11> */
[C---:B------:R-:W-:Y:S01]  /*e150*/  @P0 R2UR UR13, R8.reuse ;  /* 0x00000000080d02ca */ /* 0x040fe200000e0000 */
[----:B------:R-:W-:Y:S01]  /*e160*/  UMOV UR7, 0x12f00000 ;  /* 0x12f0000000077882 */ /* 0x000fe20000000000 */
[----:B------:R-:W-:Y:S01]  /*e170*/  @P0 R2UR UR19, R7 ;  /* 0x00000000071302ca */ /* 0x000fe200000e0000 */
[----:B------:R-:W-:Y:S01]  /*e180*/  UMOV UR10, URZ ;  /* 0x0000003f000a7c82 */ /* 0x000fe20008000000 */
[----:B------:R-:W-:Y:S01]  /*e190*/  @P0 R2UR UR21, R8 ;  /* 0x00000000081502ca */ /* 0x000fe200000e0000 */
[----:B------:R-:W-:Y:S01]  /*e1a0*/  UMOV UR12, UR38 ;  /* 0x00000026000c7c82 */ /* 0x000fe20008000000 */
[----:B------:R-:W-:Y:S01]  /*e1b0*/  UMOV UR18, 0x80 ;  /* 0x0000008000127882 */ /* 0x000fe20000000000 */
[----:B------:R-:W-:Y:S01]  /*e1c0*/  UMOV UR20, UR38 ;  /* 0x0000002600147c82 */ /* 0x000fe20008000000 */
[----:B------:R-:W-:Y:S01]  /*e1d0*/  UMOV UR17, UR9 ;  /* 0x0000000900117c82 */ /* 0x000fe20008000000 */
[----:B------:R2:W-:Y:S04]  /*e1e0*/  @P0 SYNCS.ARRIVE.TRANS64 RZ, [UR41+0x38800], R2 ;  /* 0x03880002ffff09a7 */ /* 0x0005e80008000029 */
[----:B------:R2:W-:Y:S04]  /*e1f0*/  UTMALDG.4D [UR8], [UR4], desc[UR6] ;  /* 0x00000608040075b4 */ /* 0x0005e80008019000 */
[----:B------:R2:W-:Y:S02]  /*e200*/  UTMALDG.4D [UR16], [UR4], desc[UR6] ;  /* 0x00000610040075b4 */ /* 0x0005e40008019000 */
[----:B--2---:R-:W-:Y:S01]  /*e210*/  NOP ;  /* 0x0000000000007918 */ /* 0x004fe20000000000 */
.L_x_185:
[----:B------:R-:W2:Y:S01]  /*e220*/  LDL.LU R3, [R1+0x34] ;  /* 0x0000340001037983 */ /* 0x000ea20000300800 */
[----:B------:R-:W-:Y:S01]  /*e230*/  BSSY B0, `(.L_x_193) ;  /* 0x0000009000007945 */ /* 0x000fe20003800000 */
[----:B--2---:R-:W-:-:S05]  /*e240*/  VIADD R3, R3, 0x1 ;  /* 0x0000000103037836 */ /* 0x004fca0000000000 */
[----:B------:R-:W-:Y:S01]  /*e250*/  LEA.HI R2, R3, R3, RZ, 0x1 ;  /* 0x0000000303027211 */ /* 0x000fe200078f08ff */
[----:B------:R2:W-:Y:S03]  /*e260*/  STL [R1+0x34], R3 ;  /* 0x0000340301007387 */ /* 0x0005e60000100800 */
[----:B------:R-:W-:-:S05]  /*e270*/  LOP3.LUT R2, R2, 0xfffffffe, RZ, 0xc0, !PT ;  /* 0xfffffffe02027812 */ /* 0x000fca00078ec0ff */
[----:B------:R-:W-:-:S05]  /*e280*/  IMAD.IADD R2, R3, 0x1, -R2 ;  /* 0x0000000103027824 */ /* 0x000fca00078e0a02 */
[----:B------:R-:W-:-:S04]  /*e290*/  SHF.L.U32 R2, R2, 0x1f, RZ ;  /* 0x0000001f02027819 */ /* 0x000fc800000006ff */
[----:B------:R-:W3:Y:S02]  /*e2a0*/  SYNCS.PHASECHK.TRANS64.TRYWAIT P0, [UR41+0x38820], R2 ;  /* 0x03882002ff0075a7 */ /* 0x000ee40008000169 */
[----:B--23--:R-:W-:Y:S05]  /*e2b0*/  @!P0 BRA `(.L_x_194) ;  /* 0x00000030000c8947 */ /* 0x00cfea0003800000 */
.L_x_260:
[----:B0-----:R-:W-:Y:S05]  /*e2c0*/  BSYNC B0 ;  /* 0x0000000000007941 */ /* 0x001fea0003800000 */
.L_x_193:
[----:B------:R-:W-:-:S06]  /*e2d0*/  UISETP.GE.AND UP0, UPT, UR44, 0x81, UPT ;  /* 0x000000812c00788c */ /* 0x000fcc000bf06270 */
[----:B------:R-:W-:-:S13]  /*e2e0*/  PLOP3.LUT P0, PT, PT, PT, UP0, 0x80, 0x0 ;  /* 0x000000000000781c */ /* 0x000fda0003f0f008 */
[----:B------:R-:W-:Y:S05]  /*e2f0*/  @!P0 BRA `(.L_x_195) ;  /* 0x0000001000c48947 */ /* 0x000fea0003800000 */
[----:B------:R0:W5:Y:S01]  /*e300*/  LDL.LU R6, [R1+0xc] ;  /* 0x00000c0001067983 */ /* 0x0001620000300800 */
[----:B------:R-:W-:-:S03]  /*e310*/  ULEA.HI.SX32 UR4, UR43, 0xfffffffe, 0x19 ;  /* 0xfffffffe2b047891 */ /* 0x000fc6000f8fca3f */
[----:B------:R0:W5:Y:S03]  /*e320*/  LDL.LU R7, [R1+0x8] ;  /* 0x0000080001077983 */ /* 0x0001660000300800 */
[----:B------:R-:W-:-:S07]  /*e330*/  IMAD.U32 R21, RZ, RZ, UR4 ;  /* 0x00000004ff157e24 */ /* 0x000fce000f8e00ff */
.L_x_217:
[----:B--23-5:R-:W-:Y:S01]  /*e340*/  VIADD R2, R7, 0x1 ;  /* 0x0000000107027836 */ /* 0x02cfe20000000000 */
[----:B------:R-:W-:Y:S05]  /*e350*/  YIELD ;  /* 0x0000000000007946 */ /* 0x000fea0003800000 */
[----:B------:R-:W-:Y:S01]  /*e360*/  ISETP.NE.AND P0, PT, R2, 0x2, PT ;  /* 0x000000020200780c */ /* 0x000fe20003f05270 */
[----:B------:R-:W-:Y:S03]  /*e370*/  BSSY B0, `(.L_x_196) ;  /* 0x000008e000007945 */ /* 0x000fe60003800000 */
[----:B------:R-:W-:-:S02]  /*e380*/  SEL R3, RZ, 0x1, P0 ;  /* 0x00000001ff037807 */ /* 0x000fc40000000000 */
[----:B-1----:R-:W-:Y:S02]  /*e390*/  SEL R10, R2, RZ, P0 ;  /* 0x000000ff020a7207 */ /* 0x002fe40000000000 */
[----:B------:R-:W-:-:S05]  /*e3a0*/  LOP3.LUT R9, R6, R3, RZ, 0x3c, !PT ;  /* 0x0000000306097212 */ /* 0x000fca00078e3cff */
[----:B------:R2:W-:Y:S04]  /*e3b0*/  STL [R1+0xc], R9 ;  /* 0x00000c0901007387 */ /* 0x0005e80000100800 */
[----:B------:R2:W-:Y:S01]  /*e3c0*/  STL [R1+0x8], R10 ;  /* 0x0000080a01007387 */ /* 0x0005e20000100800 */
[----:B------:R-:W-:Y:S05]  /*e3d0*/  @!P6 BRA `(.L_x_197) ;  /* 0x00000008001ce947 */ /* 0x000fea0003800000 */
[----:B------:R-:W-:Y:S01]  /*e3e0*/  ULDC.64 UR4, c[0x0][0x3f8] ;  /* 0x0000fe0000047ab9 */ /* 0x000fe20000000a00 */
[----:B------:R-:W-:Y:S01]  /*e3f0*/  IMAD.MOV.U32 R8, RZ, RZ, R21 ;  /* 0x000000ffff087224 */ /* 0x000fe200078e0015 */
[----:B------:R-:W-:-:S04]  /*e400*/  ISETP.NE.U32.AND P0, PT, RZ, UR4, PT ;  /* 0x00000004ff007c0c */ /* 0x000fc8000bf05070 */
[----:B------:R-:W-:-:S13]  /*e410*/  ISETP.NE.AND.EX P0, PT, RZ, UR5, PT, P0 ;  /* 0x00000005ff007c0c */ /* 0x000fda000bf05300 */
[----:B------:R-:W-:Y:S05]  /*e420*/  @!P0 BRA `(.L_x_198) ;  /* 0x00000000004c8947 */ /* 0x000fea0003800000 */
[----:B------:R-:W3:Y:S01]  /*e430*/  LDL R5, [R1+0x24] ;  /* 0x0000240001057983 */ /* 0x000ee20000100800 */
[----:B------:R-:W4:Y:S01]  /*e440*/  LDC R8, c[0x0][0x41c] ;  /* 0x00010700ff087b82 */ /* 0x000f220000000800 */
[----:B------:R-:W-:Y:S02]  /*e450*/  ULDC.64 UR6, c[0x0][0x408] ;  /* 0x0001020000067ab9 */ /* 0x000fe40000000a00 */
[----:B-1----:R-:W2:Y:S01]  /*e460*/  LDL R4, [R1+0x10] ;  /* 0x0000100001047983 */ /* 0x002ea20000100800 */
[----:B----4-:R-:W-:-:S13]  /*e470*/  ISETP.NE.AND P0, PT, R8, 0x1, PT ;  /* 0x000000010800780c */ /* 0x010fda0003f05270 */
[----:B------:R-:W1:Y:S02]  /*e480*/  @P0 LDC.64 R2, c[0x0][0x420] ;  /* 0x00010800ff020b82 */ /* 0x000e640000000a00 */
[----:B-1----:R-:W-:-:S04]  /*e490*/  @P0 IMAD.HI.U32 R0, R21, R2, RZ ;  /* 0x0000000215000227 */ /* 0x002fc800078e00ff */
[----:B------:R-:W-:Y:S01]  /*e4a0*/  IMAD.MOV.U32 R2, RZ, RZ, R21 ;  /* 0x000000ffff027224 */ /* 0x000fe200078e0015 */
[----:B------:R-:W-:-:S04]  /*e4b0*/  @P0 SHF.R.U32.HI R2, RZ, R3, R0 ;  /* 0x00000003ff020219 */ /* 0x000fc80000011600 */
[--C-:B------:R-:W-:Y:S01]  /*e4c0*/  SHF.R.S32.HI R3, RZ, 0x1f, R2.reuse ;  /* 0x0000001fff037819 */ /* 0x100fe20000011402 */
[----:B------:R-:W-:-:S04]  /*e4d0*/  IMAD.MOV R0, RZ, RZ, -R2 ;  /* 0x000000ffff007224 */ /* 0x000fc800078e0a02 */
[----:B------:R-:W-:Y:S02]  /*e4e0*/  IMAD R8, R8, R0, R21 ;  /* 0x0000000008087224 */ /* 0x000fe400078e0215 */
[----:B---3--:R-:W-:-:S04]  /*e4f0*/  IMAD R0, R5, UR6, RZ ;  /* 0x0000000605007c24 */ /* 0x008fc8000f8e02ff */
[C---:B--2---:R-:W-:Y:S02]  /*e500*/  IMAD R0, R4.reuse, UR7, R0 ;  /* 0x0000000704007c24 */ /* 0x044fe4000f8e0200 */
[----:B------:R-:W-:-:S04]  /*e510*/  IMAD.WIDE.U32 R2, R4, UR6, R2 ;  /* 0x0000000604027c25 */ /* 0x000fc8000f8e0002 */
[----:B------:R-:W-:Y:S01]  /*e520*/  IMAD.IADD R0, R0, 0x1, R3 ;  /* 0x0000000100007824 */ /* 0x000fe200078e0203 */
[----:B------:R-:W-:-:S04]  /*e530*/  LEA R4, P0, R2, UR4, 0x2 ;  /* 0x0000000402047c11 */ /* 0x000fc8000f8010ff */
[----:B------:R-:W-:-:S05]  /*e540*/  LEA.HI.X R5, R2, UR5, R0, 0x2, P0 ;  /* 0x0000000502057c11 */ /* 0x000fca00080f1400 */
[----:B------:R3:W5:Y:S04]  /*e550*/  LDG.E R0, desc[UR46][R4.64] ;  /* 0x0000002e04007981 */ /* 0x000768000c1e1900 */
.L_x_198:
[----:B-1-3--:R-:W-:Y:S01]  /*e560*/  LEA R4, R10, UR41, 0x3 ;  /* 0x000000290a047c11 */ /* 0x00afe2000f8e18ff */
[----:B------:R-:W1:Y:S01]  /*e570*/  S2R R2, SR_TID.X ;  /* 0x0000000000027919 */ /* 0x000e620000002100 */
[----:B------:R-:W-:Y:S01]  /*e580*/  SHF.L.U32 R3, R9, 0x1f, RZ ;  /* 0x0000001f09037819 */ /* 0x000fe200000006ff */
[----:B------:R-:W-:Y:S03]  /*e590*/  BSSY B1, `(.L_x_199) ;  /* 0x0000005000017945 */ /* 0x000fe60003800000 */
[----:B------:R-:W3:Y:S01]  /*e5a0*/  SYNCS.PHASECHK.TRANS64.TRYWAIT P0, [R4+URZ+0x38880], R3 ;  /* 0x03888003040075a7 */ /* 0x000ee2000800017f */
[----:B-1----:R-:W-:-:S04]  /*e5b0*/  LOP3.LUT R2, R2, 0x7f, RZ, 0xc0, !PT ;  /* 0x0000007f02027812 */ /* 0x002fc800078ec0ff */
[----:B------:R-:W-:Y:S01]  /*e5c0*/  ISETP.NE.AND P2, PT, R2, RZ, PT ;  /* 0x000000ff0200720c */ /* 0x000fe20003f45270 */
[----:B---3--:R-:W-:-:S12]  /*e5d0*/  @!P0 BRA `(.L_x_200) ;  /* 0x0000002c005c8947 */ /* 0x008fd80003800000 */
.L_x_261:
[----:B------:R-:W-:Y:S05]  /*e5e0*/  BSYNC B1 ;  /* 0x0000000000017941 */ /* 0x000fea0003800000 */
.L_x_199:
[----:B------:R-:W-:Y:S04]  /*e5f0*/  BSSY B1, `(.L_x_201) ;  /* 0x0000009000017945 */ /* 0x000fe80003800000 */
[----:B------:R-:W-:Y:S05]  /*e600*/  @P2 BRA `(.L_x_202) ;  /* 0x00000000001c2947 */ /* 0x000fea0003800000 */
[----:B------:R-:W3:Y:S02]  /*e610*/  S2R R2, SR_TID.X ;  /* 0x0000000000027919 */ /* 0x000ee40000002100 */
[----:B---3--:R-:W-:Y:S01]  /*e620*/  LOP3.LUT R5, R2, 0x1f, RZ, 0xc0, !PT ;  /* 0x0000001f02057812 */ /* 0x008fe200078ec0ff */
[----:B------:R-:W-:-:S03]  /*e630*/  IMAD.MOV.U32 R2, RZ, RZ, 0x8000 ;  /* 0x00008000ff027424 */ /* 0x000fc600078e00ff */
[----:B------:R-:W-:Y:S01]  /*e640*/  ISETP.NE.AND P0, PT, R5, RZ, PT ;  /* 0x000000ff0500720c */ /* 0x000fe20003f05270 */
[----:B------:R3:W-:-:S12]  /*e650*/  SYNCS.ARRIVE.TRANS64 RZ, [R4+URZ+0x38870], R2 ;  /* 0x0388700204ff79a7 */ /* 0x0007d8000800003f */
[----:B---3--:R-:W-:Y:S05]  /*e660*/  @!P0 BRA `(.L_x_202) ;  /* 0x0000000000048947 */ /* 0x008fea0003800000 */
[----:B------:R-:W-:Y:S01]  /*e670*/  BPT.TRAP 0x1 ;  /* 0x000000040000795c */ /* 0x000fe20000300000 */
.L_x_202:
[----:B------:R-:W-:Y:S05]  /*e680*/  BSYNC B1 ;  /* 0x0000000000017941 */ /* 0x000fea0003800000 */
.L_x_201:
[----:B------:R-:W3:Y:S04]  /*e690*/  LDL R2, [R1+0x8] ;  /* 0x0000080001027983 */ /* 0x000ee80000100800 */
[----:B--2---:R-:W2:Y:S04]  /*e6a0*/  LDL R9, [R1+0x4] ;  /* 0x0000040001097983 */ /* 0x004ea80000100800 */
[----:B------:R-:W4:Y:S01]  /*e6b0*/  LDL R5, [R1+0x28] ;  /* 0x0000280001057983 */ /* 0x000f220000100800 */
[----:B------:R-:W-:-:S05]  /*e6c0*/  IMAD.MOV.U32 R13, RZ, RZ, RZ ;  /* 0x000000ffff0d7224 */ /* 0x000fca00078e00ff */
[----:B------:R-:W-:Y:S01]  /*e6d0*/  R2UR UR10, R13 ;  /* 0x000000000d0a72ca */ /* 0x000fe200000e0000 */
[----:B------:R-:W-:Y:S01]  /*e6e0*/  UIADD3 UR4, UP0, UR54, 0x470, URZ ;  /* 0x0000047036047890 */ /* 0x000fe2000ff1e03f */
[----:B------:R-:W-:Y:S01]  /*e6f0*/  PLOP3.LUT P0, PT, PT, PT, PT, 0x80, 0x0 ;  /* 0x000000000000781c */ /* 0x000fe20003f0f070 */
[----:B------:R-:W-:Y:S01]  /*e700*/  UMOV UR6, 0x0 ;  /* 0x0000000000067882 */ /* 0x000fe20000000000 */
[----:B------:R-:W-:Y:S01]  /*e710*/  UMOV UR7, 0x14f00000 ;  /* 0x14f0000000077882 */ /* 0x000fe20000000000 */
[----:B------:R-:W-:Y:S01]  /*e720*/  UIADD3.X UR5, URZ, UR55, URZ, UP0, !UPT ;  /* 0x000000373f057290 */ /* 0x000fe200087fe43f */
[----:B---3--:R-:W-:Y:S02]  /*e730*/  LEA R2, R2, UR41, 0xf ;  /* 0x0000002902027c11 */ /* 0x008fe4000f8e78ff */
[----:B--2---:R-:W-:-:S03]  /*e740*/  R2UR UR12, R9 ;  /* 0x00000000090c72ca */ /* 0x004fc600000e0000 */
[----:B------:R-:W-:Y:S02]  /*e750*/  VIADD R9, R2, 0x10400 ;  /* 0x0001040002097836 */ /* 0x000fe40000000000 */
[----:B----4-:R-:W-:Y:S02]  /*e760*/  IMAD R8, R8, 0x80, R5 ;  /* 0x0000008008087824 */ /* 0x010fe400078e0205 */
[----:B------:R-:W-:-:S08]  /*e770*/  VIADD R5, R4, 0x38870 ;  /* 0x0003887004057836 */ /* 0x000fd00000000000 */
.L_x_203:
        /* <DEDUP_REMOVED lines=8> */
[----:B--2---:R-:W-:Y:S05]  /*e800*/  @P0 BRA.U.ANY `(.L_x_203) ;  /* 0xfffffffd00dc0947 */ /* 0x004fea000393ffff */
[----:B------:R-:W2:Y:S01]  /*e810*/  LDL R10, [R1+0x4] ;  /* 0x00000400010a7983 */ /* 0x000ea20000100800 */
[----:B------:R-:W-:Y:S01]  /*e820*/  IMAD.MOV.U32 R12, RZ, RZ, 0x80 ;  /* 0x00000080ff0c7424 */ /* 0x000fe200078e00ff */
[----:B------:R-:W-:Y:S01]  /*e830*/  PLOP3.LUT P0, PT, PT, PT, PT, 0x80, 0x0 ;  /* 0x000000000000781c */ /* 0x000fe20003f0f070 */
[----:B------:R-:W-:Y:S01]  /*e840*/  VIADD R9, R2, 0x14400 ;  /* 0x0001440002097836 */ /* 0x000fe20000000000 */
[----:B------:R-:W-:Y:S01]  /*e850*/  UMOV UR6, 0x0 ;  /* 0x0000000000067882 */ /* 0x000fe20000000000 */
[----:B------:R-:W-:Y:S01]  /*e860*/  UMOV UR7, 0x14f00000 ;  /* 0x14f0000000077882 */ /* 0x000fe20000000000 */
[----:B------:R-:W-:Y:S02]  /*e870*/  R2UR UR10, R12 ;  /* 0x000000000c0a72ca */ /* 0x000fe400000e0000 */
[----:B--2---:R-:W-:-:S15]  /*e880*/  R2UR UR12, R10 ;  /* 0x000000000a0c72ca */ /* 0x004fde00000e0000 */
.L_x_204:
        /* <DEDUP_REMOVED lines=8> */
[----:B--2---:R-:W-:Y:S05]  /*e910*/  @P0 BRA.U.ANY `(.L_x_204) ;  /* 0xfffffffd00dc0947 */ /* 0x004fea000393ffff */
[----:B------:R-:W2:Y:S01]  /*e920*/  SYNCS.PHASECHK.TRANS64.TRYWAIT P0, [R4+URZ+0x38840], R3 ;  /* 0x03884003040075a7 */ /* 0x000ea2000800017f */
[----:B------:R-:W-:Y:S04]  /*e930*/  BSSY B1, `(.L_x_205) ;  /* 0x0000002000017945 */ /* 0x000fe80003800000 */
[----:B--2---:R-:W-:Y:S05]  /*e940*/  @!P0 BRA `(.L_x_206) ;  /* 0x0000002800948947 */ /* 0x004fea0003800000 */
.L_x_262:
[----:B------:R-:W-:Y:S05]  /*e950*/  BSYNC B1 ;  /* 0x0000000000017941 */ /* 0x000fea0003800000 */
.L_x_205:
[----:B------:R-:W-:Y:S01]  /*e960*/  BSSY B1, `(.L_x_207) ;  /* 0x000000b000017945 */ /* 0x000fe20003800000 */
[----:B------:R-:W-:Y:S02]  /*e970*/  IMAD.MOV.U32 R10, RZ, RZ, 0x0 ;  /* 0x00000000ff0a7424 */ /* 0x000fe400078e00ff */
[----:B------:R-:W-:Y:S01]  /*e980*/  IMAD.MOV.U32 R11, RZ, RZ, 0x14f00000 ;  /* 0x14f00000ff0b7424 */ /* 0x000fe200078e00ff */
[----:B------:R-:W-:Y:S06]  /*e990*/  @P2 BRA `(.L_x_208) ;  /* 0x00000000001c2947 */ /* 0x000fec0003800000 */
[----:B------:R-:W3:Y:S01]  /*e9a0*/  S2R R5, SR_TID.X ;  /* 0x0000000000057919 */ /* 0x000ee20000002100 */
[----:B-12---:R-:W-:-:S04]  /*e9b0*/  IMAD.MOV.U32 R3, RZ, RZ, 0x8000 ;  /* 0x00008000ff037424 */ /* 0x006fc800078e00ff */
[----:B------:R4:W-:Y:S01]  /*e9c0*/  SYNCS.ARRIVE.TRANS64 RZ, [R4+URZ+0x38830], R3 ;  /* 0x0388300304ff79a7 */ /* 0x0009e2000800003f */
[----:B---3--:R-:W-:-:S04]  /*e9d0*/  LOP3.LUT R5, R5, 0x1f, RZ, 0xc0, !PT ;  /* 0x0000001f05057812 */ /* 0x008fc800078ec0ff */
[----:B------:R-:W-:-:S13]  /*e9e0*/  ISETP.NE.AND P0, PT, R5, RZ, PT ;  /* 0x000000ff0500720c */ /* 0x000fda0003f05270 */
[----:B----4-:R-:W-:Y:S05]  /*e9f0*/  @!P0 BRA `(.L_x_208) ;  /* 0x0000000000048947 */ /* 0x010fea0003800000 */
[----:B------:R-:W-:Y:S01]  /*ea00*/  BPT.TRAP 0x1 ;  /* 0x000000040000795c */ /* 0x000fe20000300000 */
.L_x_208:
[----:B------:R-:W-:Y:S05]  /*ea10*/  BSYNC B1 ;  /* 0x0000000000017941 */ /* 0x000fea0003800000 */
.L_x_207:
[----:B-12---:R-:W2:Y:S01]  /*ea20*/  LDL R3, [R1+0x4] ;  /* 0x0000040001037983 */ /* 0x006ea20000100800 */
[----:B------:R-:W-:Y:S01]  /*ea30*/  R2UR UR10, R13 ;  /* 0x000000000d0a72ca */ /* 0x000fe200000e0000 */
[----:B------:R-:W-:Y:S01]  /*ea40*/  UIADD3 UR4, UP0, UR54, 0x370, URZ ;  /* 0x0000037036047890 */ /* 0x000fe2000ff1e03f */
[----:B------:R-:W-:Y:S01]  /*ea50*/  R2UR UR6, R10 ;  /* 0x000000000a0672ca */ /* 0x000fe200000e0000 */
[----:B------:R-:W-:Y:S01]  /*ea60*/  VIADD R4, R4, 0x38830 ;  /* 0x0003883004047836 */ /* 0x000fe20000000000 */
[----:B------:R-:W-:Y:S01]  /*ea70*/  R2UR UR7, R11 ;  /* 0x000000000b0772ca */ /* 0x000fe200000e0000 */
[----:B------:R-:W-:Y:S01]  /*ea80*/  UIADD3.X UR5, URZ, UR55, URZ, UP0, !UPT ;  /* 0x000000373f057290 */ /* 0x000fe200087fe43f */
[----:B------:R-:W-:Y:S02]  /*ea90*/  PLOP3.LUT P0, PT, PT, PT, PT, 0x80, 0x0 ;  /* 0x000000000000781c */ /* 0x000fe40003f0f070 */
[----:B--2---:R-:W-:Y:S01]  /*eaa0*/  R2UR UR12, R3 ;  /* 0x00000000030c72ca */ /* 0x004fe200000e0000 */
[----:B------:R-:W-:-:S14]  /*eab0*/  VIADD R3, R2, 0x28400 ;  /* 0x0002840002037836 */ /* 0x000fdc0000000000 */
.L_x_209:
        /* <DEDUP_REMOVED lines=16> */
.L_x_210:
        /* <DEDUP_REMOVED lines=9> */
.L_x_197:
[----:B------:R-:W-:Y:S05]  /*ec50*/  BSYNC B0 ;  /* 0x0000000000007941 */ /* 0x000fea0003800000 */
.L_x_196:
[----:B------:R-:W-:-:S06]  /*ec60*/  UISETP.NE.AND UP0, UPT, UR42, 0x3, UPT ;  /* 0x000000032a00788c */ /* 0x000fcc000bf05270 */
[----:B------:R-:W-:-:S13]  /*ec70*/  PLOP3.LUT P0, PT, PT, PT, UP0, 0x80, 0x0 ;  /* 0x000000000000781c */ /* 0x000fda0003f0f008 */
[----:B------:R-:W-:Y:S05]  /*ec80*/  @!P0 BRA `(.L_x_211) ;  /* 0x0000000000048947 */ /* 0x000fea0003800000 */
[----:B------:R-:W-:Y:S01]  /*ec90*/  BPT.TRAP 0x1 ;  /* 0x000000040000795c */ /* 0x000fe20000300000 */
.L_x_211:
        /* <DEDUP_REMOVED lines=9> */
.L_x_263:
[----:B------:R-:W-:Y:S05]  /*ed30*/  BSYNC B0 ;  /* 0x0000000000007941 */ /* 0x000fea0003800000 */
.L_x_212:
[----:B------:R-:W-:Y:S05]  /*ed40*/  @!P0 BRA `(.L_x_214) ;  /* 0x0000000000048947 */ /* 0x000fea0003800000 */
[----:B------:R-:W-:Y:S01]  /*ed50*/  BPT.TRAP 0x1 ;  /* 0x000000040000795c */ /* 0x000fe20000300000 */
.L_x_214:
[----:B---3--:R-:W3:Y:S01]  /*ed60*/  LDL R3, [R1] ;  /* 0x0000000001037983 */ /* 0x008ee20000100800 */
[----:B------:R-:W-:Y:S01]  /*ed70*/  SHF.L.U32 R2, R6, 0x1f, RZ ;  /* 0x0000001f06027819 */ /* 0x000fe200000006ff */
[----:B------:R-:W-:-:S03]  /*ed80*/  IMAD.SHL.U32 R12, R7, 0x8000, RZ ;  /* 0x00008000070c7824 */ /* 0x000fc600078e00ff */
[----:B---3--:R-:W3:Y:S02]  /*ed90*/  SYNCS.PHASECHK.TRANS64.TRYWAIT P2, [R3+URZ+0x38860], R2 ;  /* 0x03886002030075a7 */ /* 0x008ee4000804017f */
[----:B---3--:R-:W-:Y:S05]  /*eda0*/  @!P2 BRA `(.L_x_215) ;  /* 0x0000002400a8a947 */ /* 0x008fea0003800000 */
.L_x_264:
[----:B---3--:R-:W3:Y:S04]  /*edb0*/  LDL R3, [R1+0x30] ;  /* 0x0000300001037983 */ /* 0x008ee80000100800 */
[----:B------:R-:W4:Y:S04]  /*edc0*/  LDL R16, [R1+0x18] ;  /* 0x0000180001107983 */ /* 0x000f280000100800 */
[----:B------:R-:W5:Y:S01]  /*edd0*/  LDL R13, [R1+0x2c] ;  /* 0x00002c00010d7983 */ /* 0x000f620000100800 */
[----:B------:R-:W-:Y:S05]  /*ede0*/  WARPSYNC.ALL ;  /* 0x0000000000007948 */ /* 0x000fea0003800000 */
[----:B---3--:R-:W-:-:S05]  /*edf0*/  LOP3.LUT R2, R12, R3, RZ, 0xfc, !PT ;  /* 0x000000030c027212 */ /* 0x008fca00078efcff */
[----:B--2---:R-:W1:Y:S01]  /*ee00*/  LDSM.16.MT88.4 R8, [R2+UR41+0x10400] ;  /* 0x010400290208783b */ /* 0x004e620008004200 */
        /* <DEDUP_REMOVED lines=27> */
[----:B------:R-:W2:Y:S04]  /*efc0*/  LDSM.16.MT88.4 R8, [R2+UR41+0x11400] ;  /* 0x011400290208783b */ /* 0x000ea80008004200 */
[----:B-1----:R-:W3:Y:S01]  /*efd0*/  LDL R18, [R1+0x14] ;  /* 0x0000140001127983 */ /* 0x002ee20000100800 */
[C-C-:B--2---:R-:W-:Y:S02]  /*efe0*/  PRMT R4, R8.reuse, 0x6420, R9.reuse ;  /* 0x0000642008047816 */ /* 0x144fe40000000009 */
        /* <DEDUP_REMOVED lines=9> */
[----:B---3--:R-:W-:-:S05]  /*f080*/  IADD3 R16, R18, 0x400, R20 ;  /* 0x0000040012107810 */ /* 0x008fca0007ffe014 */
        /* <DEDUP_REMOVED lines=58> */
[----:B------:R-:W2:Y:S01]  /*f430*/  LDSM.16.MT88.4 R4, [R3+0x17400] ;  /* 0x017400000304783b */ /* 0x000ea20000004200 */
[C-C-:B-1----:R-:W-:Y:S02]  /*f440*/  PRMT R12, R8.reuse, 0x6420, R9.reuse ;  /* 0x00006420080c7816 */ /* 0x142fe40000000009 */
[----:B------:R-:W-:-:S02]  /*f450*/  PRMT R13, R8, 0x7531, R9 ;  /* 0x00007531080d7816 */ /* 0x000fc40000000009 */
[C-C-:B------:R-:W-:Y:S02]  /*f460*/  PRMT R14, R10.reuse, 0x6420, R11.reuse ;  /* 0x000064200a0e7816 */ /* 0x140fe4000000000b */
[----:B------:R-:W-:Y:S02]  /*f470*/  PRMT R15, R10, 0x7531, R11 ;  /* 0x000075310a0f7816 */ /* 0x000fe4000000000b */
[C-C-:B--2---:R-:W-:Y:S02]  /*f480*/  PRMT R8, R4.reuse, 0x6420, R5.reuse ;  /* 0x0000642004087816 */ /* 0x144fe40000000005 */
        /* <DEDUP_REMOVED lines=10> */
[----:B--2---:R-:W2:Y:S01]  /*f530*/  FENCE.VIEW.ASYNC.S ;  /* 0x00000000000073c6 */ /* 0x004ea20000000000 */
[----:B------:R-:W-:Y:S05]  /*f540*/  @!P0 BRA `(.L_x_216) ;  /* 0x0000000000048947 */ /* 0x000fea0003800000 */
[----:B------:R-:W-:Y:S01]  /*f550*/  BPT.TRAP 0x1 ;  /* 0x000000040000795c */ /* 0x000fe20000300000 */
.L_x_216:
[----:B------:R-:W2:Y:S01]  /*f560*/  LDL.LU R2, [R1] ;  /* 0x0000000001027983 */ /* 0x000ea20000300800 */
[C---:B------:R-:W-:Y:S01]  /*f570*/  ISETP.GT.AND P0, PT, R21.reuse, RZ, PT ;  /* 0x000000ff1500720c */ /* 0x040fe20003f04270 */
[----:B------:R-:W-:Y:S02]  /*f580*/  VIADD R21, R21, 0xffffffff ;  /* 0xffffffff15157836 */ /* 0x000fe40000000000 */
[----:B------:R3:W5:Y:S04]  /*f590*/  LDL R6, [R1+0xc] ;  /* 0x00000c0001067983 */ /* 0x0007680000100800 */
[----:B------:R3:W5:Y:S01]  /*f5a0*/  LDL R7, [R1+0x8] ;  /* 0x0000080001077983 */ /* 0x0007620000100800 */
[----:B--2---:R2:W-:Y:S02]  /*f5b0*/  SYNCS.ARRIVE.TRANS64.A1T0 RZ, [R2+URZ+0x38850], RZ ;  /* 0x038850ff02ff79a7 */ /* 0x0045e4000810003f */
[----:B--2---:R-:W-:-:S05]  /*f5c0*/  @!P1 VIADD R2, R2, 0x38880 ;  /* 0x0003888002029836 */ /* 0x004fca0000000000 */
[----:B------:R-:W-:Y:S01]  /*f5d0*/  @!P1 PRMT R2, RZ, 0x654, R2 ;  /* 0x00000654ff029816 */ /* 0x000fe20000000002 */
[----:B------:R-:W-:Y:S06]  /*f5e0*/  BAR.SYNC.DEFER_BLOCKING 0x2, 0x80 ;  /* 0x0082000000007b1d */ /* 0x000fec0000010000 */
[----:B------:R3:W-:Y:S01]  /*f5f0*/  @!P1 SYNCS.ARRIVE.TRANS64.RED.A1T0 RZ, [R2+URZ], RZ ;  /* 0x000000ff02ff99a7 */ /* 0x0007e2000810043f */
[----:B------:R-:W-:Y:S05]  /*f600*/  @P0 BRA `(.L_x_217) ;  /* 0xffffffec004c0947 */ /* 0x000fea000383ffff */
.L_x_195:
[----:B------:R-:W-:Y:S04]  /*f610*/  BSSY B0, `(.L_x_218) ;  /* 0x000000f000007945 */ /* 0x000fe80003800000 */
[----:B------:R-:W-:Y:S05]  /*f620*/  @P1 BRA `(.L_x_219) ;  /* 0x0000000000341947 */ /* 0x000fea0003800000 */
[----:B------:R-:W4:Y:S01]  /*f630*/  S2R R5, SR_LANEID ;  /* 0x0000000000057919 */ /* 0x000f220000000000 */
[----:B------:R-:W-:Y:S01]  /*f640*/  VOTEU.ANY UR4, UPT, PT ;  /* 0x0000000000047886 */ /* 0x000fe200038e0100 */
[----:B--23--:R-:W2:Y:S01]  /*f650*/  LDC.64 R2, c[0x0][0xc38] ;  /* 0x00030e00ff027b82 */ /* 0x00cea20000000a00 */
[----:B------:R-:W4:Y:S02]  /*f660*/  FLO.U32 R0, UR4 ;  /* 0x0000000400007d00 */ /* 0x000f2400080e0000 */
[----:B----4-:R-:W-:-:S06]  /*f670*/  ISETP.EQ.U32.AND P0, PT, R0, R5, PT ;  /* 0x000000050000720c */ /* 0x010fcc0003f02070 */
[----:B------:R-:W2:Y:S07]  /*f680*/  POPC R5, UR4 ;  /* 0x0000000400057d09 */ /* 0x000eae0008000000 */
[----:B--2---:R-:W2:Y:S01]  /*f690*/  @P0 ATOMG.E.ADD.STRONG.GPU PT, R3, desc[UR46][R2.64], R5 ;  /* 0x00000005020309a8 */ /* 0x004ea200081ee1ee */
[----:B-1----:R-:W1:Y:S02]  /*f6a0*/  S2R R4, SR_LTMASK ;  /* 0x0000000000047919 */ /* 0x002e640000003900 */
[----:B-1----:R-:W-:-:S04]  /*f6b0*/  LOP3.LUT R4, R4, UR4, RZ, 0xc0, !PT ;  /* 0x0000000404047c12 */ /* 0x002fc8000f8ec0ff */
[----:B-----5:R-:W1:Y:S01]  /*f6c0*/  POPC R7, R4 ;  /* 0x0000000400077309 */ /* 0x020e620000000000 */
[----:B--2---:R-:W1:Y:S02]  /*f6d0*/  SHFL.IDX PT, R0, R3, R0, 0x1f ;  /* 0x00001f0003007589 */ /* 0x004e6400000e0000 */
[----:B-1----:R-:W-:-:S05]  /*f6e0*/  IADD3 R0, R0, UR50, R7 ;  /* 0x0000003200007c10 */ /* 0x002fca000fffe007 */
[----:B------:R4:W-:Y:S02]  /*f6f0*/  STL [R1+0x20], R0 ;  /* 0x0000200001007387 */ /* 0x0009e40000100800 */
.L_x_219:
[----:B------:R-:W-:Y:S05]  /*f700*/  BSYNC B0 ;  /* 0x0000000000007941 */ /* 0x000fea0003800000 */
.L_x_218:
[----:B------:R-:W-:-:S06]  /*f710*/  UISETP.NE.AND UP0, UPT, UR42, 0x3, UPT ;  /* 0x000000032a00788c */ /* 0x000fcc000bf05270 */
[----:B------:R-:W-:-:S13]  /*f720*/  PLOP3.LUT P0, PT, PT, PT, UP0, 0x80, 0x0 ;  /* 0x000000000000781c */ /* 0x000fda0003f0f008 */
[----:B------:R-:W-:Y:S05]  /*f730*/  @!P0 BRA `(.L_x_220) ;  /* 0x0000000000048947 */ /* 0x000fea0003800000 */
[----:B------:R-:W-:Y:S01]  /*f740*/  BPT.TRAP 0x1 ;  /* 0x000000040000795c */ /* 0x000fe20000300000 */
.L_x_220:
[----:B----4-:R-:W4:Y:S04]  /*f750*/  LDL R0, [R1+0xc] ;  /* 0x00000c0001007983 */ /* 0x010f280000100800 */
[----:B--23--:R-:W2:Y:S01]  /*f760*/  LDL R2, [R1+0x8] ;  /* 0x0000080001027983 */ /* 0x00cea20000100800 */
[----:B------:R-:W-:Y:S01]  /*f770*/  BSSY B0, `(.L_x_221) ;  /* 0x0000008000007945 */ /* 0x000fe20003800000 */
[----:B----4-:R-:W-:-:S04]  /*f780*/  LOP3.LUT R0, R0, 0x1, RZ, 0x3c, !PT ;  /* 0x0000000100007812 */ /* 0x010fc800078e3cff */
[----:B------:R-:W-:Y:S02]  /*f790*/  SHF.L.U32 R0, R0, 0x1f, RZ ;  /* 0x0000001f00007819 */ /* 0x000fe400000006ff */
[----:B--2---:R-:W-:-:S04]  /*f7a0*/  LEA R21, R2, UR41, 0x3 ;  /* 0x0000002902157c11 */ /* 0x004fc8000f8e18ff */
[----:B------:R-:W2:Y:S01]  /*f7b0*/  SYNCS.PHASECHK.TRANS64.TRYWAIT P0, [R21+URZ+0x38870], R0 ;  /* 0x03887000150075a7 */ /* 0x000ea2000800017f */
[----:B------:R-:W-:-:S05]  /*f7c0*/  IMAD.U32 R2, RZ, RZ, UR51 ;  /* 0x00000033ff027e24 */ /* 0x000fca000f8e00ff */
[----:B------:R-:W-:Y:S01]  /*f7d0*/  ISETP.NE.AND P2, PT, R2, 0x3, PT ;  /* 0x000000030200780c */ /* 0x000fe20003f45270 */
[----:B--2---:R-:W-:-:S12]  /*f7e0*/  @!P0 BRA `(.L_x_222) ;  /* 0x0000001c00308947 */ /* 0x004fd80003800000 */
.L_x_265:
[----:B------:R-:W-:Y:S05]  /*f7f0*/  BSYNC B0 ;  /* 0x0000000000007941 */ /* 0x000fea0003800000 */
.L_x_221:
[----:B------:R-:W-:Y:S05]  /*f800*/  @!P2 BRA `(.L_x_223) ;  /* 0x000000000004a947 */ /* 0x000fea0003800000 */
[----:B------:R-:W-:Y:S01]  /*f810*/  BPT.TRAP 0x1 ;  /* 0x000000040000795c */ /* 0x000fe20000300000 */
.L_x_223:
[----:B--2---:R-:W2:Y:S02]  /*f820*/  LDL R0, [R1+0xc] ;  /* 0x00000c0001007983 */ /* 0x004ea40000100800 */
[----:B--2---:R-:W-:-:S04]  /*f830*/  SHF.L.U32 R0, R0, 0x1f, RZ ;  /* 0x0000001f00007819 */ /* 0x004fc800000006ff */
[----:B------:R-:W2:Y:S02]  /*f840*/  SYNCS.PHASECHK.TRANS64.TRYWAIT P0, [R21+URZ+0x38860], R0 ;  /* 0x03886000150075a7 */ /* 0x000ea4000800017f */
[----:B--2---:R-:W-:Y:S05]  /*f850*/  @!P0 BRA `(.L_x_224) ;  /* 0x0000001c00288947 */ /* 0x004fea0003800000 */
.L_x_266:
[----:B------:R-:W3:Y:S04]  /*f860*/  LDL R3, [R1+0x8] ;  /* 0x0000080001037983 */ /* 0x000ee80000100800 */
[----:B------:R-:W2:Y:S04]  /*f870*/  LDL R2, [R1+0x30] ;  /* 0x0000300001027983 */ /* 0x000ea80000100800 */
[----:B-1----:R-:W4:Y:S04]  /*f880*/  LDL R16, [R1+0x18] ;  /* 0x0000180001107983 */ /* 0x002f280000100800 */
[----:B------:R-:W4:Y:S01]  /*f890*/  LDL R12, [R1+0x2c] ;  /* 0x00002c00010c7983 */ /* 0x000f220000100800 */
[----:B------:R-:W-:Y:S05]  /*f8a0*/  WARPSYNC.ALL ;  /* 0x0000000000007948 */ /* 0x000fea0003800000 */
[----:B---3--:R-:W-:-:S05]  /*f8b0*/  IMAD.SHL.U32 R3, R3, 0x8000, RZ ;  /* 0x0000800003037824 */ /* 0x008fca00078e00ff */
[----:B--2---:R-:W-:-:S05]  /*f8c0*/  LOP3.LUT R0, R3, R2, RZ, 0xfc, !PT ;  /* 0x0000000203007212 */ /* 0x004fca00078efcff */
[----:B-----5:R-:W1:Y:S01]  /*f8d0*/  LDSM.16.MT88.4 R4, [R0+UR41+0x10400] ;  /* 0x010400290004783b */ /* 0x020e620008004200 */
        /* <DEDUP_REMOVED lines=117> */
.L_x_225:
[----:B------:R-:W3:Y:S01]  /*10030*/  LDL.LU R2, [R1+0x8] ;  /* 0x0000080001027983 */ /* 0x000ee20000300800 */
[----:B-1----:R-:W-:Y:S03]  /*10040*/  SYNCS.ARRIVE.TRANS64.A1T0 RZ, [R21+URZ+0x38850], RZ ;  /* 0x038850ff15ff79a7 */ /* 0x002fe6000810003f */
[----:B--2---:R-:W2:Y:S01]  /*10050*/  LDL.LU R3, [R1+0xc] ;  /* 0x00000c0001037983 */ /* 0x004ea20000300800 */
[----:B------:R-:W-:-:S05]  /*10060*/  @!P1 VIADD R0, R21, 0x38880 ;  /* 0x0003888015009836 */ /* 0x000fca0000000000 */
[----:B------:R-:W-:Y:S01]  /*10070*/  @!P1 PRMT R0, RZ, 0x654, R0 ;  /* 0x00000654ff009816 */ /* 0x000fe20000000000 */
[----:B------:R-:W-:Y:S06]  /*10080*/  BAR.SYNC.DEFER_BLOCKING 0x2, 0x80 ;  /* 0x0082000000007b1d */ /* 0x000fec0000010000 */
[----:B------:R3:W-:Y:S02]  /*10090*/  @!P1 SYNCS.ARRIVE.TRANS64.RED.A1T0 RZ, [R0+URZ], RZ ;  /* 0x000000ff00ff99a7 */ /* 0x0007e4000810043f */
[----:B---3--:R-:W-:-:S05]  /*100a0*/  VIADD R0, R2, 0x1 ;  /* 0x0000000102007836 */ /* 0x008fca0000000000 */
[----:B------:R-:W-:-:S04]  /*100b0*/  ISETP.NE.AND P0, PT, R0, 0x2, PT ;  /* 0x000000020000780c */ /* 0x000fc80003f05270 */
[----:B------:R-:W-:Y:S02]  /*100c0*/  SEL R2, RZ, 0x1, P0 ;  /* 0x00000001ff027807 */ /* 0x000fe40000000000 */
[----:B------:R-:W-:Y:S02]  /*100d0*/  SEL R0, R0, RZ, P0 ;  /* 0x000000ff00007207 */ /* 0x000fe40000000000 */
[----:B--2---:R-:W-:-:S03]  /*100e0*/  LOP3.LUT R3, R3, R2, RZ, 0x3c, !PT ;  /* 0x0000000203037212 */ /* 0x004fc600078e3cff */
[----:B------:R1:W-:Y:S04]  /*100f0*/  STL [R1+0x8], R0 ;  /* 0x0000080001007387 */ /* 0x0003e80000100800 */
[----:B------:R1:W-:Y:S02]  /*10100*/  STL [R1+0xc], R3 ;  /* 0x00000c0301007387 */ /* 0x0003e40000100800 */
.L_x_179:
[----:B------:R-:W-:Y:S05]  /*10110*/  BSYNC B6 ;  /* 0x0000000000067941 */ /* 0x000fea0003800000 */
.L_x_177:
[----:B-12---:R-:W2:Y:S02]  /*10120*/  LDL R0, [R1+0x38] ;  /* 0x0000380001007983 */ /* 0x006ea40000100800 */
[----:B--2---:R-:W-:-:S13]  /*10130*/  ISETP.NE.AND P0, PT, R0, RZ, PT ;  /* 0x000000ff0000720c */ /* 0x004fda0003f05270 */
[----:B------:R-:W-:Y:S05]  /*10140*/  @!P0 BRA `(.L_x_226) ;  /* 0x0000000000308947 */ /* 0x000fea0003800000 */
[----:B------:R-:W1:Y:S08]  /*10150*/  S2UR UR5, SR_CgaCtaId ;  /* 0x00000000000579c3 */ /* 0x000e700000008800 */
[----:B------:R-:W-:Y:S06]  /*10160*/  BAR.SYNC.DEFER_BLOCKING 0x5, 0x180 ;  /* 0x0146000000007b1d */ /* 0x000fec0000010000 */
[----:B------:R-:W-:-:S02]  /*10170*/  UMOV UR4, 0x400 ;  /* 0x0000040000047882 */ /* 0x000fc40000000000 */
[----:B-1----:R-:W-:-:S09]  /*10180*/  ULEA UR4, UR5, UR4, 0x18 ;  /* 0x0000000405047291 */ /* 0x002fd2000f8ec03f */
[----:B------:R-:W1:Y:S04]  /*10190*/  LDS.128 R4, [UR4+0x388d0] ;  /* 0x0388d004ff047984 */ /* 0x000e680008000c00 */
[----:B-1----:R2:W-:Y:S01]  /*101a0*/  STL.64 [R1+0x20], R4 ;  /* 0x0000200401007387 */ /* 0x0025e20000100a00 */
[----:B------:R-:W-:Y:S02]  /*101b0*/  IMAD.MOV.U32 R2, RZ, RZ, R7 ;  /* 0x000000ffff027224 */ /* 0x000fe400078e0007 */
[----:B------:R-:W-:-:S03]  /*101c0*/  IMAD.MOV.U32 R0, RZ, RZ, R6 ;  /* 0x000000ffff007224 */ /* 0x000fc600078e0006 */
[----:B------:R-:W-:Y:S02]  /*101d0*/  R2UR UR52, R2 ;  /* 0x00000000023472ca */ /* 0x000fe400000e0000 */
[----:B------:R-:W-:Y:S01]  /*101e0*/  R2UR UR38, R0 ;  /* 0x00000000002672ca */ /* 0x000fe200000e0000 */
[----:B------:R-:W-:Y:S06]  /*101f0*/  BAR.ARV 0x4, 0x180 ;  /* 0x0106000000007b1d */ /* 0x000fec0000002000 */
[----:B------:R-:W-:Y:S08]  /*10200*/  BRA `(.L_x_227) ;  /* 0x0000000800447947 */ /* 0x000ff00003800000 */
.L_x_226:
[----:B------:R-:W1:Y:S01]  /*10210*/  S2R R2, SR_TID.X ;  /* 0x0000000000027919 */ /* 0x000e620000002100 */
[----:B------:R-:W-:Y:S01]  /*10220*/  ULDC UR4, c[0x0][0xc14] ;  /* 0x0003050000047ab9 */ /* 0x000fe20000000800 */
[----:B------:R-:W2:Y:S01]  /*10230*/  LDL.LU R0, [R1+0x20] ;  /* 0x0000200001007983 */ /* 0x000ea20000300800 */
[----:B------:R-:W-:Y:S01]  /*10240*/  IMAD.MOV.U32 R4, RZ, RZ, RZ ;  /* 0x000000ffff047224 */ /* 0x000fe200078e00ff */
[----:B-1----:R-:W-:-:S04]  /*10250*/  LOP3.LUT R8, R2, 0x1f, RZ, 0xc0, !PT ;  /* 0x0000001f02087812 */ /* 0x002fc800078ec0ff */
[C---:B------:R-:W-:Y:S01]  /*10260*/  ISETP.NE.AND P0, PT, R8.reuse, 0x1f, PT ;  /* 0x0000001f0800780c */ /* 0x040fe20003f05270 */
[----:B------:R-:W-:-:S05]  /*10270*/  VIADD R5, R8, UR52 ;  /* 0x0000003408057c36 */ /* 0x000fca0008000000 */
[----:B------:R-:W-:Y:S01]  /*10280*/  ISETP.GE.OR P1, PT, R5, UR4, !P0 ;  /* 0x0000000405007c0c */ /* 0x000fe2000c726670 */
[----:B------:R-:W-:-:S12]  /*10290*/  ULDC UR4, c[0x0][0xc14] ;  /* 0x0003050000047ab9 */ /* 0x000fd80000000800 */
[----:B------:R-:W1:Y:S02]  /*102a0*/  @!P1 LDC.64 R2, c[0x0][0xc58] ;  /* 0x00031600ff029b82 */ /* 0x000e640000000a00 */
[----:B-1----:R-:W-:-:S05]  /*102b0*/  @!P1 IMAD.WIDE R2, R5, 0x4, R2 ;  /* 0x0000000405029825 */ /* 0x002fca00078e0202 */
[----:B------:R-:W3:Y:S01]  /*102c0*/  @!P1 LDG.E R4, desc[UR46][R2.64] ;  /* 0x0000002e02049981 */ /* 0x000ee2000c1e1900 */
[C---:B------:R-:W-:Y:S02]  /*102d0*/  ISETP.NE.AND P1, PT, R8.reuse, RZ, PT ;  /* 0x000000ff0800720c */ /* 0x040fe40003f25270 */
[C---:B------:R-:W-:Y:S02]  /*102e0*/  ISETP.GE.U32.AND P2, PT, R8.reuse, 0x2, PT ;  /* 0x000000020800780c */ /* 0x040fe40003f46070 */
[C---:B------:R-:W-:Y:S02]  /*102f0*/  ISETP.GE.U32.AND P3, PT, R8.reuse, 0x4, PT ;  /* 0x000000040800780c */ /* 0x040fe40003f66070 */
[C---:B------:R-:W-:Y:S02]  /*10300*/  ISETP.GE.U32.AND P4, PT, R8.reuse, 0x8, PT ;  /* 0x000000080800780c */ /* 0x040fe40003f86070 */
[----:B------:R-:W-:Y:S01]  /*10310*/  ISETP.GE.U32.AND P5, PT, R8, 0x10, PT ;  /* 0x000000100800780c */ /* 0x000fe20003fa6070 */
[----:B--2---:R-:W-:-:S02]  /*10320*/  IMAD.MOV.U32 R9, RZ, RZ, R0 ;  /* 0x000000ffff097224 */ /* 0x004fc400078e0000 */
[----:B---3--:R-:W1:Y:S02]  /*10330*/  SHFL.UP PT, R0, R4, 0x1, RZ ;  /* 0x0420000004007989 */ /* 0x008e6400000e00ff */
[----:B-1----:R-:W-:-:S05]  /*10340*/  SEL R5, R0, RZ, P1 ;  /* 0x000000ff00057207 */ /* 0x002fca0000800000 */
[----:B------:R-:W-:-:S05]  /*10350*/  IMAD.IADD R5, R4, 0x1, R5 ;  /* 0x0000000104057824 */ /* 0x000fca00078e0205 */
[----:B------:R-:W1:Y:S02]  /*10360*/  SHFL.UP PT, R0, R5, 0x2, RZ ;  /* 0x0440000005007989 */ /* 0x000e6400000e00ff */
[----:B-1----:R-:W-:-:S05]  /*10370*/  SEL R0, R0, RZ, P2 ;  /* 0x000000ff00007207 */ /* 0x002fca0001000000 */
[----:B------:R-:W-:-:S05]  /*10380*/  IMAD.IADD R0, R5, 0x1, R0 ;  /* 0x0000000105007824 */ /* 0x000fca00078e0200 */
[----:B------:R-:W1:Y:S02]  /*10390*/  SHFL.UP PT, R6, R0, 0x4, RZ ;  /* 0x0480000000067989 */ /* 0x000e6400000e00ff */
[----:B-1----:R-:W-:-:S05]  /*103a0*/  SEL R3, R6, RZ, P3 ;  /* 0x000000ff06037207 */ /* 0x002fca0001800000 */
[----:B------:R-:W-:-:S05]  /*103b0*/  IMAD.IADD R6, R0, 0x1, R3 ;  /* 0x0000000100067824 */ /* 0x000fca00078e0203 */
[----:B------:R-:W1:Y:S02]  /*103c0*/  SHFL.UP PT, R2, R6, 0x8, RZ ;  /* 0x0500000006027989 */ /* 0x000e6400000e00ff */
[----:B-1----:R-:W-:-:S05]  /*103d0*/  SEL R3, R2, RZ, P4 ;  /* 0x000000ff02037207 */ /* 0x002fca0002000000 */
[----:B------:R-:W-:Y:S02]  /*103e0*/  IMAD.IADD R7, R6, 0x1, R3 ;  /* 0x0000000106077824 */ /* 0x000fe400078e0203 */
[----:B------:R-:W1:Y:S03]  /*103f0*/  LDC R3, c[0x0][0xc10] ;  /* 0x00030400ff037b82 */ /* 0x000e660000000800 */
[----:B------:R-:W2:Y:S04]  /*10400*/  SHFL.UP PT, R2, R7, 0x10, RZ ;  /* 0x0600000007027989 */ /* 0x000ea800000e00ff */
[----:B------:R-:W-:Y:S01]  /*10410*/  SHFL.IDX PT, R5, R9, 0x1, 0x1f ;  /* 0x00201f0009057f89 */ /* 0x000fe200000e0000 */
[----:B--2---:R-:W-:-:S05]  /*10420*/  SEL R2, R2, RZ, P5 ;  /* 0x000000ff02027207 */ /* 0x004fca0002800000 */
[----:B------:R-:W-:-:S05]  /*10430*/  IMAD.IADD R2, R7, 0x1, R2 ;  /* 0x0000000107027824 */ /* 0x000fca00078e0202 */
[----:B------:R-:W1:Y:S04]  /*10440*/  SHFL.IDX PT, R8, R2, 0x1f, 0x1f ;  /* 0x03e01f0002087f89 */ /* 0x000e6800000e0000 */
[----:B------:R-:W2:Y:S01]  /*10450*/  SHFL.IDX PT, R0, R9, RZ, 0x1f ;  /* 0x00001fff09007589 */ /* 0x000ea200000e0000 */
[----:B-1----:R-:W-:-:S04]  /*10460*/  IMAD R6, R8, R3, RZ ;  /* 0x0000000308067224 */ /* 0x002fc800078e02ff */
[----:B------:R-:W-:-:S05]  /*10470*/  IMAD.IADD R5, R5, 0x1, R6 ;  /* 0x0000000105057824 */ /* 0x000fca00078e0206 */
[----:B--2---:R-:W-:-:S13]  /*10480*/  ISETP.GT.AND P6, PT, R5, R0, PT ;  /* 0x000000000500720c */ /* 0x004fda0003fc4270 */
[----:B------:R-:W-:Y:S05]  /*10490*/  @P6 BRA `(.L_x_228) ;  /* 0x0000000000986947 */ /* 0x000fea0003800000 */
.L_x_232:
[----:B------:R-:W-:-:S04]  /*104a0*/  UIADD3 UR52, UR52, 0x1f, URZ ;  /* 0x0000001f34347890 */ /* 0x000fc8000fffe03f */
[----:B------:R-:W-:-:S06]  /*104b0*/  UISETP.GE.AND UP0, UPT, UR52, UR4, UPT ;  /* 0x000000043400728c */ /* 0x000fcc000bf06270 */
[----:B------:R-:W-:-:S13]  /*104c0*/  PLOP3.LUT P6, PT, PT, PT, UP0, 0x40, 0x0 ;  /* 0x000000000000781c */ /* 0x000fda0003fce808 */
[----:B------:R-:W-:Y:S05]  /*104d0*/  @!P6 BRA `(.L_x_229) ;  /* 0x000000040044e947 */ /* 0x000fea0003800000 */
[----:B------:R-:W1:Y:S01]  /*104e0*/  S2R R2, SR_TID.X ;  /* 0x0000000000027919 */ /* 0x000e620000002100 */
[----:B------:R-:W-:Y:S01]  /*104f0*/  BSSY B0, `(.L_x_230) ;  /* 0x0000009000007945 */ /* 0x000fe20003800000 */
[----:B------:R-:W-:Y:S01]  /*10500*/  IMAD.MOV.U32 R4, RZ, RZ, RZ ;  /* 0x000000ffff047224 */ /* 0x000fe200078e00ff */
[----:B-1----:R-:W-:-:S05]  /*10510*/  LOP3.LUT R2, R2, 0x1f, RZ, 0xc0, !PT ;  /* 0x0000001f02027812 */ /* 0x002fca00078ec0ff */
[----:B------:R-:W-:-:S05]  /*10520*/  VIADD R7, R2, UR52 ;  /* 0x0000003402077c36 */ /* 0x000fca0008000000 */
[----:B------:R-:W-:-:S13]  /*10530*/  ISETP.GE.OR P6, PT, R7, UR4, !P0 ;  /* 0x0000000407007c0c */ /* 0x000fda000c7c6670 */
[----:B------:R-:W-:Y:S05]  /*10540*/  @P6 BRA `(.L_x_231) ;  /* 0x00000000000c6947 */ /* 0x000fea0003800000 */
[----:B------:R-:W1:Y:S02]  /*10550*/  LDC.64 R2, c[0x0][0xc58] ;  /* 0x00031600ff027b82 */ /* 0x000e640000000a00 */
[----:B-1----:R-:W-:-:S05]  /*10560*/  IMAD.WIDE R2, R7, 0x4, R2 ;  /* 0x0000000407027825 */ /* 0x002fca00078e0202 */
[----:B------:R1:W5:Y:S02]  /*10570*/  LDG.E R4, desc[UR46][R2.64] ;  /* 0x0000002e02047981 */ /* 0x000364000c1e1900 */
.L_x_231:
[----:B------:R-:W-:Y:S05]  /*10580*/  BSYNC B0 ;  /* 0x0000000000007941 */ /* 0x000fea0003800000 */
.L_x_230:
[----:B-1---5:R-:W1:Y:S02]  /*10590*/  SHFL.UP PT, R2, R4, 0x1, RZ ;  /* 0x0420000004027989 */ /* 0x022e6400000e00ff */
[----:B-1----:R-:W-:-:S05]  /*105a0*/  SEL R3, R2, RZ, P1 ;  /* 0x000000ff02037207 */ /* 0x002fca0000800000 */
[----:B------:R-:W-:-:S05]  /*105b0*/  IMAD.IADD R3, R4, 0x1, R3 ;  /* 0x0000000104037824 */ /* 0x000fca00078e0203 */
[----:B------:R-:W1:Y:S02]  /*105c0*/  SHFL.UP PT, R2, R3, 0x2, RZ ;  /* 0x0440000003027989 */ /* 0x000e6400000e00ff */
[----:B-1----:R-:W-:-:S05]  /*105d0*/  SEL R2, R2, RZ, P2 ;  /* 0x000000ff02027207 */ /* 0x002fca0001000000 */
[----:B------:R-:W-:Y:S02]  /*105e0*/  IMAD.IADD R2, R3, 0x1, R2 ;  /* 0x0000000103027824 */ /* 0x000fe400078e0202 */
[----:B------:R-:W1:Y:S03]  /*105f0*/  LDC R3, c[0x0][0xc10] ;  /* 0x00030400ff037b82 */ /* 0x000e660000000800 */
[----:B------:R-:W2:Y:S02]  /*10600*/  SHFL.UP PT, R6, R2, 0x4, RZ ;  /* 0x0480000002067989 */ /* 0x000ea400000e00ff */
[----:B--2---:R-:W-:-:S05]  /*10610*/  SEL R7, R6, RZ, P3 ;  /* 0x000000ff06077207 */ /* 0x004fca0001800000 */
[----:B------:R-:W-:-:S05]  /*10620*/  IMAD.IADD R7, R2, 0x1, R7 ;  /* 0x0000000102077824 */ /* 0x000fca00078e0207 */
[----:B------:R-:W2:Y:S02]  /*10630*/  SHFL.UP PT, R6, R7, 0x8, RZ ;  /* 0x0500000007067989 */ /* 0x000ea400000e00ff */
[----:B--2---:R-:W-:-:S05]  /*10640*/  SEL R6, R6, RZ, P4 ;  /* 0x000000ff06067207 */ /* 0x004fca0002000000 */
[----:B------:R-:W-:-:S05]  /*10650*/  IMAD.IADD R6, R7, 0x1, R6 ;  /* 0x0000000107067824 */ /* 0x000fca00078e0206 */
[----:B------:R-:W2:Y:S02]  /*10660*/  SHFL.UP PT, R8, R6, 0x10, RZ ;  /* 0x0600000006087989 */ /* 0x000ea400000e00ff */
[----:B--2---:R-:W-:-:S05]  /*10670*/  SEL R9, R8, RZ, P5 ;  /* 0x000000ff08097207 */ /* 0x004fca0002800000 */
[----:B------:R-:W-:-:S05]  /*10680*/  IMAD.IADD R9, R6, 0x1, R9 ;  /* 0x0000000106097824 */ /* 0x000fca00078e0209 */
[----:B------:R-:W1:Y:S02]  /*10690*/  SHFL.IDX PT, R8, R9, 0x1f, 0x1f ;  /* 0x03e01f0009087f89 */ /* 0x000e6400000e0000 */
[----:B-1----:R-:W-:-:S04]  /*106a0*/  IMAD R8, R8, R3, RZ ;  /* 0x0000000308087224 */ /* 0x002fc800078e02ff */
[----:B------:R-:W-:-:S05]  /*106b0*/  IMAD.IADD R5, R8, 0x1, R5 ;  /* 0x0000000108057824 */ /* 0x000fca00078e0205 */
[----:B------:R-:W-:-:S13]  /*106c0*/  ISETP.GT.AND P6, PT, R5, R0, PT ;  /* 0x000000000500720c */ /* 0x000fda0003fc4270 */
[----:B------:R-:W-:Y:S05]  /*106d0*/  @!P6 BRA `(.L_x_232) ;  /* 0xfffffffc0070e947 */ /* 0x000fea000383ffff */
[----:B------:R-:W-:Y:S02]  /*106e0*/  IMAD.MOV.U32 R2, RZ, RZ, R9 ;  /* 0x000000ffff027224 */ /* 0x000fe400078e0009 */
[----:B------:R-:W-:-:S07]  /*106f0*/  IMAD.MOV.U32 R6, RZ, RZ, R8 ;  /* 0x000000ffff067224 */ /* 0x000fce00078e0008 */
.L_x_228:
[----:B------:R-:W-:Y:S02]  /*10700*/  IMAD.IADD R6, R5, 0x1, -R6 ;  /* 0x0000000105067824 */ /* 0x000fe400078e0a06 */
[----:B------:R-:W-:Y:S02]  /*10710*/  IMAD.MOV.U32 R8, RZ, RZ, RZ ;  /* 0x000000ffff087224 */ /* 0x000fe400078e00ff */
[----:B------:R-:W-:-:S05]  /*10720*/  IMAD R5, R2, R3, R6 ;  /* 0x0000000302057224 */ /* 0x000fca00078e0206 */
[----:B------:R-:W-:-:S13]  /*10730*/  ISETP.GT.AND P0, PT, R5, R0, PT ;  /* 0x000000000500720c */ /* 0x000fda0003f04270 */
[----:B------:R-:W-:Y:S02]  /*10740*/  VOTEU.ANY UR5, UPT, !P0 ;  /* 0x0000000000057886 */ /* 0x000fe400040e0100 */
[----:B------:R-:W-:Y:S02]  /*10750*/  UPOPC UR4, UR5 ;  /* 0x00000005000472bf */ /* 0x000fe40008000000 */
[----:B------:R-:W-:-:S04]  /*10760*/  ISETP.NE.AND P0, PT, RZ, UR5, PT ;  /* 0x00000005ff007c0c */ /* 0x000fc8000bf05270 */
[----:B------:R-:W-:-:S05]  /*10770*/  IMAD.U32 R11, RZ, RZ, UR4 ;  /* 0x00000004ff0b7e24 */ /* 0x000fca000f8e00ff */
[----:B------:R-:W1:Y:S02]  /*10780*/  SHFL.IDX PT, R4, R4, R11, 0x1f ;  /* 0x00001f0b04047589 */ /* 0x000e6400000e0000 */
[----:B-1----:R-:W-:-:S04]  /*10790*/  IABS R5, R4 ;  /* 0x0000000400057213 */ /* 0x002fc80000000000 */
[----:B------:R-:W1:Y:S08]  /*107a0*/  I2F.RP R9, R5 ;  /* 0x0000000500097306 */ /* 0x000e700000209400 */
[----:B-1----:R-:W1:Y:S02]  /*107b0*/  MUFU.RCP R9, R9 ;  /* 0x0000000900097308 */ /* 0x002e640000001000 */
[----:B-1----:R-:W-:-:S06]  /*107c0*/  VIADD R7, R9, 0xffffffe ;  /* 0x0ffffffe09077836 */ /* 0x002fcc0000000000 */
[----:B------:R-:W1:Y:S01]  /*107d0*/  F2I.FTZ.U32.TRUNC.NTZ R7, R7 ;  /* 0x0000000700077305 */ /* 0x000e62000021f000 */
[----:B------:R-:W-:Y:S05]  /*107e0*/  @!P0 BRA `(.L_x_233) ;  /* 0x00000000000c8947 */ /* 0x000fea0003800000 */
[----:B------:R-:W-:-:S06]  /*107f0*/  UIADD3 UR5, UR4, -0x1, URZ ;  /* 0xffffffff04057890 */ /* 0x000fcc000fffe03f */
[----:B------:R-:W-:-:S05]  /*10800*/  IMAD.U32 R9, RZ, RZ, UR5 ;  /* 0x00000005ff097e24 */ /* 0x000fca000f8e00ff */
[----:B------:R2:W3:Y:S02]  /*10810*/  SHFL.IDX PT, R8, R2, R9, 0x1f ;  /* 0x00001f0902087589 */ /* 0x0004e400000e0000 */
.L_x_233:
[----:B---3--:R-:W-:Y:S01]  /*10820*/  IMAD R8, R8, R3, R6 ;  /* 0x0000000308087224 */ /* 0x008fe200078e0206 */
[----:B------:R-:W-:Y:S01]  /*10830*/  UIADD3 UR52, UR4, UR52, URZ ;  /* 0x0000003404347290 */ /* 0x000fe2000fffe03f */
[--C-:B-1----:R-:W-:Y:S02]  /*10840*/  IMAD.MOV R6, RZ, RZ, -R7.reuse ;  /* 0x000000ffff067224 */ /* 0x102fe400078e0a07 */
[----:B--2---:R-:W-:Y:S01]  /*10850*/  IMAD.MOV.U32 R2, RZ, RZ, RZ ;  /* 0x000000ffff027224 */ /* 0x004fe200078e00ff */
[----:B------:R2:W-:Y:S01]  /*10860*/  STL [R1+0x20], R8 ;  /* 0x0000200801007387 */ /* 0x0005e20000100800 */
[----:B------:R-:W-:Y:S02]  /*10870*/  IMAD R6, R6, R5, RZ ;  /* 0x0000000506067224 */ /* 0x000fe400078e02ff */
[----:B------:R-:W-:Y:S02]  /*10880*/  IMAD.MOV.U32 R3, RZ, RZ, R7 ;  /* 0x000000ffff037224 */ /* 0x000fe400078e0007 */
[----:B------:R-:W-:Y:S01]  /*10890*/  IMAD.HI.U32 R7, R7, R6, R2 ;  /* 0x0000000607077227 */ /* 0x000fe200078e0002 */
[----:B------:R-:W-:-:S03]  /*108a0*/  IABS R2, R4 ;  /* 0x0000000400027213 */ /* 0x000fc60000000000 */
[----:B------:R-:W-:Y:S02]  /*108b0*/  IMAD.IADD R3, R0, 0x1, -R8 ;  /* 0x0000000100037824 */ /* 0x000fe400078e0a08 */
[----:B------:R-:W-:-:S03]  /*108c0*/  IMAD.MOV R2, RZ, RZ, -R2 ;  /* 0x000000ffff027224 */ /* 0x000fc600078e0a02 */
[----:B------:R-:W-:-:S05]  /*108d0*/  IABS R0, R3 ;  /* 0x0000000300007213 */ /* 0x000fca0000000000 */
[----:B------:R-:W-:-:S04]  /*108e0*/  IMAD.HI.U32 R7, R7, R0, RZ ;  /* 0x0000000007077227 */ /* 0x000fc800078e00ff */
[----:B------:R-:W-:-:S05]  /*108f0*/  IMAD R0, R7, R2, R0 ;  /* 0x0000000207007224 */ /* 0x000fca00078e0200 */
[----:B------:R-:W-:-:S13]  /*10900*/  ISETP.GT.U32.AND P1, PT, R5, R0, PT ;  /* 0x000000000500720c */ /* 0x000fda0003f24070 */
[----:B------:R-:W-:Y:S02]  /*10910*/  @!P1 IMAD.IADD R0, R0, 0x1, -R5 ;  /* 0x0000000100009824 */ /* 0x000fe400078e0a05 */
[----:B------:R-:W-:Y:S01]  /*10920*/  @!P1 VIADD R7, R7, 0x1 ;  /* 0x0000000107079836 */ /* 0x000fe20000000000 */
[----:B------:R-:W-:Y:S02]  /*10930*/  ISETP.NE.AND P1, PT, R4, RZ, PT ;  /* 0x000000ff0400720c */ /* 0x000fe40003f25270 */
[----:B------:R-:W-:Y:S02]  /*10940*/  ISETP.GE.U32.AND P0, PT, R0, R5, PT ;  /* 0x000000050000720c */ /* 0x000fe40003f06070 */
[----:B------:R-:W-:-:S04]  /*10950*/  LOP3.LUT R0, R3, R4, RZ, 0x3c, !PT ;  /* 0x0000000403007212 */ /* 0x000fc800078e3cff */
[----:B------:R-:W-:-:S07]  /*10960*/  ISETP.GE.AND P2, PT, R0, RZ, PT ;  /* 0x000000ff0000720c */ /* 0x000fce0003f46270 */
[----:B------:R-:W-:-:S06]  /*10970*/  @P0 VIADD R7, R7, 0x1 ;  /* 0x0000000107070836 */ /* 0x000fcc0000000000 */
[----:B------:R-:W-:Y:S01]  /*10980*/  @!P2 IMAD.MOV R7, RZ, RZ, -R7 ;  /* 0x000000ffff07a224 */ /* 0x000fe200078e0a07 */
[----:B------:R-:W-:-:S04]  /*10990*/  @!P1 LOP3.LUT R7, RZ, R4, RZ, 0x33, !PT ;  /* 0x00000004ff079212 */ /* 0x000fc800078e33ff */
[----:B------:R-:W-:Y:S01]  /*109a0*/  R2UR UR38, R7 ;  /* 0x00000000072672ca */ /* 0x000fe200000e0000 */
[----:B------:R-:W-:-:S04]  /*109b0*/  IMAD.MOV R7, RZ, RZ, -R7 ;  /* 0x000000ffff077224 */ /* 0x000fc800078e0a07 */
[----:B------:R-:W-:-:S05]  /*109c0*/  IMAD R0, R4, R7, R3 ;  /* 0x0000000704007224 */ /* 0x000fca00078e0203 */
[----:B------:R2:W-:Y:S01]  /*109d0*/  STL [R1+0x24], R0 ;  /* 0x0000240001007387 */ /* 0x0005e20000100800 */
[----:B------:R-:W-:Y:S05]  /*109e0*/  BRA `(.L_x_234) ;  /* 0x0000000000107947 */ /* 0x000fea0003800000 */
.L_x_229:
[----:B------:R1:W-:Y:S01]  /*109f0*/  STL [R1+0x20], R0 ;  /* 0x0000200001007387 */ /* 0x0003e20000100800 */
[----:B------:R-:W-:Y:S01]  /*10a00*/  ULDC UR52, c[0x0][0xc14] ;  /* 0x0003050000347ab9 */ /* 0x000fe20000000800 */
[----:B------:R-:W-:Y:S02]  /*10a10*/  UMOV UR38, URZ ;  /* 0x0000003f00267c82 */ /* 0x000fe40008000000 */
[----:B------:R1:W-:Y:S03]  /*10a20*/  STL [R1+0x24], RZ ;  /* 0x000024ff01007387 */ /* 0x0003e60000100800 */
.L_x_234:
[----:B------:R-:W3:Y:S04]  /*10a30*/  LDL R3, [R1+0x20] ;  /* 0x0000200001037983 */ /* 0x000ee80000100800 */
[----:B------:R-:W4:Y:S01]  /*10a40*/  LDL R2, [R1+0x24] ;  /* 0x0000240001027983 */ /* 0x000f220000100800 */
[----:B------:R-:W-:Y:S02]  /*10a50*/  IMAD.U32 R6, RZ, RZ, UR38 ;  /* 0x00000026ff067e24 */ /* 0x000fe4000f8e00ff */
[----:B------:R-:W-:Y:S01]  /*10a60*/  IMAD.U32 R7, RZ, RZ, UR52 ;  /* 0x00000034ff077e24 */ /* 0x000fe2000f8e00ff */
[----:B-12---:R-:W1:Y:S02]  /*10a70*/  S2R R0, SR_TID.X ;  /* 0x0000000000007919 */ /* 0x006e640000002100 */
[----:B-1----:R-:W-:Y:S01]  /*10a80*/  LOP3.LUT R0, R0, 0x1f, RZ, 0xc0, !PT ;  /* 0x0000001f00007812 */ /* 0x002fe200078ec0ff */
[----:B------:R-:W-:Y:S03]  /*10a90*/  BAR.SYNC.DEFER_BLOCKING 0x4, 0x180 ;  /* 0x0106000000007b1d */ /* 0x000fe60000010000 */
[----:B------:R-:W-:-:S13]  /*10aa0*/  ISETP.NE.AND P0, PT, R0, RZ, PT ;  /* 0x000000ff0000720c */ /* 0x000fda0003f05270 */
[----:B------:R-:W-:Y:S01]  /*10ab0*/  @!P0 MOV R0, 0x400 ;  /* 0x0000040000008802 */ /* 0x000fe20000000f00 */
[----:B---3--:R-:W-:Y:S02]  /*10ac0*/  IMAD.MOV.U32 R4, RZ, RZ, R3 ;  /* 0x000000ffff047224 */ /* 0x008fe400078e0003 */
[----:B------:R-:W1:Y:S01]  /*10ad0*/  @!P0 S2R R3, SR_CgaCtaId ;  /* 0x0000000000038919 */ /* 0x000e620000008800 */
[----:B----4-:R-:W-:Y:S01]  /*10ae0*/  IMAD.MOV.U32 R5, RZ, RZ, R2 ;  /* 0x000000ffff057224 */ /* 0x010fe200078e0002 */
[----:B-1----:R-:W-:-:S05]  /*10af0*/  @!P0 LEA R0, R3, R0, 0x18 ;  /* 0x0000000003008211 */ /* 0x002fca00078ec0ff */
[----:B------:R1:W-:Y:S01]  /*10b00*/  @!P0 STS.128 [R0+0x388d0], R4 ;  /* 0x0388d00400008388 */ /* 0x0003e20000000c00 */
[----:B------:R-:W-:Y:S06]  /*10b10*/  BAR.ARV 0x5, 0x180 ;  /* 0x0146000000007b1d */ /* 0x000fec0000002000 */
.L_x_227:
[----:B------:R-:W-:Y:S02]  /*10b20*/  ULDC UR4, c[0x0][0xc14] ;  /* 0x0003050000047ab9 */ /* 0x000fe40000000800 */
[----:B------:R-:W-:-:S06]  /*10b30*/  UISETP.GE.AND UP0, UPT, UR52, UR4, UPT ;  /* 0x000000043400728c */ /* 0x000fcc000bf06270 */
[----:B------:R-:W-:-:S13]  /*10b40*/  PLOP3.LUT P0, PT, PT, PT, UP0, 0x80, 0x0 ;  /* 0x000000000000781c */ /* 0x000fda0003f0f008 */
[----:B------:R-:W-:Y:S05]  /*10b50*/  @!P0 BRA `(.L_x_235) ;  /* 0xffffffc000508947 */ /* 0x000fea000383ffff */
.L_x_175:
[----:B-1----:R-:W3:Y:S01]  /*10b60*/  LDL.LU R0, [R1+0x34] ;  /* 0x0000340001007983 */ /* 0x002ee20000300800 */
[----:B------:R-:W-:Y:S01]  /*10b70*/  BSSY B0, `(.L_x_236) ;  /* 0x000000b000007945 */ /* 0x000fe20003800000 */
[----:B--2---:R-:W1:Y:S01]  /*10b80*/  S2R R5, SR_CgaCtaId ;  /* 0x0000000000057919 */ /* 0x004e620000008800 */
[----:B---3--:R-:W-:-:S05]  /*10b90*/  VIADD R0, R0, 0x1 ;  /* 0x0000000100007836 */ /* 0x008fca0000000000 */
[----:B0-----:R-:W-:-:S04]  /*10ba0*/  LEA.HI R2, R0, R0, RZ, 0x1 ;  /* 0x0000000000027211 */ /* 0x001fc800078f08ff */
[----:B------:R-:W-:-:S05]  /*10bb0*/  LOP3.LUT R3, R2, 0xfffffffe, RZ, 0xc0, !PT ;  /* 0xfffffffe02037812 */ /* 0x000fca00078ec0ff */
[----:B------:R-:W-:Y:S01]  /*10bc0*/  IMAD.IADD R3, R0, 0x1, -R3 ;  /* 0x0000000100037824 */ /* 0x000fe200078e0a03 */
[----:B------:R-:W-:-:S04]  /*10bd0*/  MOV R0, 0x400 ;  /* 0x0000040000007802 */ /* 0x000fc80000000f00 */
[----:B-1----:R-:W-:Y:S02]  /*10be0*/  LEA R0, R5, R0, 0x18 ;  /* 0x0000000005007211 */ /* 0x002fe400078ec0ff */
[----:B------:R-:W-:-:S04]  /*10bf0*/  SHF.L.U32 R3, R3, 0x1f, RZ ;  /* 0x0000001f03037819 */ /* 0x000fc800000006ff */
[----:B------:R-:W0:Y:S02]  /*10c00*/  SYNCS.PHASECHK.TRANS64.TRYWAIT P0, [R0+URZ+0x38820], R3 ;  /* 0x03882003000075a7 */ /* 0x000e24000800017f */
[----:B0-----:R-:W-:Y:S05]  /*10c10*/  @!P0 BRA `(.L_x_237) ;  /* 0x00000008004c8947 */ /* 0x001fea0003800000 */
.L_x_267:
[----:B------:R-:W-:Y:S05]  /*10c20*/  BSYNC B0 ;  /* 0x0000000000007941 */ /* 0x000fea0003800000 */
.L_x_236:
[----:B------:R-:W-:-:S03]  /*10c30*/  UMOV UR4, 0xffffffff ;  /* 0xffffffff00047882 */ /* 0x000fc60000000000 */
[----:B------:R-:W-:Y:S05]  /*10c40*/  BRA.DIV UR4, `(.L_x_238) ;  /* 0x0000000a04547947 */ /* 0x000fea000b800000 */
[----:B------:R-:W1:Y:S02]  /*10c50*/  S2R R2, SR_TID.X ;  /* 0x0000000000027919 */ /* 0x000e640000002100 */
[----:B-1----:R-:W-:-:S04]  /*10c60*/  SHF.R.U32.HI R2, RZ, 0x5, R2 ;  /* 0x00000005ff027819 */ /* 0x002fc80000011602 */
[----:B------:R-:W-:-:S05]  /*10c70*/  LOP3.LUT R2, R2, 0x3, RZ, 0xc0, !PT ;  /* 0x0000000302027812 */ /* 0x000fca00078ec0ff */
[----:B------:R1:W2:Y:S02]  /*10c80*/  SHFL.IDX PT, R14, R2, RZ, 0x1f ;  /* 0x00001fff020e7589 */ /* 0x0002a400000e0000 */
.L_x_270:
[----:B--2---:R-:W-:Y:S01]  /*10c90*/  ISETP.NE.AND P0, PT, R14, RZ, PT ;  /* 0x000000ff0e00720c */ /* 0x004fe20003f05270 */
[----:B------:R-:W-:-:S12]  /*10ca0*/  BSSY B0, `(.L_x_239) ;  /* 0x000002e000007945 */ /* 0x000fd80003800000 */
[----:B------:R-:W-:Y:S05]  /*10cb0*/  @P0 BRA `(.L_x_240) ;  /* 0x0000000000b00947 */ /* 0x000fea0003800000 */
[----:B------:R-:W-:-:S03]  /*10cc0*/  UMOV UR4, 0xffffffff ;  /* 0xffffffff00047882 */ /* 0x000fc60000000000 */
[----:B------:R-:W-:Y:S05]  /*10cd0*/  BRA.DIV UR4, `(.L_x_241) ;  /* 0x0000000a04647947 */ /* 0x000fea000b800000 */
[----:B------:R-:W-:-:S13]  /*10ce0*/  ELECT P6, URZ, PT ;  /* 0x00000000003f782f */ /* 0x000fda00038c0000 */
.L_x_273:
[----:B------:R-:W-:Y:S05]  /*10cf0*/  @!P6 BRA `(.L_x_240) ;  /* 0x0000000000a0e947 */ /* 0x000fea0003800000 */
[----:B------:R-:W-:-:S06]  /*10d00*/  ULOP3.LUT UR4, UR40, 0x2, URZ, 0xfc, !UPT ;  /* 0x0000000228047892 */ /* 0x000fcc000f8efc3f */
[----:B-1----:R-:W-:-:S05]  /*10d10*/  IMAD.U32 R2, RZ, RZ, UR4 ;  /* 0x00000004ff027e24 */ /* 0x002fca000f8e00ff */
[----:B------:R-:W-:-:S13]  /*10d20*/  ISETP.NE.AND P0, PT, R2, 0x3, PT ;  /* 0x000000030200780c */ /* 0x000fda0003f05270 */
[----:B------:R-:W-:Y:S05]  /*10d30*/  @!P0 BRA `(.L_x_242) ;  /* 0x0000000000048947 */ /* 0x000fea0003800000 */
[----:B------:R-:W-:Y:S01]  /*10d40*/  BPT.TRAP 0x1 ;  /* 0x000000040000795c */ /* 0x000fe20000300000 */
.L_x_242:
[----:B0-----:R-:W2:Y:S04]  /*10d50*/  LDL R3, [R1+0x8] ;  /* 0x0000080001037983 */ /* 0x001ea80000100800 */
[----:B------:R-:W3:Y:S01]  /*10d60*/  LDL.LU R7, [R1+0xc] ;  /* 0x00000c0001077983 */ /* 0x000ee20000300800 */
[----:B------:R-:W-:-:S04]  /*10d70*/  VIADD R2, R0, 0x38840 ;  /* 0x0003884000027836 */ /* 0x000fc80000000000 */
[C---:B--2---:R-:W-:Y:S02]  /*10d80*/  IMAD R6, R3.reuse, 0x8, R2 ;  /* 0x0000000803067824 */ /* 0x044fe400078e0202 */
[----:B------:R-:W-:Y:S01]  /*10d90*/  VIADD R3, R3, 0x1 ;  /* 0x0000000103037836 */ /* 0x000fe20000000000 */
[----:B---3--:R-:W-:-:S04]  /*10da0*/  SHF.L.U32 R5, R7, 0x1f, RZ ;  /* 0x0000001f07057819 */ /* 0x008fc800000006ff */
[C---:B------:R-:W-:Y:S01]  /*10db0*/  ISETP.NE.AND P2, PT, R3.reuse, 0x2, PT ;  /* 0x000000020300780c */ /* 0x040fe20003f45270 */
[----:B------:R-:W0:Y:S03]  /*10dc0*/  SYNCS.PHASECHK.TRANS64.TRYWAIT P1, [R6+URZ], R5 ;  /* 0x00000005060075a7 */ /* 0x000e26000802017f */
[----:B------:R-:W-:Y:S02]  /*10dd0*/  SEL R4, RZ, 0x1, P2 ;  /* 0x00000001ff047807 */ /* 0x000fe40001000000 */
[----:B------:R-:W-:Y:S02]  /*10de0*/  SEL R3, R3, RZ, P2 ;  /* 0x000000ff03037207 */ /* 0x000fe40001000000 */
[----:B------:R-:W-:-:S03]  /*10df0*/  LOP3.LUT R4, R7, R4, RZ, 0x3c, !PT ;  /* 0x0000000407047212 */ /* 0x000fc600078e3cff */
[----:B------:R-:W-:Y:S01]  /*10e00*/  IMAD R7, R3, 0x8, R2 ;  /* 0x0000000803077824 */ /* 0x000fe200078e0202 */
[----:B------:R-:W-:Y:S01]  /*10e10*/  SHF.L.U32 R2, R4, 0x1f, RZ ;  /* 0x0000001f04027819 */ /* 0x000fe200000006ff */
[----:B0-----:R-:W-:Y:S06]  /*10e20*/  @!P1 BRA `(.L_x_243) ;  /* 0x0000000800309947 */ /* 0x001fec0003800000 */
.L_x_274:
[----:B------:R-:W1:Y:S02]  /*10e30*/  SYNCS.PHASECHK.TRANS64.TRYWAIT P1, [R7+URZ], R2 ;  /* 0x00000002070075a7 */ /* 0x000e64000802017f */
[----:B-1----:R-:W-:Y:S05]  /*10e40*/  @!P1 BRA `(.L_x_244) ;  /* 0x00000008003c9947 */ /* 0x002fea0003800000 */
.L_x_275:
[----:B------:R-:W-:Y:S05]  /*10e50*/  @!P0 BRA `(.L_x_245) ;  /* 0x0000000000048947 */ /* 0x000fea0003800000 */
[----:B------:R-:W-:Y:S01]  /*10e60*/  BPT.TRAP 0x1 ;  /* 0x000000040000795c */ /* 0x000fe20000300000 */
.L_x_245:
[----:B------:R-:W2:Y:S02]  /*10e70*/  LDL.LU R4, [R1+0x8] ;  /* 0x0000080001047983 */ /* 0x000ea40000300800 */
[----:B--2---:R-:W-:-:S04]  /*10e80*/  IMAD R4, R4, 0x8, R0 ;  /* 0x0000000804047824 */ /* 0x004fc800078e0200 */
[----:B------:R-:W2:Y:S02]  /*10e90*/  SYNCS.PHASECHK.TRANS64.TRYWAIT P1, [R4+URZ+0x38860], R5 ;  /* 0x03886005040075a7 */ /* 0x000ea4000802017f */
[----:B--2---:R-:W-:Y:S05]  /*10ea0*/  @!P1 BRA `(.L_x_246) ;  /* 0x0000000800389947 */ /* 0x004fea0003800000 */
.L_x_276:
[----:B------:R-:W-:Y:S05]  /*10eb0*/  @!P0 BRA `(.L_x_247) ;  /* 0x0000000000048947 */ /* 0x000fea0003800000 */
[----:B------:R-:W-:Y:S01]  /*10ec0*/  BPT.TRAP 0x1 ;  /* 0x000000040000795c */ /* 0x000fe20000300000 */
.L_x_247:
[----:B------:R-:W-:-:S04]  /*10ed0*/  IMAD R3, R3, 0x8, R0 ;  /* 0x0000000803037824 */ /* 0x000fc800078e0200 */
[----:B------:R-:W3:Y:S02]  /*10ee0*/  SYNCS.PHASECHK.TRANS64.TRYWAIT P1, [R3+URZ+0x38860], R2 ;  /* 0x03886002030075a7 */ /* 0x000ee4000802017f */
[----:B---3--:R-:W-:Y:S05]  /*10ef0*/  @!P1 BRA `(.L_x_248) ;  /* 0x0000000800389947 */ /* 0x008fea0003800000 */
.L_x_277:
[----:B------:R-:W-:Y:S05]  /*10f00*/  @!P0 BRA `(.L_x_249) ;  /* 0x0000000000048947 */ /* 0x000fea0003800000 */
[----:B------:R-:W-:Y:S01]  /*10f10*/  BPT.TRAP 0x1 ;  /* 0x000000040000795c */ /* 0x000fe20000300000 */
.L_x_249:
[----:B------:R-:W4:Y:S02]  /*10f20*/  SYNCS.PHASECHK.TRANS64.TRYWAIT P0, [R4+URZ+0x38880], R5 ;  /* 0x03888005040075a7 */ /* 0x000f24000800017f */
[----:B----4-:R-:W-:Y:S05]  /*10f30*/  @!P0 BRA `(.L_x_250) ;  /* 0x00000008003c8947 */ /* 0x010fea0003800000 */
.L_x_251:
[----:B------:R0:W0:Y:S02]  /*10f40*/  SYNCS.PHASECHK.TRANS64.TRYWAIT P0, [R3+URZ+0x38880], R2 ;  /* 0x03888002030075a7 */ /* 0x000024000800017f */
[----:B0-----:R-:W-:Y:S05]  /*10f50*/  @!P0 NANOSLEEP.SYNCS 0x989680 ;  /* 0x009896800000895d */ /* 0x001fea0003900000 */
[----:B------:R-:W0:Y:S02]  /*10f60*/  @!P0 SYNCS.PHASECHK.TRANS64 P0, [R3+URZ+0x38880], R2 ;  /* 0x03888002030085a7 */ /* 0x000e24000800007f */
[----:B0-----:R-:W-:Y:S05]  /*10f70*/  @!P0 BRA `(.L_x_251) ;  /* 0xfffffffc00f08947 */ /* 0x001fea000383ffff */
.L_x_240:
[----:B------:R-:W-:Y:S05]  /*10f80*/  BSYNC B0 ;  /* 0x0000000000007941 */ /* 0x000fea0003800000 */
.L_x_239:
[----:B------:R-:W-:Y:S05]  /*10f90*/  EXIT ;  /* 0x000000000000794d */ /* 0x000fea0003800000 */
.L_x_125:
[----:B0-----:R0:W1:Y:S02]  /*10fa0*/  SYNCS.PHASECHK.TRANS64.TRYWAIT P1, [R2+URZ+0x38800], R11 ;  /* 0x0388000b020075a7 */ /* 0x001064000802017f */
[----:B-1----:R-:W-:Y:S05]  /*10fb0*/  @!P1 NANOSLEEP.SYNCS 0x989680 ;  /* 0x009896800000995d */ /* 0x002fea0003900000 */
[----:B------:R-:W1:Y:S02]  /*10fc0*/  @!P1 SYNCS.PHASECHK.TRANS64 P1, [R2+URZ+0x38800], R11 ;  /* 0x0388000b020095a7 */ /* 0x000e64000802007f */
[----:B-1----:R-:W-:Y:S05]  /*10fd0*/  @!P1 BRA `(.L_x_125) ;  /* 0xfffffffc00f09947 */ /* 0x002fea000383ffff */
[----:B------:R-:W-:Y:S05]  /*10fe0*/  BRA `(.L_x_252) ;  /* 0xffffff0800e87947 */ /* 0x000fea000383ffff */
.L_x_129:
[----:B--2---:R2:W3:Y:S02]  /*10ff0*/  SYNCS.PHASECHK.TRANS64.TRYWAIT P1, [R4+URZ+0x38830], R5 ;  /* 0x03883005040075a7 */ /* 0x0044e4000802017f */
[----:B---3--:R-:W-:Y:S05]  /*11000*/  @!P1 NANOSLEEP.SYNCS 0x989680 ;  /* 0x009896800000995d */ /* 0x008fea0003900000 */
[----:B------:R-:W3:Y:S02]  /*11010*/  @!P1 SYNCS.PHASECHK.TRANS64 P1, [R4+URZ+0x38830], R5 ;  /* 0x03883005040095a7 */ /* 0x000ee4000802007f */
[----:B---3--:R-:W-:Y:S05]  /*11020*/  @!P1 BRA `(.L_x_129) ;  /* 0xfffffffc00f09947 */ /* 0x008fea000383ffff */
[----:B------:R-:W-:Y:S05]  /*11030*/  BRA `(.L_x_128) ;  /* 0xffffff0c00107947 */ /* 0x000fea000383ffff */
.L_x_134:
[----:B-1----:R-:W-:-:S04]  /*11040*/  IMAD.U32 R3, RZ, RZ, UR6 ;  /* 0x00000006ff037e24 */ /* 0x002fc8000f8e00ff */
[----:B------:R1:W2:Y:S03]  /*11050*/  SYNCS.PHASECHK.TRANS64.TRYWAIT P1, [R3+URZ+0x38830], R2 ;  /* 0x03883002030075a7 */ /* 0x0002a6000802017f */
[----:B--2---:R-:W-:Y:S05]  /*11060*/  @!P1 NANOSLEEP.SYNCS 0x989680 ;  /* 0x009896800000995d */ /* 0x004fea0003900000 */
[----:B------:R-:W2:Y:S02]  /*11070*/  @!P1 SYNCS.PHASECHK.TRANS64 P1, [R3+URZ+0x38830], R2 ;  /* 0x03883002030095a7 */ /* 0x000ea4000802007f */
[----:B--2---:R-:W-:Y:S05]  /*11080*/  @!P1 BRA `(.L_x_134) ;  /* 0xfffffffc00ec9947 */ /* 0x004fea000383ffff */
[----:B------:R-:W-:Y:S05]  /*11090*/  BRA `(.L_x_131) ;  /* 0xffffff3c00bc7947 */ /* 0x000fea000383ffff */
.L_x_138:
[----:B-1----:R-:W-:-:S04]  /*110a0*/  IMAD.U32 R3, RZ, RZ, UR6 ;  /* 0x00000006ff037e24 */ /* 0x002fc8000f8e00ff */
[----:B------:R1:W2:Y:S03]  /*110b0*/  SYNCS.PHASECHK.TRANS64.TRYWAIT P1, [R3+URZ+0x38850], R2 ;  /* 0x03885002030075a7 */ /* 0x0002a6000802017f */
[----:B--2---:R-:W-:Y:S05]  /*110c0*/  @!P1 NANOSLEEP.SYNCS 0x989680 ;  /* 0x009896800000995d */ /* 0x004fea0003900000 */
[----:B------:R-:W2:Y:S02]  /*110d0*/  @!P1 SYNCS.PHASECHK.TRANS64 P1, [R3+URZ+0x38850], R2 ;  /* 0x03885002030095a7 */ /* 0x000ea4000802007f */
[----:B--2---:R-:W-:Y:S05]  /*110e0*/  @!P1 BRA `(.L_x_138) ;  /* 0xfffffffc00ec9947 */ /* 0x004fea000383ffff */
[----:B------:R-:W-:Y:S05]  /*110f0*/  BRA `(.L_x_135) ;  /* 0xffffff4000947947 */ /* 0x000fea000383ffff */
.L_x_144:
[----:B-1----:R1:W2:Y:S02]  /*11100*/  SYNCS.PHASECHK.TRANS64.TRYWAIT P1, [R13+URZ+0x38850], R0 ;  /* 0x038850000d0075a7 */ /* 0x0022a4000802017f */
[----:B--2---:R-:W-:Y:S05]  /*11110*/  @!P1 NANOSLEEP.SYNCS 0x989680 ;  /* 0x009896800000995d */ /* 0x004fea0003900000 */
[----:B------:R-:W2:Y:S02]  /*11120*/  @!P1 SYNCS.PHASECHK.TRANS64 P1, [R13+URZ+0x38850], R0 ;  /* 0x038850000d0095a7 */ /* 0x000ea4000802007f */
[----:B--2---:R-:W-:Y:S05]  /*11130*/  @!P1 BRA `(.L_x_144) ;  /* 0xfffffffc00f09947 */ /* 0x004fea000383ffff */
[----:B------:R-:W-:Y:S05]  /*11140*/  BRA `(.L_x_143) ;  /* 0xffffff68006c7947 */ /* 0x000fea000383ffff */
.L_x_184:
[----:B------:R-:W-:Y:S02]  /*11150*/  IMAD.MOV.U32 R13, RZ, RZ, R4 ;  /* 0x000000ffff0d7224 */ /* 0x000fe400078e0004 */
[----:B------:R-:W-:Y:S02]  /*11160*/  IMAD.MOV.U32 R12, RZ, RZ, RZ ;  /* 0x000000ffff0c7224 */ /* 0x000fe400078e00ff */
[----:B------:R-:W-:Y:S02]  /*11170*/  IMAD.MOV.U32 R11, RZ, RZ, 0x1f ;  /* 0x0000001fff0b7424 */ /* 0x000fe400078e00ff */
[----:B------:R-:W-:-:S07]  /*11180*/  IMAD.MOV.U32 R15, RZ, RZ, -0x1 ;  /* 0xffffffffff0f7424 */ /* 0x000fce00078e00ff */
[----:B0-----:R-:W-:Y:S05]  /*11190*/  WARPSYNC.COLLECTIVE R15, `(.L_x_253) ;  /* 0x000000000f087348 */ /* 0x001fea0003c00000 */
[----:B------:R1:W2:Y:S02]  /*111a0*/  SHFL.IDX P6, R14, R13, R12, R11 ;  /* 0x0000000c0d0e7389 */ /* 0x0002a400000c000b */
[----:B012---:R-:W-:Y:S01]  /*111b0*/  ENDCOLLECTIVE ;  /* 0x000000000000791b */ /* 0x007fe20003800000 */
.L_x_253:
[----:B------:R-:W-:Y:S05]  /*111c0*/  BRA `(.L_x_254) ;  /* 0xffffffc800307947 */ /* 0x000fea000383ffff */
.L_x_186:
[----:B------:R-:W-:Y:S01]  /*111d0*/  BSSY B0, `(.L_x_255) ;  /* 0x0000006000007945 */ /* 0x000fe20003800000 */
[----:B------:R-:W-:-:S07]  /*111e0*/  IMAD.MOV.U32 R15, RZ, RZ, -0x1 ;  /* 0xffffffffff0f7424 */ /* 0x000fce00078e00ff */
[----:B-1----:R-:W-:Y:S05]  /*111f0*/  WARPSYNC.COLLECTIVE R15, `(.L_x_256) ;  /* 0x000000000f0c7348 */ /* 0x002fea0003c00000 */
[----:B------:R-:W-:Y:S02]  /*11200*/  ELECT P6, UR62, PT ;  /* 0x00000000003e782f */ /* 0x000fe400038c0000 */
[----:B------:R-:W-:Y:S01]  /*11210*/  MOV R14, UR62 ;  /* 0x0000003e000e7c02 */ /* 0x000fe20008000f00 */
[----:B-1----:R-:W-:Y:S10]  /*11220*/  ENDCOLLECTIVE ;  /* 0x000000000000791b */ /* 0x002ff40003800000 */
.L_x_256:
[----:B------:R-:W-:Y:S05]  /*11230*/  BSYNC B0 ;  /* 0x0000000000007941 */ /* 0x000fea0003800000 */
.L_x_255:
[----:B------:R-:W-:Y:S05]  /*11240*/  BRA `(.L_x_257) ;  /* 0xffffffc800307947 */ /* 0x000fea000383ffff */
.L_x_189:
[----:B0-----:R0:W1:Y:S02]  /*11250*/  SYNCS.PHASECHK.TRANS64.TRYWAIT P2, [R4+URZ+0x38880], R3 ;  /* 0x03888003040075a7 */ /* 0x001064000804017f */
[----:B-1----:R-:W-:Y:S05]  /*11260*/  @!P2 NANOSLEEP.SYNCS 0x989680 ;  /* 0x009896800000a95d */ /* 0x002fea0003900000 */
[----:B------:R-:W1:Y:S02]  /*11270*/  @!P2 SYNCS.PHASECHK.TRANS64 P2, [R4+URZ+0x38880], R3 ;  /* 0x038880030400a5a7 */ /* 0x000e64000804007f */
[----:B-1----:R-:W-:Y:S05]  /*11280*/  @!P2 BRA `(.L_x_189) ;  /* 0xfffffffc00f0a947 */ /* 0x002fea000383ffff */
[----:B------:R-:W-:Y:S05]  /*11290*/  BRA `(.L_x_258) ;  /* 0xffffffc8008c7947 */ /* 0x000fea000383ffff */
.L_x_191:
[----:B-1----:R1:W2:Y:S02]  /*112a0*/  SYNCS.PHASECHK.TRANS64.TRYWAIT P2, [R4+URZ+0x38840], R3 ;  /* 0x03884003040075a7 */ /* 0x0022a4000804017f */
[----:B--2---:R-:W-:Y:S05]  /*112b0*/  @!P2 NANOSLEEP.SYNCS 0x989680 ;  /* 0x009896800000a95d */ /* 0x004fea0003900000 */
[----:B------:R-:W2:Y:S02]  /*112c0*/  @!P2 SYNCS.PHASECHK.TRANS64 P2, [R4+URZ+0x38840], R3 ;  /* 0x038840030400a5a7 */ /* 0x000ea4000804007f */
[----:B--2---:R-:W-:Y:S05]  /*112d0*/  @!P2 BRA `(.L_x_191) ;  /* 0xfffffffc00f0a947 */ /* 0x004fea000383ffff */
[----:B------:R-:W-:Y:S05]  /*112e0*/  BRA `(.L_x_259) ;  /* 0xffffffc800fc7947 */ /* 0x000fea000383ffff */
.L_x_194:
[----:B--2---:R-:W-:-:S04]  /*112f0*/  IMAD.U32 R3, RZ, RZ, UR41 ;  /* 0x00000029ff037e24 */ /* 0x004fc8000f8e00ff */
[----:B------:R2:W3:Y:S03]  /*11300*/  SYNCS.PHASECHK.TRANS64.TRYWAIT P0, [R3+URZ+0x38820], R2 ;  /* 0x03882002030075a7 */ /* 0x0004e6000800017f */
[----:B---3--:R-:W-:Y:S05]  /*11310*/  @!P0 NANOSLEEP.SYNCS 0x989680 ;  /* 0x009896800000895d */ /* 0x008fea0003900000 */
[----:B------:R-:W3:Y:S02]  /*11320*/  @!P0 SYNCS.PHASECHK.TRANS64 P0, [R3+URZ+0x38820], R2 ;  /* 0x03882002030085a7 */ /* 0x000ee4000800007f */
[----:B---3--:R-:W-:Y:S05]  /*11330*/  @!P0 BRA `(.L_x_194) ;  /* 0xfffffffc00ec8947 */ /* 0x008fea000383ffff */
[----:B------:R-:W-:Y:S05]  /*11340*/  BRA `(.L_x_260) ;  /* 0xffffffcc00dc7947 */ /* 0x000fea000383ffff */
.L_x_200:
[----:B-1----:R1:W3:Y:S02]  /*11350*/  SYNCS.PHASECHK.TRANS64.TRYWAIT P0, [R4+URZ+0x38880], R3 ;  /* 0x03888003040075a7 */ /* 0x0022e4000800017f */
[----:B---3--:R-:W-:Y:S05]  /*11360*/  @!P0 NANOSLEEP.SYNCS 0x989680 ;  /* 0x009896800000895d */ /* 0x008fea0003900000 */
[----:B------:R-:W3:Y:S02]  /*11370*/  @!P0 SYNCS.PHASECHK.TRANS64 P0, [R4+URZ+0x38880], R3 ;  /* 0x03888003040085a7 */ /* 0x000ee4000800007f */
[----:B---3--:R-:W-:Y:S05]  /*11380*/  @!P0 BRA `(.L_x_200) ;  /* 0xfffffffc00f08947 */ /* 0x008fea000383ffff */
[----:B------:R-:W-:Y:S05]  /*11390*/  BRA `(.L_x_261) ;  /* 0xffffffd000907947 */ /* 0x000fea000383ffff */
.L_x_206:
[----:B--2---:R2:W3:Y:S02]  /*113a0*/  SYNCS.PHASECHK.TRANS64.TRYWAIT P0, [R4+URZ+0x38840], R3 ;  /* 0x03884003040075a7 */ /* 0x0044e4000800017f */
[----:B---3--:R-:W-:Y:S05]  /*113b0*/  @!P0 NANOSLEEP.SYNCS 0x989680 ;  /* 0x009896800000895d */ /* 0x008fea0003900000 */
[----:B------:R-:W3:Y:S02]  /*113c0*/  @!P0 SYNCS.PHASECHK.TRANS64 P0, [R4+URZ+0x38840], R3 ;  /* 0x03884003040085a7 */ /* 0x000ee4000800007f */
[----:B---3--:R-:W-:Y:S05]  /*113d0*/  @!P0 BRA `(.L_x_206) ;  /* 0xfffffffc00f08947 */ /* 0x008fea000383ffff */
[----:B------:R-:W-:Y:S05]  /*113e0*/  BRA `(.L_x_262) ;  /* 0xffffffd400587947 */ /* 0x000fea000383ffff */
.L_x_213:
[----:B---3--:R-:W3:Y:S02]  /*113f0*/  LDL R3, [R1] ;  /* 0x0000000001037983 */ /* 0x008ee40000100800 */
[----:B---3--:R3:W4:Y:S02]  /*11400*/  SYNCS.PHASECHK.TRANS64.TRYWAIT P2, [R3+URZ+0x38870], R2 ;  /* 0x03887002030075a7 */ /* 0x008724000804017f */
[----:B----4-:R-:W-:Y:S05]  /*11410*/  @!P2 NANOSLEEP.SYNCS 0x989680 ;  /* 0x009896800000a95d */ /* 0x010fea0003900000 */
[----:B------:R-:W4:Y:S02]  /*11420*/  @!P2 SYNCS.PHASECHK.TRANS64 P2, [R3+URZ+0x38870], R2 ;  /* 0x038870020300a5a7 */ /* 0x000f24000804007f */
[----:B----4-:R-:W-:Y:S05]  /*11430*/  @!P2 BRA `(.L_x_213) ;  /* 0xfffffffc00eca947 */ /* 0x010fea000383ffff */
[----:B------:R-:W-:Y:S05]  /*11440*/  BRA `(.L_x_263) ;  /* 0xffffffd800387947 */ /* 0x000fea000383ffff */
.L_x_215:
[----:B---3--:R-:W3:Y:S02]  /*11450*/  LDL R3, [R1] ;  /* 0x0000000001037983 */ /* 0x008ee40000100800 */
[----:B---3--:R3:W4:Y:S02]  /*11460*/  SYNCS.PHASECHK.TRANS64.TRYWAIT P2, [R3+URZ+0x38860], R2 ;  /* 0x03886002030075a7 */ /* 0x008724000804017f */
[----:B----4-:R-:W-:Y:S05]  /*11470*/  @!P2 NANOSLEEP.SYNCS 0x989680 ;  /* 0x009896800000a95d */ /* 0x010fea0003900000 */
[----:B------:R-:W4:Y:S02]  /*11480*/  @!P2 SYNCS.PHASECHK.TRANS64 P2, [R3+URZ+0x38860], R2 ;  /* 0x038860020300a5a7 */ /* 0x000f24000804007f */
[----:B----4-:R-:W-:Y:S05]  /*11490*/  @!P2 BRA `(.L_x_215) ;  /* 0xfffffffc00eca947 */ /* 0x010fea000383ffff */
[----:B------:R-:W-:Y:S05]  /*114a0*/  BRA `(.L_x_264) ;  /* 0xffffffd800407947 */ /* 0x000fea000383ffff */
.L_x_222:
[----:B--2---:R2:W3:Y:S02]  /*114b0*/  SYNCS.PHASECHK.TRANS64.TRYWAIT P0, [R21+URZ+0x38870], R0 ;  /* 0x03887000150075a7 */ /* 0x0044e4000800017f */
[----:B---3--:R-:W-:Y:S05]  /*114c0*/  @!P0 NANOSLEEP.SYNCS 0x989680 ;  /* 0x009896800000895d */ /* 0x008fea0003900000 */
[----:B------:R-:W3:Y:S02]  /*114d0*/  @!P0 SYNCS.PHASECHK.TRANS64 P0, [R21+URZ+0x38870], R0 ;  /* 0x03887000150085a7 */ /* 0x000ee4000800007f */
[----:B---3--:R-:W-:Y:S05]  /*114e0*/  @!P0 BRA `(.L_x_222) ;  /* 0xfffffffc00f08947 */ /* 0x008fea000383ffff */
[----:B------:R-:W-:Y:S05]  /*114f0*/  BRA `(.L_x_265) ;  /* 0xffffffe000bc7947 */ /* 0x000fea000383ffff */
.L_x_224:
[----:B--2---:R2:W3:Y:S02]  /*11500*/  SYNCS.PHASECHK.TRANS64.TRYWAIT P0, [R21+URZ+0x38860], R0 ;  /* 0x03886000150075a7 */ /* 0x0044e4000800017f */
[----:B---3--:R-:W-:Y:S05]  /*11510*/  @!P0 NANOSLEEP.SYNCS 0x989680 ;  /* 0x009896800000895d */ /* 0x008fea0003900000 */
[----:B------:R-:W3:Y:S02]  /*11520*/  @!P0 SYNCS.PHASECHK.TRANS64 P0, [R21+URZ+0x38860], R0 ;  /* 0x03886000150085a7 */ /* 0x000ee4000800007f */
[----:B---3--:R-:W-:Y:S05]  /*11530*/  @!P0 BRA `(.L_x_224) ;  /* 0xfffffffc00f08947 */ /* 0x008fea000383ffff */
[----:B------:R-:W-:Y:S05]  /*11540*/  BRA `(.L_x_266) ;  /* 0xffffffe000c47947 */ /* 0x000fea000383ffff */
.L_x_237:
[----:B0-----:R0:W1:Y:S02]  /*11550*/  SYNCS.PHASECHK.TRANS64.TRYWAIT P0, [R0+URZ+0x38820], R3 ;  /* 0x03882003000075a7 */ /* 0x001064000800017f */
[----:B-1----:R-:W-:Y:S05]  /*11560*/  @!P0 NANOSLEEP.SYNCS 0x989680 ;  /* 0x009896800000895d */ /* 0x002fea0003900000 */
[----:B------:R-:W1:Y:S02]  /*11570*/  @!P0 SYNCS.PHASECHK.TRANS64 P0, [R0+URZ+0x38820], R3 ;  /* 0x03882003000085a7 */ /* 0x000e64000800007f */
[----:B-1----:R-:W-:Y:S05]  /*11580*/  @!P0 BRA `(.L_x_237) ;  /* 0xfffffffc00f08947 */ /* 0x002fea000383ffff */
[----:B------:R-:W-:Y:S05]  /*11590*/  BRA `(.L_x_267) ;  /* 0xfffffff400a07947 */ /* 0x000fea000383ffff */
.L_x_238:
[----:B------:R-:W1:Y:S01]  /*115a0*/  S2R R2, SR_TID.X ;  /* 0x0000000000027919 */ /* 0x000e620000002100 */
[----:B------:R-:W-:Y:S01]  /*115b0*/  BSSY B0, `(.L_x_268) ;  /* 0x000000a000007945 */ /* 0x000fe20003800000 */
[----:B------:R-:W-:Y:S02]  /*115c0*/  IMAD.MOV.U32 R12, RZ, RZ, RZ ;  /* 0x000000ffff0c7224 */ /* 0x000fe400078e00ff */
[----:B------:R-:W-:Y:S02]  /*115d0*/  IMAD.MOV.U32 R11, RZ, RZ, 0x1f ;  /* 0x0000001fff0b7424 */ /* 0x000fe400078e00ff */
[----:B------:R-:W-:Y:S01]  /*115e0*/  IMAD.MOV.U32 R15, RZ, RZ, -0x1 ;  /* 0xffffffffff0f7424 */ /* 0x000fe200078e00ff */
[----:B-1----:R-:W-:-:S04]  /*115f0*/  SHF.R.U32.HI R2, RZ, 0x5, R2 ;  /* 0x00000005ff027819 */ /* 0x002fc80000011602 */
[----:B------:R-:W-:-:S05]  /*11600*/  LOP3.LUT R2, R2, 0x3, RZ, 0xc0, !PT ;  /* 0x0000000302027812 */ /* 0x000fca00078ec0ff */
[----:B------:R-:W-:-:S07]  /*11610*/  IMAD.MOV.U32 R13, RZ, RZ, R2 ;  /* 0x000000ffff0d7224 */ /* 0x000fce00078e0002 */
[----:B0-----:R-:W-:Y:S05]  /*11620*/  WARPSYNC.COLLECTIVE R15, `(.L_x_269) ;  /* 0x000000000f087348 */ /* 0x001fea0003c00000 */
[----:B------:R1:W2:Y:S02]  /*11630*/  SHFL.IDX P6, R14, R13, R12, R11 ;  /* 0x0000000c0d0e7389 */ /* 0x0002a400000c000b */
[----:B012---:R-:W-:Y:S01]  /*11640*/  ENDCOLLECTIVE ;  /* 0x000000000000791b */ /* 0x007fe20003800000 */
.L_x_269:
[----:B------:R-:W-:Y:S05]  /*11650*/  BSYNC B0 ;  /* 0x0000000000007941 */ /* 0x000fea0003800000 */
.L_x_268:
[----:B------:R-:W-:Y:S05]  /*11660*/  BRA `(.L_x_270) ;  /* 0xfffffff400887947 */ /* 0x000fea000383ffff */
.L_x_241:
[----:B------:R-:W-:Y:S01]  /*11670*/  BSSY B1, `(.L_x_271) ;  /* 0x0000006000017945 */ /* 0x000fe20003800000 */
[----:B------:R-:W-:-:S07]  /*11680*/  IMAD.MOV.U32 R15, RZ, RZ, -0x1 ;  /* 0xffffffffff0f7424 */ /* 0x000fce00078e00ff */
[----:B01----:R-:W-:Y:S05]  /*11690*/  WARPSYNC.COLLECTIVE R15, `(.L_x_272) ;  /* 0x000000000f0c7348 */ /* 0x003fea0003c00000 */
[----:B------:R-:W-:Y:S02]  /*116a0*/  ELECT P6, UR62, PT ;  /* 0x00000000003e782f */ /* 0x000fe400038c0000 */
[----:B------:R-:W-:Y:S01]  /*116b0*/  MOV R14, UR62 ;  /* 0x0000003e000e7c02 */ /* 0x000fe20008000f00 */
[----:B01----:R-:W-:Y:S10]  /*116c0*/  ENDCOLLECTIVE ;  /* 0x000000000000791b */ /* 0x003ff40003800000 */
.L_x_272:
[----:B------:R-:W-:Y:S05]  /*116d0*/  BSYNC B1 ;  /* 0x0000000000017941 */ /* 0x000fea0003800000 */
.L_x_271:
[----:B------:R-:W-:Y:S05]  /*116e0*/  BRA `(.L_x_273) ;  /* 0xfffffff400807947 */ /* 0x000fea000383ffff */
.L_x_243:
[----:B0-----:R0:W1:Y:S02]  /*116f0*/  SYNCS.PHASECHK.TRANS64.TRYWAIT P1, [R6+URZ], R5 ;  /* 0x00000005060075a7 */ /* 0x001064000802017f */
[----:B-1----:R-:W-:Y:S05]  /*11700*/  @!P1 NANOSLEEP.SYNCS 0x989680 ;  /* 0x009896800000995d */ /* 0x002fea0003900000 */
[----:B------:R-:W1:Y:S02]  /*11710*/  @!P1 SYNCS.PHASECHK.TRANS64 P1, [R6+URZ], R5 ;  /* 0x00000005060095a7 */ /* 0x000e64000802007f */
[----:B-1----:R-:W-:Y:S05]  /*11720*/  @!P1 BRA `(.L_x_243) ;  /* 0xfffffffc00f09947 */ /* 0x002fea000383ffff */
[----:B------:R-:W-:Y:S05]  /*11730*/  BRA `(.L_x_274) ;  /* 0xfffffff400bc7947 */ /* 0x000fea000383ffff */
.L_x_244:
[----:B-1----:R1:W2:Y:S02]  /*11740*/  SYNCS.PHASECHK.TRANS64.TRYWAIT P1, [R7+URZ], R2 ;  /* 0x00000002070075a7 */ /* 0x0022a4000802017f */
[----:B--2---:R-:W-:Y:S05]  /*11750*/  @!P1 NANOSLEEP.SYNCS 0x989680 ;  /* 0x009896800000995d */ /* 0x004fea0003900000 */
[----:B------:R-:W2:Y:S02]  /*11760*/  @!P1 SYNCS.PHASECHK.TRANS64 P1, [R7+URZ], R2 ;  /* 0x00000002070095a7 */ /* 0x000ea4000802007f */
[----:B--2---:R-:W-:Y:S05]  /*11770*/  @!P1 BRA `(.L_x_244) ;  /* 0xfffffffc00f09947 */ /* 0x004fea000383ffff */
[----:B------:R-:W-:Y:S05]  /*11780*/  BRA `(.L_x_275) ;  /* 0xfffffff400b07947 */ /* 0x000fea000383ffff */
.L_x_246:
[----:B--2---:R2:W3:Y:S02]  /*11790*/  SYNCS.PHASECHK.TRANS64.TRYWAIT P1, [R4+URZ+0x38860], R5 ;  /* 0x03886005040075a7 */ /* 0x0044e4000802017f */
[----:B---3--:R-:W-:Y:S05]  /*117a0*/  @!P1 NANOSLEEP.SYNCS 0x989680 ;  /* 0x009896800000995d */ /* 0x008fea0003900000 */
[----:B------:R-:W3:Y:S02]  /*117b0*/  @!P1 SYNCS.PHASECHK.TRANS64 P1, [R4+URZ+0x38860], R5 ;  /* 0x03886005040095a7 */ /* 0x000ee4000802007f */
[----:B---3--:R-:W-:Y:S05]  /*117c0*/  @!P1 BRA `(.L_x_246) ;  /* 0xfffffffc00f09947 */ /* 0x008fea000383ffff */
[----:B------:R-:W-:Y:S05]  /*117d0*/  BRA `(.L_x_276) ;  /* 0xfffffff400b47947 */ /* 0x000fea000383ffff */
.L_x_248:
[----:B---3--:R3:W4:Y:S02]  /*117e0*/  SYNCS.PHASECHK.TRANS64.TRYWAIT P1, [R3+URZ+0x38860], R2 ;  /* 0x03886002030075a7 */ /* 0x008724000802017f */
[----:B----4-:R-:W-:Y:S05]  /*117f0*/  @!P1 NANOSLEEP.SYNCS 0x989680 ;  /* 0x009896800000995d */ /* 0x010fea0003900000 */
[----:B------:R-:W4:Y:S02]  /*11800*/  @!P1 SYNCS.PHASECHK.TRANS64 P1, [R3+URZ+0x38860], R2 ;  /* 0x03886002030095a7 */ /* 0x000f24000802007f */
[----:B----4-:R-:W-:Y:S05]  /*11810*/  @!P1 BRA `(.L_x_248) ;  /* 0xfffffffc00f09947 */ /* 0x010fea000383ffff */
[----:B------:R-:W-:Y:S05]  /*11820*/  BRA `(.L_x_277) ;  /* 0xfffffff400b47947 */ /* 0x000fea000383ffff */
.L_x_250:
[----:B----4-:R4:W0:Y:S02]  /*11830*/  SYNCS.PHASECHK.TRANS64.TRYWAIT P0, [R4+URZ+0x38880], R5 ;  /* 0x03888005040075a7 */ /* 0x010824000800017f */
[----:B0-----:R-:W-:Y:S05]  /*11840*/  @!P0 NANOSLEEP.SYNCS 0x989680 ;  /* 0x009896800000895d */ /* 0x001fea0003900000 */
[----:B------:R-:W0:Y:S02]  /*11850*/  @!P0 SYNCS.PHASECHK.TRANS64 P0, [R4+URZ+0x38880], R5 ;  /* 0x03888005040085a7 */ /* 0x000e24000800007f */
[----:B0-----:R-:W-:Y:S05]  /*11860*/  @!P0 BRA `(.L_x_250) ;  /* 0xfffffffc00f08947 */ /* 0x001fea000383ffff */
[----:B------:R-:W-:Y:S05]  /*11870*/  BRA `(.L_x_251) ;  /* 0xfffffff400b07947 */ /* 0x000fea000383ffff */
.L_x_278:
        /* <DEDUP_REMOVED lines=16> */
.L_x_2765:


//--------------------- .text._ZN7cutlass13device_kernelIN5flash11enable_sm90INS1_16FlashAttnFwdSm90INS1_25CollectiveMainloopFwdSm90ILi2EN4cute5tupleIJNS5_1CILi1EEES8_S8_EEENS6_IJNS7_ILi128EEESA_NS7_ILi256EEEEEELi256ENS_12float_e4m3_tEfNS_4arch4Sm90ELb0ELb0ELb1ELb1ELb0ELb1ELb0ELb1ELb1ELb0ELb0ELb0EEENS1_21CollectiveEpilogueFwdINS6_IJSA_SB_SA_EEES9_NS_10bfloat16_tESF_Li256ELb1ELb0ELb0ELb1EEENS1_36VarlenDynamicPersistentTileSchedulerILi128ELi128ELi256ELi128ELb0ELb0ELb1ELb0ELb1ELb1EEEEEEEEEvNT_6ParamsE --------------------------
	.section	.text._ZN7cutlass13device_kernelIN5flash11enable_sm90INS1_16FlashAttnFwdSm90INS1_25CollectiveMainloopFwdSm90ILi2EN4cute5tupleIJNS5_1CILi1EEES8_S8_EEENS6_IJNS7_ILi128EEESA_NS7_ILi256EEEEEELi256ENS_12float_e4m3_tEfNS_4arch4Sm90ELb0ELb0ELb1ELb1ELb0ELb1ELb0ELb1ELb1ELb0ELb0ELb0EEENS1_21CollectiveEpilogueFwdINS6_IJSA_SB_SA_EEES9_NS_10bfloat16_tESF_Li256ELb1ELb0ELb0ELb1EEENS1_36VarlenDynamicPersistentTileSchedulerILi128ELi128ELi256ELi128ELb0ELb0ELb1ELb0ELb1ELb1EEEEEEEEEvNT_6ParamsE,"ax",@progbits
	.align	128
.text._ZN7cutlass13device_kernelIN5flash11enable_sm90INS1_16FlashAttnFwdSm90INS1_25CollectiveMainloopFwdSm90ILi2EN4cute5tupleIJNS5_1CILi1EEES8_S8_EEENS6_IJNS7_ILi128EEESA_NS7_ILi256EEEEEELi256ENS_12float_e4m3_tEfNS_4arch4Sm90ELb0ELb0ELb1ELb1ELb0ELb1ELb0ELb1ELb1ELb0ELb0ELb0EEENS1_21CollectiveEpilogueFwdINS6_IJSA_SB_SA_EEES9_NS_10bfloat16_tESF_Li256ELb1ELb0ELb0ELb1EEENS1_36VarlenDynamicPersistentTileSchedulerILi128ELi128ELi256ELi128ELb0ELb0ELb1ELb0ELb1ELb1EEEEEEEEEvNT_6ParamsE:
        .type           _ZN7cutlass13device_kernelIN5flash11enable_sm90INS1_16FlashAttnFwdSm90INS1_25CollectiveMainloopFwdSm90ILi2EN4cute5tupleIJNS5_1CILi1EEES8_S8_EEENS6_IJNS7_ILi128EEESA_NS7_ILi256EEEEEELi256ENS_12float_e4m3_tEfNS_4arch4Sm90ELb0ELb0ELb1ELb1ELb0ELb1ELb0ELb1ELb1ELb0ELb0ELb0EEENS1_21CollectiveEpilogueFwdINS6_IJSA_SB_SA_EEES9_NS_10bfloat16_tESF_Li256ELb1ELb0ELb0ELb1EEENS1_36VarlenDynamicPersistentTileSchedulerILi128ELi128ELi256ELi128ELb0ELb0ELb1ELb0ELb1ELb1EEEEEEEEEvNT_6ParamsE,@function
        .size           _ZN7cutlass13device_kernelIN5flash11enable_sm90INS1_16FlashAttnFwdSm90INS1_25CollectiveMainloopFwdSm90ILi2EN4cute5tupleIJNS5_1CILi1EEES8_S8_EEENS6_IJNS7_ILi128EEESA_NS7_ILi256EEEEEELi256ENS_12float_e4m3_tEfNS_4arch4Sm90ELb0ELb0ELb1ELb1ELb0ELb1ELb0ELb1ELb1ELb0ELb0ELb0EEENS1_21CollectiveEpilogueFwdINS6_IJSA_SB_SA_EEES9_NS_10bfloat16_tESF_Li256ELb1ELb0ELb0ELb1EEENS1_36VarlenDynamicPersistentTileSchedulerILi128ELi128ELi256ELi128ELb0ELb0ELb1ELb0ELb1ELb1EEEEEEEEEvNT_6ParamsE,(.L_x_2766 - _ZN7cutlass13device_kernelIN5flash11enable_sm90INS1_16FlashAttnFwdSm90INS1_25CollectiveMainloopFwdSm90ILi2EN4cute5tupleIJNS5_1CILi1EEES8_S8_EEENS6_IJNS7_ILi128EEESA_NS7_ILi256EEEEEELi256ENS_12float_e4m3_tEfNS_4arch4Sm90ELb0ELb0ELb1ELb1ELb0ELb1ELb0ELb1ELb1ELb0ELb0ELb0EEENS1_21CollectiveEpilogueFwdINS6_IJSA_SB_SA_EEES9_NS_10bfloat16_tESF_Li256ELb1ELb0ELb0ELb1EEENS1_36VarlenDynamicPersistentTileSchedulerILi128ELi128ELi256ELi128ELb0ELb0ELb1ELb0ELb1ELb1EEEEEEEEEvNT_6ParamsE)
        .other          _ZN7cutlass13device_kernelIN5flash11enable_sm90INS1_16FlashAttnFwdSm90INS1_25CollectiveMainloopFwdSm90ILi2EN4cute5tupleIJNS5_1CILi1EEES8_S8_EEENS6_IJNS7_ILi128EEESA_NS7_ILi256EEEEEELi256ENS_12float_e4m3_tEfNS_4arch4Sm90ELb0ELb0ELb1ELb1ELb0ELb1ELb0ELb1ELb1ELb0ELb0ELb0EEENS1_21CollectiveEpilogueFwdINS6_IJSA_SB_SA_EEES9_NS_10bfloat16_tESF_Li256ELb1ELb0ELb0ELb1EEENS1_36VarlenDynamicPersistentTileSchedulerILi128ELi128ELi256ELi128ELb0ELb0ELb1ELb0ELb1ELb1EEEEEEEEEvNT_6ParamsE,@"STO_CUDA_ENTRY STV_DEFAULT"
_ZN7cutlass13device_kernelIN5flash11enable_sm90INS1_16FlashAttnFwdSm90INS1_25CollectiveMainloopFwdSm90ILi2EN4cute5tupleIJNS5_1CILi1EEES8_S8_EEENS6_IJNS7_ILi128EEESA_NS7_ILi256EEEEEELi256ENS_12float_e4m3_tEfNS_4arch4Sm90ELb0ELb0ELb1ELb1ELb0ELb1ELb0ELb1ELb1ELb0ELb0ELb0EEENS1_21CollectiveEpilogueFwdINS6_IJSA_SB_SA_EEES9_NS_10bfloat16_tESF_Li256ELb1ELb0ELb0ELb1EEENS1_36VarlenDynamicPersistentTileSchedulerILi128ELi128ELi256ELi128ELb0ELb0ELb1ELb0ELb1ELb1EEEEEEEEEvNT_6ParamsE:
        /* <DEDUP_REMOVED lines=14> */
[----:B------:R-:W-:Y:S02]  /*00e0*/  UIADD3 UR12, UP3, UR4, 0x570, URZ ;  /* 0x00000570040c7890 */ /* 0x000fe4000ff7e03f */
[----:B------:R-:W-:-:S02]  /*00f0*/  UIADD3 UR4, UP4, UR4, 0x670, URZ ;  /* 0x0000067004047890 */ /* 0x000fc4000ff9e03f */
[----:B------:R-:W-:Y:S02]  /*0100*/  UIADD3.X UR7, URZ, UR5, URZ, UP0, !UPT ;  /* 0x000000053f077290 */ /* 0x000fe400087fe43f */
[----:B------:R-:W-:Y:S02]  /*0110*/  UIADD3.X UR9, URZ, UR5, URZ, UP1, !UPT ;  /* 0x000000053f097290 */ /* 0x000fe40008ffe43f */
[----:B------:R-:W-:Y:S02]  /*0120*/  UIADD3.X UR11, URZ, UR5, URZ, UP2, !UPT ;  /* 0x000000053f0b7290 */ /* 0x000fe400097fe43f */
[----:B------:R-:W-:Y:S02]  /*0130*/  UIADD3.X UR13, URZ, UR5, URZ, UP3, !UPT ;  /* 0x000000053f0d7290 */ /* 0x000fe40009ffe43f */
[----:B------:R-:W-:Y:S01]  /*0140*/  UIADD3.X UR5, URZ, UR5, URZ, UP4, !UPT ;  /* 0x000000053f057290 */ /* 0x000fe2000a7fe43f */
[----:B------:R0:W-:Y:S02]  /*0150*/  UTMACCTL.PF [UR6] ;  /* 0x00000000060079b9 */ /* 0x0001e40008040000 */
[----:B------:R0:W-:Y:S02]  /*0160*/  UTMACCTL.PF [UR8] ;  /* 0x00000000080079b9 */ /* 0x0001e40008040000 */
[----:B------:R0:W-:Y:S02]  /*0170*/  UTMACCTL.PF [UR10] ;  /* 0x000000000a0079b9 */ /* 0x0001e40008040000 */
[----:B------:R0:W-:Y:S02]  /*0180*/  UTMACCTL.PF [UR12] ;  /* 0x000000000c0079b9 */ /* 0x0001e40008040000 */
[----:B------:R0:W-:Y:S02]  /*0190*/  UTMACCTL.PF [UR4] ;  /* 0x00000000040079b9 */ /* 0x0001e40008040000 */
[----:B0-----:R-:W-:Y:S01]  /*01a0*/  NOP ;  /* 0x0000000000007918 */ /* 0x001fe20000000000 */
.L_x_280:
[----:B------:R-:W-:Y:S05]  /*01b0*/  BSYNC B0 ;  /* 0x0000000000007941 */ /* 0x000fea0003800000 */
.L_x_279:
        /* <DEDUP_REMOVED lines=41> */
.L_x_281:
        /* <DEDUP_REMOVED lines=22> */
.L_x_282:
        /* <DEDUP_REMOVED lines=18> */
.L_x_283:
        /* <DEDUP_REMOVED lines=22> */
.L_x_284:
        /* <DEDUP_REMOVED lines=22> */
.L_x_285:
[----:B------:R-:W-:Y:S01]  /*0990*/  PLOP3.LUT P0, PT, PT, PT, UP0, 0x80, 0x0 ;  /* 0x000000000000781c */ /* 0x000fe20003f0f008 */
[----:B------:R-:W-:Y:S01]  /*09a0*/  UMOV UR40, 0x1 ;  /* 0x0000000100287882 */ /* 0x000fe20000000000 */
[----:B------:R-:W-:Y:S01]  /*09b0*/  NOP ;  /* 0x0000000000007918 */ /* 0x000fe20000000000 */
[----:B------:R-:W-:Y:S01]  /*09c0*/  USEL UR40, UR40, 0x2, !UP0 ;  /* 0x0000000228287887 */ /* 0x000fe2000c000000 */
[----:B------:R-:W-:Y:S01]  /*09d0*/  BSSY B8, `(.L_x_286) ;  /* 0x00023ce000087945 */ /* 0x000fe20003800000 */
[----:B------:R-:W-:Y:S01]  /*09e0*/  ULDC.64 UR42, c[0x0][0x208] ;  /* 0x00008200002a7ab9 */ /* 0x000fe20000000a00 */
[----:B012-4-:R-:W-:Y:S07]  /*09f0*/  BAR.SYNC.DEFER_BLOCKING 0x0 ;  /* 0x0000000000007b1d */ /* 0x017fee0000010000 */
[----:B------:R-:W-:Y:S05]  /*0a00*/  @!P0 BRA `(.L_x_287) ;  /* 0x000001d400588947 */ /* 0x000fea0003800000 */
.L_x_288:
        /* <DEDUP_REMOVED lines=8> */
[----:B-1----:R-:W-:-:S06]  /*0a90*/  ULEA UR4, UR44, UR4, 0x18 ;  /* 0x000000042c047291 */ /* 0x002fcc000f8ec03f */
[----:B------:R-:W-:Y:S01]  /*0aa0*/  IMAD.U32 R19, RZ, RZ, UR4 ;  /* 0x00000004ff137e24 */ /* 0x000fe2000f8e00ff */
[----:B0-----:R-:W-:Y:S01]  /*0ab0*/  SHF.R.U32.HI R0, RZ, 0x7, R0 ;  /* 0x00000007ff007819 */ /* 0x001fe20000011600 */
[----:B------:R-:W-:-:S03]  /*0ac0*/  ULDC UR4, c[0x0][0xc14] ;  /* 0x0003050000047ab9 */ /* 0x000fc60000000800 */
[----:B------:R-:W-:-:S13]  /*0ad0*/  ISETP.NE.AND P0, PT, R0, 0x1, PT ;  /* 0x000000010000780c */ /* 0x000fda0003f05270 */
[----:B------:R-:W-:Y:S08]  /*0ae0*/  @!P0 BAR.ARV 0x9, 0x100 ;  /* 0x0244000000008b1d */ /* 0x000ff00000002000 */
[----:B------:R-:W-:Y:S06]  /*0af0*/  BAR.SYNC.DEFER_BLOCKING 0x5, 0x180 ;  /* 0x0146000000007b1d */ /* 0x000fec0000010000 */
[----:B------:R-:W0:Y:S02]  /*0b00*/  LDS.128 R124, [R19+0x388d0] ;  /* 0x0388d000137c7984 */ /* 0x000e240000000c00 */
[----:B------:R-:W-:Y:S06]  /*0b10*/  BAR.ARV 0x4, 0x180 ;  /* 0x0106000000007b1d */ /* 0x000fec0000002000 */
[----:B0-----:R-:W-:-:S13]  /*0b20*/  ISETP.GE.AND P0, PT, R127, UR4, PT ;  /* 0x000000047f007c0c */ /* 0x001fda000bf06270 */
[----:B------:R-:W-:Y:S05]  /*0b30*/  @P0 BRA `(.L_x_289) ;  /* 0x0000023800dc0947 */ /* 0x000fea0003800000 */
[----:B------:R-:W0:Y:S01]  /*0b40*/  S2R R0, SR_TID.X ;  /* 0x0000000000007919 */ /* 0x000e220000002100 */
[----:B------:R-:W-:Y:S01]  /*0b50*/  R2UR UR46, R19 ;  /* 0x00000000132e72ca */ /* 0x000fe200000e0000 */
[----:B------:R-:W-:Y:S01]  /*0b60*/  IMAD.MOV.U32 R237, RZ, RZ, RZ ;  /* 0x000000ffffed7224 */ /* 0x000fe200078e00ff */
[----:B------:R-:W-:Y:S01]  /*0b70*/  MOV R152, RZ ;  /* 0x000000ff00987202 */ /* 0x000fe20000000f00 */
[----:B------:R-:W-:Y:S01]  /*0b80*/  IMAD.MOV.U32 R232, RZ, RZ, RZ ;  /* 0x000000ffffe87224 */ /* 0x000fe200078e00ff */
[----:B------:R-:W-:Y:S01]  /*0b90*/  ULOP3.LUT UR47, UR40, 0x1, URZ, 0xfc, !UPT ;  /* 0x00000001282f7892 */ /* 0x000fe2000f8efc3f */
[----:B------:R-:W-:-:S08]  /*0ba0*/  UMOV UR45, URZ ;  /* 0x0000003f002d7c82 */ /* 0x000fd00008000000 */
[----:B------:R-:W-:Y:S01]  /*0bb0*/  UIADD3 UR46, UR46, 0x20400, URZ ;  /* 0x000204002e2e7890 */ /* 0x000fe2000fffe03f */
[----:B0-----:R-:W-:-:S05]  /*0bc0*/  VIADD R0, R0, 0xffffff80 ;  /* 0xffffff8000007836 */ /* 0x001fca0000000000 */
[----:B------:R-:W-:-:S04]  /*0bd0*/  SHF.R.S32.HI R3, RZ, 0x1f, R0 ;  /* 0x0000001fff037819 */ /* 0x000fc80000011400 */
[CC--:B------:R-:W-:Y:S02]  /*0be0*/  LEA.HI R2, R3.reuse, R0.reuse, RZ, 0x4 ;  /* 0x0000000003027211 */ /* 0x0c0fe400078f20ff */
[CC--:B------:R-:W-:Y:S02]  /*0bf0*/  LEA.HI R22, R3.reuse, R0.reuse, RZ, 0x3 ;  /* 0x0000000003167211 */ /* 0x0c0fe400078f18ff */
[----:B------:R-:W-:Y:S02]  /*0c00*/  SHF.R.S32.HI R7, RZ, 0x4, R2 ;  /* 0x00000004ff077819 */ /* 0x000fe40000011402 */
[CC--:B------:R-:W-:Y:S02]  /*0c10*/  LEA.HI R4, R3.reuse, R0.reuse, RZ, 0x5 ;  /* 0x0000000003047211 */ /* 0x0c0fe400078f28ff */
[----:B------:R-:W-:Y:S02]  /*0c20*/  LEA.HI R6, R3, R0, RZ, 0x6 ;  /* 0x0000000003067211 */ /* 0x000fe400078f30ff */
[----:B------:R-:W-:-:S02]  /*0c30*/  LOP3.LUT R3, R22, 0xfffffff8, RZ, 0xc0, !PT ;  /* 0xfffffff816037812 */ /* 0x000fc400078ec0ff */
[----:B------:R-:W-:Y:S01]  /*0c40*/  LOP3.LUT R5, R2, 0x3fffff0, RZ, 0xc0, !PT ;  /* 0x03fffff002057812 */ /* 0x000fe200078ec0ff */
[----:B------:R-:W-:Y:S01]  /*0c50*/  IMAD.SHL.U32 R6, R6, 0x10, RZ ;  /* 0x0000001006067824 */ /* 0x000fe200078e00ff */
[----:B------:R-:W-:Y:S01]  /*0c60*/  SHF.R.S32.HI R22, RZ, 0x3, R22 ;  /* 0x00000003ff167819 */ /* 0x000fe20000011416 */
[----:B------:R-:W-:Y:S01]  /*0c70*/  IMAD.IADD R3, R0, 0x1, -R3 ;  /* 0x0000000100037824 */ /* 0x000fe200078e0a03 */
[----:B------:R-:W-:Y:S01]  /*0c80*/  LEA.HI R2, R2, R7, RZ, 0x1 ;  /* 0x0000000702027211 */ /* 0x000fe200078f08ff */
[----:B------:R-:W-:Y:S01]  /*0c90*/  IMAD.IADD R5, R0, 0x1, -R5 ;  /* 0x0000000100057824 */ /* 0x000fe200078e0a05 */
[----:B------:R-:W-:Y:S01]  /*0ca0*/  SHF.L.U32 R4, R4, 0x5, RZ ;  /* 0x0000000504047819 */ /* 0x000fe200000006ff */
[----:B------:R-:W-:Y:S01]  /*0cb0*/  VIADD R234, R22, 0x20 ;  /* 0x0000002016ea7836 */ /* 0x000fe20000000000 */
[----:B------:R-:W-:Y:S01]  /*0cc0*/  LOP3.LUT R2, R2, 0x1ffffffe, RZ, 0xc0, !PT ;  /* 0x1ffffffe02027812 */ /* 0x000fe200078ec0ff */
[----:B------:R-:W-:Y:S01]  /*0cd0*/  VIADD R233, R22, 0x40 ;  /* 0x0000004016e97836 */ /* 0x000fe20000000000 */
[----:B------:R-:W-:Y:S01]  /*0ce0*/  LOP3.LUT R4, R4, 0xfffffc00, RZ, 0xc0, !PT ;  /* 0xfffffc0004047812 */ /* 0x000fe200078ec0ff */
[----:B------:R-:W-:Y:S01]  /*0cf0*/  VIADD R235, R22, 0x60 ;  /* 0x0000006016eb7836 */ /* 0x000fe20000000000 */
[----:B------:R-:W-:Y:S01]  /*0d00*/  IADD3 R2, R7, -R2, RZ ;  /* 0x8000000207027210 */ /* 0x000fe20007ffe0ff */
[----:B------:R-:W-:Y:S01]  /*0d10*/  IMAD.SHL.U32 R0, R234, 0x80, RZ ;  /* 0x00000080ea007824 */ /* 0x000fe200078e00ff */
[----:B------:R-:W-:Y:S01]  /*0d20*/  SHF.R.S32.HI R7, RZ, 0x1f, R234 ;  /* 0x0000001fff077819 */ /* 0x000fe200000114ea */
[----:B------:R-:W-:Y:S01]  /*0d30*/  IMAD R5, R5, 0x40, R4 ;  /* 0x0000004005057824 */ /* 0x000fe200078e0204 */
[----:B------:R-:W-:Y:S01]  /*0d40*/  SHF.R.S32.HI R10, RZ, 0x1f, R233 ;  /* 0x0000001fff0a7819 */ /* 0x000fe200000114e9 */
[----:B------:R-:W-:Y:S01]  /*0d50*/  IMAD.SHL.U32 R8, R233, 0x80, RZ ;  /* 0x00000080e9087824 */ /* 0x000fe200078e00ff */
[----:B------:R-:W-:Y:S01]  /*0d60*/  LEA.HI R4, R7, R234, RZ, 0x3 ;  /* 0x000000ea07047211 */ /* 0x000fe200078f18ff */
[----:B------:R-:W-:Y:S01]  /*0d70*/  IMAD.SHL.U32 R11, R235, 0x80, RZ ;  /* 0x00000080eb0b7824 */ /* 0x000fe200078e00ff */
[----:B------:R-:W-:-:S02]  /*0d80*/  SHF.R.S32.HI R12, RZ, 0x1f, R235 ;  /* 0x0000001fff0c7819 */ /* 0x000fc400000114eb */
[----:B------:R-:W-:Y:S02]  /*0d90*/  SHF.L.U32 R16, R3, 0x4, RZ ;  /* 0x0000000403107819 */ /* 0x000fe400000006ff */
[----:B------:R-:W-:Y:S02]  /*0da0*/  LOP3.LUT R7, R0, 0x380, RZ, 0xc0, !PT ;  /* 0x0000038000077812 */ /* 0x000fe400078ec0ff */
[----:B------:R-:W-:Y:S02]  /*0db0*/  SHF.L.U32 R4, R4, 0x7, RZ ;  /* 0x0000000704047819 */ /* 0x000fe400000006ff */
[----:B------:R-:W-:Y:S02]  /*0dc0*/  LEA.HI R10, R10, R233, RZ, 0x3 ;  /* 0x000000e90a0a7211 */ /* 0x000fe400078f18ff */
[----:B------:R-:W-:Y:S02]  /*0dd0*/  LEA.HI R12, R12, R235, RZ, 0x3 ;  /* 0x000000eb0c0c7211 */ /* 0x000fe400078f18ff */
[----:B------:R-:W-:Y:S01]  /*0de0*/  SHF.R.U32.HI R0, RZ, 0x3, R7 ;  /* 0x00000003ff007819 */ /* 0x000fe20000011607 */
[----:B------:R-:W-:Y:S01]  /*0df0*/  IMAD.SHL.U32 R10, R10, 0x80, RZ ;  /* 0x000000800a0a7824 */ /* 0x000fe200078e00ff */
[----:B------:R-:W-:Y:S01]  /*0e00*/  LOP3.LUT R13, R7, 0x70, R16, 0xf8, !PT ;  /* 0x00000070070d7812 */ /* 0x000fe200078ef810 */
[----:B------:R-:W-:Y:S01]  /*0e10*/  IMAD.SHL.U32 R12, R12, 0x80, RZ ;  /* 0x000000800c0c7824 */ /* 0x000fe200078e00ff */
[----:B------:R-:W-:Y:S01]  /*0e20*/  LOP3.LUT R20, R4, 0xfffffc00, RZ, 0xc0, !PT ;  /* 0xfffffc0004147812 */ /* 0x000fe200078ec0ff */
[----:B------:R-:W-:Y:S01]  /*0e30*/  IMAD R4, R2, 0x8, R5 ;  /* 0x0000000802047824 */ /* 0x000fe200078e0205 */
[----:B------:R-:W-:-:S02]  /*0e40*/  LOP3.LUT R18, R10, 0xfffffc00, RZ, 0xc0, !PT ;  /* 0xfffffc000a127812 */ /* 0x000fc400078ec0ff */
[----:B------:R-:W-:Y:S01]  /*0e50*/  LOP3.LUT R2, R20, R13, R0, 0xf6, !PT ;  /* 0x0000000d14027212 */ /* 0x000fe200078ef600 */
[----:B------:R-:W-:Y:S01]  /*0e60*/  STL [R1+0x24], R20 ;  /* 0x0000241401007387 */ /* 0x000fe20000100800 */
[----:B------:R-:W-:Y:S02]  /*0e70*/  SHF.L.U32 R0, R22, 0x7, RZ ;  /* 0x0000000716007819 */ /* 0x000fe400000006ff */
[----:B------:R-:W-:Y:S01]  /*0e80*/  LOP3.LUT R15, R12, 0xfffffc00, RZ, 0xc0, !PT ;  /* 0xfffffc000c0f7812 */ /* 0x000fe200078ec0ff */
[----:B------:R0:W-:Y:S01]  /*0e90*/  STL [R1+0x48], R4 ;  /* 0x0000480401007387 */ /* 0x0001e20000100800 */
[----:B------:R-:W-:Y:S02]  /*0ea0*/  LOP3.LUT R5, R0, 0x380, RZ, 0xc0, !PT ;  /* 0x0000038000057812 */ /* 0x000fe400078ec0ff */
[----:B------:R-:W-:Y:S01]  /*0eb0*/  LOP3.LUT R9, R8, 0x380, RZ, 0xc0, !PT ;  /* 0x0000038008097812 */ /* 0x000fe200078ec0ff */
[----:B------:R1:W-:Y:S01]  /*0ec0*/  STL [R1+0x20], R18 ;  /* 0x0000201201007387 */ /* 0x0003e20000100800 */
[----:B------:R-:W-:-:S02]  /*0ed0*/  LOP3.LUT R0, R5, 0x70, R16, 0xf8, !PT ;  /* 0x0000007005007812 */ /* 0x000fc400078ef810 */
[----:B------:R-:W-:Y:S01]  /*0ee0*/  LOP3.LUT R11, R11, 0x380, RZ, 0xc0, !PT ;  /* 0x000003800b0b7812 */ /* 0x000fe200078ec0ff */
[----:B------:R-:W-:Y:S01]  /*0ef0*/  STL [R1+0x1c], R15 ;  /* 0x00001c0f01007387 */ /* 0x000fe20000100800 */
[----:B------:R-:W-:Y:S02]  /*0f00*/  SHF.R.U32.HI R7, RZ, 0x3, R9 ;  /* 0x00000003ff077819 */ /* 0x000fe40000011609 */
[----:B0-----:R-:W-:Y:S01]  /*0f10*/  LOP3.LUT R4, R6, 0xfffffc00, RZ, 0xc0, !PT ;  /* 0xfffffc0006047812 */ /* 0x001fe200078ec0ff */
[----:B------:R0:W-:Y:S01]  /*0f20*/  STL [R1+0x4], R5 ;  /* 0x0000040501007387 */ /* 0x0001e20000100800 */
[--C-:B------:R-:W-:Y:S02]  /*0f30*/  LOP3.LUT R14, R9, 0x70, R16.reuse, 0xf8, !PT ;  /* 0x00000070090e7812 */ /* 0x100fe400078ef810 */
[----:B------:R-:W-:Y:S01]  /*0f40*/  SHF.R.U32.HI R8, RZ, 0x3, R11 ;  /* 0x00000003ff087819 */ /* 0x000fe2000001160b */
[----:B------:R-:W-:Y:S01]  /*0f50*/  STL [R1], RZ ;  /* 0x000000ff01007387 */ /* 0x000fe20000100800 */
[----:B------:R-:W-:-:S02]  /*0f60*/  LOP3.LUT R11, R11, 0x70, R16, 0xf8, !PT ;  /* 0x000000700b0b7812 */ /* 0x000fc400078ef810 */
[----:B------:R-:W-:Y:S01]  /*0f70*/  LOP3.LUT R14, R18, R14, R7, 0xf6, !PT ;  /* 0x0000000e120e7212 */ /* 0x000fe200078ef607 */
[----:B------:R-:W-:Y:S01]  /*0f80*/  STL [R1+0x10], R4 ;  /* 0x0000100401007387 */ /* 0x000fe20000100800 */
[----:B------:R-:W-:Y:S01]  /*0f90*/  LOP3.LUT R8, R15, R11, R8, 0xf6, !PT ;  /* 0x0000000b0f087212 */ /* 0x000fe200078ef608 */
[----:B-1----:R-:W-:Y:S01]  /*0fa0*/  IMAD.SHL.U32 R18, R3, 0x8, RZ ;  /* 0x0000000803127824 */ /* 0x002fe200078e00ff */
[----:B0-----:R-:W-:Y:S02]  /*0fb0*/  SHF.R.U32.HI R5, RZ, 0x3, R5 ;  /* 0x00000003ff057819 */ /* 0x001fe40000011605 */
[C---:B------:R-:W-:Y:S01]  /*0fc0*/  IADD3 R3, R19.reuse, R2, RZ ;  /* 0x0000000213037210 */ /* 0x040fe20007ffe0ff */
[----:B------:R-:W-:Y:S01]  /*0fd0*/  IMAD.IADD R2, R19, 0x1, R14 ;  /* 0x0000000113027824 */ /* 0x000fe200078e020e */
[----:B------:R-:W-:Y:S01]  /*0fe0*/  LOP3.LUT R0, R4, R0, R5, 0xf6, !PT ;  /* 0x0000000004007212 */ /* 0x000fe200078ef605 */
[----:B------:R-:W-:Y:S01]  /*0ff0*/  STL [R1+0xc], R5 ;  /* 0x00000c0501007387 */ /* 0x000fe20000100800 */
[----:B------:R-:W-:Y:S01]  /*1000*/  SHF.R.S32.HI R23, RZ, 0x1f, R22 ;  /* 0x0000001fff177819 */ /* 0x000fe20000011416 */
[----:B------:R-:W-:-:S02]  /*1010*/  VIADD R236, R18, 0x40 ;  /* 0x0000004012ec7836 */ /* 0x000fc40000000000 */
[----:B------:R-:W-:-:S05]  /*1020*/  IMAD.IADD R0, R19, 0x1, R0 ;  /* 0x0000000113007824 */ /* 0x000fca00078e0200 */
[----:B------:R0:W-:Y:S04]  /*1030*/  STL [R1+0x28], R0 ;  /* 0x0000280001007387 */ /* 0x0001e80000100800 */
[----:B------:R1:W-:Y:S04]  /*1040*/  STL [R1+0x44], R3 ;  /* 0x0000440301007387 */ /* 0x0003e80000100800 */
[----:B------:R1:W-:Y:S01]  /*1050*/  STL [R1+0x40], R2 ;  /* 0x0000400201007387 */ /* 0x0003e20000100800 */
[----:B0-----:R-:W-:-:S05]  /*1060*/  IMAD.IADD R0, R19, 0x1, R8 ;  /* 0x0000000113007824 */ /* 0x001fca00078e0208 */
[----:B------:R1:W-:Y:S02]  /*1070*/  STL [R1+0x3c], R0 ;  /* 0x00003c0001007387 */ /* 0x0003e40000100800 */
.L_x_470:
[----:B01----:R-:W0:Y:S02]  /*1080*/  LDC.64 R2, c[0x0][0xc60] ;  /* 0x00031800ff027b82 */ /* 0x003e240000000a00 */
[----:B0-----:R-:W-:-:S05]  /*1090*/  IMAD.WIDE R2, R127, 0x4, R2 ;  /* 0x000000047f027825 */ /* 0x001fca00078e0202 */
[----:B--2---:R0:W2:Y:S01]  /*10a0*/  LDG.E R0, desc[UR42][R2.64] ;  /* 0x0000002a02007981 */ /* 0x0040a2000c1e1900 */
[----:B------:R-:W-:Y:S05]  /*10b0*/  YIELD ;  /* 0x0000000000007946 */ /* 0x000fea0003800000 */
[----:B------:R-:W-:Y:S01]  /*10c0*/  ULDC.64 UR4, c[0x0][0xa28] ;  /* 0x00028a0000047ab9 */ /* 0x000fe20000000a00 */
[----:B------:R-:W-:Y:S01]  /*10d0*/  ULDC.64 UR8, c[0x0][0xa18] ;  /* 0x0002860000087ab9 */ /* 0x000fe20000000a00 */
[----:B------:R-:W-:Y:S01]  /*10e0*/  ISETP.NE.U32.AND P1, PT, RZ, UR4, PT ;  /* 0x00000004ff007c0c */ /* 0x000fe2000bf25070 */
[----:B------:R-:W-:Y:S01]  /*10f0*/  ULDC.64 UR6, c[0x0][0xa08] ;  /* 0x0002820000067ab9 */ /* 0x000fe20000000a00 */
[----:B0-----:R-:W-:Y:S01]  /*1100*/  MOV R3, RZ ;  /* 0x000000ff00037202 */ /* 0x001fe20000000f00 */
[----:B-----5:R-:W-:Y:S01]  /*1110*/  IMAD.MOV.U32 R29, RZ, RZ, RZ ;  /* 0x000000ffff1d7224 */ /* 0x020fe200078e00ff */
[----:B------:R-:W-:-:S02]  /*1120*/  ISETP.NE.AND.EX P1, PT, RZ, UR5, PT, P1 ;  /* 0x00000005ff007c0c */ /* 0x000fc4000bf25310 */
[----:B------:R-:W-:-:S04]  /*1130*/  ISETP.NE.U32.AND P0, PT, RZ, UR6, PT ;  /* 0x00000006ff007c0c */ /* 0x000fc8000bf05070 */
[----:B------:R-:W-:Y:S02]  /*1140*/  ISETP.NE.AND.EX P0, PT, RZ, UR7, PT, P0 ;  /* 0x00000007ff007c0c */ /* 0x000fe4000bf05300 */
[----:B--2---:R-:W-:Y:S01]  /*1150*/  SHF.R.S32.HI R6, RZ, 0x1f, R0 ;  /* 0x0000001fff067819 */ /* 0x004fe20000011400 */
[----:B------:R-:W-:-:S04]  /*1160*/  IMAD.SHL.U32 R28, R0, 0x4, RZ ;  /* 0x00000004001c7824 */ /* 0x000fc800078e00ff */
[C---:B----4-:R-:W-:Y:S01]  /*1170*/  @P1 LEA R4, P2, R0.reuse, UR4, 0x2 ;  /* 0x0000000400041c11 */ /* 0x050fe2000f8410ff */
[----:B------:R-:W-:Y:S01]  /*1180*/  STL [R1+0x18], R0 ;  /* 0x0000180001007387 */ /* 0x000fe20000100800 */
[C-C-:B------:R-:W-:Y:S02]  /*1190*/  SHF.L.U64.HI R30, R0.reuse, 0x2, R6.reuse ;  /* 0x00000002001e7819 */ /* 0x140fe40000010206 */
[----:B------:R-:W-:Y:S01]  /*11a0*/  @P1 LEA.HI.X R5, R0, UR5, R6, 0x2, P2 ;  /* 0x0000000500051c11 */ /* 0x000fe200090f1406 */
[----:B------:R0:W-:Y:S01]  /*11b0*/  STL [R1+0x30], R6 ;  /* 0x0000300601007387 */ /* 0x0001e20000100800 */
[----:B------:R-:W-:Y:S01]  /*11c0*/  ISETP.NE.U32.AND P2, PT, RZ, UR8, PT ;  /* 0x00000008ff007c0c */ /* 0x000fe2000bf45070 */
[----:B------:R-:W-:Y:S01]  /*11d0*/  ULDC UR4, c[0x0][0x288] ;  /* 0x0000a20000047ab9 */ /* 0x000fe20000000800 */
[----:B------:R-:W-:Y:S01]  /*11e0*/  IADD3 R8, P3, R28, UR6, RZ ;  /* 0x000000061c087c10 */ /* 0x000fe2000ff7e0ff */
[----:B------:R1:W5:Y:S01]  /*11f0*/  @P1 LDG.E R3, desc[UR42][R4.64] ;  /* 0x0000002a04031981 */ /* 0x000362000c1e1900 */
[----:B------:R-:W-:Y:S01]  /*1200*/  ISETP.NE.AND.EX P2, PT, RZ, UR9, PT, P2 ;  /* 0x00000009ff007c0c */ /* 0x000fe2000bf45320 */
[----:B------:R-:W-:Y:S01]  /*1210*/  IMAD.U32 R132, RZ, RZ, UR4 ;  /* 0x00000004ff847e24 */ /* 0x000fe2000f8e00ff */
[----:B------:R-:W-:Y:S01]  /*1220*/  IADD3.X R9, R30, UR7, RZ, P3, !PT ;  /* 0x000000071e097c10 */ /* 0x000fe20009ffe4ff */
[----:B------:R-:W-:-:S04]  /*1230*/  ULDC.64 UR4, c[0x0][0x3f8] ;  /* 0x0000fe0000047ab9 */ /* 0x000fc80000000a00 */
[----:B------:R1:W5:Y:S06]  /*1240*/  @P0 LDG.E R29, desc[UR42][R8.64] ;  /* 0x0000002a081d0981 */ /* 0x00036c000c1e1900 */
[----:B0-----:R-:W-:-:S04]  /*1250*/  @P2 IADD3 R6, P1, R28, UR8, RZ ;  /* 0x000000081c062c10 */ /* 0x001fc8000ff3e0ff */
[----:B------:R-:W-:-:S05]  /*1260*/  @P2 IADD3.X R7, R30, UR9, RZ, P1, !PT ;  /* 0x000000091e072c10 */ /* 0x000fca0008ffe4ff */
[----:B------:R1:W5:Y:S01]  /*1270*/  @P2 LDG.E R132, desc[UR42][R6.64] ;  /* 0x0000002a06842981 */ /* 0x000362000c1e1900 */
[----:B------:R-:W-:-:S03]  /*1280*/  UISETP.NE.U32.AND UP0, UPT, UR4, URZ, UPT ;  /* 0x0000003f0400728c */ /* 0x000fc6000bf05070 */
[----:B------:R-:W-:Y:S01]  /*1290*/  ULDC UR4, c[0x0][0x404] ;  /* 0x0001010000047ab9 */ /* 0x000fe20000000800 */
[----:B------:R-:W-:-:S03]  /*12a0*/  UISETP.NE.AND.EX UP0, UPT, UR5, URZ, UPT, UP0 ;  /* 0x0000003f0500728c */ /* 0x000fc6000bf05300 */
[----:B------:R-:W-:Y:S01]  /*12b0*/  ULDC UR5, c[0x0][0x2e0] ;  /* 0x0000b80000057ab9 */ /* 0x000fe20000000800 */
[----:B------:R-:W-:-:S04]  /*12c0*/  USEL UR4, UR4, 0x1, UP0 ;  /* 0x0000000104047887 */ /* 0x000fc80008000000 */
[----:B------:R-:W-:-:S03]  /*12d0*/  UIMAD UR4, UR4, UR5, URZ ;  /* 0x00000005040472a4 */ /* 0x000fc6000f8e023f */
[----:B------:R-:W-:Y:S02]  /*12e0*/  ULDC UR5, c[0x0][0x338] ;  /* 0x0000ce0000057ab9 */ /* 0x000fe40000000800 */
[----:B------:R-:W-:Y:S02]  /*12f0*/  IMAD.U32 R2, RZ, RZ, UR5 ;  /* 0x00000005ff027e24 */ /* 0x000fe4000f8e00ff */
[----:B------:R-:W-:Y:S01]  /*1300*/  IMAD.U32 R26, RZ, RZ, UR4 ;  /* 0x00000004ff1a7e24 */ /* 0x000fe2000f8e00ff */
[----:B------:R-:W-:Y:S01]  /*1310*/  MOV R27, R0 ;  /* 0x00000000001b7202 */ /* 0x000fe20000000f00 */
[----:B-1----:R-:W-:Y:S06]  /*1320*/  @P2 BRA `(.L_x_290) ;  /* 0x0000000000242947 */ /* 0x002fec0003800000 */
[----:B------:R-:W-:Y:S02]  /*1330*/  ULDC.64 UR4, c[0x0][0xa00] ;  /* 0x0002800000047ab9 */ /* 0x000fe40000000a00 */
[----:B------:R-:W-:-:S04]  /*1340*/  ISETP.NE.U32.AND P1, PT, RZ, UR4, PT ;  /* 0x00000004ff007c0c */ /* 0x000fc8000bf25070 */
[----:B------:R-:W-:-:S13]  /*1350*/  ISETP.NE.AND.EX P1, PT, RZ, UR5, PT, P1 ;  /* 0x00000005ff007c0c */ /* 0x000fda000bf25310 */
[----:B------:R-:W-:Y:S05]  /*1360*/  @!P1 BRA `(.L_x_290) ;  /* 0x0000000000149947 */ /* 0x000fea0003800000 */
[----:B------:R-:W0:Y:S02]  /*1370*/  LDC.64 R4, c[0x0][0xa00] ;  /* 0x00028000ff047b82 */ /* 0x000e240000000a00 */
[----:B0-----:R-:W-:-:S05]  /*1380*/  IMAD.WIDE R4, R27, 0x4, R4 ;  /* 0x000000041b047825 */ /* 0x001fca00078e0204 */
[----:B-----5:R-:W2:Y:S04]  /*1390*/  LDG.E R132, desc[UR42][R4.64] ;  /* 0x0000002a04847981 */ /* 0x020ea8000c1e1900 */
[----:B------:R-:W2:Y:S02]  /*13a0*/  LDG.E R7, desc[UR42][R4.64+0x4] ;  /* 0x0000042a04077981 */ /* 0x000ea4000c1e1900 */
[----:B--2---:R-:W-:-:S07]  /*13b0*/  IMAD.IADD R132, R7, 0x1, -R132 ;  /* 0x0000000107847824 */ /* 0x004fce00078e0a84 */
.L_x_290:
[----:B------:R-:W-:Y:S01]  /*13c0*/  ULDC.64 UR4, c[0x0][0xa20] ;  /* 0x0002880000047ab9 */ /* 0x000fe20000000a00 */
[----:B------:R0:W-:Y:S01]  /*13d0*/  STL [R1+0x34], R125 ;  /* 0x0000347d01007387 */ /* 0x0001e20000100800 */
[----:B------:R-:W-:-:S03]  /*13e0*/  ISETP.NE.U32.AND P1, PT, RZ, UR4, PT ;  /* 0x00000004ff007c0c */ /* 0x000fc6000bf25070 */
[----:B------:R0:W-:Y:S01]  /*13f0*/  STL [R1+0x2c], R126 ;  /* 0x00002c7e01007387 */ /* 0x0001e20000100800 */
[----:B------:R-:W-:-:S13]  /*1400*/  ISETP.NE.AND.EX P1, PT, RZ, UR5, PT, P1 ;  /* 0x00000005ff007c0c */ /* 0x000fda000bf25310 */
[----:B0-----:R-:W-:Y:S05]  /*1410*/  @!P1 BRA `(.L_x_291) ;  /* 0x0000000000109947 */ /* 0x001fea0003800000 */
[----:B------:R-:W-:-:S04]  /*1420*/  IADD3 R4, P0, R28, UR4, RZ ;  /* 0x000000041c047c10 */ /* 0x000fc8000ff1e0ff */
[----:B------:R-:W-:-:S05]  /*1430*/  IADD3.X R5, R30, UR5, RZ, P0, !PT ;  /* 0x000000051e057c10 */ /* 0x000fca00087fe4ff */
[----:B------:R0:W5:Y:S01]  /*1440*/  LDG.E R26, desc[UR42][R4.64] ;  /* 0x0000002a041a7981 */ /* 0x000162000c1e1900 */
[----:B------:R-:W-:Y:S05]  /*1450*/  BRA `(.L_x_292) ;  /* 0x0000000000107947 */ /* 0x000fea0003800000 */
.L_x_291:
[----:B------:R-:W-:Y:S05]  /*1460*/  @!P0 BRA `(.L_x_292) ;  /* 0x00000000000c8947 */ /* 0x000fea0003800000 */
[----:B------:R-:W2:Y:S04]  /*1470*/  LDG.E R5, desc[UR42][R8.64] ;  /* 0x0000002a08057981 */ /* 0x000ea8000c1e1900 */
[----:B------:R-:W2:Y:S02]  /*1480*/  LDG.E R26, desc[UR42][R8.64+0x4] ;  /* 0x0000042a081a7981 */ /* 0x000ea4000c1e1900 */
[----:B--2---:R-:W-:-:S07]  /*1490*/  IMAD.IADD R26, R26, 0x1, -R5 ;  /* 0x000000011a1a7824 */ /* 0x004fce00078e0a05 */
.L_x_292:
[----:B------:R-:W-:Y:S02]  /*14a0*/  ULDC.64 UR4, c[0x0][0xa10] ;  /* 0x0002840000047ab9 */ /* 0x000fe40000000a00 */
[----:B------:R-:W-:-:S04]  /*14b0*/  ISETP.NE.U32.AND P0, PT, RZ, UR4, PT ;  /* 0x00000004ff007c0c */ /* 0x000fc8000bf05070 */
[----:B------:R-:W-:Y:S01]  /*14c0*/  ISETP.NE.AND.EX P0, PT, RZ, UR5, PT, P0 ;  /* 0x00000005ff007c0c */ /* 0x000fe2000bf05300 */
[----:B-----5:R-:W-:Y:S01]  /*14d0*/  IMAD.IADD R11, R26, 0x1, -R3 ;  /* 0x000000011a0b7824 */ /* 0x020fe200078e0a03 */
[----:B------:R-:W-:-:S11]  /*14e0*/  ULDC.64 UR4, c[0x0][0xa30] ;  /* 0x00028c0000047ab9 */ /* 0x000fd60000000a00 */
[----:B0-----:R-:W0:Y:S02]  /*14f0*/  @P0 LDC.64 R4, c[0x0][0xa10] ;  /* 0x00028400ff040b82 */ /* 0x001e240000000a00 */
[----:B0-----:R-:W-:-:S05]  /*1500*/  @P0 IMAD.WIDE R4, R27, 0x4, R4 ;  /* 0x000000041b040825 */ /* 0x001fca00078e0204 */
[----:B------:R-:W2:Y:S04]  /*1510*/  @P0 LDG.E R0, desc[UR42][R4.64] ;  /* 0x0000002a04000981 */ /* 0x000ea8000c1e1900 */
[----:B------:R-:W2:Y:S01]  /*1520*/  @P0 LDG.E R9, desc[UR42][R4.64+0x4] ;  /* 0x0000042a04090981 */ /* 0x000ea2000c1e1900 */
[----:B------:R-:W-:Y:S01]  /*1530*/  IMAD.MOV R24, RZ, RZ, -R11 ;  /* 0x000000ffff187224 */ /* 0x000fe200078e0a0b */
[----:B------:R-:W-:Y:S02]  /*1540*/  ISETP.NE.U32.AND P1, PT, RZ, UR4, PT ;  /* 0x00000004ff007c0c */ /* 0x000fe4000bf25070 */
[----:B------:R-:W-:Y:S02]  /*1550*/  MOV R121, R26 ;  /* 0x0000001a00797202 */ /* 0x000fe40000000f00 */
[----:B------:R-:W-:-:S02]  /*1560*/  VIMNMX R24, RZ, R24, !PT ;  /* 0x00000018ff187248 */ /* 0x000fc40007fe0100 */
[----:B------:R-:W-:-:S13]  /*1570*/  ISETP.NE.AND.EX P1, PT, RZ, UR5, PT, P1 ;  /* 0x00000005ff007c0c */ /* 0x000fda000bf25310 */
[----:B------:R-:W-:-:S04]  /*1580*/  @P1 IADD3 R6, P2, R28, UR4, RZ ;  /* 0x000000041c061c10 */ /* 0x000fc8000ff5e0ff */
[----:B------:R-:W-:-:S05]  /*1590*/  @P1 IADD3.X R7, R30, UR5, RZ, P2, !PT ;  /* 0x000000051e071c10 */ /* 0x000fca00097fe4ff */
[----:B------:R0:W5:Y:S01]  /*15a0*/  @P1 LDG.E R121, desc[UR42][R6.64] ;  /* 0x0000002a06791981 */ /* 0x000162000c1e1900 */
[----:B--2---:R-:W-:-:S04]  /*15b0*/  @P0 IMAD.IADD R2, R9, 0x1, -R0 ;  /* 0x0000000109020824 */ /* 0x004fc800078e0a00 */
[----:B------:R-:W-:-:S05]  /*15c0*/  IMAD.IADD R127, R11, 0x1, R2 ;  /* 0x000000010b7f7824 */ /* 0x000fca00078e0202 */
[----:B------:R-:W-:-:S04]  /*15d0*/  IADD3 R0, R127, 0x7f, RZ ;  /* 0x0000007f7f007810 */ /* 0x000fc80007ffe0ff */
[----:B------:R-:W-:-:S04]  /*15e0*/  SHF.R.S32.HI R3, RZ, 0x1f, R0 ;  /* 0x0000001fff037819 */ /* 0x000fc80000011400 */
[----:B------:R-:W-:-:S04]  /*15f0*/  LEA.HI R3, R3, R0, RZ, 0x7 ;  /* 0x0000000003037211 */ /* 0x000fc800078f38ff */
[----:B------:R-:W-:Y:S02]  /*1600*/  LOP3.LUT R5, R3, 0xffffff80, RZ, 0xc0, !PT ;  /* 0xffffff8003057812 */ /* 0x000fe400078ec0ff */
[----:B------:R-:W-:Y:S02]  /*1610*/  SHF.R.S32.HI R153, RZ, 0x7, R3 ;  /* 0x00000007ff997819 */ /* 0x000fe40000011403 */
[----:B------:R-:W-:-:S04]  /*1620*/  VIADDMNMX R5, R5, -R11, R2, PT ;  /* 0x8000000b05057246 */ /* 0x000fc80003800102 */
[----:B------:R-:W-:Y:S02]  /*1630*/  ISETP.GT.AND P0, PT, R5, R24, PT ;  /* 0x000000180500720c */ /* 0x000fe40003f04270 */
[----:B------:R-:W-:-:S05]  /*1640*/  SHF.R.U32.HI R24, RZ, 0x7, R24 ;  /* 0x00000007ff187819 */ /* 0x000fca0000011618 */
[----:B------:R-:W-:-:S06]  /*1650*/  IMAD.MOV.U32 R25, RZ, RZ, R24 ;  /* 0x000000ffff197224 */ /* 0x000fcc00078e0018 */
[----:B------:R-:W-:-:S05]  /*1660*/  @P0 VIADD R0, R5, 0x7f ;  /* 0x0000007f05000836 */ /* 0x000fca0000000000 */
[----:B------:R-:W-:-:S04]  /*1670*/  @P0 SHF.R.S32.HI R5, RZ, 0x1f, R0 ;  /* 0x0000001fff050819 */ /* 0x000fc80000011400 */
[----:B------:R-:W-:-:S04]  /*1680*/  @P0 LEA.HI R5, R5, R0, RZ, 0x7 ;  /* 0x0000000005050211 */ /* 0x000fc800078f38ff */
[----:B------:R-:W-:Y:S02]  /*1690*/  @P0 SHF.R.S32.HI R25, RZ, 0x7, R5 ;  /* 0x00000007ff190819 */ /* 0x000fe40000011405 */
[----:B------:R-:W-:Y:S02]  /*16a0*/  PLOP3.LUT P0, PT, PT, PT, PT, 0x80, 0x0 ;  /* 0x000000000000781c */ /* 0x000fe40003f0f070 */
[----:B------:R-:W-:-:S13]  /*16b0*/  ISETP.GT.AND P1, PT, R25, R24, PT ;  /* 0x000000181900720c */ /* 0x000fda0003f24270 */
[----:B0-----:R-:W-:Y:S05]  /*16c0*/  @!P1 BRA `(.L_x_293) ;  /* 0x000000a400709947 */ /* 0x001fea0003800000 */
[----:B------:R-:W-:Y:S01]  /*16d0*/  IADD3 R0, R19, 0x28400, RZ ;  /* 0x0002840013007810 */ /* 0x000fe20007ffe0ff */
[----:B------:R-:W-:Y:S03]  /*16e0*/  BSSY B6, `(.L_x_294) ;  /* 0x0000013000067945 */ /* 0x000fe60003800000 */
[----:B------:R-:W-:-:S13]  /*16f0*/  LOP3.LUT P0, RZ, R0, 0x3ff, RZ, 0xc0, !PT ;  /* 0x000003ff00ff7812 */ /* 0x000fda000780c0ff */
[----:B------:R-:W-:Y:S05]  /*1700*/  @!P0 BRA `(.L_x_295) ;  /* 0x0000000000408947 */ /* 0x000fea0003800000 */
[----:B------:R-:W-:Y:S01]  /*1710*/  MOV R0, 0x0 ;  /* 0x0000000000007802 */ /* 0x000fe20000000f00 */
[----:B------:R-:W-:Y:S01]  /*1720*/  ULDC.64 UR4, c[0x4][0xc0] ;  /* 0x0100300000047ab9 */ /* 0x000fe20000000a00 */
[----:B------:R-:W-:Y:S01]  /*1730*/  ULDC.64 UR6, c[0x4][0x20] ;  /* 0x0100080000067ab9 */ /* 0x000fe20000000a00 */
[----:B------:R-:W-:Y:S01]  /*1740*/  IMAD.U32 R4, RZ, RZ, UR4 ;  /* 0x00000004ff047e24 */ /* 0x000fe2000f8e00ff */
[----:B------:R0:W1:Y:S01]  /*1750*/  LDC.64 R14, c[0x4][R0] ;  /* 0x01000000000e7b82 */ /* 0x0000620000000a00 */
[----:B------:R-:W-:Y:S01]  /*1760*/  IMAD.U32 R5, RZ, RZ, UR5 ;  /* 0x00000005ff057e24 */ /* 0x000fe2000f8e00ff */
[----:B------:R-:W-:Y:S01]  /*1770*/  ULDC.64 UR4, c[0x4][0xc8] ;  /* 0x0100320000047ab9 */ /* 0x000fe20000000a00 */
[----:B------:R-:W-:Y:S01]  /*1780*/  IMAD.U32 R10, RZ, RZ, UR6 ;  /* 0x00000006ff0a7e24 */ /* 0x000fe2000f8e00ff */
[----:B------:R-:W-:Y:S01]  /*1790*/  MOV R7, UR5 ;  /* 0x0000000500077c02 */ /* 0x000fe20008000f00 */
[----:B------:R-:W-:Y:S01]  /*17a0*/  IMAD.U32 R6, RZ, RZ, UR4 ;  /* 0x00000004ff067e24 */ /* 0x000fe2000f8e00ff */
[----:B------:R-:W-:Y:S01]  /*17b0*/  MOV R12, 0x1 ;  /* 0x00000001000c7802 */ /* 0x000fe20000000f00 */
[----:B------:R-:W-:-:S02]  /*17c0*/  IMAD.U32 R11, RZ, RZ, UR7 ;  /* 0x00000007ff0b7e24 */ /* 0x000fc4000f8e00ff */
[----:B------:R-:W-:Y:S02]  /*17d0*/  IMAD.MOV.U32 R8, RZ, RZ, 0x70 ;  /* 0x00000070ff087424 */ /* 0x000fe400078e00ff */
[----:B0-----:R-:W-:-:S07]  /*17e0*/  IMAD.MOV.U32 R13, RZ, RZ, RZ ;  /* 0x000000ffff0d7224 */ /* 0x001fce00078e00ff */
[----:B------:R-:W-:-:S07]  /*17f0*/  LEPC R20, `(.L_x_295) ;  /* 0x000000001014794e */ /* 0x000fce0000000000 */
[----:B-1---5:R-:W-:Y:S05]  /*1800*/  CALL.ABS.NOINC R14 ;  /* 0x000000000e007343 */ /* 0x022fea0003c00000 */
.L_x_295:
[----:B------:R-:W-:Y:S05]  /*1810*/  BSYNC B6 ;  /* 0x0000000000067941 */ /* 0x000fea0003800000 */
.L_x_294:
[----:B------:R-:W-:Y:S01]  /*1820*/  VIADD R0, R19, 0x10400 ;  /* 0x0001040013007836 */ /* 0x000fe20000000000 */
[----:B------:R-:W-:Y:S04]  /*1830*/  BSSY B6, `(.L_x_296) ;  /* 0x0000013000067945 */ /* 0x000fe80003800000 */
[----:B------:R-:W-:-:S13]  /*1840*/  LOP3.LUT P0, RZ, R0, 0x3ff, RZ, 0xc0, !PT ;  /* 0x000003ff00ff7812 */ /* 0x000fda000780c0ff */
[----:B------:R-:W-:Y:S05]  /*1850*/  @!P0 BRA `(.L_x_297) ;  /* 0x0000000000408947 */ /* 0x000fea0003800000 */
[----:B------:R-:W-:Y:S01]  /*1860*/  MOV R0, 0x0 ;  /* 0x0000000000007802 */ /* 0x000fe20000000f00 */
[----:B------:R-:W-:Y:S01]  /*1870*/  ULDC.64 UR4, c[0x4][0xc0] ;  /* 0x0100300000047ab9 */ /* 0x000fe20000000a00 */
[----:B------:R-:W-:Y:S01]  /*1880*/  ULDC.64 UR6, c[0x4][0x20] ;  /* 0x0100080000067ab9 */ /* 0x000fe20000000a00 */
[----:B------:R-:W-:Y:S01]  /*1890*/  IMAD.U32 R4, RZ, RZ, UR4 ;  /* 0x00000004ff047e24 */ /* 0x000fe2000f8e00ff */
[----:B------:R0:W1:Y:S01]  /*18a0*/  LDC.64 R14, c[0x4][R0] ;  /* 0x01000000000e7b82 */ /* 0x0000620000000a00 */
[----:B------:R-:W-:Y:S01]  /*18b0*/  MOV R5, UR5 ;  /* 0x0000000500057c02 */ /* 0x000fe20008000f00 */
[----:B------:R-:W-:Y:S01]  /*18c0*/  ULDC.64 UR4, c[0x4][0xc8] ;  /* 0x0100320000047ab9 */ /* 0x000fe20000000a00 */
[----:B------:R-:W-:Y:S01]  /*18d0*/  IMAD.U32 R10, RZ, RZ, UR6 ;  /* 0x00000006ff0a7e24 */ /* 0x000fe2000f8e00ff */
[----:B------:R-:W-:Y:S01]  /*18e0*/  MOV R11, UR7 ;  /* 0x00000007000b7c02 */ /* 0x000fe20008000f00 */
[----:B------:R-:W-:Y:S02]  /*18f0*/  IMAD.U32 R6, RZ, RZ, UR4 ;  /* 0x00000004ff067e24 */ /* 0x000fe4000f8e00ff */
[----:B------:R-:W-:-:S02]  /*1900*/  IMAD.U32 R7, RZ, RZ, UR5 ;  /* 0x00000005ff077e24 */ /* 0x000fc4000f8e00ff */
[----:B------:R-:W-:Y:S02]  /*1910*/  IMAD.MOV.U32 R8, RZ, RZ, 0x70 ;  /* 0x00000070ff087424 */ /* 0x000fe400078e00ff */
[----:B------:R-:W-:Y:S02]  /*1920*/  IMAD.MOV.U32 R12, RZ, RZ, 0x1 ;  /* 0x00000001ff0c7424 */ /* 0x000fe400078e00ff */
[----:B0-----:R-:W-:-:S07]  /*1930*/  IMAD.MOV.U32 R13, RZ, RZ, RZ ;  /* 0x000000ffff0d7224 */ /* 0x001fce00078e00ff */
[----:B------:R-:W-:-:S07]  /*1940*/  LEPC R20, `(.L_x_297) ;  /* 0x000000001014794e */ /* 0x000fce0000000000 */
[----:B-1---5:R-:W-:Y:S05]  /*1950*/  CALL.ABS.NOINC R14 ;  /* 0x000000000e007343 */ /* 0x022fea0003c00000 */
.L_x_297:
[----:B------:R-:W-:Y:S05]  /*1960*/  BSYNC B6 ;  /* 0x0000000000067941 */ /* 0x000fea0003800000 */
.L_x_296:
[----:B------:R-:W-:Y:S01]  /*1970*/  ULDC.64 UR4, c[0x0][0x9f8] ;  /* 0x00027e0000047ab9 */ /* 0x000fe20000000a00 */
[----:B------:R-:W0:Y:S01]  /*1980*/  S2R R20, SR_TID.X ;  /* 0x0000000000147919 */ /* 0x000e220000002100 */
[----:B------:R-:W-:Y:S01]  /*1990*/  ISETP.NE.U32.AND P0, PT, RZ, UR4, PT ;  /* 0x00000004ff007c0c */ /* 0x000fe2000bf05070 */
[----:B------:R-:W1:Y:S08]  /*19a0*/  LDC R0, c[0x0][0x428] ;  /* 0x00010a00ff007b82 */ /* 0x000e700000000800 */
[----:B------:R-:W2:Y:S01]  /*19b0*/  LDC.64 R102, c[0x0][0x2f0] ;  /* 0x0000bc00ff667b82 */ /* 0x000ea20000000a00 */
[----:B------:R-:W-:Y:S01]  /*19c0*/  ISETP.NE.AND.EX P0, PT, RZ, UR5, PT, P0 ;  /* 0x00000005ff007c0c */ /* 0x000fe2000bf05300 */
[----:B------:R-:W3:Y:S01]  /*19d0*/  LDL R12, [R1+0x4] ;  /* 0x00000400010c7983 */ /* 0x000ee20000100800 */
[----:B------:R-:W-:Y:S01]  /*19e0*/  IADD3 R45, R29, R26, RZ ;  /* 0x0000001a1d2d7210 */ /* 0x000fe20007ffe0ff */
[----:B------:R-:W-:-:S02]  /*19f0*/  ULDC.64 UR6, c[0x0][0xa08] ;  /* 0x0002820000067ab9 */ /* 0x000fc40000000a00 */
[----:B------:R-:W4:Y:S02]  /*1a00*/  LDL R36, [R1+0xc] ;  /* 0x00000c0001247983 */ /* 0x000f240000100800 */
[----:B------:R-:W2:Y:S02]  /*1a10*/  LDC.64 R38, c[0x0][0x3d8] ;  /* 0x0000f600ff267b82 */ /* 0x000ea40000000a00 */
[----:B------:R-:W4:Y:S04]  /*1a20*/  LDL R35, [R1+0x10] ;  /* 0x0000100001237983 */ /* 0x000f280000100800 */
[----:B------:R-:W-:Y:S01]  /*1a30*/  @P0 IADD3 R4, P1, R28, UR4, RZ ;  /* 0x000000041c040c10 */ /* 0x000fe2000ff3e0ff */
[----:B------:R-:W4:Y:S01]  /*1a40*/  LDL R33, [R1+0x24] ;  /* 0x0000240001217983 */ /* 0x000f220000100800 */
[----:B------:R-:W2:Y:S02]  /*1a50*/  LDC R123, c[0x0][0x3d4] ;  /* 0x0000f500ff7b7b82 */ /* 0x000ea40000000800 */
[----:B------:R-:W-:Y:S01]  /*1a60*/  @P0 IADD3.X R5, R30, UR5, RZ, P1, !PT ;  /* 0x000000051e050c10 */ /* 0x000fe20008ffe4ff */
[----:B------:R-:W4:Y:S01]  /*1a70*/  LDL R15, [R1+0x1c] ;  /* 0x00001c00010f7983 */ /* 0x000f220000100800 */
[----:B0-----:R-:W-:-:S03]  /*1a80*/  SHF.R.U32.HI R34, RZ, 0x7, R20 ;  /* 0x00000007ff227819 */ /* 0x001fc60000011614 */
[----:B------:R0:W3:Y:S01]  /*1a90*/  @P0 LDG.E R27, desc[UR42][R4.64] ;  /* 0x0000002a041b0981 */ /* 0x0000e2000c1e1900 */
[----:B-1----:R-:W-:Y:S01]  /*1aa0*/  ISETP.NE.AND P0, PT, R0, 0x1, PT ;  /* 0x000000010000780c */ /* 0x002fe20003f05270 */
[----:B------:R-:W-:Y:S01]  /*1ab0*/  ULDC.64 UR4, c[0x0][0x2f8] ;  /* 0x0000be0000047ab9 */ /* 0x000fe20000000a00 */
[----:B------:R-:W-:Y:S01]  /*1ac0*/  SHF.R.S32.HI R41, RZ, 0x1f, R45 ;  /* 0x0000001fff297819 */ /* 0x000fe2000001142d */
[----:B------:R-:W4:Y:S01]  /*1ad0*/  LDL R20, [R1+0x20] ;  /* 0x0000200001147983 */ /* 0x000f220000100800 */
[----:B------:R-:W1:Y:S03]  /*1ae0*/  LDC.64 R114, c[0x0][0x3e8] ;  /* 0x0000fa00ff727b82 */ /* 0x000e660000000a00 */
[-C--:B--2---:R-:W-:Y:S02]  /*1af0*/  IMAD R6, R41, R102.reuse, RZ ;  /* 0x0000006629067224 */ /* 0x084fe400078e02ff */
[----:B0-----:R-:W-:-:S04]  /*1b00*/  IMAD.WIDE.U32 R4, R45, R102, RZ ;  /* 0x000000662d047225 */ /* 0x001fc800078e00ff */
[----:B------:R-:W0:Y:S08]  /*1b10*/  @P0 LDC R3, c[0x0][0x42c] ;  /* 0x00010b00ff030b82 */ /* 0x000e300000000800 */
[----:B------:R-:W2:Y:S01]  /*1b20*/  @P0 LDC R7, c[0x0][0x430] ;  /* 0x00010c00ff070b82 */ /* 0x000ea20000000800 */
[----:B0-----:R-:W-:-:S04]  /*1b30*/  @P0 IMAD.HI.U32 R0, R126, R3, RZ ;  /* 0x000000037e000227 */ /* 0x001fc800078e00ff */
[----:B------:R-:W-:Y:S01]  /*1b40*/  IMAD.MOV.U32 R3, RZ, RZ, R126 ;  /* 0x000000ffff037224 */ /* 0x000fe200078e007e */
[----:B--2---:R-:W-:Y:S01]  /*1b50*/  @P0 SHF.R.U32.HI R3, RZ, R7, R0 ;  /* 0x00000007ff030219 */ /* 0x004fe20000011600 */
[----:B------:R-:W-:Y:S01]  /*1b60*/  IMAD R7, R45, R103, R6 ;  /* 0x000000672d077224 */ /* 0x000fe200078e0206 */
[----:B------:R-:W-:Y:S02]  /*1b70*/  ISETP.NE.U32.AND P0, PT, RZ, UR6, PT ;  /* 0x00000006ff007c0c */ /* 0x000fe4000bf05070 */
[----:B------:R-:W-:Y:S01]  /*1b80*/  SHF.R.S32.HI R8, RZ, 0x1f, R3 ;  /* 0x0000001fff087819 */ /* 0x000fe20000011403 */
[----:B------:R-:W-:Y:S01]  /*1b90*/  IMAD.IADD R5, R5, 0x1, R7 ;  /* 0x0000000105057824 */ /* 0x000fe200078e0207 */
[----:B------:R-:W-:-:S03]  /*1ba0*/  ISETP.NE.AND.EX P0, PT, RZ, UR7, PT, P0 ;  /* 0x00000007ff007c0c */ /* 0x000fc6000bf05300 */
[----:B------:R-:W-:Y:S01]  /*1bb0*/  IMAD R6, R8, UR4, RZ ;  /* 0x0000000408067c24 */ /* 0x000fe2000f8e02ff */
[----:B------:R-:W-:Y:S01]  /*1bc0*/  ISETP.NE.AND P6, PT, R34, 0x1, PT ;  /* 0x000000012200780c */ /* 0x000fe20003fc5270 */
[----:B------:R-:W-:-:S04]  /*1bd0*/  IMAD.WIDE.U32 R4, R3, UR4, R4 ;  /* 0x0000000403047c25 */ /* 0x000fc8000f8e0004 */
[----:B------:R-:W-:Y:S01]  /*1be0*/  IMAD R7, R3, UR5, R6 ;  /* 0x0000000503077c24 */ /* 0x000fe2000f8e0206 */
[----:B------:R-:W-:-:S03]  /*1bf0*/  ULDC.64 UR4, c[0x0][0x300] ;  /* 0x0000c00000047ab9 */ /* 0x000fc60000000a00 */
[----:B------:R-:W-:Y:S01]  /*1c00*/  IMAD.IADD R5, R5, 0x1, R7 ;  /* 0x0000000105057824 */ /* 0x000fe200078e0207 */
[----:B------:R-:W-:Y:S02]  /*1c10*/  SHF.R.S32.HI R17, RZ, 0x1f, R16 ;  /* 0x0000001fff117819 */ /* 0x000fe40000011410 */
[----:B------:R-:W-:Y:S01]  /*1c20*/  ISETP.GE.AND P2, PT, R16, R123, PT ;  /* 0x0000007b1000720c */ /* 0x000fe20003f46270 */
[----:B-1----:R-:W-:-:S04]  /*1c30*/  IMAD R10, R23, R114, RZ ;  /* 0x00000072170a7224 */ /* 0x002fc800078e02ff */
[C---:B------:R-:W-:Y:S02]  /*1c40*/  IMAD R89, R22.reuse, R115, R10 ;  /* 0x0000007316597224 */ /* 0x040fe400078e020a */
[----:B------:R-:W-:-:S04]  /*1c50*/  IMAD.WIDE.U32 R10, R22, R114, R16 ;  /* 0x00000072160a7225 */ /* 0x000fc800078e0010 */
[----:B------:R-:W-:Y:S01]  /*1c60*/  IMAD.MOV.U32 R88, RZ, RZ, R10 ;  /* 0x000000ffff587224 */ /* 0x000fe200078e000a */
[----:B------:R-:W-:-:S04]  /*1c70*/  SHF.L.U32 R30, R234, 0x7, RZ ;  /* 0x00000007ea1e7819 */ /* 0x000fc800000006ff */
[----:B------:R-:W-:Y:S01]  /*1c80*/  LOP3.LUT R30, R30, 0x380, RZ, 0xc0, !PT ;  /* 0x000003801e1e7812 */ /* 0x000fe200078ec0ff */
[----:B------:R-:W-:Y:S02]  /*1c90*/  IMAD.SHL.U32 R29, R233, 0x80, RZ ;  /* 0x00000080e91d7824 */ /* 0x000fe400078e00ff */
[----:B------:R-:W-:Y:S01]  /*1ca0*/  IMAD.SHL.U32 R28, R235, 0x80, RZ ;  /* 0x00000080eb1c7824 */ /* 0x000fe200078e00ff */
[----:B-----5:R-:W-:Y:S01]  /*1cb0*/  SHF.R.S32.HI R31, RZ, 0x1f, R121 ;  /* 0x0000001fff1f7819 */ /* 0x020fe20000011479 */
[C---:B------:R-:W-:Y:S01]  /*1cc0*/  IMAD.SHL.U32 R92, R102.reuse, 0x20, RZ ;  /* 0x00000020665c7824 */ /* 0x040fe200078e00ff */
[----:B------:R-:W-:Y:S02]  /*1cd0*/  SHF.L.U64.HI R93, R102, 0x5, R103 ;  /* 0x00000005665d7819 */ /* 0x000fe40000010267 */
[----:B------:R-:W-:Y:S02]  /*1ce0*/  LOP3.LUT R29, R29, 0x380, RZ, 0xc0, !PT ;  /* 0x000003801d1d7812 */ /* 0x000fe400078ec0ff */
[----:B------:R-:W-:Y:S01]  /*1cf0*/  LOP3.LUT R28, R28, 0x380, RZ, 0xc0, !PT ;  /* 0x000003801c1c7812 */ /* 0x000fe200078ec0ff */
[----:B------:R-:W-:Y:S01]  /*1d00*/  IMAD.WIDE.U32 R46, R22, R102, R92 ;  /* 0x00000066162e7225 */ /* 0x000fe200078e005c */
[----:B------:R-:W-:-:S02]  /*1d10*/  SHF.R.U32.HI R26, RZ, 0x3, R29 ;  /* 0x00000003ff1a7819 */ /* 0x000fc4000001161d */
[----:B------:R-:W-:Y:S01]  /*1d20*/  SHF.R.U32.HI R21, RZ, 0x3, R28 ;  /* 0x00000003ff157819 */ /* 0x000fe2000001161c */
[----:B------:R-:W-:Y:S02]  /*1d30*/  IMAD R32, R31, R38, RZ ;  /* 0x000000261f207224 */ /* 0x000fe400078e02ff */
[----:B------:R-:W-:Y:S01]  /*1d40*/  IMAD.WIDE.U32 R42, R22, R102, R16 ;  /* 0x00000066162a7225 */ /* 0x000fe200078e0010 */
[----:B------:R-:W-:Y:S02]  /*1d50*/  SHF.L.U64.HI R116, R38, 0x7, R39 ;  /* 0x0000000726747819 */ /* 0x000fe40000010227 */
[----:B------:R-:W-:Y:S01]  /*1d60*/  IADD3 R133, R34, 0x8, RZ ;  /* 0x0000000822857810 */ /* 0x000fe20007ffe0ff */
[C---:B------:R-:W-:Y:S01]  /*1d70*/  IMAD.SHL.U32 R136, R102.reuse, 0x80, RZ ;  /* 0x0000008066887824 */ /* 0x040fe200078e00ff */
[----:B------:R-:W-:Y:S02]  /*1d80*/  SHF.L.U64.HI R111, R102, 0x6, R103 ;  /* 0x00000006666f7819 */ /* 0x000fe40000010267 */
[----:B---3--:R-:W-:-:S02]  /*1d90*/  SHF.R.S32.HI R0, RZ, 0x1f, R27 ;  /* 0x0000001fff007819 */ /* 0x008fc4000001141b */
[----:B------:R-:W-:Y:S02]  /*1da0*/  SEL R99, R27, RZ, !P0 ;  /* 0x000000ff1b637207 */ /* 0x000fe40004000000 */
[----:B------:R-:W-:-:S05]  /*1db0*/  SEL R6, R0, RZ, !P0 ;  /* 0x000000ff00067207 */ /* 0x000fca0004000000 */
[----:B------:R-:W-:Y:S02]  /*1dc0*/  IMAD R0, R6, UR4, RZ ;  /* 0x0000000406007c24 */ /* 0x000fe4000f8e02ff */
[----:B------:R-:W-:-:S04]  /*1dd0*/  IMAD.WIDE.U32 R100, R99, UR4, R4 ;  /* 0x0000000463647c25 */ /* 0x000fc8000f8e0004 */
[----:B------:R-:W-:Y:S01]  /*1de0*/  IMAD R37, R99, UR5, R0 ;  /* 0x0000000563257c24 */ /* 0x000fe2000f8e0200 */
[----:B------:R-:W-:Y:S05]  /*1df0*/  @!P6 WARPSYNC.ALL ;  /* 0x000000000000e948 */ /* 0x000fea0003800000 */
[----:B------:R-:W-:Y:S02]  /*1e00*/  ULDC.64 UR4, c[0x0][0x320] ;  /* 0x0000c80000047ab9 */ /* 0x000fe40000000a00 */
[----:B------:R-:W-:Y:S02]  /*1e10*/  IMAD R0, R8, UR4, RZ ;  /* 0x0000000408007c24 */ /* 0x000fe4000f8e02ff */
[----:B------:R-:W-:-:S04]  /*1e20*/  IMAD.WIDE.U32 R4, R3, UR4, R16 ;  /* 0x0000000403047c25 */ /* 0x000fc8000f8e0010 */
[----:B------:R-:W-:Y:S01]  /*1e30*/  IMAD R7, R3, UR5, R0 ;  /* 0x0000000503077c24 */ /* 0x000fe2000f8e0200 */
[----:B------:R-:W-:Y:S02]  /*1e40*/  ULDC.64 UR4, c[0x0][0x328] ;  /* 0x0000ca0000047ab9 */ /* 0x000fe40000000a00 */
[----:B------:R-:W-:Y:S02]  /*1e50*/  IMAD R0, R6, UR4, RZ ;  /* 0x0000000406007c24 */ /* 0x000fe4000f8e02ff */
[----:B------:R-:W-:Y:S01]  /*1e60*/  IADD3 R5, R5, R7, RZ ;  /* 0x0000000705057210 */ /* 0x000fe20007ffe0ff */
[--C-:B------:R-:W-:Y:S01]  /*1e70*/  IMAD.MOV.U32 R6, RZ, RZ, R18.reuse ;  /* 0x000000ffff067224 */ /* 0x100fe200078e0012 */
[----:B------:R-:W-:Y:S01]  /*1e80*/  SHF.R.S32.HI R7, RZ, 0x1f, R18 ;  /* 0x0000001fff077819 */ /* 0x000fe20000011412 */
[----:B------:R-:W-:Y:S02]  /*1e90*/  IMAD R53, R99, UR5, R0 ;  /* 0x0000000563357c24 */ /* 0x000fe4000f8e0200 */
[----:B------:R-:W-:-:S02]  /*1ea0*/  IMAD R0, R23, R38, RZ ;  /* 0x0000002617007224 */ /* 0x000fc400078e02ff */
[----:B------:R-:W-:Y:S01]  /*1eb0*/  IMAD.WIDE.U32 R98, R99, UR4, R4 ;  /* 0x0000000463627c25 */ /* 0x000fe2000f8e0004 */
[----:B------:R-:W-:Y:S01]  /*1ec0*/  SHF.R.U32.HI R27, RZ, 0x3, R30 ;  /* 0x00000003ff1b7819 */ /* 0x000fe2000001161e */
[----:B------:R-:W-:Y:S02]  /*1ed0*/  ULDC UR4, c[0x0][0x2e4] ;  /* 0x0000b90000047ab9 */ /* 0x000fe40000000800 */
[C---:B------:R-:W-:Y:S02]  /*1ee0*/  IMAD R3, R22.reuse, R39, R0 ;  /* 0x0000002716037224 */ /* 0x040fe400078e0200 */
[----:B------:R-:W-:-:S04]  /*1ef0*/  IMAD.WIDE.U32 R4, R22, R38, R6 ;  /* 0x0000002616047225 */ /* 0x000fc800078e0006 */
[----:B------:R-:W-:-:S04]  /*1f00*/  IMAD.WIDE.U32 R8, R22, R38, R16 ;  /* 0x0000002616087225 */ /* 0x000fc800078e0010 */
[----:B------:R-:W-:Y:S02]  /*1f10*/  IMAD.IADD R5, R5, 0x1, R3 ;  /* 0x0000000105057824 */ /* 0x000fe400078e0203 */
[----:B------:R-:W-:Y:S01]  /*1f20*/  IMAD.IADD R9, R3, 0x1, R9 ;  /* 0x0000000103097824 */ /* 0x000fe200078e0209 */
[----:B------:R-:W-:-:S05]  /*1f30*/  SEL R3, R123, RZ, P2 ;  /* 0x000000ff7b037207 */ /* 0x000fca0001000000 */
[----:B------:R-:W-:-:S05]  /*1f40*/  IMAD.IADD R3, R16, 0x1, R3 ;  /* 0x0000000110037824 */ /* 0x000fca00078e0203 */
[----:B------:R-:W-:-:S04]  /*1f50*/  SHF.R.S32.HI R10, RZ, 0x1f, R3 ;  /* 0x0000001fff0a7819 */ /* 0x000fc80000011403 */
[CC--:B------:R-:W-:Y:S02]  /*1f60*/  LEA.HI R49, R10.reuse, R3.reuse, RZ, 0x4 ;  /* 0x000000030a317211 */ /* 0x0c0fe400078f20ff */
[----:B------:R-:W-:Y:S01]  /*1f70*/  LEA.HI R3, R10, R3, RZ, 0x7 ;  /* 0x000000030a037211 */ /* 0x000fe200078f38ff */
[----:B------:R-:W-:-:S04]  /*1f80*/  IMAD.WIDE.U32 R6, R22, R114, R6 ;  /* 0x0000007216067225 */ /* 0x000fc800078e0006 */
[----:B------:R-:W-:Y:S01]  /*1f90*/  IMAD.SHL.U32 R10, R3, 0x80, RZ ;  /* 0x00000080030a7824 */ /* 0x000fe200078e00ff */
[--C-:B------:R-:W-:Y:S02]  /*1fa0*/  LOP3.LUT R3, R12, 0x70, R49.reuse, 0xf8, !PT ;  /* 0x000000700c037812 */ /* 0x100fe400078ef831 */
[----:B------:R-:W-:Y:S02]  /*1fb0*/  LOP3.LUT R12, R30, 0x70, R49, 0xf8, !PT ;  /* 0x000000701e0c7812 */ /* 0x000fe400078ef831 */
[----:B------:R-:W-:Y:S02]  /*1fc0*/  LOP3.LUT R10, R10, 0xffffc000, RZ, 0xc0, !PT ;  /* 0xffffc0000a0a7812 */ /* 0x000fe400078ec0ff */
[----:B----4-:R-:W-:Y:S02]  /*1fd0*/  LOP3.LUT R3, R3, R36, RZ, 0x3c, !PT ;  /* 0x0000002403037212 */ /* 0x010fe400078e3cff */
[----:B------:R-:W-:Y:S01]  /*1fe0*/  IADD3 R7, R7, R89, RZ ;  /* 0x0000005907077210 */ /* 0x000fe20007ffe0ff */
[----:B------:R-:W-:Y:S01]  /*1ff0*/  IMAD.IADD R89, R89, 0x1, R11 ;  /* 0x0000000159597824 */ /* 0x000fe200078e020b */
[----:B------:R-:W-:-:S02]  /*2000*/  LOP3.LUT R11, R12, R27, RZ, 0x3c, !PT ;  /* 0x0000001b0c0b7212 */ /* 0x000fc400078e3cff */
[----:B------:R-:W-:Y:S01]  /*2010*/  IADD3 R122, R3, R10, R35 ;  /* 0x0000000a037a7210 */ /* 0x000fe20007ffe023 */
[----:B------:R-:W-:Y:S01]  /*2020*/  IMAD R3, R23, R102, RZ ;  /* 0x0000006617037224 */ /* 0x000fe200078e02ff */
[----:B------:R-:W-:Y:S01]  /*2030*/  IADD3 R120, R11, R10, R33 ;  /* 0x0000000a0b787210 */ /* 0x000fe20007ffe021 */
[----:B------:R-:W-:Y:S01]  /*2040*/  IMAD.WIDE.U32 R96, R121, R38, R4 ;  /* 0x0000002679607225 */ /* 0x000fe200078e0004 */
[----:B------:R-:W-:-:S03]  /*2050*/  LOP3.LUT R13, R29, 0x70, R49, 0xf8, !PT ;  /* 0x000000701d0d7812 */ /* 0x000fc600078ef831 */
[----:B------:R-:W-:Y:S01]  /*2060*/  IMAD R4, R31, R114, RZ ;  /* 0x000000721f047224 */ /* 0x000fe200078e02ff */
[----:B------:R-:W-:Y:S01]  /*2070*/  LOP3.LUT R14, R28, 0x70, R49, 0xf8, !PT ;  /* 0x000000701c0e7812 */ /* 0x000fe200078ef831 */
[C---:B------:R-:W-:Y:S01]  /*2080*/  IMAD R33, R22.reuse, R103, R3 ;  /* 0x0000006716217224 */ /* 0x040fe200078e0203 */
[----:B------:R-:W-:Y:S01]  /*2090*/  IADD3 R44, P0, R22, R45, RZ ;  /* 0x0000002d162c7210 */ /* 0x000fe20007f1e0ff */
[----:B------:R-:W-:Y:S01]  /*20a0*/  IMAD R51, R121, R115, R4 ;  /* 0x0000007379337224 */ /* 0x000fe200078e0204 */
[----:B------:R-:W-:Y:S01]  /*20b0*/  LOP3.LUT R13, R13, R26, RZ, 0x3c, !PT ;  /* 0x0000001a0d0d7212 */ /* 0x000fe200078e3cff */
[----:B------:R-:W-:Y:S01]  /*20c0*/  IMAD.IADD R4, R33, 0x1, R47 ;  /* 0x0000000121047824 */ /* 0x000fe200078e022f */
[----:B------:R-:W-:Y:S02]  /*20d0*/  LOP3.LUT R117, R14, R21, RZ, 0x3c, !PT ;  /* 0x000000150e757212 */ /* 0x000fe400078e3cff */
[----:B------:R-:W-:Y:S01]  /*20e0*/  IADD3 R3, P1, R92, R46, RZ ;  /* 0x0000002e5c037210 */ /* 0x000fe20007f3e0ff */
[----:B------:R-:W-:Y:S01]  /*20f0*/  IMAD R35, R121, R39, R32 ;  /* 0x0000002779237224 */ /* 0x000fe200078e0220 */
[----:B------:R-:W-:Y:S01]  /*2100*/  IADD3 R32, R43, R33, RZ ;  /* 0x000000212b207210 */ /* 0x000fe20007ffe0ff */
[----:B------:R-:W-:-:S02]  /*2110*/  IMAD.X R45, R23, 0x1, R41, P0 ;  /* 0x00000001172d7824 */ /* 0x000fc400000e0629 */
[----:B------:R-:W-:Y:S01]  /*2120*/  IMAD.IADD R36, R101, 0x1, R37 ;  /* 0x0000000165247824 */ /* 0x000fe200078e0225 */
[----:B------:R-:W-:Y:S01]  /*2130*/  IADD3 R37, P0, R100, R42, RZ ;  /* 0x0000002a64257210 */ /* 0x000fe20007f1e0ff */
[----:B------:R-:W-:Y:S01]  /*2140*/  IMAD.WIDE.U32 R94, R121, R38, R8 ;  /* 0x00000026795e7225 */ /* 0x000fe200078e0008 */
[-C--:B------:R-:W-:Y:S02]  /*2150*/  IADD3 R119, R13, R10.reuse, R20 ;  /* 0x0000000a0d777210 */ /* 0x080fe40007ffe014 */
[----:B------:R-:W-:Y:S01]  /*2160*/  IADD3 R117, R117, R10, R15 ;  /* 0x0000000a75757210 */ /* 0x000fe20007ffe00f */
[----:B------:R-:W-:Y:S01]  /*2170*/  IMAD.WIDE.U32 R90, R121, R114, R6 ;  /* 0x00000072795a7225 */ /* 0x000fe200078e0006 */
[----:B------:R-:W-:Y:S02]  /*2180*/  IADD3.X R31, R4, R93, RZ, P1, !PT ;  /* 0x0000005d041f7210 */ /* 0x000fe40000ffe4ff */
[C-C-:B------:R-:W-:Y:S01]  /*2190*/  SHF.L.U64.HI R20, R38.reuse, 0x5, R39.reuse ;  /* 0x0000000526147819 */ /* 0x140fe20000010227 */
[C---:B------:R-:W-:Y:S01]  /*21a0*/  IMAD.SHL.U32 R13, R38.reuse, 0x40, RZ ;  /* 0x00000040260d7824 */ /* 0x040fe200078e00ff */
[C---:B------:R-:W-:Y:S01]  /*21b0*/  SHF.L.U64.HI R15, R38.reuse, 0x6, R39 ;  /* 0x00000006260f7819 */ /* 0x040fe20000010227 */
[----:B------:R-:W-:Y:S01]  /*21c0*/  IMAD.SHL.U32 R12, R38, 0x80, RZ ;  /* 0x00000080260c7824 */ /* 0x000fe200078e00ff */
[----:B------:R-:W-:Y:S01]  /*21d0*/  IADD3 R113, P1, R3, R92, RZ ;  /* 0x0000005c03717210 */ /* 0x000fe20007f3e0ff */
[----:B------:R-:W-:Y:S01]  /*21e0*/  VIADD R6, R16, 0x80 ;  /* 0x0000008010067836 */ /* 0x000fe20000000000 */
[----:B------:R-:W-:Y:S01]  /*21f0*/  P2R R0, PR, RZ, 0x4 ;  /* 0x00000004ff007803 */ /* 0x000fe20000000000 */
[----:B------:R-:W-:Y:S01]  /*2200*/  IMAD.WIDE.U32 R88, R121, R114, R88 ;  /* 0x0000007279587225 */ /* 0x000fe200078e0058 */
[----:B------:R-:W-:-:S02]  /*2210*/  SHF.L.U32 R14, R38, 0x5, RZ ;  /* 0x00000005260e7819 */ /* 0x000fc400000006ff */
[----:B------:R-:W-:Y:S02]  /*2220*/  IADD3 R39, P3, R100, 0x80, RZ ;  /* 0x0000008064277810 */ /* 0x000fe40007f7e0ff */
[----:B------:R-:W-:Y:S02]  /*2230*/  LOP3.LUT R38, R49, 0xfffffff0, RZ, 0xc0, !PT ;  /* 0xfffffff031267812 */ /* 0x000fe400078ec0ff */
[----:B------:R-:W-:Y:S02]  /*2240*/  IADD3.X R40, R32, R36, RZ, P0, !PT ;  /* 0x0000002420287210 */ /* 0x000fe400007fe4ff */
[----:B------:R-:W-:Y:S01]  /*2250*/  IADD3 R41, P2, R37, 0x80, RZ ;  /* 0x0000008025297810 */ /* 0x000fe20007f5e0ff */
[----:B------:R-:W-:Y:S01]  /*2260*/  IMAD.X R112, R31, 0x1, R93, P1 ;  /* 0x000000011f707824 */ /* 0x000fe200008e065d */
[C---:B------:R-:W-:Y:S01]  /*2270*/  SHF.L.U64.HI R11, R114.reuse, 0x5, R115 ;  /* 0x00000005720b7819 */ /* 0x040fe20000010273 */
[----:B------:R-:W-:Y:S01]  /*2280*/  IMAD.IADD R33, R97, 0x1, R35 ;  /* 0x0000000161217824 */ /* 0x000fe200078e0223 */
[C---:B------:R-:W-:Y:S01]  /*2290*/  SHF.L.U64.HI R10, R114.reuse, 0x6, R115 ;  /* 0x00000006720a7819 */ /* 0x040fe20000010273 */
[----:B------:R-:W-:Y:S01]  /*22a0*/  IMAD.SHL.U32 R8, R114, 0x40, RZ ;  /* 0x0000004072087824 */ /* 0x000fe200078e00ff */
[----:B------:R-:W-:Y:S01]  /*22b0*/  SHF.L.U64.HI R5, R102, 0x7, R103 ;  /* 0x0000000766057819 */ /* 0x000fe20000010267 */
[C---:B------:R-:W-:Y:S01]  /*22c0*/  IMAD.SHL.U32 R7, R114.reuse, 0x80, RZ ;  /* 0x0000008072077824 */ /* 0x040fe200078e00ff */
[----:B------:R-:W-:Y:S01]  /*22d0*/  IADD3 R34, R35, R95, RZ ;  /* 0x0000005f23227210 */ /* 0x000fe20007ffe0ff */
[----:B------:R-:W-:Y:S01]  /*22e0*/  IMAD.SHL.U32 R123, R123, 0x2, RZ ;  /* 0x000000027b7b7824 */ /* 0x000fe200078e00ff */
[C---:B------:R-:W-:Y:S01]  /*22f0*/  SHF.L.U64.HI R115, R114.reuse, 0x7, R115 ;  /* 0x0000000772737819 */ /* 0x040fe20000010273 */
[----:B------:R-:W-:Y:S01]  /*2300*/  IMAD.IADD R35, R91, 0x1, R51 ;  /* 0x000000015b237824 */ /* 0x000fe200078e0233 */
[----:B------:R-:W-:Y:S01]  /*2310*/  SHF.L.U32 R9, R114, 0x5, RZ ;  /* 0x0000000572097819 */ /* 0x000fe200000006ff */
[----:B------:R-:W-:Y:S01]  /*2320*/  IMAD.IADD R103, R51, 0x1, R89 ;  /* 0x0000000133677824 */ /* 0x000fe200078e0259 */
[----:B------:R-:W-:Y:S01]  /*2330*/  @!P6 BAR.SYNC.DEFER_BLOCKING 0x9, 0x100 ;  /* 0x024400000000eb1d */ /* 0x000fe20000010000 */
[----:B------:R-:W-:Y:S01]  /*2340*/  ISETP.GE.AND P0, PT, R16, UR4, PT ;  /* 0x0000000410007c0c */ /* 0x000fe2000bf06270 */
[----:B------:R-:W-:Y:S01]  /*2350*/  IMAD.X R106, RZ, RZ, R36, P3 ;  /* 0x000000ffff6a7224 */ /* 0x000fe200018e0624 */
[----:B------:R-:W-:Y:S01]  /*2360*/  ISETP.GE.AND P1, PT, R6, UR4, PT ;  /* 0x0000000406007c0c */ /* 0x000fe2000bf26270 */
[----:B------:R-:W-:Y:S01]  /*2370*/  IMAD.IADD R108, R99, 0x1, R53 ;  /* 0x00000001636c7824 */ /* 0x000fe200078e0235 */
[----:B------:R-:W-:-:S02]  /*2380*/  SHF.R.S32.HI R104, RZ, 0x4, R49 ;  /* 0x00000004ff687819 */ /* 0x000fc40000011431 */
[----:B------:R-:W-:Y:S02]  /*2390*/  SHF.R.S32.HI R105, RZ, 0x1f, R38 ;  /* 0x0000001fff697819 */ /* 0x000fe40000011426 */
[----:B------:R-:W-:-:S07]  /*23a0*/  IADD3.X R107, RZ, R40, RZ, P2, !PT ;  /* 0x00000028ff6b7210 */ /* 0x000fce00017fe4ff */
.L_x_381:
[----:B------:R-:W2:Y:S01]  /*23b0*/  LDL R48, [R1+0x4] ;  /* 0x0000040001307983 */ /* 0x000ea20000100800 */
[----:B------:R-:W0:Y:S03]  /*23c0*/  LDC R130, c[0x0][0x3d4] ;  /* 0x0000f500ff827b82 */ /* 0x000e260000000800 */
[----:B------:R-:W3:Y:S04]  /*23d0*/  LDL R50, [R1+0xc] ;  /* 0x00000c0001327983 */ /* 0x000ee80000100800 */
[----:B------:R-:W3:Y:S01]  /*23e0*/  LDL R49, [R1+0x10] ;  /* 0x0000100001317983 */ /* 0x000ee20000100800 */
[----:B------:R-:W-:Y:S01]  /*23f0*/  VIADD R25, R25, 0xffffffff ;  /* 0xffffffff19197836 */ /* 0x000fe20000000000 */
[----:B------:R-:W-:Y:S05]  /*2400*/  YIELD ;  /* 0x0000000000007946 */ /* 0x000fea0003800000 */
[----:B------:R-:W-:Y:S01]  /*2410*/  ISETP.GT.AND P3, PT, R25, R24, PT ;  /* 0x000000181900720c */ /* 0x000fe20003f64270 */
[----:B------:R-:W-:Y:S03]  /*2420*/  BSSY B0, `(.L_x_298) ;  /* 0x000090c000007945 */ /* 0x000fe60003800000 */
[----:B------:R-:W-:-:S02]  /*2430*/  P2R R110, PR, RZ, 0x8 ;  /* 0x00000008ff6e7803 */ /* 0x000fc40000000000 */
[----:B0-----:R-:W-:Y:S02]  /*2440*/  ISETP.GE.AND P2, PT, R130, 0x1, PT ;  /* 0x000000018200780c */ /* 0x001fe40003f46270 */
[----:B--2---:R-:W-:-:S04]  /*2450*/  LOP3.LUT R48, R48, 0x70, R16, 0xf8, !PT ;  /* 0x0000007030307812 */ /* 0x004fc800078ef810 */
[----:B---3--:R-:W-:-:S04]  /*2460*/  LOP3.LUT R49, R49, R48, R50, 0xf6, !PT ;  /* 0x0000003031317212 */ /* 0x008fc800078ef632 */
[----:B------:R-:W-:-:S05]  /*2470*/  LEA R114, R232, R49, 0xf ;  /* 0x00000031e8727211 */ /* 0x000fca00078e78ff */
[----:B------:R-:W-:Y:S01]  /*2480*/  IMAD.IADD R114, R19, 0x1, R114 ;  /* 0x0000000113727824 */ /* 0x000fe200078e0272 */
[----:B------:R-:W-:Y:S06]  /*2490*/  @!P2 BRA `(.L_x_299) ;  /* 0x0000008800d0a947 */ /* 0x000fec0003800000 */
[----:B------:R-:W-:Y:S01]  /*24a0*/  ULDC.U8 UR4, c[0x0][0x3f0] ;  /* 0x0000fc0000047ab9 */ /* 0x000fe20000000000 */
[----:B------:R-:W-:Y:S01]  /*24b0*/  SHF.R.S32.HI R49, RZ, 0x1f, R25 ;  /* 0x0000001fff317819 */ /* 0x000fe20000011419 */
[-C--:B------:R-:W-:Y:S01]  /*24c0*/  IMAD R48, R5, R25.reuse, RZ ;  /* 0x0000001905307224 */ /* 0x080fe200078e02ff */
[----:B------:R-:W-:Y:S01]  /*24d0*/  ISETP.NE.AND P2, PT, RZ, UR4, PT ;  /* 0x00000004ff007c0c */ /* 0x000fe2000bf45270 */
[-C--:B------:R-:W-:Y:S02]  /*24e0*/  IMAD R50, R116, R25.reuse, RZ ;  /* 0x0000001974327224 */ /* 0x080fe400078e02ff */
[----:B------:R-:W-:Y:S02]  /*24f0*/  IMAD R52, R115, R25, RZ ;  /* 0x0000001973347224 */ /* 0x000fe400078e02ff */
[C---:B------:R-:W-:Y:S02]  /*2500*/  IMAD R131, R49.reuse, R136, R48 ;  /* 0x0000008831837224 */ /* 0x040fe400078e0230 */
[----:B------:R-:W-:-:S02]  /*2510*/  IMAD R53, R49, R12, R50 ;  /* 0x0000000c31357224 */ /* 0x000fc400078e0232 */
[----:B------:R-:W-:Y:S02]  /*2520*/  IMAD R55, R49, R7, R52 ;  /* 0x0000000731377224 */ /* 0x000fe400078e0234 */
[----:B------:R-:W-:Y:S02]  /*2530*/  IMAD R118, R25, -0x80, R2 ;  /* 0xffffff8019767824 */ /* 0x000fe400078e0202 */
[----:B------:R-:W-:-:S03]  /*2540*/  IMAD.WIDE.U32 R48, R12, R25, RZ ;  /* 0x000000190c307225 */ /* 0x000fc600078e00ff */
[----:B------:R-:W-:Y:S01]  /*2550*/  VIMNMX R118, R118, 0x80, PT ;  /* 0x0000008076767848 */ /* 0x000fe20003fe0100 */
[----:B------:R-:W-:Y:S01]  /*2560*/  IMAD.WIDE.U32 R128, R136, R25, RZ ;  /* 0x0000001988807225 */ /* 0x000fe200078e00ff */
[----:B------:R-:W-:-:S03]  /*2570*/  IADD3 R109, R49, R53, RZ ;  /* 0x00000035316d7210 */ /* 0x000fc60007ffe0ff */
[----:B------:R-:W-:-:S04]  /*2580*/  IMAD.WIDE.U32 R50, R7, R25, RZ ;  /* 0x0000001907327225 */ /* 0x000fc800078e00ff */
[----:B------:R-:W-:Y:S02]  /*2590*/  IMAD.IADD R131, R129, 0x1, R131 ;  /* 0x0000000181837824 */ /* 0x000fe400078e0283 */
[----:B------:R-:W-:Y:S01]  /*25a0*/  IMAD.IADD R124, R51, 0x1, R55 ;  /* 0x00000001337c7824 */ /* 0x000fe200078e0237 */
[----:B------:R-:W-:Y:S06]  /*25b0*/  @!P2 BRA `(.L_x_300) ;  /* 0x0000004000eca947 */ /* 0x000fec0003800000 */
[----:B------:R-:W-:Y:S01]  /*25c0*/  ISETP.GE.AND P2, PT, R22, R118, PT ;  /* 0x000000761600720c */ /* 0x000fe20003f46270 */
[----:B------:R-:W-:Y:S01]  /*25d0*/  BSSY B1, `(.L_x_301) ;  /* 0x0000017000017945 */ /* 0x000fe20003800000 */
[----:B------:R-:W-:Y:S02]  /*25e0*/  CS2R R68, SRZ ;  /* 0x0000000000447805 */ /* 0x000fe4000001ff00 */
[----:B------:R-:W-:Y:S02]  /*25f0*/  CS2R R76, SRZ ;  /* 0x00000000004c7805 */ /* 0x000fe4000001ff00 */
[----:B------:R-:W-:Y:S02]  /*2600*/  CS2R R80, SRZ ;  /* 0x0000000000507805 */ /* 0x000fe4000001ff00 */
[----:B------:R-:W-:Y:S02]  /*2610*/  CS2R R78, SRZ ;  /* 0x00000000004e7805 */ /* 0x000fe4000001ff00 */
[----:B------:R-:W-:-:S03]  /*2620*/  CS2R R82, SRZ ;  /* 0x0000000000527805 */ /* 0x000fc6000001ff00 */
[----:B------:R-:W-:Y:S05]  /*2630*/  @P2 BRA `(.L_x_302) ;  /* 0x0000000000402947 */ /* 0x000fea0003800000 */
[----:B------:R-:W-:Y:S01]  /*2640*/  ULDC.64 UR4, c[0x0][0x3c8] ;  /* 0x0000f20000047ab9 */ /* 0x000fe20000000a00 */
[----:B------:R-:W-:Y:S02]  /*2650*/  CS2R R80, SRZ ;  /* 0x0000000000507805 */ /* 0x000fe4000001ff00 */
[----:B------:R-:W-:Y:S02]  /*2660*/  IADD3 R52, P3, P4, R96, UR4, R48 ;  /* 0x0000000460347c10 */ /* 0x000fe4000fc7e030 */
[----:B------:R-:W-:Y:S02]  /*2670*/  CS2R R82, SRZ ;  /* 0x0000000000527805 */ /* 0x000fe4000001ff00 */
[----:B------:R-:W-:Y:S01]  /*2680*/  IADD3.X R53, R33, UR5, R109, P3, P4 ;  /* 0x0000000521357c10 */ /* 0x000fe20009fe846d */
[----:B------:R-:W-:Y:S02]  /*2690*/  ULDC.64 UR4, c[0x0][0x3e0] ;  /* 0x0000f80000047ab9 */ /* 0x000fe40000000a00 */
[----:B------:R-:W-:-:S04]  /*26a0*/  IADD3 R54, P3, P4, R90, UR4, R50 ;  /* 0x000000045a367c10 */ /* 0x000fc8000fc7e032 */
[----:B------:R-:W-:Y:S02]  /*26b0*/  IADD3.X R55, R35, UR5, R124, P3, P4 ;  /* 0x0000000523377c10 */ /* 0x000fe40009fe847c */
[----:B------:R-:W-:Y:S02]  /*26c0*/  ISETP.GE.AND P3, PT, R18, R130, PT ;  /* 0x000000821200720c */ /* 0x000fe40003f66270 */
[----:B------:R-:W-:Y:S02]  /*26d0*/  CS2R R76, SRZ ;  /* 0x00000000004c7805 */ /* 0x000fe4000001ff00 */
[----:B------:R-:W-:-:S09]  /*26e0*/  CS2R R78, SRZ ;  /* 0x00000000004e7805 */ /* 0x000fd2000001ff00 */
[----:B------:R0:W5:Y:S04]  /*26f0*/  @!P3 LDG.E.64 R80, desc[UR42][R52.64] ;  /* 0x0000002a3450b981 */ /* 0x000168000c1e1b00 */
[----:B------:R0:W5:Y:S01]  /*2700*/  @!P3 LDG.E.64 R82, desc[UR42][R54.64] ;  /* 0x0000002a3652b981 */ /* 0x000162000c1e1b00 */
[----:B------:R-:W-:-:S13]  /*2710*/  ISETP.GE.AND P3, PT, R236, R130, PT ;  /* 0x00000082ec00720c */ /* 0x000fda0003f66270 */
[----:B------:R0:W5:Y:S04]  /*2720*/  @!P3 LDG.E.64 R76, desc[UR42][R52.64+0x40] ;  /* 0x0000402a344cb981 */ /* 0x000168000c1e1b00 */
[----:B------:R0:W5:Y:S02]  /*2730*/  @!P3 LDG.E.64 R78, desc[UR42][R54.64+0x40] ;  /* 0x0000402a364eb981 */ /* 0x000164000c1e1b00 */
.L_x_302:
[----:B------:R-:W-:Y:S05]  /*2740*/  BSYNC B1 ;  /* 0x0000000000017941 */ /* 0x000fea0003800000 */
.L_x_301:
[----:B------:R-:W-:Y:S01]  /*2750*/  ISETP.GE.AND P3, PT, R234, R118, PT ;  /* 0x00000076ea00720c */ /* 0x000fe20003f66270 */
[----:B------:R-:W-:Y:S01]  /*2760*/  BSSY B1, `(.L_x_303) ;  /* 0x0000023000017945 */ /* 0x000fe20003800000 */
[----:B------:R-:W-:Y:S02]  /*2770*/  CS2R R72, SRZ ;  /* 0x0000000000487805 */ /* 0x000fe4000001ff00 */
[----:B------:R-:W-:Y:S02]  /*2780*/  CS2R R70, SRZ ;  /* 0x0000000000467805 */ /* 0x000fe4000001ff00 */
[----:B0-----:R-:W-:Y:S02]  /*2790*/  CS2R R52, SRZ ;  /* 0x0000000000347805 */ /* 0x001fe4000001ff00 */
[----:B------:R-:W-:Y:S02]  /*27a0*/  CS2R R60, SRZ ;  /* 0x00000000003c7805 */ /* 0x000fe4000001ff00 */
[----:B------:R-:W-:-:S02]  /*27b0*/  CS2R R64, SRZ ;  /* 0x0000000000407805 */ /* 0x000fc4000001ff00 */
[----:B------:R-:W-:Y:S02]  /*27c0*/  CS2R R62, SRZ ;  /* 0x00000000003e7805 */ /* 0x000fe4000001ff00 */
[----:B------:R-:W-:Y:S02]  /*27d0*/  CS2R R66, SRZ ;  /* 0x0000000000427805 */ /* 0x000fe4000001ff00 */
[----:B------:R-:W-:Y:S02]  /*27e0*/  CS2R R56, SRZ ;  /* 0x0000000000387805 */ /* 0x000fe4000001ff00 */
[----:B------:R-:W-:Y:S02]  /*27f0*/  CS2R R54, SRZ ;  /* 0x0000000000367805 */ /* 0x000fe4000001ff00 */
[----:B------:R-:W-:Y:S01]  /*2800*/  CS2R R58, SRZ ;  /* 0x00000000003a7805 */ /* 0x000fe2000001ff00 */
[----:B-----5:R-:W-:Y:S01]  /*2810*/  IMAD.MOV.U32 R137, RZ, RZ, R76 ;  /* 0x000000ffff897224 */ /* 0x020fe200078e004c */
[----:B------:R-:W-:-:S02]  /*2820*/  MOV R147, R80 ;  /* 0x0000005000937202 */ /* 0x000fc40000000f00 */
[----:B------:R-:W-:Y:S01]  /*2830*/  CS2R R74, SRZ ;  /* 0x00000000004a7805 */ /* 0x000fe2000001ff00 */
[----:B------:R-:W-:Y:S06]  /*2840*/  @P3 BRA `(.L_x_304) ;  /* 0x0000000000503947 */ /* 0x000fec0003800000 */
[----:B------:R-:W-:Y:S01]  /*2850*/  IADD3 R84, P4, P5, R96, R48, R14 ;  /* 0x0000003060547210 */ /* 0x000fe20007d9e00e */
[----:B------:R-:W-:Y:S01]  /*2860*/  ULDC.64 UR4, c[0x0][0x3c8] ;  /* 0x0000f20000047ab9 */ /* 0x000fe20000000a00 */
[----:B------:R-:W-:Y:S02]  /*2870*/  CS2R R72, SRZ ;  /* 0x0000000000487805 */ /* 0x000fe4000001ff00 */
[----:B------:R-:W-:Y:S02]  /*2880*/  CS2R R74, SRZ ;  /* 0x00000000004a7805 */ /* 0x000fe4000001ff00 */
[----:B------:R-:W-:Y:S02]  /*2890*/  IADD3.X R69, R33, R109, R20, P4, P5 ;  /* 0x0000006d21457210 */ /* 0x000fe400027ea414 */
[----:B------:R-:W-:-:S04]  /*28a0*/  IADD3 R86, P4, P5, R90, R50, R9 ;  /* 0x000000325a567210 */ /* 0x000fc80007d9e009 */
[----:B------:R-:W-:Y:S02]  /*28b0*/  IADD3.X R68, R35, R124, R11, P4, P5 ;  /* 0x0000007c23447210 */ /* 0x000fe400027ea40b */
[----:B------:R-:W-:-:S04]  /*28c0*/  IADD3 R84, P4, R84, UR4, RZ ;  /* 0x0000000454547c10 */ /* 0x000fc8000ff9e0ff */
[----:B------:R-:W-:Y:S01]  /*28d0*/  IADD3.X R85, R69, UR5, RZ, P4, !PT ;  /* 0x0000000545557c10 */ /* 0x000fe2000a7fe4ff */
[----:B------:R-:W-:Y:S02]  /*28e0*/  ULDC.64 UR4, c[0x0][0x3e0] ;  /* 0x0000f80000047ab9 */ /* 0x000fe40000000a00 */
[----:B------:R-:W-:-:S04]  /*28f0*/  IADD3 R86, P4, R86, UR4, RZ ;  /* 0x0000000456567c10 */ /* 0x000fc8000ff9e0ff */
[----:B------:R-:W-:Y:S02]  /*2900*/  IADD3.X R87, R68, UR5, RZ, P4, !PT ;  /* 0x0000000544577c10 */ /* 0x000fe4000a7fe4ff */
        /* <DEDUP_REMOVED lines=8> */
.L_x_304:
[----:B------:R-:W-:Y:S05]  /*2990*/  BSYNC B1 ;  /* 0x0000000000017941 */ /* 0x000fea0003800000 */
.L_x_303:
[----:B------:R-:W-:Y:S01]  /*29a0*/  ISETP.GE.AND P4, PT, R233, R118, PT ;  /* 0x00000076e900720c */ /* 0x000fe20003f86270 */
[----:B------:R-:W-:Y:S03]  /*29b0*/  BSSY B1, `(.L_x_305) ;  /* 0x0000017000017945 */ /* 0x000fe60003800000 */
[----:B------:R-:W-:-:S09]  /*29c0*/  P2R R148, PR, RZ, 0x10 ;  /* 0x00000010ff947803 */ /* 0x000fd20000000000 */
[----:B------:R-:W-:Y:S05]  /*29d0*/  @P4 BRA `(.L_x_306) ;  /* 0x0000000000504947 */ /* 0x000fea0003800000 */
[----:B0-----:R-:W-:Y:S01]  /*29e0*/  IADD3 R84, P4, P5, R96, R13, R48 ;  /* 0x0000000d60547210 */ /* 0x001fe20007d9e030 */
        /* <DEDUP_REMOVED lines=19> */
.L_x_306:
[----:B------:R-:W-:Y:S05]  /*2b20*/  BSYNC B1 ;  /* 0x0000000000017941 */ /* 0x000fea0003800000 */
.L_x_305:
[----:B------:R-:W-:Y:S01]  /*2b30*/  ISETP.GE.AND P4, PT, R235, R118, PT ;  /* 0x00000076eb00720c */ /* 0x000fe20003f86270 */
[----:B------:R-:W-:-:S12]  /*2b40*/  BSSY B1, `(.L_x_307) ;  /* 0x000001c000017945 */ /* 0x000fd80003800000 */
[----:B------:R-:W-:Y:S05]  /*2b50*/  @P4 BRA `(.L_x_308) ;  /* 0x0000000000684947 */ /* 0x000fea0003800000 */
[----:B------:R-:W2:Y:S01]  /*2b60*/  LDC.64 R52, c[0x0][0x3d8] ;  /* 0x0000f600ff347b82 */ /* 0x000ea20000000a00 */
[----:B------:R-:W-:Y:S01]  /*2b70*/  IMAD.MOV.U32 R49, RZ, RZ, R109 ;  /* 0x000000ffff317224 */ /* 0x000fe200078e006d */
[----:B------:R-:W-:Y:S01]  /*2b80*/  ULDC.64 UR4, c[0x0][0x3c8] ;  /* 0x0000f20000047ab9 */ /* 0x000fe20000000a00 */
[----:B------:R-:W-:Y:S02]  /*2b90*/  MOV R51, R124 ;  /* 0x0000007c00337202 */ /* 0x000fe40000000f00 */
[----:B------:R-:W-:Y:S02]  /*2ba0*/  CS2R R56, SRZ ;  /* 0x0000000000387805 */ /* 0x000fe4000001ff00 */
[----:B------:R-:W-:Y:S01]  /*2bb0*/  CS2R R58, SRZ ;  /* 0x00000000003a7805 */ /* 0x000fe2000001ff00 */
[----:B--2---:R-:W-:-:S04]  /*2bc0*/  IMAD.WIDE.U32 R48, R52, 0x60, R48 ;  /* 0x0000006034307825 */ /* 0x004fc800078e0030 */
[----:B------:R-:W-:Y:S01]  /*2bd0*/  IMAD R53, R53, 0x60, RZ ;  /* 0x0000006035357824 */ /* 0x000fe200078e02ff */
[----:B------:R-:W-:-:S03]  /*2be0*/  IADD3 R48, P5, P6, R96, UR4, R48 ;  /* 0x0000000460307c10 */ /* 0x000fc6000febe030 */
[----:B------:R-:W-:-:S05]  /*2bf0*/  IMAD.IADD R52, R49, 0x1, R53 ;  /* 0x0000000131347824 */ /* 0x000fca00078e0235 */
[----:B------:R-:W-:Y:S01]  /*2c00*/  IADD3.X R49, R33, UR5, R52, P5, P6 ;  /* 0x0000000521317c10 */ /* 0x000fe2000afec434 */
[----:B------:R-:W-:Y:S01]  /*2c10*/  ULDC.64 UR4, c[0x0][0x3e0] ;  /* 0x0000f80000047ab9 */ /* 0x000fe20000000a00 */
[----:B------:R-:W2:Y:S02]  /*2c20*/  LDC.64 R52, c[0x0][0x3e8] ;  /* 0x0000fa00ff347b82 */ /* 0x000ea40000000a00 */
[----:B--2---:R-:W-:-:S04]  /*2c30*/  IMAD.WIDE.U32 R50, R52, 0x60, R50 ;  /* 0x0000006034327825 */ /* 0x004fc800078e0032 */
[----:B------:R-:W-:Y:S01]  /*2c40*/  IMAD R53, R53, 0x60, RZ ;  /* 0x0000006035357824 */ /* 0x000fe200078e02ff */
[----:B------:R-:W-:-:S03]  /*2c50*/  IADD3 R50, P5, P6, R90, UR4, R50 ;  /* 0x000000045a327c10 */ /* 0x000fc6000febe032 */
[----:B------:R-:W-:-:S05]  /*2c60*/  IMAD.IADD R52, R51, 0x1, R53 ;  /* 0x0000000133347824 */ /* 0x000fca00078e0235 */
        /* <DEDUP_REMOVED lines=9> */
.L_x_308:
[----:B------:R-:W-:Y:S05]  /*2d00*/  BSYNC B1 ;  /* 0x0000000000017941 */ /* 0x000fea0003800000 */
.L_x_307:
[----:B------:R-:W-:Y:S01]  /*2d10*/  UISETP.NE.AND UP0, UPT, UR47, 0x3, UPT ;  /* 0x000000032f00788c */ /* 0x000fe2000bf05270 */
[----:B------:R-:W-:Y:S01]  /*2d20*/  IMAD.MOV.U32 R146, RZ, RZ, R78 ;  /* 0x000000ffff927224 */ /* 0x000fe200078e004e */
[----:B------:R-:W-:Y:S01]  /*2d30*/  MOV R159, R82 ;  /* 0x00000052009f7202 */ /* 0x000fe20000000f00 */
[----:B-----5:R-:W-:Y:S01]  /*2d40*/  IMAD.MOV.U32 R140, RZ, RZ, R68 ;  /* 0x000000ffff8c7224 */ /* 0x020fe200078e0044 */
[----:B------:R-:W-:Y:S01]  /*2d50*/  MOV R141, R70 ;  /* 0x00000046008d7202 */ /* 0x000fe20000000f00 */
[----:B------:R-:W-:Y:S01]  /*2d60*/  IMAD.MOV.U32 R142, RZ, RZ, R72 ;  /* 0x000000ffff8e7224 */ /* 0x000fe200078e0048 */
[----:B------:R-:W-:Y:S01]  /*2d70*/  PLOP3.LUT P5, PT, PT, PT, UP0, 0x80, 0x0 ;  /* 0x000000000000781c */ /* 0x000fe20003faf008 */
[----:B------:R-:W-:Y:S01]  /*2d80*/  IMAD.MOV.U32 R143, RZ, RZ, R74 ;  /* 0x000000ffff8f7224 */ /* 0x000fe200078e004a */
[----:B------:R-:W-:Y:S01]  /*2d90*/  MOV R138, R64 ;  /* 0x00000040008a7202 */ /* 0x000fe20000000f00 */
[----:B------:R-:W-:Y:S01]  /*2da0*/  IMAD.MOV.U32 R134, RZ, RZ, R60 ;  /* 0x000000ffff867224 */ /* 0x000fe200078e003c */
[----:B01----:R-:W-:Y:S01]  /*2db0*/  MOV R84, R52 ;  /* 0x0000003400547202 */ /* 0x003fe20000000f00 */
[----:B------:R-:W-:Y:S01]  /*2dc0*/  IMAD.MOV.U32 R135, RZ, RZ, R62 ;  /* 0x000000ffff877224 */ /* 0x000fe200078e003e */
[----:B------:R-:W-:Y:S01]  /*2dd0*/  MOV R87, R58 ;  /* 0x0000003a00577202 */ /* 0x000fe20000000f00 */
[----:B------:R-:W-:-:S02]  /*2de0*/  IMAD.MOV.U32 R139, RZ, RZ, R66 ;  /* 0x000000ffff8b7224 */ /* 0x000fc400078e0042 */
[----:B------:R-:W-:Y:S02]  /*2df0*/  IMAD.MOV.U32 R86, RZ, RZ, R56 ;  /* 0x000000ffff567224 */ /* 0x000fe400078e0038 */
[----:B------:R-:W-:Y:S02]  /*2e00*/  IMAD.MOV.U32 R85, RZ, RZ, R54 ;  /* 0x000000ffff557224 */ /* 0x000fe400078e0036 */
[----:B------:R-:W-:Y:S05]  /*2e10*/  @!P5 BRA `(.L_x_309) ;  /* 0x000000000004d947 */ /* 0x000fea0003800000 */
[----:B------:R-:W-:Y:S01]  /*2e20*/  BPT.TRAP 0x1 ;  /* 0x000000040000795c */ /* 0x000fe20000300000 */
.L_x_309:
[----:B------:R-:W-:Y:S01]  /*2e30*/  IMAD R109, R232, 0x8, R19 ;  /* 0x00000008e86d7824 */ /* 0x000fe200078e0213 */
[----:B------:R-:W-:Y:S01]  /*2e40*/  SHF.L.U32 R124, R237, 0x1f, RZ ;  /* 0x0000001fed7c7819 */ /* 0x000fe200000006ff */
[----:B------:R-:W-:Y:S03]  /*2e50*/  BSSY B1, `(.L_x_310) ;  /* 0x0000003000017945 */ /* 0x000fe60003800000 */
[----:B------:R-:W0:Y:S02]  /*2e60*/  SYNCS.PHASECHK.TRANS64.TRYWAIT P6, [R109+URZ+0x38890], R124 ;  /* 0x0388907c6d0075a7 */ /* 0x000e2400080c017f */
[----:B0-----:R-:W-:Y:S05]  /*2e70*/  @!P6 BRA `(.L_x_311) ;  /* 0x000002180014e947 */ /* 0x001fea0003800000 */
.L_x_597:
[----:B------:R-:W-:Y:S05]  /*2e80*/  BSYNC B1 ;  /* 0x0000000000017941 */ /* 0x000fea0003800000 */
.L_x_310:
[----:B------:R-:W-:Y:S04]  /*2e90*/  BSSY B1, `(.L_x_312) ;  /* 0x00000e8000017945 */ /* 0x000fe80003800000 */
[----:B------:R-:W-:Y:S05]  /*2ea0*/  @P2 BRA `(.L_x_313) ;  /* 0x0000000c00982947 */ /* 0x000fea0003800000 */
[----:B------:R-:W-:Y:S01]  /*2eb0*/  IADD3 R144, P2, R42, R128, RZ ;  /* 0x000000802a907210 */ /* 0x000fe20007f5e0ff */
[----:B------:R-:W-:Y:S04]  /*2ec0*/  BSSY B2, `(.L_x_314) ;  /* 0x0000073000027945 */ /* 0x000fe80003800000 */
[----:B------:R-:W-:Y:S01]  /*2ed0*/  IMAD.X R145, R131, 0x1, R32, P2 ;  /* 0x0000000183917824 */ /* 0x000fe200010e0620 */
[----:B------:R-:W-:Y:S07]  /*2ee0*/  @P0 BRA `(.L_x_315) ;  /* 0x0000000400c00947 */ /* 0x000fee0003800000 */
[----:B--2---:R1:W2:Y:S01]  /*2ef0*/  LDS.128 R48, [R114+0x28400] ;  /* 0x0284000072307984 */ /* 0x0042a20000000c00 */
[----:B------:R-:W-:Y:S01]  /*2f00*/  ISETP.GE.AND P2, PT, R18, R130, PT ;  /* 0x000000821200720c */ /* 0x000fe20003f46270 */
[----:B------:R-:W-:-:S12]  /*2f10*/  BSSY B3, `(.L_x_316) ;  /* 0x0000069000037945 */ /* 0x000fd80003800000 */
[----:B-1----:R-:W-:Y:S05]  /*2f20*/  @P2 BRA `(.L_x_317) ;  /* 0x00000004009c2947 */ /* 0x002fea0003800000 */
[----:B------:R-:W-:Y:S02]  /*2f30*/  SHF.R.U32.HI R80, RZ, 0x8, R83 ;  /* 0x00000008ff507819 */ /* 0x000fe40000011653 */
[--C-:B------:R-:W-:Y:S02]  /*2f40*/  SHF.R.U32.HI R151, RZ, 0x8, R81.reuse ;  /* 0x00000008ff977819 */ /* 0x100fe40000011651 */
[----:B------:R-:W-:Y:S02]  /*2f50*/  SHF.R.U32.HI R154, RZ, 0x10, R81 ;  /* 0x00000010ff9a7819 */ /* 0x000fe40000011651 */
[----:B------:R-:W-:Y:S02]  /*2f60*/  LOP3.LUT R82, R81, 0xff0000ff, RZ, 0xc0, !PT ;  /* 0xff0000ff51527812 */ /* 0x000fe400078ec0ff */
[----:B------:R-:W-:Y:S02]  /*2f70*/  SHF.R.U32.HI R149, RZ, 0x10, R83 ;  /* 0x00000010ff957819 */ /* 0x000fe40000011653 */
[----:B------:R-:W-:Y:S01]  /*2f80*/  LOP3.LUT R150, R83, 0xff0000ff, RZ, 0xc0, !PT ;  /* 0xff0000ff53967812 */ /* 0x000fe200078ec0ff */
[----:B------:R-:W-:Y:S01]  /*2f90*/  IMAD.SHL.U32 R83, R80, 0x100, RZ ;  /* 0x0000010050537824 */ /* 0x000fe200078e00ff */
[----:B------:R-:W-:Y:S01]  /*2fa0*/  SHF.L.U32 R81, R151, 0x8, RZ ;  /* 0x0000000897517819 */ /* 0x000fe200000006ff */
[----:B--2---:R-:W-:Y:S01]  /*2fb0*/  IMAD.MOV.U32 R80, RZ, RZ, R48 ;  /* 0x000000ffff507224 */ /* 0x004fe200078e0030 */
[----:B------:R-:W-:Y:S01]  /*2fc0*/  F2FP.F16.E4M3.UNPACK_B R48, R49 ;  /* 0x00000031ff30723e */ /* 0x000fe200020006ff */
[----:B------:R-:W-:Y:S01]  /*2fd0*/  IMAD.U32 R149, R149, 0x10000, RZ ;  /* 0x0001000095957824 */ /* 0x000fe200078e00ff */
[----:B------:R-:W-:-:S02]  /*2fe0*/  LOP3.LUT R82, R82, 0xff00, R81, 0xf8, !PT ;  /* 0x0000ff0052527812 */ /* 0x000fc400078ef851 */
[----:B------:R-:W-:Y:S02]  /*2ff0*/  LOP3.LUT R150, R150, 0xff00, R83, 0xf8, !PT ;  /* 0x0000ff0096967812 */ /* 0x000fe400078ef853 */
[----:B------:R-:W-:Y:S02]  /*3000*/  SHF.L.U32 R81, R154, 0x10, RZ ;  /* 0x000000109a517819 */ /* 0x000fe400000006ff */
[----:B------:R-:W-:Y:S02]  /*3010*/  F2FP.F16.E4M3.UNPACK_B R83, R159.H1 ;  /* 0x0000009fff53723e */ /* 0x000fe400030006ff */
[----:B------:R-:W-:Y:S01]  /*3020*/  LOP3.LUT R151, R82, 0xff0000, R81, 0xf8, !PT ;  /* 0x00ff000052977812 */ /* 0x000fe200078ef851 */
[--C-:B------:R-:W-:Y:S01]  /*3030*/  HADD2.F32 R81, -RZ, R48.reuse.H1_H1 ;  /* 0x30000030ff517230 */ /* 0x100fe20000004100 */
[----:B------:R-:W-:Y:S01]  /*3040*/  LOP3.LUT R156, R150, 0xff0000, R149, 0xf8, !PT ;  /* 0x00ff0000969c7812 */ /* 0x000fe200078ef895 */
[--C-:B------:R-:W-:Y:S01]  /*3050*/  HADD2.F32 R154, -RZ, R83.reuse.H0_H0 ;  /* 0x20000053ff9a7230 */ /* 0x100fe20000004100 */
[----:B------:R-:W-:Y:S01]  /*3060*/  F2FP.F16.E4M3.UNPACK_B R149, R147.H1 ;  /* 0x00000093ff95723e */ /* 0x000fe200030006ff */
[----:B------:R-:W-:Y:S01]  /*3070*/  HADD2.F32 R48, -RZ, R48.H0_H0 ;  /* 0x20000030ff307230 */ /* 0x000fe20000004100 */
[----:B------:R-:W-:Y:S01]  /*3080*/  F2FP.F16.E4M3.UNPACK_B R49, R49.H1 ;  /* 0x00000031ff31723e */ /* 0x000fe200030006ff */
[----:B------:R-:W-:-:S02]  /*3090*/  HADD2.F32 R155, -RZ, R83.H1_H1 ;  /* 0x30000053ff9b7230 */ /* 0x000fc40000004100 */
[CC--:B------:R-:W-:Y:S01]  /*30a0*/  FMUL.FTZ R157, R81.reuse, R154.reuse ;  /* 0x0000009a519d7220 */ /* 0x0c0fe20000410000 */
[----:B------:R-:W-:Y:S02]  /*30b0*/  HADD2.F32 R150, -RZ, R149.H0_H0 ;  /* 0x20000095ff967230 */ /* 0x000fe40000004100 */
[C---:B------:R-:W-:Y:S01]  /*30c0*/  FMUL.FTZ R158, R48.reuse, R154 ;  /* 0x0000009a309e7220 */ /* 0x040fe20000410000 */
[--C-:B------:R-:W-:Y:S01]  /*30d0*/  HADD2.F32 R83, -RZ, R49.reuse.H1_H1 ;  /* 0x30000031ff537230 */ /* 0x100fe20000004100 */
[----:B------:R-:W-:Y:S01]  /*30e0*/  F2FP.F16.E4M3.UNPACK_B R154, R159 ;  /* 0x0000009fff9a723e */ /* 0x000fe200020006ff */
[----:B------:R-:W-:Y:S02]  /*30f0*/  HADD2.F32 R82, -RZ, R49.H0_H0 ;  /* 0x20000031ff527230 */ /* 0x000fe40000004100 */
[-C--:B------:R-:W-:Y:S01]  /*3100*/  FFMA.FTZ R48, R48, R150.reuse, -R157 ;  /* 0x0000009630307223 */ /* 0x080fe2000001089d */
[----:B------:R-:W-:Y:S02]  /*3110*/  HADD2.F32 R149, -RZ, R149.H1_H1 ;  /* 0x30000095ff957230 */ /* 0x000fe40000004100 */
[----:B------:R-:W-:Y:S01]  /*3120*/  FFMA.FTZ R49, R81, R150, R158 ;  /* 0x0000009651317223 */ /* 0x000fe2000001009e */
[CC--:B------:R-:W-:Y:S01]  /*3130*/  FMUL.FTZ R157, R83.reuse, R155.reuse ;  /* 0x0000009b539d7220 */ /* 0x0c0fe20000410000 */
[C---:B------:R-:W-:Y:S01]  /*3140*/  FMUL.FTZ R160, R82.reuse, R155 ;  /* 0x0000009b52a07220 */ /* 0x040fe20000410000 */
[-C--:B------:R-:W-:Y:S01]  /*3150*/  F2FP.F16.E4M3.UNPACK_B R81, R80.reuse.H1 ;  /* 0x00000050ff51723e */ /* 0x080fe200030006ff */
[----:B------:R-:W-:Y:S01]  /*3160*/  HADD2.F32 R150, -RZ, R154.H1_H1 ;  /* 0x3000009aff967230 */ /* 0x000fe20000004100 */
[----:B------:R-:W-:Y:S01]  /*3170*/  F2FP.F16.E4M3.UNPACK_B R80, R80 ;  /* 0x00000050ff50723e */ /* 0x000fe200020006ff */
[-C--:B------:R-:W-:Y:S01]  /*3180*/  FFMA.FTZ R159, R82, R149.reuse, -R157 ;  /* 0x00000095529f7223 */ /* 0x080fe2000001089d */
[----:B------:R-:W-:Y:S01]  /*3190*/  FFMA.FTZ R160, R83, R149, R160 ;  /* 0x0000009553a07223 */ /* 0x000fe200000100a0 */
[----:B------:R-:W-:Y:S01]  /*31a0*/  F2FP.F16.E4M3.UNPACK_B R147, R147 ;  /* 0x00000093ff93723e */ /* 0x000fe200020006ff */
[----:B------:R-:W-:-:S02]  /*31b0*/  HADD2.F32 R82, -RZ, R81.H0_H0 ;  /* 0x20000051ff527230 */ /* 0x000fc40000004100 */
[----:B------:R-:W-:Y:S01]  /*31c0*/  HADD2.F32 R83, -RZ, R81.H1_H1 ;  /* 0x30000051ff537230 */ /* 0x000fe20000004100 */
[----:B------:R-:W-:Y:S01]  /*31d0*/  F2FP.SATFINITE.E4M3.F32.PACK_AB_MERGE_C R162, R160, R159, RZ ;  /* 0x0000009fa0a2723e */ /* 0x000fe200048070ff */
[----:B------:R-:W-:Y:S02]  /*31e0*/  HADD2.F32 R81, -RZ, R80.H0_H0 ;  /* 0x20000050ff517230 */ /* 0x000fe40000004100 */
[-C--:B------:R-:W-:Y:S01]  /*31f0*/  FMUL.FTZ R158, R82, R150.reuse ;  /* 0x00000096529e7220 */ /* 0x080fe20000410000 */
[----:B------:R-:W-:Y:S02]  /*3200*/  HADD2.F32 R154, -RZ, R154.H0_H0 ;  /* 0x2000009aff9a7230 */ /* 0x000fe40000004100 */
[----:B------:R-:W-:Y:S01]  /*3210*/  FMUL.FTZ R157, R83, R150 ;  /* 0x00000096539d7220 */ /* 0x000fe20000410000 */
[----:B------:R-:W-:Y:S01]  /*3220*/  HADD2.F32 R80, -RZ, R80.H1_H1 ;  /* 0x30000050ff507230 */ /* 0x000fe20000004100 */
[----:B------:R-:W-:Y:S01]  /*3230*/  F2FP.SATFINITE.E4M3.F32.PACK_AB_MERGE_C R49, R49, R48, R162 ;  /* 0x000000303131723e */ /* 0x000fe200048070a2 */
[----:B------:R-:W-:-:S02]  /*3240*/  HADD2.F32 R149, -RZ, R147.H1_H1 ;  /* 0x30000093ff957230 */ /* 0x000fc40000004100 */
[-C--:B------:R-:W-:Y:S01]  /*3250*/  FMUL.FTZ R155, R81, R154.reuse ;  /* 0x0000009a519b7220 */ /* 0x080fe20000410000 */
[----:B------:R-:W-:Y:S02]  /*3260*/  HADD2.F32 R147, -RZ, R147.H0_H0 ;  /* 0x20000093ff937230 */ /* 0x000fe40000004100 */
[----:B------:R-:W-:Y:S01]  /*3270*/  FMUL.FTZ R150, R80, R154 ;  /* 0x0000009a50967220 */ /* 0x000fe20000410000 */
[-C--:B------:R-:W-:Y:S01]  /*3280*/  FFMA.FTZ R82, R82, R149.reuse, -R157 ;  /* 0x0000009552527223 */ /* 0x080fe2000001089d */
[----:B------:R-:W-:Y:S02]  /*3290*/  FFMA.FTZ R83, R83, R149, R158 ;  /* 0x0000009553537223 */ /* 0x000fe4000001009e */
[----:B------:R-:W-:Y:S01]  /*32a0*/  FFMA.FTZ R157, R81, R147, -R150 ;  /* 0x00000093519d7223 */ /* 0x000fe20000010896 */
[----:B------:R-:W-:Y:S01]  /*32b0*/  F2FP.F16.E4M3.UNPACK_B R81, R51.H1 ;  /* 0x00000033ff51723e */ /* 0x000fe200030006ff */
[----:B------:R-:W-:Y:S01]  /*32c0*/  FFMA.FTZ R158, R80, R147, R155 ;  /* 0x00000093509e7223 */ /* 0x000fe2000001009b */
[----:B------:R-:W-:-:S02]  /*32d0*/  F2FP.F16.E4M3.UNPACK_B R150, R156.H1 ;  /* 0x0000009cff96723e */ /* 0x000fc400030006ff */
[----:B------:R-:W-:Y:S01]  /*32e0*/  F2FP.SATFINITE.E4M3.F32.PACK_AB_MERGE_C R161, R83, R82, RZ ;  /* 0x0000005253a1723e */ /* 0x000fe200048070ff */
[--C-:B------:R-:W-:Y:S01]  /*32f0*/  HADD2.F32 R83, -RZ, R81.reuse.H1_H1 ;  /* 0x30000051ff537230 */ /* 0x100fe20000004100 */
[-C--:B------:R-:W-:Y:S01]  /*3300*/  F2FP.F16.E4M3.UNPACK_B R147, R151.reuse.H1 ;  /* 0x00000097ff93723e */ /* 0x080fe200030006ff */
[----:B------:R-:W-:Y:S01]  /*3310*/  HADD2.F32 R155, -RZ, R150.H1_H1 ;  /* 0x30000096ff9b7230 */ /* 0x000fe20000004100 */
[----:B------:R-:W-:Y:S01]  /*3320*/  F2FP.F16.E4M3.UNPACK_B R80, R50.H1 ;  /* 0x00000032ff50723e */ /* 0x000fe200030006ff */
[----:B------:R-:W-:Y:S01]  /*3330*/  HADD2.F32 R82, -RZ, R81.H0_H0 ;  /* 0x20000051ff527230 */ /* 0x000fe20000004100 */
[----:B------:R-:W-:Y:S01]  /*3340*/  F2FP.F16.E4M3.UNPACK_B R156, R156 ;  /* 0x0000009cff9c723e */ /* 0x000fe200020006ff */
[----:B------:R-:W-:Y:S01]  /*3350*/  HADD2.F32 R149, -RZ, R147.H1_H1 ;  /* 0x30000093ff957230 */ /* 0x000fe20000004100 */
[----:B------:R-:W-:Y:S01]  /*3360*/  F2FP.F16.E4M3.UNPACK_B R151, R151 ;  /* 0x00000097ff97723e */ /* 0x000fe200020006ff */
[----:B------:R-:W-:Y:S02]  /*3370*/  HADD2.F32 R81, -RZ, R80.H1_H1 ;  /* 0x30000050ff517230 */ /* 0x000fe40000004100 */
[----:B------:R-:W-:Y:S01]  /*3380*/  FMUL.FTZ R159, R83, R155 ;  /* 0x0000009b539f7220 */ /* 0x000fe20000410000 */
[----:B------:R-:W-:-:S02]  /*3390*/  HADD2.F32 R154, -RZ, R156.H1_H1 ;  /* 0x3000009cff9a7230 */ /* 0x000fc40000004100 */
[C---:B------:R-:W-:Y:S01]  /*33a0*/  FMUL.FTZ R160, R82.reuse, R155 ;  /* 0x0000009b52a07220 */ /* 0x040fe20000410000 */
[----:B------:R-:W-:Y:S02]  /*33b0*/  HADD2.F32 R80, -RZ, R80.H0_H0 ;  /* 0x20000050ff507230 */ /* 0x000fe40000004100 */
[----:B------:R-:W-:Y:S01]  /*33c0*/  FFMA.FTZ R159, R82, R149, -R159 ;  /* 0x00000095529f7223 */ /* 0x000fe2000001089f */
[----:B------:R-:W-:Y:S02]  /*33d0*/  HADD2.F32 R82, -RZ, R151.H1_H1 ;  /* 0x30000097ff527230 */ /* 0x000fe40000004100 */
[-C--:B------:R-:W-:Y:S01]  /*33e0*/  FMUL.FTZ R155, R81, R154.reuse ;  /* 0x0000009a519b7220 */ /* 0x080fe20000410000 */
[----:B------:R-:W-:Y:S01]  /*33f0*/  F2FP.F16.E4M3.UNPACK_B R51, R51 ;  /* 0x00000033ff33723e */ /* 0x000fe200020006ff */
[C---:B------:R-:W-:Y:S01]  /*3400*/  FMUL.FTZ R154, R80.reuse, R154 ;  /* 0x0000009a509a7220 */ /* 0x040fe20000410000 */
[----:B------:R-:W-:Y:S01]  /*3410*/  F2FP.F16.E4M3.UNPACK_B R50, R50 ;  /* 0x00000032ff32723e */ /* 0x000fe200020006ff */
[----:B------:R-:W-:Y:S01]  /*3420*/  FFMA.FTZ R155, R80, R82, -R155 ;  /* 0x00000052509b7223 */ /* 0x000fe2000001089b */
[----:B------:R-:W-:-:S02]  /*3430*/  HADD2.F32 R150, -RZ, R150.H0_H0 ;  /* 0x20000096ff967230 */ /* 0x000fc40000004100 */
[----:B------:R-:W-:Y:S01]  /*3440*/  FFMA.FTZ R154, R81, R82, R154 ;  /* 0x00000052519a7223 */ /* 0x000fe2000001009a */
[--C-:B------:R-:W-:Y:S02]  /*3450*/  HADD2.F32 R80, -RZ, R51.reuse.H0_H0 ;  /* 0x20000033ff507230 */ /* 0x100fe40000004100 */
[----:B------:R-:W-:Y:S01]  /*3460*/  FFMA.FTZ R160, R83, R149, R160 ;  /* 0x0000009553a07223 */ /* 0x000fe200000100a0 */
[----:B------:R-:W-:Y:S01]  /*3470*/  HADD2.F32 R81, -RZ, R51.H1_H1 ;  /* 0x30000033ff517230 */ /* 0x000fe20000004100 */
[----:B------:R-:W-:Y:S01]  /*3480*/  F2FP.SATFINITE.E4M3.F32.PACK_AB_MERGE_C R48, R158, R157, R161 ;  /* 0x0000009d9e30723e */ /* 0x000fe200048070a1 */
[--C-:B------:R-:W-:Y:S01]  /*3490*/  HADD2.F32 R51, -RZ, R50.reuse.H0_H0 ;  /* 0x20000032ff337230 */ /* 0x100fe20000004100 */
[----:B------:R-:W-:Y:S01]  /*34a0*/  F2FP.SATFINITE.E4M3.F32.PACK_AB_MERGE_C R154, R154, R155, RZ ;  /* 0x0000009b9a9a723e */ /* 0x000fe200048070ff */
[----:B------:R-:W-:Y:S02]  /*34b0*/  HADD2.F32 R50, -RZ, R50.H1_H1 ;  /* 0x30000032ff327230 */ /* 0x000fe40000004100 */
[----:B------:R-:W-:Y:S01]  /*34c0*/  FMUL.FTZ R149, R81, R150 ;  /* 0x0000009651957220 */ /* 0x000fe20000410000 */
[----:B------:R-:W-:-:S02]  /*34d0*/  HADD2.F32 R156, -RZ, R156.H0_H0 ;  /* 0x2000009cff9c7230 */ /* 0x000fc40000004100 */
[----:B------:R-:W-:Y:S01]  /*34e0*/  FMUL.FTZ R150, R80, R150 ;  /* 0x0000009650967220 */ /* 0x000fe20000410000 */
[----:B------:R-:W-:Y:S01]  /*34f0*/  HADD2.F32 R147, -RZ, R147.H0_H0 ;  /* 0x20000093ff937230 */ /* 0x000fe20000004100 */
[----:B------:R-:W-:Y:S01]  /*3500*/  F2FP.SATFINITE.E4M3.F32.PACK_AB_MERGE_C R159, R160, R159, RZ ;  /* 0x0000009fa09f723e */ /* 0x000fe200048070ff */
[----:B------:R-:W-:Y:S02]  /*3510*/  HADD2.F32 R151, -RZ, R151.H0_H0 ;  /* 0x20000097ff977230 */ /* 0x000fe40000004100 */
[-C--:B------:R-:W-:Y:S01]  /*3520*/  FMUL.FTZ R82, R50, R156.reuse ;  /* 0x0000009c32527220 */ /* 0x080fe20000410000 */
[----:B------:R-:W-:Y:S01]  /*3530*/  FMUL.FTZ R83, R51, R156 ;  /* 0x0000009c33537220 */ /* 0x000fe20000410000 */
[-C--:B------:R-:W-:Y:S01]  /*3540*/  FFMA.FTZ R149, R80, R147.reuse, -R149 ;  /* 0x0000009350957223 */ /* 0x080fe20000010895 */
[----:B------:R-:W-:Y:S01]  /*3550*/  FFMA.FTZ R150, R81, R147, R150 ;  /* 0x0000009351967223 */ /* 0x000fe20000010096 */
[-C--:B------:R-:W-:Y:S01]  /*3560*/  FFMA.FTZ R82, R51, R151.reuse, -R82 ;  /* 0x0000009733527223 */ /* 0x080fe20000010852 */
[----:B------:R-:W-:-:S03]  /*3570*/  FFMA.FTZ R83, R50, R151, R83 ;  /* 0x0000009732537223 */ /* 0x000fc60000010053 */
[----:B------:R-:W-:Y:S02]  /*3580*/  F2FP.SATFINITE.E4M3.F32.PACK_AB_MERGE_C R51, R150, R149, R159 ;  /* 0x000000959633723e */ /* 0x000fe4000480709f */
[----:B------:R-:W-:-:S07]  /*3590*/  F2FP.SATFINITE.E4M3.F32.PACK_AB_MERGE_C R50, R83, R82, R154 ;  /* 0x000000525332723e */ /* 0x000fce000480709a */
.L_x_317:
[----:B------:R-:W-:Y:S05]  /*35a0*/  BSYNC B3 ;  /* 0x0000000000037941 */ /* 0x000fea0003800000 */
.L_x_316:
[----:B------:R-:W-:Y:S02]  /*35b0*/  ULDC.64 UR4, c[0x0][0x2d8] ;  /* 0x0000b60000047ab9 */ /* 0x000fe40000000a00 */
[----:B------:R-:W-:-:S04]  /*35c0*/  IADD3 R80, P2, P6, R144, UR4, R100 ;  /* 0x0000000490507c10 */ /* 0x000fc8000fe5e064 */
[----:B------:R-:W-:-:S05]  /*35d0*/  IADD3.X R81, R145, UR5, R36, P2, P6 ;  /* 0x0000000591517c10 */ /* 0x000fca00097ec424 */
[----:B--2---:R1:W-:Y:S04]  /*35e0*/  STG.E.128 desc[UR42][R80.64], R48 ;  /* 0x0000003050007986 */ /* 0x0043e8000c101d2a */
.L_x_315:
[----:B------:R-:W-:Y:S05]  /*35f0*/  BSYNC B2 ;  /* 0x0000000000027941 */ /* 0x000fea0003800000 */
.L_x_314:
[----:B------:R-:W-:Y:S05]  /*3600*/  @P1 BRA `(.L_x_313) ;  /* 0x0000000400c01947 */ /* 0x000fea0003800000 */
[----:B-12---:R1:W2:Y:S01]  /*3610*/  LDS.128 R48, [R114+0x2c400] ;  /* 0x02c4000072307984 */ /* 0x0062a20000000c00 */
[----:B------:R-:W-:Y:S01]  /*3620*/  ISETP.GE.AND P2, PT, R236, R130, PT ;  /* 0x00000082ec00720c */ /* 0x000fe20003f46270 */
[----:B------:R-:W-:-:S12]  /*3630*/  BSSY B2, `(.L_x_318) ;  /* 0x0000069000027945 */ /* 0x000fd80003800000 */
[----:B-1----:R-:W-:Y:S05]  /*3640*/  @P2 BRA `(.L_x_319) ;  /* 0x00000004009c2947 */ /* 0x002fea0003800000 */
[--C-:B------:R-:W-:Y:S02]  /*3650*/  SHF.R.U32.HI R83, RZ, 0x8, R77.reuse ;  /* 0x00000008ff537819 */ /* 0x100fe4000001164d */
[----:B------:R-:W-:Y:S02]  /*3660*/  LOP3.LUT R78, R77, 0xff0000ff, RZ, 0xc0, !PT ;  /* 0xff0000ff4d4e7812 */ /* 0x000fe400078ec0ff */
[----:B------:R-:W-:Y:S01]  /*3670*/  SHF.R.U32.HI R82, RZ, 0x10, R77 ;  /* 0x00000010ff527819 */ /* 0x000fe2000001164d */
[----:B------:R-:W-:Y:S01]  /*3680*/  IMAD.SHL.U32 R77, R83, 0x100, RZ ;  /* 0x00000100534d7824 */ /* 0x000fe200078e00ff */
[--C-:B------:R-:W-:Y:S02]  /*3690*/  SHF.R.U32.HI R76, RZ, 0x8, R79.reuse ;  /* 0x00000008ff4c7819 */ /* 0x100fe4000001164f */
[----:B------:R-:W-:Y:S02]  /*36a0*/  LOP3.LUT R80, R79, 0xff0000ff, RZ, 0xc0, !PT ;  /* 0xff0000ff4f507812 */ /* 0x000fe400078ec0ff */
[----:B------:R-:W-:-:S02]  /*36b0*/  SHF.R.U32.HI R81, RZ, 0x10, R79 ;  /* 0x00000010ff517819 */ /* 0x000fc4000001164f */
[----:B------:R-:W-:Y:S01]  /*36c0*/  SHF.L.U32 R79, R76, 0x8, RZ ;  /* 0x000000084c4f7819 */ /* 0x000fe200000006ff */
[----:B--2---:R-:W-:Y:S01]  /*36d0*/  IMAD.MOV.U32 R76, RZ, RZ, R48 ;  /* 0x000000ffff4c7224 */ /* 0x004fe200078e0030 */
[----:B------:R-:W-:Y:S01]  /*36e0*/  LOP3.LUT R77, R78, 0xff00, R77, 0xf8, !PT ;  /* 0x0000ff004e4d7812 */ /* 0x000fe200078ef84d */
[----:B------:R-:W-:Y:S01]  /*36f0*/  IMAD.U32 R78, R82, 0x10000, RZ ;  /* 0x00010000524e7824 */ /* 0x000fe200078e00ff */
[----:B------:R-:W-:Y:S02]  /*3700*/  LOP3.LUT R80, R80, 0xff00, R79, 0xf8, !PT ;  /* 0x0000ff0050507812 */ /* 0x000fe400078ef84f */
[----:B------:R-:W-:Y:S02]  /*3710*/  SHF.L.U32 R81, R81, 0x10, RZ ;  /* 0x0000001051517819 */ /* 0x000fe400000006ff */
[----:B------:R-:W-:Y:S02]  /*3720*/  F2FP.F16.E4M3.UNPACK_B R48, R49 ;  /* 0x00000031ff30723e */ /* 0x000fe400020006ff */
[----:B------:R-:W-:-:S02]  /*3730*/  F2FP.F16.E4M3.UNPACK_B R79, R146.H1 ;  /* 0x00000092ff4f723e */ /* 0x000fc400030006ff */
[----:B------:R-:W-:Y:S01]  /*3740*/  LOP3.LUT R82, R77, 0xff0000, R78, 0xf8, !PT ;  /* 0x00ff00004d527812 */ /* 0x000fe200078ef84e */
[--C-:B------:R-:W-:Y:S01]  /*3750*/  HADD2.F32 R77, -RZ, R48.reuse.H1_H1 ;  /* 0x30000030ff4d7230 */ /* 0x100fe20000004100 */
[----:B------:R-:W-:Y:S01]  /*3760*/  LOP3.LUT R149, R80, 0xff0000, R81, 0xf8, !PT ;  /* 0x00ff000050957812 */ /* 0x000fe200078ef851 */
[--C-:B------:R-:W-:Y:S01]  /*3770*/  HADD2.F32 R83, -RZ, R79.reuse.H0_H0 ;  /* 0x2000004fff537230 */ /* 0x100fe20000004100 */
[----:B------:R-:W-:Y:S01]  /*3780*/  F2FP.F16.E4M3.UNPACK_B R80, R137.H1 ;  /* 0x00000089ff50723e */ /* 0x000fe200030006ff */
[----:B------:R-:W-:Y:S01]  /*3790*/  HADD2.F32 R48, -RZ, R48.H0_H0 ;  /* 0x20000030ff307230 */ /* 0x000fe20000004100 */
[----:B------:R-:W-:Y:S01]  /*37a0*/  F2FP.F16.E4M3.UNPACK_B R49, R49.H1 ;  /* 0x00000031ff31723e */ /* 0x000fe200030006ff */
[----:B------:R-:W-:Y:S02]  /*37b0*/  HADD2.F32 R147, -RZ, R79.H1_H1 ;  /* 0x3000004fff937230 */ /* 0x000fe40000004100 */
[----:B------:R-:W-:Y:S01]  /*37c0*/  FMUL.FTZ R151, R77, R83 ;  /* 0x000000534d977220 */ /* 0x000fe20000410000 */
[----:B------:R-:W-:-:S02]  /*37d0*/  HADD2.F32 R81, -RZ, R80.H0_H0 ;  /* 0x20000050ff517230 */ /* 0x000fc40000004100 */
[----:B------:R-:W-:Y:S01]  /*37e0*/  FMUL.FTZ R150, R48, R83 ;  /* 0x0000005330967220 */ /* 0x000fe20000410000 */
[--C-:B------:R-:W-:Y:S01]  /*37f0*/  HADD2.F32 R79, -RZ, R49.reuse.H1_H1 ;  /* 0x30000031ff4f7230 */ /* 0x100fe20000004100 */
[----:B------:R-:W-:Y:S01]  /*3800*/  F2FP.F16.E4M3.UNPACK_B R146, R146 ;  /* 0x00000092ff92723e */ /* 0x000fe200020006ff */
[----:B------:R-:W-:Y:S02]  /*3810*/  HADD2.F32 R78, -RZ, R49.H0_H0 ;  /* 0x20000031ff4e7230 */ /* 0x000fe40000004100 */
[----:B------:R-:W-:Y:S01]  /*3820*/  FFMA.FTZ R49, R77, R81, R150 ;  /* 0x000000514d317223 */ /* 0x000fe20000010096 */
[----:B------:R-:W-:Y:S02]  /*3830*/  HADD2.F32 R80, -RZ, R80.H1_H1 ;  /* 0x30000050ff507230 */ /* 0x000fe40000004100 */
[CC--:B------:R-:W-:Y:S01]  /*3840*/  FMUL.FTZ R83, R79.reuse, R147.reuse ;  /* 0x000000934f537220 */ /* 0x0c0fe20000410000 */
[----:B------:R-:W-:Y:S01]  /*3850*/  F2FP.F16.E4M3.UNPACK_B R77, R76.H1 ;  /* 0x0000004cff4d723e */ /* 0x000fe200030006ff */
[----:B------:R-:W-:Y:S01]  /*3860*/  FMUL.FTZ R154, R78, R147 ;  /* 0x000000934e9a7220 */ /* 0x000fe20000410000 */
[----:B------:R-:W-:Y:S01]  /*3870*/  FFMA.FTZ R48, R48, R81, -R151 ;  /* 0x0000005130307223 */ /* 0x000fe20000010897 */
[----:B------:R-:W-:Y:S01]  /*3880*/  FFMA.FTZ R151, R78, R80, -R83 ;  /* 0x000000504e977223 */ /* 0x000fe20000010853 */
[----:B------:R-:W-:Y:S01]  /*3890*/  F2FP.F16.E4M3.UNPACK_B R76, R76 ;  /* 0x0000004cff4c723e */ /* 0x000fe200020006ff */
[----:B------:R-:W-:Y:S01]  /*38a0*/  FFMA.FTZ R156, R79, R80, R154 ;  /* 0x000000504f9c7223 */ /* 0x000fe2000001009a */
[----:B------:R-:W-:Y:S01]  /*38b0*/  F2FP.F16.E4M3.UNPACK_B R137, R137 ;  /* 0x00000089ff89723e */ /* 0x000fe200020006ff */
[----:B------:R-:W-:-:S02]  /*38c0*/  HADD2.F32 R81, -RZ, R146.H1_H1 ;  /* 0x30000092ff517230 */ /* 0x000fc40000004100 */
[--C-:B------:R-:W-:Y:S01]  /*38d0*/  HADD2.F32 R78, -RZ, R77.reuse.H0_H0 ;  /* 0x2000004dff4e7230 */ /* 0x100fe20000004100 */
[----:B------:R-:W-:Y:S01]  /*38e0*/  F2FP.SATFINITE.E4M3.F32.PACK_AB_MERGE_C R158, R156, R151, RZ ;  /* 0x000000979c9e723e */ /* 0x000fe200048070ff */
[----:B------:R-:W-:Y:S02]  /*38f0*/  HADD2.F32 R79, -RZ, R77.H1_H1 ;  /* 0x3000004dff4f7230 */ /* 0x000fe40000004100 */
[----:B------:R-:W-:Y:S02]  /*3900*/  HADD2.F32 R77, -RZ, R76.H0_H0 ;  /* 0x2000004cff4d7230 */ /* 0x000fe40000004100 */
[-C--:B------:R-:W-:Y:S01]  /*3910*/  FMUL.FTZ R154, R78, R81.reuse ;  /* 0x000000514e9a7220 */ /* 0x080fe20000410000 */
[----:B------:R-:W-:Y:S02]  /*3920*/  HADD2.F32 R80, -RZ, R137.H1_H1 ;  /* 0x30000089ff507230 */ /* 0x000fe40000004100 */
[----:B------:R-:W-:Y:S01]  /*3930*/  FMUL.FTZ R83, R79, R81 ;  /* 0x000000514f537220 */ /* 0x000fe20000410000 */
[----:B------:R-:W-:Y:S01]  /*3940*/  HADD2.F32 R146, -RZ, R146.H0_H0 ;  /* 0x20000092ff927230 */ /* 0x000fe20000004100 */
[----:B------:R-:W-:Y:S01]  /*3950*/  F2FP.SATFINITE.E4M3.F32.PACK_AB_MERGE_C R49, R49, R48, R158 ;  /* 0x000000303131723e */ /* 0x000fe2000480709e */
[----:B------:R-:W-:-:S02]  /*3960*/  HADD2.F32 R76, -RZ, R76.H1_H1 ;  /* 0x3000004cff4c7230 */ /* 0x000fc40000004100 */
[-C--:B------:R-:W-:Y:S01]  /*3970*/  FFMA.FTZ R83, R78, R80.reuse, -R83 ;  /* 0x000000504e537223 */ /* 0x080fe20000010853 */
[----:B------:R-:W-:Y:S02]  /*3980*/  HADD2.F32 R137, -RZ, R137.H0_H0 ;  /* 0x20000089ff897230 */ /* 0x000fe40000004100 */
[----:B------:R-:W-:Y:S01]  /*3990*/  FFMA.FTZ R154, R79, R80, R154 ;  /* 0x000000504f9a7223 */ /* 0x000fe2000001009a */
[CC--:B------:R-:W-:Y:S01]  /*39a0*/  FMUL.FTZ R81, R77.reuse, R146.reuse ;  /* 0x000000924d517220 */ /* 0x0c0fe20000410000 */
[----:B------:R-:W-:Y:S01]  /*39b0*/  FMUL.FTZ R150, R76, R146 ;  /* 0x000000924c967220 */ /* 0x000fe20000410000 */
[----:B------:R-:W-:Y:S02]  /*39c0*/  F2FP.F16.E4M3.UNPACK_B R80, R82.H1 ;  /* 0x00000052ff50723e */ /* 0x000fe400030006ff */
[----:B------:R-:W-:Y:S01]  /*39d0*/  F2FP.SATFINITE.E4M3.F32.PACK_AB_MERGE_C R157, R154, R83, RZ ;  /* 0x000000539a9d723e */ /* 0x000fe200048070ff */
[----:B------:R-:W-:Y:S01]  /*39e0*/  FFMA.FTZ R150, R77, R137, -R150 ;  /* 0x000000894d967223 */ /* 0x000fe20000010896 */
[----:B------:R-:W-:Y:S01]  /*39f0*/  F2FP.F16.E4M3.UNPACK_B R77, R51.H1 ;  /* 0x00000033ff4d723e */ /* 0x000fe200030006ff */
[----:B------:R-:W-:Y:S01]  /*3a00*/  FFMA.FTZ R147, R76, R137, R81 ;  /* 0x000000894c937223 */ /* 0x000fe20000010051 */
[-C--:B------:R-:W-:Y:S01]  /*3a10*/  F2FP.F16.E4M3.UNPACK_B R83, R149.reuse.H1 ;  /* 0x00000095ff53723e */ /* 0x080fe200030006ff */
[----:B------:R-:W-:Y:S01]  /*3a20*/  HADD2.F32 R81, -RZ, R80.H1_H1 ;  /* 0x30000050ff517230 */ /* 0x000fe20000004100 */
[----:B------:R-:W-:Y:S01]  /*3a30*/  F2FP.F16.E4M3.UNPACK_B R76, R50.H1 ;  /* 0x00000032ff4c723e */ /* 0x000fe200030006ff */
[----:B------:R-:W-:Y:S01]  /*3a40*/  HADD2.F32 R79, -RZ, R77.H1_H1 ;  /* 0x3000004dff4f7230 */ /* 0x000fe20000004100 */
[----:B------:R-:W-:Y:S01]  /*3a50*/  F2FP.F16.E4M3.UNPACK_B R149, R149 ;  /* 0x00000095ff95723e */ /* 0x000fe200020006ff */
[----:B------:R-:W-:Y:S01]  /*3a60*/  HADD2.F32 R146, -RZ, R83.H1_H1 ;  /* 0x30000053ff927230 */ /* 0x000fe20000004100 */
[----:B------:R-:W-:Y:S01]  /*3a70*/  F2FP.F16.E4M3.UNPACK_B R82, R82 ;  /* 0x00000052ff52723e */ /* 0x000fe200020006ff */
[----:B------:R-:W-:Y:S01]  /*3a80*/  HADD2.F32 R78, -RZ, R77.H0_H0 ;  /* 0x2000004dff4e7230 */ /* 0x000fe20000004100 */
[----:B------:R-:W-:Y:S01]  /*3a90*/  F2FP.F16.E4M3.UNPACK_B R51, R51 ;  /* 0x00000033ff33723e */ /* 0x000fe200020006ff */
[----:B------:R-:W-:-:S02]  /*3aa0*/  HADD2.F32 R77, -RZ, R76.H1_H1 ;  /* 0x3000004cff4d7230 */ /* 0x000fc40000004100 */
[-C--:B------:R-:W-:Y:S01]  /*3ab0*/  FMUL.FTZ R151, R79, R146.reuse ;  /* 0x000000924f977220 */ /* 0x080fe20000410000 */
[--C-:B------:R-:W-:Y:S02]  /*3ac0*/  HADD2.F32 R137, -RZ, R149.reuse.H1_H1 ;  /* 0x30000095ff897230 */ /* 0x100fe40000004100 */
[C---:B------:R-:W-:Y:S01]  /*3ad0*/  FMUL.FTZ R154, R78.reuse, R146 ;  /* 0x000000924e9a7220 */ /* 0x040fe20000410000 */
[----:B------:R-:W-:Y:S02]  /*3ae0*/  HADD2.F32 R76, -RZ, R76.H0_H0 ;  /* 0x2000004cff4c7230 */ /* 0x000fe40000004100 */
[----:B------:R-:W-:Y:S01]  /*3af0*/  FFMA.FTZ R155, R78, R81, -R151 ;  /* 0x000000514e9b7223 */ /* 0x000fe20000010897 */
[----:B------:R-:W-:Y:S02]  /*3b00*/  HADD2.F32 R78, -RZ, R82.H1_H1 ;  /* 0x30000052ff4e7230 */ /* 0x000fe40000004100 */
[-C--:B------:R-:W-:Y:S01]  /*3b10*/  FMUL.FTZ R151, R77, R137.reuse ;  /* 0x000000894d977220 */ /* 0x080fe20000410000 */
[----:B------:R-:W-:Y:S01]  /*3b20*/  F2FP.F16.E4M3.UNPACK_B R50, R50 ;  /* 0x00000032ff32723e */ /* 0x000fe200020006ff */
[----:B------:R-:W-:Y:S01]  /*3b30*/  FMUL.FTZ R146, R76, R137 ;  /* 0x000000894c927220 */ /* 0x000fe20000410000 */
[----:B------:R-:W-:-:S02]  /*3b40*/  HADD2.F32 R149, -RZ, R149.H0_H0 ;  /* 0x20000095ff957230 */ /* 0x000fc40000004100 */
[-C--:B------:R-:W-:Y:S01]  /*3b50*/  FFMA.FTZ R151, R76, R78.reuse, -R151 ;  /* 0x0000004e4c977223 */ /* 0x080fe20000010897 */
[--C-:B------:R-:W-:Y:S02]  /*3b60*/  HADD2.F32 R76, -RZ, R51.reuse.H0_H0 ;  /* 0x20000033ff4c7230 */ /* 0x100fe40000004100 */
[----:B------:R-:W-:Y:S01]  /*3b70*/  FFMA.FTZ R146, R77, R78, R146 ;  /* 0x0000004e4d927223 */ /* 0x000fe20000010092 */
[----:B------:R-:W-:Y:S02]  /*3b80*/  HADD2.F32 R77, -RZ, R51.H1_H1 ;  /* 0x30000033ff4d7230 */ /* 0x000fe40000004100 */
[----:B------:R-:W-:Y:S01]  /*3b90*/  FFMA.FTZ R156, R79, R81, R154 ;  /* 0x000000514f9c7223 */ /* 0x000fe2000001009a */
[--C-:B------:R-:W-:Y:S01]  /*3ba0*/  HADD2.F32 R51, -RZ, R50.reuse.H0_H0 ;  /* 0x20000032ff337230 */ /* 0x100fe20000004100 */
[----:B------:R-:W-:Y:S01]  /*3bb0*/  F2FP.SATFINITE.E4M3.F32.PACK_AB_MERGE_C R48, R147, R150, R157 ;  /* 0x000000969330723e */ /* 0x000fe2000480709d */
[----:B------:R-:W-:Y:S01]  /*3bc0*/  HADD2.F32 R50, -RZ, R50.H1_H1 ;  /* 0x30000032ff327230 */ /* 0x000fe20000004100 */
[----:B------:R-:W-:Y:S01]  /*3bd0*/  F2FP.SATFINITE.E4M3.F32.PACK_AB_MERGE_C R146, R146, R151, RZ ;  /* 0x000000979292723e */ /* 0x000fe200048070ff */
[----:B------:R-:W-:Y:S01]  /*3be0*/  HADD2.F32 R83, -RZ, R83.H0_H0 ;  /* 0x20000053ff537230 */ /* 0x000fe20000004100 */
[----:B------:R-:W-:Y:S01]  /*3bf0*/  F2FP.SATFINITE.E4M3.F32.PACK_AB_MERGE_C R155, R156, R155, RZ ;  /* 0x0000009b9c9b723e */ /* 0x000fe200048070ff */
[----:B------:R-:W-:-:S02]  /*3c00*/  HADD2.F32 R80, -RZ, R80.H0_H0 ;  /* 0x20000050ff507230 */ /* 0x000fc40000004100 */
[----:B------:R-:W-:Y:S01]  /*3c10*/  FMUL.FTZ R78, R50, R149 ;  /* 0x00000095324e7220 */ /* 0x000fe20000410000 */
[----:B------:R-:W-:Y:S02]  /*3c20*/  HADD2.F32 R82, -RZ, R82.H0_H0 ;  /* 0x20000052ff527230 */ /* 0x000fe40000004100 */
[-C--:B------:R-:W-:Y:S01]  /*3c30*/  FMUL.FTZ R79, R77, R83.reuse ;  /* 0x000000534d4f7220 */ /* 0x080fe20000410000 */
[C---:B------:R-:W-:Y:S01]  /*3c40*/  FMUL.FTZ R154, R76.reuse, R83 ;  /* 0x000000534c9a7220 */ /* 0x040fe20000410000 */
[----:B------:R-:W-:Y:S02]  /*3c50*/  FMUL.FTZ R149, R51, R149 ;  /* 0x0000009533957220 */ /* 0x000fe40000410000 */
[-C--:B------:R-:W-:Y:S01]  /*3c60*/  FFMA.FTZ R79, R76, R80.reuse, -R79 ;  /* 0x000000504c4f7223 */ /* 0x080fe2000001084f */
[----:B------:R-:W-:Y:S01]  /*3c70*/  FFMA.FTZ R154, R77, R80, R154 ;  /* 0x000000504d9a7223 */ /* 0x000fe2000001009a */
[-C--:B------:R-:W-:Y:S01]  /*3c80*/  FFMA.FTZ R78, R51, R82.reuse, -R78 ;  /* 0x00000052334e7223 */ /* 0x080fe2000001084e */
[----:B------:R-:W-:-:S03]  /*3c90*/  FFMA.FTZ R149, R50, R82, R149 ;  /* 0x0000005232957223 */ /* 0x000fc60000010095 */
[----:B------:R-:W-:Y:S02]  /*3ca0*/  F2FP.SATFINITE.E4M3.F32.PACK_AB_MERGE_C R51, R154, R79, R155 ;  /* 0x0000004f9a33723e */ /* 0x000fe4000480709b */
[----:B------:R-:W-:-:S07]  /*3cb0*/  F2FP.SATFINITE.E4M3.F32.PACK_AB_MERGE_C R50, R149, R78, R146 ;  /* 0x0000004e9532723e */ /* 0x000fce0004807092 */
.L_x_319:
[----:B------:R-:W-:Y:S05]  /*3cc0*/  BSYNC B2 ;  /* 0x0000000000027941 */ /* 0x000fea0003800000 */
.L_x_318:
[----:B------:R-:W-:Y:S02]  /*3cd0*/  ULDC.64 UR4, c[0x0][0x2d8] ;  /* 0x0000b60000047ab9 */ /* 0x000fe40000000a00 */
[----:B------:R-:W-:-:S04]  /*3ce0*/  IADD3 R76, P2, P6, R39, UR4, R144 ;  /* 0x00000004274c7c10 */ /* 0x000fc8000fe5e090 */
[----:B------:R-:W-:-:S05]  /*3cf0*/  IADD3.X R77, R106, UR5, R145, P2, P6 ;  /* 0x000000056a4d7c10 */ /* 0x000fca00097ec491 */
[----:B--2---:R3:W-:Y:S04]  /*3d00*/  STG.E.128 desc[UR42][R76.64], R48 ;  /* 0x000000304c007986 */ /* 0x0047e8000c101d2a */
.L_x_313:
[----:B------:R-:W-:Y:S05]  /*3d10*/  BSYNC B1 ;  /* 0x0000000000017941 */ /* 0x000fea0003800000 */
.L_x_312:
[----:B------:R-:W-:Y:S04]  /*3d20*/  BSSY B1, `(.L_x_320) ;  /* 0x00000ea000017945 */ /* 0x000fe80003800000 */
[----:B------:R-:W-:Y:S05]  /*3d30*/  @P3 BRA `(.L_x_321) ;  /* 0x0000000c00a03947 */ /* 0x000fea0003800000 */
[----:B---3--:R-:W-:Y:S01]  /*3d40*/  IADD3 R76, P2, P3, R46, R128, R16 ;  /* 0x000000802e4c7210 */ /* 0x008fe20007b5e010 */
[----:B------:R-:W-:Y:S03]  /*3d50*/  BSSY B2, `(.L_x_322) ;  /* 0x0000073000027945 */ /* 0x000fe60003800000 */
[----:B------:R-:W-:Y:S01]  /*3d60*/  IADD3.X R77, R4, R131, R17, P2, P3 ;  /* 0x00000083044d7210 */ /* 0x000fe200017e6411 */
[----:B------:R-:W-:Y:S08]  /*3d70*/  @P0 BRA `(.L_x_323) ;  /* 0x0000000400c00947 */ /* 0x000ff00003800000 */
[----:B-12---:R1:W2:Y:S01]  /*3d80*/  LDS.128 R48, [R114+0x29400] ;  /* 0x0294000072307984 */ /* 0x0062a20000000c00 */
[----:B------:R-:W-:Y:S01]  /*3d90*/  ISETP.GE.AND P2, PT, R18, R130, PT ;  /* 0x000000821200720c */ /* 0x000fe20003f46270 */
[----:B------:R-:W-:-:S12]  /*3da0*/  BSSY B3, `(.L_x_324) ;  /* 0x0000069000037945 */ /* 0x000fd80003800000 */
[----:B-1----:R-:W-:Y:S05]  /*3db0*/  @P2 BRA `(.L_x_325) ;  /* 0x00000004009c2947 */ /* 0x002fea0003800000 */
[----:B------:R-:W-:Y:S02]  /*3dc0*/  SHF.R.U32.HI R81, RZ, 0x8, R73 ;  /* 0x00000008ff517819 */ /* 0x000fe40000011649 */
[----:B------:R-:W-:Y:S02]  /*3dd0*/  SHF.R.U32.HI R72, RZ, 0x8, R75 ;  /* 0x00000008ff487819 */ /* 0x000fe4000001164b */
[----:B------:R-:W-:Y:S02]  /*3de0*/  LOP3.LUT R74, R73, 0xff0000ff, RZ, 0xc0, !PT ;  /* 0xff0000ff494a7812 */ /* 0x000fe400078ec0ff */
[----:B------:R-:W-:Y:S01]  /*3df0*/  SHF.R.U32.HI R79, RZ, 0x10, R73 ;  /* 0x00000010ff4f7819 */ /* 0x000fe20000011649 */
[----:B------:R-:W-:Y:S01]  /*3e00*/  IMAD.SHL.U32 R73, R81, 0x100, RZ ;  /* 0x0000010051497824 */ /* 0x000fe200078e00ff */
[----:B------:R-:W-:Y:S02]  /*3e10*/  LOP3.LUT R78, R75, 0xff0000ff, RZ, 0xc0, !PT ;  /* 0xff0000ff4b4e7812 */ /* 0x000fe400078ec0ff */
[----:B------:R-:W-:Y:S01]  /*3e20*/  SHF.R.U32.HI R80, RZ, 0x10, R75 ;  /* 0x00000010ff507819 */ /* 0x000fe2000001164b */
[----:B------:R-:W-:Y:S01]  /*3e30*/  IMAD.SHL.U32 R75, R72, 0x100, RZ ;  /* 0x00000100484b7824 */ /* 0x000fe200078e00ff */
[----:B--2---:R-:W-:-:S02]  /*3e40*/  MOV R72, R48 ;  /* 0x0000003000487202 */ /* 0x004fc40000000f00 */
[----:B------:R-:W-:Y:S01]  /*3e50*/  LOP3.LUT R73, R74, 0xff00, R73, 0xf8, !PT ;  /* 0x0000ff004a497812 */ /* 0x000fe200078ef849 */
[----:B------:R-:W-:Y:S01]  /*3e60*/  IMAD.U32 R80, R80, 0x10000, RZ ;  /* 0x0001000050507824 */ /* 0x000fe200078e00ff */
[----:B------:R-:W-:Y:S01]  /*3e70*/  LOP3.LUT R75, R78, 0xff00, R75, 0xf8, !PT ;  /* 0x0000ff004e4b7812 */ /* 0x000fe200078ef84b */
[----:B------:R-:W-:Y:S01]  /*3e80*/  IMAD.U32 R74, R79, 0x10000, RZ ;  /* 0x000100004f4a7824 */ /* 0x000fe200078e00ff */
[----:B------:R-:W-:Y:S02]  /*3e90*/  F2FP.F16.E4M3.UNPACK_B R48, R49 ;  /* 0x00000031ff30723e */ /* 0x000fe400020006ff */
[----:B------:R-:W-:Y:S02]  /*3ea0*/  F2FP.F16.E4M3.UNPACK_B R78, R143.H1 ;  /* 0x0000008fff4e723e */ /* 0x000fe400030006ff */
[----:B------:R-:W-:Y:S02]  /*3eb0*/  F2FP.F16.E4M3.UNPACK_B R49, R49.H1 ;  /* 0x00000031ff31723e */ /* 0x000fe400030006ff */
[----:B------:R-:W-:Y:S01]  /*3ec0*/  LOP3.LUT R82, R75, 0xff0000, R80, 0xf8, !PT ;  /* 0x00ff00004b527812 */ /* 0x000fe200078ef850 */
[--C-:B------:R-:W-:Y:S01]  /*3ed0*/  HADD2.F32 R81, -RZ, R78.reuse.H1_H1 ;  /* 0x3000004eff517230 */ /* 0x100fe20000004100 */
[-C--:B------:R-:W-:Y:S01]  /*3ee0*/  F2FP.F16.E4M3.UNPACK_B R75, R142.reuse.H1 ;  /* 0x0000008eff4b723e */ /* 0x080fe200030006ff */
[----:B------:R-:W-:Y:S01]  /*3ef0*/  HADD2.F32 R80, -RZ, R78.H0_H0 ;  /* 0x2000004eff507230 */ /* 0x000fe20000004100 */
[----:B------:R-:W-:Y:S01]  /*3f00*/  LOP3.LUT R79, R73, 0xff0000, R74, 0xf8, !PT ;  /* 0x00ff0000494f7812 */ /* 0x000fe200078ef84a */
[----:B------:R-:W-:Y:S01]  /*3f10*/  HADD2.F32 R74, -RZ, R49.H1_H1 ;  /* 0x30000031ff4a7230 */ /* 0x000fe20000004100 */
[----:B------:R-:W-:Y:S01]  /*3f20*/  F2FP.F16.E4M3.UNPACK_B R143, R143 ;  /* 0x0000008fff8f723e */ /* 0x000fe200020006ff */
[----:B------:R-:W-:Y:S01]  /*3f30*/  HADD2.F32 R78, -RZ, R75.H0_H0 ;  /* 0x2000004bff4e7230 */ /* 0x000fe20000004100 */
[----:B------:R-:W-:Y:S01]  /*3f40*/  F2FP.F16.E4M3.UNPACK_B R142, R142 ;  /* 0x0000008eff8e723e */ /* 0x000fe200020006ff */
[----:B------:R-:W-:-:S02]  /*3f50*/  HADD2.F32 R73, -RZ, R48.H1_H1 ;  /* 0x30000030ff497230 */ /* 0x000fc40000004100 */
[-C--:B------:R-:W-:Y:S01]  /*3f60*/  FMUL.FTZ R144, R74, R81.reuse ;  /* 0x000000514a907220 */ /* 0x080fe20000410000 */
[----:B------:R-:W-:Y:S02]  /*3f70*/  HADD2.F32 R49, -RZ, R49.H0_H0 ;  /* 0x20000031ff317230 */ /* 0x000fe40000004100 */
[----:B------:R-:W-:Y:S02]  /*3f80*/  HADD2.F32 R75, -RZ, R75.H1_H1 ;  /* 0x3000004bff4b7230 */ /* 0x000fe40000004100 */
[----:B------:R-:W-:Y:S01]  /*3f90*/  FMUL.FTZ R83, R73, R80 ;  /* 0x0000005049537220 */ /* 0x000fe20000410000 */
[----:B------:R-:W-:Y:S02]  /*3fa0*/  HADD2.F32 R48, -RZ, R48.H0_H0 ;  /* 0x20000030ff307230 */ /* 0x000fe40000004100 */
[C---:B------:R-:W-:Y:S01]  /*3fb0*/  FMUL.FTZ R81, R49.reuse, R81 ;  /* 0x0000005131517220 */ /* 0x040fe20000410000 */
[-C--:B------:R-:W-:Y:S01]  /*3fc0*/  FFMA.FTZ R144, R49, R75.reuse, -R144 ;  /* 0x0000004b31907223 */ /* 0x080fe20000010890 */
[----:B------:R-:W-:Y:S01]  /*3fd0*/  F2FP.F16.E4M3.UNPACK_B R49, R72.H1 ;  /* 0x00000048ff31723e */ /* 0x000fe200030006ff */
[C---:B------:R-:W-:Y:S01]  /*3fe0*/  FMUL.FTZ R80, R48.reuse, R80 ;  /* 0x0000005030507220 */ /* 0x040fe20000410000 */
[----:B------:R-:W-:Y:S01]  /*3ff0*/  FFMA.FTZ R48, R48, R78, -R83 ;  /* 0x0000004e30307223 */ /* 0x000fe20000010853 */
[----:B------:R-:W-:Y:S01]  /*4000*/  F2FP.F16.E4M3.UNPACK_B R72, R72 ;  /* 0x00000048ff48723e */ /* 0x000fe200020006ff */
[----:B------:R-:W-:Y:S01]  /*4010*/  FFMA.FTZ R83, R74, R75, R81 ;  /* 0x0000004b4a537223 */ /* 0x000fe20000010051 */
[----:B------:R-:W-:Y:S01]  /*4020*/  FFMA.FTZ R145, R73, R78, R80 ;  /* 0x0000004e49917223 */ /* 0x000fe20000010050 */
[----:B------:R-:W-:-:S02]  /*4030*/  HADD2.F32 R78, -RZ, R143.H1_H1 ;  /* 0x3000008fff4e7230 */ /* 0x000fc40000004100 */
[--C-:B------:R-:W-:Y:S01]  /*4040*/  HADD2.F32 R73, -RZ, R49.reuse.H0_H0 ;  /* 0x20000031ff497230 */ /* 0x100fe20000004100 */
[----:B------:R-:W-:Y:S01]  /*4050*/  F2FP.SATFINITE.E4M3.F32.PACK_AB_MERGE_C R147, R83, R144, RZ ;  /* 0x000000905393723e */ /* 0x000fe200048070ff */
[----:B------:R-:W-:Y:S02]  /*4060*/  HADD2.F32 R74, -RZ, R49.H1_H1 ;  /* 0x30000031ff4a7230 */ /* 0x000fe40000004100 */
[--C-:B------:R-:W-:Y:S02]  /*4070*/  HADD2.F32 R49, -RZ, R72.reuse.H0_H0 ;  /* 0x20000048ff317230 */ /* 0x100fe40000004100 */
[-C--:B------:R-:W-:Y:S01]  /*4080*/  FMUL.FTZ R81, R73, R78.reuse ;  /* 0x0000004e49517220 */ /* 0x080fe20000410000 */
[----:B------:R-:W-:Y:S02]  /*4090*/  HADD2.F32 R143, -RZ, R143.H0_H0 ;  /* 0x2000008fff8f7230 */ /* 0x000fe40000004100 */
[----:B------:R-:W-:Y:S01]  /*40a0*/  FMUL.FTZ R80, R74, R78 ;  /* 0x0000004e4a507220 */ /* 0x000fe20000410000 */
[----:B------:R-:W-:-:S02]  /*40b0*/  HADD2.F32 R72, -RZ, R72.H1_H1 ;  /* 0x30000048ff487230 */ /* 0x000fc40000004100 */
[--C-:B------:R-:W-:Y:S02]  /*40c0*/  HADD2.F32 R75, -RZ, R142.reuse.H1_H1 ;  /* 0x3000008eff4b7230 */ /* 0x100fe40000004100 */
[----:B------:R-:W-:Y:S02]  /*40d0*/  HADD2.F32 R142, -RZ, R142.H0_H0 ;  /* 0x2000008eff8e7230 */ /* 0x000fe40000004100 */
[-C--:B------:R-:W-:Y:S01]  /*40e0*/  FMUL.FTZ R78, R72, R143.reuse ;  /* 0x0000008f484e7220 */ /* 0x080fe20000410000 */
[----:B------:R-:W-:Y:S01]  /*40f0*/  FMUL.FTZ R143, R49, R143 ;  /* 0x0000008f318f7220 */ /* 0x000fe20000410000 */
[-C--:B------:R-:W-:Y:S01]  /*4100*/  FFMA.FTZ R80, R73, R75.reuse, -R80 ;  /* 0x0000004b49507223 */ /* 0x080fe20000010850 */
[----:B------:R-:W-:Y:S01]  /*4110*/  FFMA.FTZ R81, R74, R75, R81 ;  /* 0x0000004b4a517223 */ /* 0x000fe20000010051 */
[-C--:B------:R-:W-:Y:S01]  /*4120*/  FFMA.FTZ R137, R49, R142.reuse, -R78 ;  /* 0x0000008e31897223 */ /* 0x080fe2000001084e */
[----:B------:R-:W-:Y:S01]  /*4130*/  FFMA.FTZ R142, R72, R142, R143 ;  /* 0x0000008e488e7223 */ /* 0x000fe2000001008f */
[----:B------:R-:W-:-:S02]  /*4140*/  F2FP.F16.E4M3.UNPACK_B R72, R51.H1 ;  /* 0x00000033ff48723e */ /* 0x000fc400030006ff */
[----:B------:R-:W-:Y:S02]  /*4150*/  F2FP.SATFINITE.E4M3.F32.PACK_AB_MERGE_C R146, R81, R80, RZ ;  /* 0x000000505192723e */ /* 0x000fe400048070ff */
[----:B------:R-:W-:Y:S01]  /*4160*/  F2FP.F16.E4M3.UNPACK_B R80, R82.H1 ;  /* 0x00000052ff50723e */ /* 0x000fe200030006ff */
[--C-:B------:R-:W-:Y:S01]  /*4170*/  HADD2.F32 R74, -RZ, R72.reuse.H1_H1 ;  /* 0x30000048ff4a7230 */ /* 0x100fe20000004100 */
[-C--:B------:R-:W-:Y:S01]  /*4180*/  F2FP.F16.E4M3.UNPACK_B R75, R79.reuse.H1 ;  /* 0x0000004fff4b723e */ /* 0x080fe200030006ff */
[----:B------:R-:W-:Y:S01]  /*4190*/  HADD2.F32 R73, -RZ, R72.H0_H0 ;  /* 0x20000048ff497230 */ /* 0x000fe20000004100 */
[----:B------:R-:W-:Y:S01]  /*41a0*/  F2FP.F16.E4M3.UNPACK_B R49, R50.H1 ;  /* 0x00000032ff31723e */ /* 0x000fe200030006ff */
[----:B------:R-:W-:Y:S01]  /*41b0*/  HADD2.F32 R83, -RZ, R80.H1_H1 ;  /* 0x30000050ff537230 */ /* 0x000fe20000004100 */
[----:B------:R-:W-:Y:S01]  /*41c0*/  F2FP.F16.E4M3.UNPACK_B R82, R82 ;  /* 0x00000052ff52723e */ /* 0x000fe200020006ff */
[----:B------:R-:W-:Y:S01]  /*41d0*/  HADD2.F32 R78, -RZ, R75.H1_H1 ;  /* 0x3000004bff4e7230 */ /* 0x000fe20000004100 */
[----:B------:R-:W-:Y:S01]  /*41e0*/  F2FP.F16.E4M3.UNPACK_B R79, R79 ;  /* 0x0000004fff4f723e */ /* 0x000fe200020006ff */
[----:B------:R-:W-:-:S02]  /*41f0*/  HADD2.F32 R72, -RZ, R49.H1_H1 ;  /* 0x30000031ff487230 */ /* 0x000fc40000004100 */
[-C--:B------:R-:W-:Y:S01]  /*4200*/  FMUL.FTZ R144, R74, R83.reuse ;  /* 0x000000534a907220 */ /* 0x080fe20000410000 */
[----:B------:R-:W-:Y:S02]  /*4210*/  HADD2.F32 R81, -RZ, R82.H1_H1 ;  /* 0x30000052ff517230 */ /* 0x000fe40000004100 */
[C---:B------:R-:W-:Y:S01]  /*4220*/  FMUL.FTZ R83, R73.reuse, R83 ;  /* 0x0000005349537220 */ /* 0x040fe20000410000 */
[----:B------:R-:W-:Y:S02]  /*4230*/  HADD2.F32 R49, -RZ, R49.H0_H0 ;  /* 0x20000031ff317230 */ /* 0x000fe40000004100 */
[----:B------:R-:W-:Y:S01]  /*4240*/  FFMA.FTZ R143, R73, R78, -R144 ;  /* 0x0000004e498f7223 */ /* 0x000fe20000010890 */
[----:B------:R-:W-:Y:S02]  /*4250*/  HADD2.F32 R73, -RZ, R79.H1_H1 ;  /* 0x3000004fff497230 */ /* 0x000fe40000004100 */
[----:B------:R-:W-:Y:S01]  /*4260*/  FMUL.FTZ R144, R72, R81 ;  /* 0x0000005148907220 */ /* 0x000fe20000410000 */
        /* <DEDUP_REMOVED lines=8> */
[----:B------:R-:W-:Y:S02]  /*42f0*/  HADD2.F32 R51, -RZ, R51.H1_H1 ;  /* 0x30000033ff337230 */ /* 0x000fe40000004100 */
        /* <DEDUP_REMOVED lines=14> */
[----:B------:R-:W-:Y:S01]  /*43e0*/  FFMA.FTZ R73, R50, R79, R73 ;  /* 0x0000004f32497223 */ /* 0x000fe20000010049 */
[----:B------:R-:W-:-:S02]  /*43f0*/  F2FP.SATFINITE.E4M3.F32.PACK_AB_MERGE_C R49, R145, R48, R147 ;  /* 0x000000309131723e */ /* 0x000fc40004807093 */
[----:B------:R-:W-:Y:S02]  /*4400*/  F2FP.SATFINITE.E4M3.F32.PACK_AB_MERGE_C R48, R142, R137, R146 ;  /* 0x000000898e30723e */ /* 0x000fe40004807092 */
[----:B------:R-:W-:Y:S02]  /*4410*/  F2FP.SATFINITE.E4M3.F32.PACK_AB_MERGE_C R50, R73, R74, R81 ;  /* 0x0000004a4932723e */ /* 0x000fe40004807051 */
[----:B------:R-:W-:-:S07]  /*4420*/  F2FP.SATFINITE.E4M3.F32.PACK_AB_MERGE_C R51, R80, R83, R78 ;  /* 0x000000535033723e */ /* 0x000fce000480704e */
.L_x_325:
[----:B------:R-:W-:Y:S05]  /*4430*/  BSYNC B3 ;  /* 0x0000000000037941 */ /* 0x000fea0003800000 */
.L_x_324:
[----:B------:R-:W-:Y:S02]  /*4440*/  ULDC.64 UR4, c[0x0][0x2d8] ;  /* 0x0000b60000047ab9 */ /* 0x000fe40000000a00 */
[----:B------:R-:W-:-:S04]  /*4450*/  IADD3 R72, P2, P3, R76, UR4, R100 ;  /* 0x000000044c487c10 */ /* 0x000fc8000fb5e064 */
[----:B------:R-:W-:-:S05]  /*4460*/  IADD3.X R73, R77, UR5, R36, P2, P3 ;  /* 0x000000054d497c10 */ /* 0x000fca00097e6424 */
[----:B--2---:R3:W-:Y:S04]  /*4470*/  STG.E.128 desc[UR42][R72.64], R48 ;  /* 0x0000003048007986 */ /* 0x0047e8000c101d2a */
.L_x_323:
[----:B------:R-:W-:Y:S05]  /*4480*/  BSYNC B2 ;  /* 0x0000000000027941 */ /* 0x000fea0003800000 */
.L_x_322:
[----:B------:R-:W-:Y:S05]  /*4490*/  @P1 BRA `(.L_x_321) ;  /* 0x0000000400c81947 */ /* 0x000fea0003800000 */
[----:B-123--:R1:W2:Y:S01]  /*44a0*/  LDS.128 R48, [R114+0x2d400] ;  /* 0x02d4000072307984 */ /* 0x00e2a20000000c00 */
[----:B------:R-:W-:Y:S01]  /*44b0*/  ISETP.GE.AND P2, PT, R236, R130, PT ;  /* 0x00000082ec00720c */ /* 0x000fe20003f46270 */
[----:B------:R-:W-:-:S12]  /*44c0*/  BSSY B2, `(.L_x_326) ;  /* 0x000006b000027945 */ /* 0x000fd80003800000 */
[----:B-1----:R-:W-:Y:S05]  /*44d0*/  @P2 BRA `(.L_x_327) ;  /* 0x0000000400a42947 */ /* 0x002fea0003800000 */
[----:B------:R-:W-:Y:S02]  /*44e0*/  SHF.R.U32.HI R74, RZ, 0x8, R69 ;  /* 0x00000008ff4a7819 */ /* 0x000fe40000011645 */
[----:B------:R-:W-:Y:S02]  /*44f0*/  SHF.R.U32.HI R68, RZ, 0x8, R71 ;  /* 0x00000008ff447819 */ /* 0x000fe40000011647 */
[----:B------:R-:W-:Y:S02]  /*4500*/  SHF.R.U32.HI R78, RZ, 0x10, R69 ;  /* 0x00000010ff4e7819 */ /* 0x000fe40000011645 */
[----:B------:R-:W-:Y:S01]  /*4510*/  LOP3.LUT R73, R69, 0xff0000ff, RZ, 0xc0, !PT ;  /* 0xff0000ff45497812 */ /* 0x000fe200078ec0ff */
[----:B--2---:R-:W-:Y:S01]  /*4520*/  IMAD.MOV.U32 R69, RZ, RZ, R50 ;  /* 0x000000ffff457224 */ /* 0x004fe200078e0032 */
[----:B------:R-:W-:Y:S01]  /*4530*/  SHF.R.U32.HI R75, RZ, 0x10, R71 ;  /* 0x00000010ff4b7819 */ /* 0x000fe20000011647 */
[----:B------:R-:W-:Y:S01]  /*4540*/  IMAD.SHL.U32 R50, R74, 0x100, RZ ;  /* 0x000001004a327824 */ /* 0x000fe200078e00ff */
[----:B------:R-:W-:-:S02]  /*4550*/  MOV R70, R51 ;  /* 0x0000003300467202 */ /* 0x000fc40000000f00 */
[----:B------:R-:W-:Y:S01]  /*4560*/  LOP3.LUT R72, R71, 0xff0000ff, RZ, 0xc0, !PT ;  /* 0xff0000ff47487812 */ /* 0x000fe200078ec0ff */
[----:B------:R-:W-:Y:S01]  /*4570*/  IMAD.U32 R71, R75, 0x10000, RZ ;  /* 0x000100004b477824 */ /* 0x000fe200078e00ff */
[----:B------:R-:W-:Y:S02]  /*4580*/  SHF.L.U32 R51, R68, 0x8, RZ ;  /* 0x0000000844337819 */ /* 0x000fe400000006ff */
[----:B------:R-:W-:Y:S02]  /*4590*/  LOP3.LUT R68, R73, 0xff00, R50, 0xf8, !PT ;  /* 0x0000ff0049447812 */ /* 0x000fe400078ef832 */
[----:B------:R-:W-:Y:S01]  /*45a0*/  LOP3.LUT R74, R72, 0xff00, R51, 0xf8, !PT ;  /* 0x0000ff00484a7812 */ /* 0x000fe200078ef833 */
[----:B------:R-:W-:Y:S01]  /*45b0*/  IMAD.U32 R51, R78, 0x10000, RZ ;  /* 0x000100004e337824 */ /* 0x000fe200078e00ff */
[----:B------:R-:W-:Y:S02]  /*45c0*/  F2FP.F16.E4M3.UNPACK_B R72, R141.H1 ;  /* 0x0000008dff48723e */ /* 0x000fe400030006ff */
[----:B------:R-:W-:-:S02]  /*45d0*/  F2FP.F16.E4M3.UNPACK_B R50, R49 ;  /* 0x00000031ff32723e */ /* 0x000fc400020006ff */
[----:B------:R-:W-:Y:S01]  /*45e0*/  LOP3.LUT R78, R74, 0xff0000, R71, 0xf8, !PT ;  /* 0x00ff00004a4e7812 */ /* 0x000fe200078ef847 */
[----:B------:R-:W-:Y:S01]  /*45f0*/  HADD2.F32 R74, -RZ, R72.H0_H0 ;  /* 0x20000048ff4a7230 */ /* 0x000fe20000004100 */
[----:B------:R-:W-:Y:S01]  /*4600*/  LOP3.LUT R73, R68, 0xff0000, R51, 0xf8, !PT ;  /* 0x00ff000044497812 */ /* 0x000fe200078ef833 */
[----:B------:R-:W-:Y:S01]  /*4610*/  HADD2.F32 R51, -RZ, R50.H1_H1 ;  /* 0x30000032ff337230 */ /* 0x000fe20000004100 */
[----:B------:R-:W-:Y:S01]  /*4620*/  F2FP.F16.E4M3.UNPACK_B R71, R140.H1 ;  /* 0x0000008cff47723e */ /* 0x000fe200030006ff */
[----:B------:R-:W-:Y:S01]  /*4630*/  HADD2.F32 R75, -RZ, R72.H1_H1 ;  /* 0x30000048ff4b7230 */ /* 0x000fe20000004100 */
[----:B------:R-:W-:Y:S01]  /*4640*/  F2FP.F16.E4M3.UNPACK_B R49, R49.H1 ;  /* 0x00000031ff31723e */ /* 0x000fe200030006ff */
[----:B------:R-:W-:Y:S02]  /*4650*/  HADD2.F32 R50, -RZ, R50.H0_H0 ;  /* 0x20000032ff327230 */ /* 0x000fe40000004100 */
[----:B------:R-:W-:Y:S01]  /*4660*/  FMUL.FTZ R79, R51, R74 ;  /* 0x0000004a334f7220 */ /* 0x000fe20000410000 */
[----:B------:R-:W-:Y:S01]  /*4670*/  HADD2.F32 R72, -RZ, R71.H0_H0 ;  /* 0x20000047ff487230 */ /* 0x000fe20000004100 */
[----:B------:R-:W-:Y:S01]  /*4680*/  F2FP.F16.E4M3.UNPACK_B R141, R141 ;  /* 0x0000008dff8d723e */ /* 0x000fe200020006ff */
[----:B------:R-:W-:-:S02]  /*4690*/  HADD2.F32 R68, -RZ, R49.H1_H1 ;  /* 0x30000031ff447230 */ /* 0x000fc40000004100 */
[C---:B------:R-:W-:Y:S01]  /*46a0*/  FMUL.FTZ R74, R50.reuse, R74 ;  /* 0x0000004a324a7220 */ /* 0x040fe20000410000 */
[----:B------:R-:W-:Y:S02]  /*46b0*/  HADD2.F32 R49, -RZ, R49.H0_H0 ;  /* 0x20000031ff317230 */ /* 0x000fe40000004100 */
[-C--:B------:R-:W-:Y:S01]  /*46c0*/  FFMA.FTZ R80, R50, R72.reuse, -R79 ;  /* 0x0000004832507223 */ /* 0x080fe2000001084f */
[----:B------:R-:W-:Y:S02]  /*46d0*/  HADD2.F32 R71, -RZ, R71.H1_H1 ;  /* 0x30000047ff477230 */ /* 0x000fe40000004100 */
[CC--:B------:R-:W-:Y:S01]  /*46e0*/  FMUL.FTZ R50, R68.reuse, R75.reuse ;  /* 0x0000004b44327220 */ /* 0x0c0fe20000410000 */
[----:B------:R-:W-:Y:S01]  /*46f0*/  FFMA.FTZ R81, R51, R72, R74 ;  /* 0x0000004833517223 */ /* 0x000fe2000001004a */
[C---:B------:R-:W-:Y:S01]  /*4700*/  FMUL.FTZ R75, R49.reuse, R75 ;  /* 0x0000004b314b7220 */ /* 0x040fe20000410000 */
[----:B------:R-:W-:Y:S01]  /*4710*/  F2FP.F16.E4M3.UNPACK_B R140, R140 ;  /* 0x0000008cff8c723e */ /* 0x000fe200020006ff */
[-C--:B------:R-:W-:Y:S01]  /*4720*/  FFMA.FTZ R82, R49, R71.reuse, -R50 ;  /* 0x0000004731527223 */ /* 0x080fe20000010832 */
[-C--:B------:R-:W-:Y:S01]  /*4730*/  F2FP.F16.E4M3.UNPACK_B R49, R48.reuse.H1 ;  /* 0x00000030ff31723e */ /* 0x080fe200030006ff */
[----:B------:R-:W-:Y:S01]  /*4740*/  FFMA.FTZ R83, R68, R71, R75 ;  /* 0x0000004744537223 */ /* 0x000fe2000001004b */
[----:B------:R-:W-:Y:S01]  /*4750*/  F2FP.F16.E4M3.UNPACK_B R48, R48 ;  /* 0x00000030ff30723e */ /* 0x000fe200020006ff */
[----:B------:R-:W-:-:S02]  /*4760*/  HADD2.F32 R71, -RZ, R141.H1_H1 ;  /* 0x3000008dff477230 */ /* 0x000fc40000004100 */
[--C-:B------:R-:W-:Y:S02]  /*4770*/  HADD2.F32 R50, -RZ, R49.reuse.H0_H0 ;  /* 0x20000031ff327230 */ /* 0x100fe40000004100 */
        /* <DEDUP_REMOVED lines=12> */
[----:B------:R-:W-:Y:S01]  /*4840*/  FFMA.FTZ R79, R49, R140, -R72 ;  /* 0x0000008c314f7223 */ /* 0x000fe20000010848 */
[----:B------:R-:W-:Y:S01]  /*4850*/  F2FP.F16.E4M3.UNPACK_B R49, R70.H1 ;  /* 0x00000046ff31723e */ /* 0x000fe200030006ff */
[----:B------:R-:W-:Y:S01]  /*4860*/  FFMA.FTZ R140, R48, R140, R141 ;  /* 0x0000008c308c7223 */ /* 0x000fe2000001008d */
[----:B------:R-:W-:-:S02]  /*4870*/  F2FP.F16.E4M3.UNPACK_B R72, R78.H1 ;  /* 0x0000004eff48723e */ /* 0x000fc400030006ff */
[----:B------:R-:W-:Y:S01]  /*4880*/  F2FP.SATFINITE.E4M3.F32.PACK_AB_MERGE_C R137, R74, R75, RZ ;  /* 0x0000004b4a89723e */ /* 0x000fe200048070ff */
[--C-:B------:R-:W-:Y:S01]  /*4890*/  HADD2.F32 R51, -RZ, R49.reuse.H1_H1 ;  /* 0x30000031ff337230 */ /* 0x100fe20000004100 */
[----:B------:R-:W-:Y:S01]  /*48a0*/  F2FP.F16.E4M3.UNPACK_B R68, R73.H1 ;  /* 0x00000049ff44723e */ /* 0x000fe200030006ff */
[----:B------:R-:W-:Y:S01]  /*48b0*/  HADD2.F32 R75, -RZ, R72.H1_H1 ;  /* 0x30000048ff4b7230 */ /* 0x000fe20000004100 */
[----:B------:R-:W-:Y:S01]  /*48c0*/  F2FP.F16.E4M3.UNPACK_B R48, R69.H1 ;  /* 0x00000045ff30723e */ /* 0x000fe200030006ff */
[----:B------:R-:W-:Y:S01]  /*48d0*/  HADD2.F32 R50, -RZ, R49.H0_H0 ;  /* 0x20000031ff327230 */ /* 0x000fe20000004100 */
[----:B------:R-:W-:Y:S01]  /*48e0*/  F2FP.F16.E4M3.UNPACK_B R78, R78 ;  /* 0x0000004eff4e723e */ /* 0x000fe200020006ff */
[----:B------:R-:W-:Y:S01]  /*48f0*/  HADD2.F32 R71, -RZ, R68.H1_H1 ;  /* 0x30000044ff477230 */ /* 0x000fe20000004100 */
[----:B------:R-:W-:Y:S01]  /*4900*/  F2FP.SATFINITE.E4M3.F32.PACK_AB_MERGE_C R141, R83, R82, RZ ;  /* 0x00000052538d723e */ /* 0x000fe200048070ff */
[----:B------:R-:W-:Y:S01]  /*4910*/  FMUL.FTZ R83, R51, R75 ;  /* 0x0000004b33537220 */ /* 0x000fe20000410000 */
[----:B------:R-:W-:Y:S01]  /*4920*/  F2FP.F16.E4M3.UNPACK_B R73, R73 ;  /* 0x00000049ff49723e */ /* 0x000fe200020006ff */
[----:B------:R-:W-:-:S02]  /*4930*/  HADD2.F32 R49, -RZ, R48.H1_H1 ;  /* 0x30000030ff317230 */ /* 0x000fc40000004100 */
[C---:B------:R-:W-:Y:S01]  /*4940*/  FMUL.FTZ R82, R50.reuse, R75 ;  /* 0x0000004b32527220 */ /* 0x040fe20000410000 */
[----:B------:R-:W-:Y:S02]  /*4950*/  HADD2.F32 R74, -RZ, R78.H1_H1 ;  /* 0x3000004eff4a7230 */ /* 0x000fe40000004100 */
[----:B------:R-:W-:Y:S01]  /*4960*/  FFMA.FTZ R83, R50, R71, -R83 ;  /* 0x0000004732537223 */ /* 0x000fe20000010853 */
[----:B------:R-:W-:Y:S01]  /*4970*/  HADD2.F32 R48, -RZ, R48.H0_H0 ;  /* 0x20000030ff307230 */ /* 0x000fe20000004100 */
[----:B------:R-:W-:Y:S01]  /*4980*/  F2FP.F16.E4M3.UNPACK_B R69, R69 ;  /* 0x00000045ff45723e */ /* 0x000fe200020006ff */
[----:B------:R-:W-:Y:S02]  /*4990*/  HADD2.F32 R50, -RZ, R73.H1_H1 ;  /* 0x30000049ff327230 */ /* 0x000fe40000004100 */
[----:B------:R-:W-:Y:S01]  /*49a0*/  FMUL.FTZ R75, R49, R74 ;  /* 0x0000004a314b7220 */ /* 0x000fe20000410000 */
        /* <DEDUP_REMOVED lines=8> */
[--C-:B------:R-:W-:Y:S02]  /*4a30*/  HADD2.F32 R49, -RZ, R70.reuse.H0_H0 ;  /* 0x20000046ff317230 */ /* 0x100fe40000004100 */
        /* <DEDUP_REMOVED lines=13> */
[----:B------:R-:W-:-:S02]  /*4b10*/  F2FP.SATFINITE.E4M3.F32.PACK_AB_MERGE_C R82, R82, R83, RZ ;  /* 0x000000535252723e */ /* 0x000fc400048070ff */
[----:B------:R-:W-:Y:S02]  /*4b20*/  F2FP.SATFINITE.E4M3.F32.PACK_AB_MERGE_C R74, R78, R51, R74 ;  /* 0x000000334e4a723e */ /* 0x000fe4000480704a */
[----:B------:R-:W-:Y:S02]  /*4b30*/  F2FP.SATFINITE.E4M3.F32.PACK_AB_MERGE_C R51, R71, R50, R82 ;  /* 0x000000324733723e */ /* 0x000fe40004807052 */
[----:B------:R-:W-:Y:S02]  /*4b40*/  F2FP.SATFINITE.E4M3.F32.PACK_AB_MERGE_C R49, R81, R80, R141 ;  /* 0x000000505131723e */ /* 0x000fe4000480708d */
[----:B------:R-:W-:Y:S02]  /*4b50*/  F2FP.SATFINITE.E4M3.F32.PACK_AB_MERGE_C R48, R140, R79, R137 ;  /* 0x0000004f8c30723e */ /* 0x000fe40004807089 */
[----:B------:R-:W-:-:S07]  /*4b60*/  MOV R50, R74 ;  /* 0x0000004a00327202 */ /* 0x000fce0000000f00 */
.L_x_327:
[----:B------:R-:W-:Y:S05]  /*4b70*/  BSYNC B2 ;  /* 0x0000000000027941 */ /* 0x000fea0003800000 */
.L_x_326:
[----:B------:R-:W-:Y:S02]  /*4b80*/  ULDC.64 UR4, c[0x0][0x2d8] ;  /* 0x0000b60000047ab9 */ /* 0x000fe40000000a00 */
[----:B------:R-:W-:-:S04]  /*4b90*/  IADD3 R68, P2, P3, R39, UR4, R76 ;  /* 0x0000000427447c10 */ /* 0x000fc8000fb5e04c */
[----:B------:R-:W-:-:S05]  /*4ba0*/  IADD3.X R69, R106, UR5, R77, P2, P3 ;  /* 0x000000056a457c10 */ /* 0x000fca00097e644d */
[----:B--2---:R4:W-:Y:S04]  /*4bb0*/  STG.E.128 desc[UR42][R68.64], R48 ;  /* 0x0000003044007986 */ /* 0x0049e8000c101d2a */
.L_x_321:
[----:B------:R-:W-:Y:S05]  /*4bc0*/  BSYNC B1 ;  /* 0x0000000000017941 */ /* 0x000fea0003800000 */
.L_x_320:
[----:B------:R-:W-:Y:S01]  /*4bd0*/  ISETP.NE.AND P2, PT, R148, RZ, PT ;  /* 0x000000ff9400720c */ /* 0x000fe20003f45270 */
[----:B------:R-:W-:-:S12]  /*4be0*/  BSSY B1, `(.L_x_328) ;  /* 0x00000ec000017945 */ /* 0x000fd80003800000 */
[----:B------:R-:W-:Y:S05]  /*4bf0*/  @P2 BRA `(.L_x_329) ;  /* 0x0000000c00a82947 */ /* 0x000fea0003800000 */
[----:B----4-:R-:W-:Y:S01]  /*4c00*/  IADD3 R68, P2, P3, R3, R128, R16 ;  /* 0x0000008003447210 */ /* 0x010fe20007b5e010 */
[----:B------:R-:W-:Y:S03]  /*4c10*/  BSSY B2, `(.L_x_330) ;  /* 0x0000075000027945 */ /* 0x000fe60003800000 */
[----:B------:R-:W-:Y:S01]  /*4c20*/  IADD3.X R69, R31, R131, R17, P2, P3 ;  /* 0x000000831f457210 */ /* 0x000fe200017e6411 */
[----:B------:R-:W-:Y:S08]  /*4c30*/  @P0 BRA `(.L_x_331) ;  /* 0x0000000400c80947 */ /* 0x000ff00003800000 */
[----:B-123--:R1:W2:Y:S01]  /*4c40*/  LDS.128 R48, [R114+0x2a400] ;  /* 0x02a4000072307984 */ /* 0x00e2a20000000c00 */
[----:B------:R-:W-:Y:S01]  /*4c50*/  ISETP.GE.AND P2, PT, R18, R130, PT ;  /* 0x000000821200720c */ /* 0x000fe20003f46270 */
[----:B------:R-:W-:-:S12]  /*4c60*/  BSSY B3, `(.L_x_332) ;  /* 0x000006b000037945 */ /* 0x000fd80003800000 */
[----:B-1----:R-:W-:Y:S05]  /*4c70*/  @P2 BRA `(.L_x_333) ;  /* 0x0000000400a42947 */ /* 0x002fea0003800000 */
[----:B------:R-:W-:Y:S01]  /*4c80*/  SHF.R.U32.HI R64, RZ, 0x8, R67 ;  /* 0x00000008ff407819 */ /* 0x000fe20000011643 */
[----:B--2---:R-:W-:Y:S01]  /*4c90*/  IMAD.MOV.U32 R66, RZ, RZ, R51 ;  /* 0x000000ffff427224 */ /* 0x004fe200078e0033 */
[--C-:B------:R-:W-:Y:S02]  /*4ca0*/  SHF.R.U32.HI R72, RZ, 0x8, R65.reuse ;  /* 0x00000008ff487819 */ /* 0x100fe40000011641 */
[----:B------:R-:W-:Y:S01]  /*4cb0*/  SHF.R.U32.HI R74, RZ, 0x10, R65 ;  /* 0x00000010ff4a7819 */ /* 0x000fe20000011641 */
[----:B------:R-:W-:Y:S01]  /*4cc0*/  IMAD.SHL.U32 R51, R64, 0x100, RZ ;  /* 0x0000010040337824 */ /* 0x000fe200078e00ff */
[----:B------:R-:W-:Y:S01]  /*4cd0*/  LOP3.LUT R71, R65, 0xff0000ff, RZ, 0xc0, !PT ;  /* 0xff0000ff41477812 */ /* 0x000fe200078ec0ff */
[----:B------:R-:W-:Y:S01]  /*4ce0*/  IMAD.MOV.U32 R65, RZ, RZ, R50 ;  /* 0x000000ffff417224 */ /* 0x000fe200078e0032 */
[----:B------:R-:W-:Y:S02]  /*4cf0*/  LOP3.LUT R70, R67, 0xff0000ff, RZ, 0xc0, !PT ;  /* 0xff0000ff43467812 */ /* 0x000fe400078ec0ff */
[----:B------:R-:W-:-:S02]  /*4d00*/  SHF.R.U32.HI R73, RZ, 0x10, R67 ;  /* 0x00000010ff497819 */ /* 0x000fc40000011643 */
[----:B------:R-:W-:Y:S02]  /*4d10*/  SHF.L.U32 R50, R72, 0x8, RZ ;  /* 0x0000000848327819 */ /* 0x000fe400000006ff */
[----:B------:R-:W-:Y:S01]  /*4d20*/  LOP3.LUT R72, R70, 0xff00, R51, 0xf8, !PT ;  /* 0x0000ff0046487812 */ /* 0x000fe200078ef833 */
[----:B------:R-:W-:Y:S01]  /*4d30*/  IMAD.U32 R51, R74, 0x10000, RZ ;  /* 0x000100004a337824 */ /* 0x000fe200078e00ff */
[----:B------:R-:W-:Y:S02]  /*4d40*/  LOP3.LUT R64, R71, 0xff00, R50, 0xf8, !PT ;  /* 0x0000ff0047407812 */ /* 0x000fe400078ef832 */
[----:B------:R-:W-:Y:S02]  /*4d50*/  SHF.L.U32 R67, R73, 0x10, RZ ;  /* 0x0000001049437819 */ /* 0x000fe400000006ff */
        /* <DEDUP_REMOVED lines=53> */
[----:B------:R-:W-:Y:S01]  /*50b0*/  F2FP.F16.E4M3.UNPACK_B R71, R71 ;  /* 0x00000047ff47723e */ /* 0x000fe200020006ff */
[----:B------:R-:W-:Y:S01]  /*50c0*/  FMUL.FTZ R79, R51, R73 ;  /* 0x00000049334f7220 */ /* 0x000fe20000410000 */
        /* <DEDUP_REMOVED lines=33> */
[----:B------:R-:W-:Y:S01]  /*52e0*/  F2FP.SATFINITE.E4M3.F32.PACK_AB_MERGE_C R49, R77, R76, R81 ;  /* 0x0000004c4d31723e */ /* 0x000fe20004807051 */
[----:B------:R-:W-:Y:S01]  /*52f0*/  IMAD.MOV.U32 R50, RZ, RZ, R72 ;  /* 0x000000ffff327224 */ /* 0x000fe200078e0048 */
[----:B------:R-:W-:-:S07]  /*5300*/  F2FP.SATFINITE.E4M3.F32.PACK_AB_MERGE_C R48, R138, R75, R80 ;  /* 0x0000004b8a30723e */ /* 0x000fce0004807050 */
.L_x_333:
[----:B------:R-:W-:Y:S05]  /*5310*/  BSYNC B3 ;  /* 0x0000000000037941 */ /* 0x000fea0003800000 */
.L_x_332:
[----:B------:R-:W-:Y:S02]  /*5320*/  ULDC.64 UR4, c[0x0][0x2d8] ;  /* 0x0000b60000047ab9 */ /* 0x000fe40000000a00 */
[----:B------:R-:W-:-:S04]  /*5330*/  IADD3 R64, P2, P3, R68, UR4, R100 ;  /* 0x0000000444407c10 */ /* 0x000fc8000fb5e064 */
[----:B------:R-:W-:-:S05]  /*5340*/  IADD3.X R65, R69, UR5, R36, P2, P3 ;  /* 0x0000000545417c10 */ /* 0x000fca00097e6424 */
[----:B--2---:R4:W-:Y:S04]  /*5350*/  STG.E.128 desc[UR42][R64.64], R48 ;  /* 0x0000003040007986 */ /* 0x0049e8000c101d2a */
.L_x_331:
[----:B------:R-:W-:Y:S05]  /*5360*/  BSYNC B2 ;  /* 0x0000000000027941 */ /* 0x000fea0003800000 */
.L_x_330:
[----:B------:R-:W-:Y:S05]  /*5370*/  @P1 BRA `(.L_x_329) ;  /* 0x0000000400c81947 */ /* 0x000fea0003800000 */
[----:B-1234-:R1:W2:Y:S01]  /*5380*/  LDS.128 R48, [R114+0x2e400] ;  /* 0x02e4000072307984 */ /* 0x01e2a20000000c00 */
[----:B------:R-:W-:Y:S01]  /*5390*/  ISETP.GE.AND P2, PT, R236, R130, PT ;  /* 0x00000082ec00720c */ /* 0x000fe20003f46270 */
[----:B------:R-:W-:-:S12]  /*53a0*/  BSSY B2, `(.L_x_334) ;  /* 0x000006b000027945 */ /* 0x000fd80003800000 */
[----:B-1----:R-:W-:Y:S05]  /*53b0*/  @P2 BRA `(.L_x_335) ;  /* 0x0000000400a42947 */ /* 0x002fea0003800000 */
[----:B------:R-:W-:Y:S01]  /*53c0*/  SHF.R.U32.HI R70, RZ, 0x8, R61 ;  /* 0x00000008ff467819 */ /* 0x000fe2000001163d */
[----:B--2---:R-:W-:Y:S01]  /*53d0*/  IMAD.MOV.U32 R62, RZ, RZ, R51 ;  /* 0x000000ffff3e7224 */ /* 0x004fe200078e0033 */
[--C-:B------:R-:W-:Y:S02]  /*53e0*/  SHF.R.U32.HI R65, RZ, 0x8, R63.reuse ;  /* 0x00000008ff417819 */ /* 0x100fe4000001163f */
[----:B------:R-:W-:Y:S01]  /*53f0*/  LOP3.LUT R64, R63, 0xff0000ff, RZ, 0xc0, !PT ;  /* 0xff0000ff3f407812 */ /* 0x000fe200078ec0ff */
[----:B------:R-:W-:Y:S01]  /*5400*/  IMAD.SHL.U32 R51, R70, 0x100, RZ ;  /* 0x0000010046337824 */ /* 0x000fe200078e00ff */
[----:B------:R-:W-:Y:S01]  /*5410*/  SHF.R.U32.HI R66, RZ, 0x10, R63 ;  /* 0x00000010ff427819 */ /* 0x000fe2000001163f */
[----:B------:R-:W-:Y:S01]  /*5420*/  IMAD.SHL.U32 R63, R65, 0x100, RZ ;  /* 0x00000100413f7824 */ /* 0x000fe200078e00ff */
[----:B------:R-:W-:Y:S02]  /*5430*/  LOP3.LUT R60, R61, 0xff0000ff, RZ, 0xc0, !PT ;  /* 0xff0000ff3d3c7812 */ /* 0x000fe400078ec0ff */
[----:B------:R-:W-:Y:S01]  /*5440*/  SHF.R.U32.HI R67, RZ, 0x10, R61 ;  /* 0x00000010ff437819 */ /* 0x000fe2000001163d */
[----:B------:R-:W-:Y:S01]  /*5450*/  IMAD.U32 R66, R66, 0x10000, RZ ;  /* 0x0001000042427824 */ /* 0x000fe200078e00ff */
[----:B------:R-:W-:-:S02]  /*5460*/  MOV R61, R50 ;  /* 0x00000032003d7202 */ /* 0x000fc40000000f00 */
[----:B------:R-:W-:Y:S02]  /*5470*/  LOP3.LUT R51, R60, 0xff00, R51, 0xf8, !PT ;  /* 0x0000ff003c337812 */ /* 0x000fe400078ef833 */
[----:B------:R-:W-:Y:S02]  /*5480*/  LOP3.LUT R63, R64, 0xff00, R63, 0xf8, !PT ;  /* 0x0000ff00403f7812 */ /* 0x000fe400078ef83f */
[----:B------:R-:W-:Y:S02]  /*5490*/  SHF.L.U32 R60, R67, 0x10, RZ ;  /* 0x00000010433c7819 */ /* 0x000fe400000006ff */
[----:B------:R-:W-:Y:S02]  /*54a0*/  F2FP.F16.E4M3.UNPACK_B R64, R135.H1 ;  /* 0x00000087ff40723e */ /* 0x000fe400030006ff */
[-C--:B------:R-:W-:Y:S02]  /*54b0*/  F2FP.F16.E4M3.UNPACK_B R50, R49.reuse ;  /* 0x00000031ff32723e */ /* 0x080fe400020006ff */
[----:B------:R-:W-:Y:S01]  /*54c0*/  LOP3.LUT R70, R63, 0xff0000, R66, 0xf8, !PT ;  /* 0x00ff00003f467812 */ /* 0x000fe200078ef842 */
[----:B------:R-:W-:Y:S01]  /*54d0*/  HADD2.F32 R66, -RZ, R64.H0_H0 ;  /* 0x20000040ff427230 */ /* 0x000fe20000004100 */
[----:B------:R-:W-:Y:S01]  /*54e0*/  LOP3.LUT R65, R51, 0xff0000, R60, 0xf8, !PT ;  /* 0x00ff000033417812 */ /* 0x000fe200078ef83c */
[----:B------:R-:W-:Y:S01]  /*54f0*/  HADD2.F32 R51, -RZ, R50.H1_H1 ;  /* 0x30000032ff337230 */ /* 0x000fe20000004100 */
[----:B------:R-:W-:Y:S01]  /*5500*/  F2FP.F16.E4M3.UNPACK_B R63, R134.H1 ;  /* 0x00000086ff3f723e */ /* 0x000fe200030006ff */
[----:B------:R-:W-:Y:S01]  /*5510*/  HADD2.F32 R67, -RZ, R64.H1_H1 ;  /* 0x30000040ff437230 */ /* 0x000fe20000004100 */
[----:B------:R-:W-:Y:S01]  /*5520*/  F2FP.F16.E4M3.UNPACK_B R49, R49.H1 ;  /* 0x00000031ff31723e */ /* 0x000fe200030006ff */
[----:B------:R-:W-:-:S02]  /*5530*/  HADD2.F32 R50, -RZ, R50.H0_H0 ;  /* 0x20000032ff327230 */ /* 0x000fc40000004100 */
[CC--:B------:R-:W-:Y:S01]  /*5540*/  FMUL.FTZ R71, R51.reuse, R66.reuse ;  /* 0x0000004233477220 */ /* 0x0c0fe20000410000 */
[----:B------:R-:W-:Y:S01]  /*5550*/  HADD2.F32 R64, -RZ, R63.H0_H0 ;  /* 0x2000003fff407230 */ /* 0x000fe20000004100 */
[----:B------:R-:W-:Y:S01]  /*5560*/  F2FP.F16.E4M3.UNPACK_B R135, R135 ;  /* 0x00000087ff87723e */ /* 0x000fe200020006ff */
[--C-:B------:R-:W-:Y:S02]  /*5570*/  HADD2.F32 R60, -RZ, R49.reuse.H1_H1 ;  /* 0x30000031ff3c7230 */ /* 0x100fe40000004100 */
        /* <DEDUP_REMOVED lines=77> */
.L_x_335:
[----:B------:R-:W-:Y:S05]  /*5a50*/  BSYNC B2 ;  /* 0x0000000000027941 */ /* 0x000fea0003800000 */
.L_x_334:
[----:B------:R-:W-:Y:S02]  /*5a60*/  ULDC.64 UR4, c[0x0][0x2d8] ;  /* 0x0000b60000047ab9 */ /* 0x000fe40000000a00 */
[----:B------:R-:W-:-:S04]  /*5a70*/  IADD3 R60, P2, P3, R39, UR4, R68 ;  /* 0x00000004273c7c10 */ /* 0x000fc8000fb5e044 */
[----:B------:R-:W-:-:S05]  /*5a80*/  IADD3.X R61, R106, UR5, R69, P2, P3 ;  /* 0x000000056a3d7c10 */ /* 0x000fca00097e6445 */
[----:B--2---:R1:W-:Y:S04]  /*5a90*/  STG.E.128 desc[UR42][R60.64], R48 ;  /* 0x000000303c007986 */ /* 0x0043e8000c101d2a */
.L_x_329:
[----:B------:R-:W-:Y:S05]  /*5aa0*/  BSYNC B1 ;  /* 0x0000000000017941 */ /* 0x000fea0003800000 */
.L_x_328:
[----:B------:R-:W-:Y:S05]  /*5ab0*/  @P4 BRA `(.L_x_336) ;  /* 0x0000005800884947 */ /* 0x000fea0003800000 */
[----:B------:R-:W-:Y:S01]  /*5ac0*/  IADD3 R128, P2, P3, R113, R128, R16 ;  /* 0x0000008071807210 */ /* 0x000fe20007b5e010 */
[----:B------:R-:W-:Y:S03]  /*5ad0*/  BSSY B1, `(.L_x_337) ;  /* 0x0000075000017945 */ /* 0x000fe60003800000 */
[----:B------:R-:W-:Y:S01]  /*5ae0*/  IADD3.X R131, R112, R131, R17, P2, P3 ;  /* 0x0000008370837210 */ /* 0x000fe200017e6411 */
[----:B------:R-:W-:Y:S08]  /*5af0*/  @P0 BRA `(.L_x_338) ;  /* 0x0000000400c80947 */ /* 0x000ff00003800000 */
[----:B-1234-:R1:W2:Y:S01]  /*5b00*/  LDS.128 R48, [R114+0x2b400] ;  /* 0x02b4000072307984 */ /* 0x01e2a20000000c00 */
[----:B------:R-:W-:Y:S01]  /*5b10*/  ISETP.GE.AND P2, PT, R18, R130, PT ;  /* 0x000000821200720c */ /* 0x000fe20003f46270 */
[----:B------:R-:W-:-:S12]  /*5b20*/  BSSY B2, `(.L_x_339) ;  /* 0x000006b000027945 */ /* 0x000fd80003800000 */
[----:B-1----:R-:W-:Y:S05]  /*5b30*/  @P2 BRA `(.L_x_340) ;  /* 0x0000000400a42947 */ /* 0x002fea0003800000 */
[----:B------:R-:W-:Y:S02]  /*5b40*/  SHF.R.U32.HI R64, RZ, 0x8, R57 ;  /* 0x00000008ff407819 */ /* 0x000fe40000011639 */
[--C-:B------:R-:W-:Y:S02]  /*5b50*/  SHF.R.U32.HI R61, RZ, 0x8, R59.reuse ;  /* 0x00000008ff3d7819 */ /* 0x100fe4000001163b */
[----:B--2---:R-:W-:Y:S01]  /*5b60*/  MOV R58, R51 ;  /* 0x00000033003a7202 */ /* 0x004fe20000000f00 */
[----:B------:R-:W-:Y:S01]  /*5b70*/  IMAD.SHL.U32 R51, R64, 0x100, RZ ;  /* 0x0000010040337824 */ /* 0x000fe200078e00ff */
[----:B------:R-:W-:Y:S02]  /*5b80*/  SHF.R.U32.HI R62, RZ, 0x10, R59 ;  /* 0x00000010ff3e7819 */ /* 0x000fe4000001163b */
[----:B------:R-:W-:Y:S02]  /*5b90*/  LOP3.LUT R56, R57, 0xff0000ff, RZ, 0xc0, !PT ;  /* 0xff0000ff39387812 */ /* 0x000fe400078ec0ff */
[----:B------:R-:W-:Y:S01]  /*5ba0*/  SHF.R.U32.HI R63, RZ, 0x10, R57 ;  /* 0x00000010ff3f7819 */ /* 0x000fe20000011639 */
[----:B------:R-:W-:Y:S01]  /*5bb0*/  IMAD.U32 R62, R62, 0x10000, RZ ;  /* 0x000100003e3e7824 */ /* 0x000fe200078e00ff */
[----:B------:R-:W-:Y:S01]  /*5bc0*/  LOP3.LUT R60, R59, 0xff0000ff, RZ, 0xc0, !PT ;  /* 0xff0000ff3b3c7812 */ /* 0x000fe200078ec0ff */
[----:B------:R-:W-:Y:S01]  /*5bd0*/  IMAD.MOV.U32 R57, RZ, RZ, R50 ;  /* 0x000000ffff397224 */ /* 0x000fe200078e0032 */
[----:B------:R-:W-:-:S02]  /*5be0*/  SHF.L.U32 R59, R61, 0x8, RZ ;  /* 0x000000083d3b7819 */ /* 0x000fc400000006ff */
[----:B------:R-:W-:Y:S01]  /*5bf0*/  LOP3.LUT R51, R56, 0xff00, R51, 0xf8, !PT ;  /* 0x0000ff0038337812 */ /* 0x000fe200078ef833 */
[----:B------:R-:W-:Y:S01]  /*5c00*/  IMAD.U32 R56, R63, 0x10000, RZ ;  /* 0x000100003f387824 */ /* 0x000fe200078e00ff */
[----:B------:R-:W-:Y:S02]  /*5c10*/  LOP3.LUT R59, R60, 0xff00, R59, 0xf8, !PT ;  /* 0x0000ff003c3b7812 */ /* 0x000fe400078ef83b */
        /* <DEDUP_REMOVED lines=91> */
.L_x_340:
[----:B------:R-:W-:Y:S05]  /*61d0*/  BSYNC B2 ;  /* 0x0000000000027941 */ /* 0x000fea0003800000 */
.L_x_339:
[----:B------:R-:W-:Y:S02]  /*61e0*/  ULDC.64 UR4, c[0x0][0x2d8] ;  /* 0x0000b60000047ab9 */ /* 0x000fe40000000a00 */
[----:B------:R-:W-:-:S04]  /*61f0*/  IADD3 R56, P2, P3, R128, UR4, R100 ;  /* 0x0000000480387c10 */ /* 0x000fc8000fb5e064 */
[----:B------:R-:W-:-:S05]  /*6200*/  IADD3.X R57, R131, UR5, R36, P2, P3 ;  /* 0x0000000583397c10 */ /* 0x000fca00097e6424 */
[----:B--2---:R1:W-:Y:S04]  /*6210*/  STG.E.128 desc[UR42][R56.64], R48 ;  /* 0x0000003038007986 */ /* 0x0043e8000c101d2a */
.L_x_338:
[----:B------:R-:W-:Y:S05]  /*6220*/  BSYNC B1 ;  /* 0x0000000000017941 */ /* 0x000fea0003800000 */
.L_x_337:
        /* <DEDUP_REMOVED lines=110> */
.L_x_342:
[----:B------:R-:W-:Y:S05]  /*6910*/  BSYNC B1 ;  /* 0x0000000000017941 */ /* 0x000fea0003800000 */
.L_x_341:
[----:B------:R-:W-:Y:S02]  /*6920*/  ULDC.64 UR4, c[0x0][0x2d8] ;  /* 0x0000b60000047ab9 */ /* 0x000fe40000000a00 */
[----:B------:R-:W-:-:S04]  /*6930*/  IADD3 R128, P2, P3, R39, UR4, R128 ;  /* 0x0000000427807c10 */ /* 0x000fc8000fb5e080 */
[----:B------:R-:W-:-:S05]  /*6940*/  IADD3.X R129, R106, UR5, R131, P2, P3 ;  /* 0x000000056a817c10 */ /* 0x000fca00097e6483 */
[----:B--2---:R1:W-:Y:S01]  /*6950*/  STG.E.128 desc[UR42][R128.64], R48 ;  /* 0x0000003080007986 */ /* 0x0043e2000c101d2a */
[----:B------:R-:W-:Y:S05]  /*6960*/  BRA `(.L_x_336) ;  /* 0x0000004800dc7947 */ /* 0x000fea0003800000 */
.L_x_300:
[----:B------:R-:W-:Y:S02]  /*6970*/  ISETP.GE.AND P5, PT, R22, R118, PT ;  /* 0x000000761600720c */ /* 0x000fe40003fa6270 */
[----:B------:R-:W-:Y:S02]  /*6980*/  P2R R61, PR, RZ, 0x1 ;  /* 0x00000001ff3d7803 */ /* 0x000fe40000000000 */
[----:B------:R-:W-:-:S13]  /*6990*/  ISETP.GE.OR P5, PT, R16, R130, P5 ;  /* 0x000000821000720c */ /* 0x000fda0002fa6670 */
[----:B------:R-:W0:Y:S08]  /*69a0*/  @!P5 LDC.64 R56, c[0x0][0x3c8] ;  /* 0x0000f200ff38db82 */ /* 0x000e300000000a00 */
[----:B------:R-:W1:Y:S01]  /*69b0*/  @!P5 LDC.64 R58, c[0x0][0x3e0] ;  /* 0x0000f800ff3adb82 */ /* 0x000e620000000a00 */
[----:B0-----:R-:W-:-:S04]  /*69c0*/  @!P5 IADD3 R56, P2, P3, R94, R56, R48 ;  /* 0x000000385e38d210 */ /* 0x001fc80007b5e030 */
[----:B------:R-:W-:Y:S02]  /*69d0*/  @!P5 IADD3.X R57, R34, R57, R109, P2, P3 ;  /* 0x000000392239d210 */ /* 0x000fe400017e646d */
[----:B------:R-:W-:-:S04]  /*69e0*/  ISETP.GE.AND P2, PT, R235, R118, PT ;  /* 0x00000076eb00720c */ /* 0x000fc80003f46270 */
[----:B------:R-:W-:-:S13]  /*69f0*/  ISETP.GE.OR P2, PT, R16, R130, P2 ;  /* 0x000000821000720c */ /* 0x000fda0001746670 */
[----:B------:R-:W0:Y:S01]  /*6a00*/  @!P2 LDC.64 R54, c[0x0][0x3d8] ;  /* 0x0000f600ff36ab82 */ /* 0x000e220000000a00 */
[----:B------:R-:W-:Y:S02]  /*6a10*/  @!P2 IMAD.MOV.U32 R49, RZ, RZ, R109 ;  /* 0x000000ffff31a224 */ /* 0x000fe400078e006d */
[----:B------:R-:W-:-:S05]  /*6a20*/  @!P2 IMAD.MOV.U32 R51, RZ, RZ, R124 ;  /* 0x000000ffff33a224 */ /* 0x000fca00078e007c */
[----:B------:R-:W2:Y:S08]  /*6a30*/  @!P2 LDC.64 R80, c[0x0][0x3c8] ;  /* 0x0000f200ff50ab82 */ /* 0x000eb00000000a00 */
[----:B------:R-:W3:Y:S01]  /*6a40*/  @!P2 LDC.64 R82, c[0x0][0x3e0] ;  /* 0x0000f800ff52ab82 */ /* 0x000ee20000000a00 */
[----:B0-----:R-:W-:-:S04]  /*6a50*/  @!P2 IMAD.WIDE.U32 R52, R54, 0x60, R48 ;  /* 0x000000603634a825 */ /* 0x001fc800078e0030 */
[----:B------:R-:W-:Y:S01]  /*6a60*/  @!P2 IMAD R55, R55, 0x60, RZ ;  /* 0x000000603737a824 */ /* 0x000fe200078e02ff */
[----:B--2---:R-:W-:-:S04]  /*6a70*/  @!P2 IADD3 R80, P3, P4, R94, R80, R52 ;  /* 0x000000505e50a210 */ /* 0x004fc80007c7e034 */
[----:B------:R-:W-:-:S04]  /*6a80*/  @!P2 IADD3 R55, R53, R55, RZ ;  /* 0x000000373537a210 */ /* 0x000fc80007ffe0ff */
[----:B------:R-:W-:Y:S02]  /*6a90*/  @!P2 IADD3.X R81, R34, R81, R55, P3, P4 ;  /* 0x000000512251a210 */ /* 0x000fe40001fe8437 */
[----:B------:R-:W0:Y:S02]  /*6aa0*/  @!P2 LDC.64 R54, c[0x0][0x3e8] ;  /* 0x0000fa00ff36ab82 */ /* 0x000e240000000a00 */
[----:B0-----:R-:W-:-:S04]  /*6ab0*/  @!P2 IMAD.WIDE.U32 R52, R54, 0x60, R50 ;  /* 0x000000603634a825 */ /* 0x001fc800078e0032 */
[----:B------:R-:W-:Y:S01]  /*6ac0*/  @!P2 IMAD R55, R55, 0x60, RZ ;  /* 0x000000603737a824 */ /* 0x000fe200078e02ff */
[----:B---3--:R-:W-:-:S03]  /*6ad0*/  @!P2 IADD3 R82, P3, P4, R88, R82, R52 ;  /* 0x000000525852a210 */ /* 0x008fc60007c7e034 */
[----:B------:R-:W-:-:S05]  /*6ae0*/  @!P2 IMAD.IADD R54, R53, 0x1, R55 ;  /* 0x000000013536a824 */ /* 0x000fca00078e0237 */
[----:B------:R-:W-:Y:S02]  /*6af0*/  @!P2 IADD3.X R83, R103, R83, R54, P3, P4 ;  /* 0x000000536753a210 */ /* 0x000fe40001fe8436 */
[----:B-1----:R-:W-:-:S04]  /*6b00*/  @!P5 IADD3 R58, P3, P4, R88, R58, R50 ;  /* 0x0000003a583ad210 */ /* 0x002fc80007c7e032 */
[----:B------:R-:W-:Y:S02]  /*6b10*/  @!P5 IADD3.X R59, R103, R59, R124, P3, P4 ;  /* 0x0000003b673bd210 */ /* 0x000fe40001fe847c */
[----:B------:R-:W-:-:S04]  /*6b20*/  ISETP.GE.AND P4, PT, R234, R118, PT ;  /* 0x00000076ea00720c */ /* 0x000fc80003f86270 */
[----:B------:R-:W-:-:S13]  /*6b30*/  ISETP.GE.OR P4, PT, R16, R130, P4 ;  /* 0x000000821000720c */ /* 0x000fda0002786670 */
[----:B------:R-:W-:Y:S01]  /*6b40*/  @!P4 IADD3 R55, P3, P6, R94, R48, R14 ;  /* 0x000000305e37c210 */ /* 0x000fe20007e7e00e */
[----:B------:R-:W0:Y:S03]  /*6b50*/  @!P4 LDC.64 R64, c[0x0][0x3c8] ;  /* 0x0000f200ff40cb82 */ /* 0x000e260000000a00 */
[----:B------:R-:W-:Y:S02]  /*6b60*/  @!P4 IADD3.X R60, R34, R109, R20, P3, P6 ;  /* 0x0000006d223cc210 */ /* 0x000fe40001fec414 */
[----:B------:R-:W-:-:S03]  /*6b70*/  ISETP.GE.AND P3, PT, R233, R118, PT ;  /* 0x00000076e900720c */ /* 0x000fc60003f66270 */
[----:B------:R-:W1:Y:S01]  /*6b80*/  @!P4 LDC.64 R66, c[0x0][0x3e0] ;  /* 0x0000f800ff42cb82 */ /* 0x000e620000000a00 */
[----:B------:R-:W-:-:S13]  /*6b90*/  ISETP.GE.OR P3, PT, R16, R130, P3 ;  /* 0x000000821000720c */ /* 0x000fda0001f66670 */
[----:B------:R-:W-:Y:S01]  /*6ba0*/  @!P3 IADD3 R49, P0, P6, R94, R13, R48 ;  /* 0x0000000d5e31b210 */ /* 0x000fe20007e1e030 */
[----:B------:R-:W2:Y:S03]  /*6bb0*/  @!P3 LDC.64 R68, c[0x0][0x3c8] ;  /* 0x0000f200ff44bb82 */ /* 0x000ea60000000a00 */
[----:B------:R-:W-:Y:S02]  /*6bc0*/  @!P3 IADD3.X R52, R34, R15, R109, P0, P6 ;  /* 0x0000000f2234b210 */ /* 0x000fe400007ec46d */
[----:B------:R-:W-:-:S03]  /*6bd0*/  @!P4 IADD3 R53, P0, P6, R88, R50, R9 ;  /* 0x000000325835c210 */ /* 0x000fc60007e1e009 */
[----:B------:R-:W3:Y:S01]  /*6be0*/  @!P3 LDC.64 R84, c[0x0][0x3e0] ;  /* 0x0000f800ff54bb82 */ /* 0x000ee20000000a00 */
[----:B------:R-:W-:Y:S02]  /*6bf0*/  @!P4 IADD3.X R54, R103, R124, R11, P0, P6 ;  /* 0x0000007c6736c210 */ /* 0x000fe400007ec40b */
[----:B------:R-:W-:-:S04]  /*6c00*/  @!P3 IADD3 R51, P0, P6, R88, R8, R50 ;  /* 0x000000085833b210 */ /* 0x000fc80007e1e032 */
[----:B------:R-:W-:Y:S02]  /*6c10*/  @!P3 IADD3.X R48, R103, R10, R124, P0, P6 ;  /* 0x0000000a6730b210 */ /* 0x000fe400007ec47c */
[----:B0-----:R-:W-:Y:S02]  /*6c20*/  @!P4 IADD3 R64, P6, R55, R64, RZ ;  /* 0x000000403740c210 */ /* 0x001fe40007fde0ff */
[----:B------:R-:W-:Y:S02]  /*6c30*/  CS2R R62, SRZ ;  /* 0x00000000003e7805 */ /* 0x000fe4000001ff00 */
[----:B------:R-:W-:Y:S02]  /*6c40*/  ISETP.NE.AND P0, PT, R61, RZ, PT ;  /* 0x000000ff3d00720c */ /* 0x000fe40003f05270 */
[----:B------:R-:W-:Y:S02]  /*6c50*/  @!P4 IADD3.X R65, R60, R65, RZ, P6, !PT ;  /* 0x000000413c41c210 */ /* 0x000fe400037fe4ff */
[----:B-1----:R-:W-:-:S05]  /*6c60*/  @!P4 IADD3 R66, P6, R53, R66, RZ ;  /* 0x000000423542c210 */ /* 0x002fca0007fde0ff */
[----:B------:R-:W-:Y:S01]  /*6c70*/  @!P4 IMAD.X R67, R54, 0x1, R67, P6 ;  /* 0x000000013643c824 */ /* 0x000fe200030e0643 */
[----:B--2---:R-:W-:Y:S02]  /*6c80*/  @!P3 IADD3 R68, P6, R49, R68, RZ ;  /* 0x000000443144b210 */ /* 0x004fe40007fde0ff */
[----:B------:R-:W-:-:S03]  /*6c90*/  CS2R R54, SRZ ;  /* 0x0000000000367805 */ /* 0x000fc6000001ff00 */
[----:B------:R-:W-:Y:S01]  /*6ca0*/  @!P3 IMAD.X R69, R52, 0x1, R69, P6 ;  /* 0x000000013445b824 */ /* 0x000fe200030e0645 */
[----:B---3--:R-:W-:Y:S02]  /*6cb0*/  @!P3 IADD3 R84, P6, R51, R84, RZ ;  /* 0x000000543354b210 */ /* 0x008fe40007fde0ff */
[----:B------:R-:W-:Y:S02]  /*6cc0*/  CS2R R50, SRZ ;  /* 0x0000000000327805 */ /* 0x000fe4000001ff00 */
[----:B------:R-:W-:Y:S02]  /*6cd0*/  CS2R R52, SRZ ;  /* 0x0000000000347805 */ /* 0x000fe4000001ff00 */
[----:B------:R-:W-:Y:S02]  /*6ce0*/  @!P3 IADD3.X R85, R48, R85, RZ, P6, !PT ;  /* 0x000000553055b210 */ /* 0x000fe400037fe4ff */
[----:B------:R-:W-:Y:S02]  /*6cf0*/  CS2R R48, SRZ ;  /* 0x0000000000307805 */ /* 0x000fe4000001ff00 */
[----:B------:R-:W-:Y:S01]  /*6d00*/  CS2R R60, SRZ ;  /* 0x00000000003c7805 */ /* 0x000fe2000001ff00 */
[----:B------:R0:W2:Y:S04]  /*6d10*/  @!P5 LDG.E.128 R52, desc[UR42][R58.64] ;  /* 0x0000002a3a34d981 */ /* 0x0000a8000c1e1d00 */
[----:B------:R1:W3:Y:S04]  /*6d20*/  @!P5 LDG.E.128 R48, desc[UR42][R56.64] ;  /* 0x0000002a3830d981 */ /* 0x0002e8000c1e1d00 */
[----:B------:R4:W5:Y:S01]  /*6d30*/  @!P4 LDG.E.128 R60, desc[UR42][R66.64] ;  /* 0x0000002a423cc981 */ /* 0x000962000c1e1d00 */
[----:B0-----:R-:W-:-:S02]  /*6d40*/  CS2R R58, SRZ ;  /* 0x00000000003a7805 */ /* 0x001fc4000001ff00 */
[----:B-1----:R-:W-:Y:S02]  /*6d50*/  CS2R R56, SRZ ;  /* 0x0000000000387805 */ /* 0x002fe4000001ff00 */
[----:B----4-:R-:W-:-:S04]  /*6d60*/  CS2R R66, SRZ ;  /* 0x0000000000427805 */ /* 0x010fc8000001ff00 */
[----:B------:R0:W4:Y:S01]  /*6d70*/  @!P4 LDG.E.128 R56, desc[UR42][R64.64] ;  /* 0x0000002a4038c981 */ /* 0x000122000c1e1d00 */
[----:B------:R-:W-:Y:S02]  /*6d80*/  CS2R R70, SRZ ;  /* 0x0000000000467805 */ /* 0x000fe4000001ff00 */
[----:B------:R-:W-:Y:S02]  /*6d90*/  CS2R R72, SRZ ;  /* 0x0000000000487805 */ /* 0x000fe4000001ff00 */
[----:B------:R-:W-:Y:S02]  /*6da0*/  CS2R R74, SRZ ;  /* 0x00000000004a7805 */ /* 0x000fe4000001ff00 */
[----:B------:R-:W-:Y:S02]  /*6db0*/  CS2R R76, SRZ ;  /* 0x00000000004c7805 */ /* 0x000fe4000001ff00 */
[----:B------:R-:W-:Y:S02]  /*6dc0*/  CS2R R78, SRZ ;  /* 0x00000000004e7805 */ /* 0x000fe4000001ff00 */
[----:B------:R-:W4:Y:S01]  /*6dd0*/  @!P2 LDG.E.128 R72, desc[UR42][R80.64] ;  /* 0x0000002a5048a981 */ /* 0x000f22000c1e1d00 */
[----:B0-----:R-:W-:-:S03]  /*6de0*/  CS2R R64, SRZ ;  /* 0x0000000000407805 */ /* 0x001fc6000001ff00 */
[----:B------:R-:W4:Y:S04]  /*6df0*/  @!P2 LDG.E.128 R76, desc[UR42][R82.64] ;  /* 0x0000002a524ca981 */ /* 0x000f28000c1e1d00 */
[----:B------:R0:W4:Y:S02]  /*6e00*/  @!P3 LDG.E.128 R64, desc[UR42][R68.64] ;  /* 0x0000002a4440b981 */ /* 0x000124000c1e1d00 */
[----:B0-----:R-:W-:-:S06]  /*6e10*/  CS2R R68, SRZ ;  /* 0x0000000000447805 */ /* 0x001fcc000001ff00 */
[----:B------:R-:W4:Y:S01]  /*6e20*/  @!P3 LDG.E.128 R68, desc[UR42][R84.64] ;  /* 0x0000002a5444b981 */ /* 0x000f22000c1e1d00 */
[----:B------:R-:W-:-:S06]  /*6e30*/  UISETP.NE.AND UP0, UPT, UR47, 0x3, UPT ;  /* 0x000000032f00788c */ /* 0x000fcc000bf05270 */
[----:B------:R-:W-:Y:S02]  /*6e40*/  PLOP3.LUT P5, PT, PT, PT, UP0, 0x80, 0x0 ;  /* 0x000000000000781c */ /* 0x000fe40003faf008 */
[----:B------:R-:W-:Y:S02]  /*6e50*/  ISETP.GE.AND P2, PT, R16, R130, PT ;  /* 0x000000821000720c */ /* 0x000fe40003f46270 */
[----:B--2---:R-:W-:Y:S01]  /*6e60*/  MOV R159, R52 ;  /* 0x00000034009f7202 */ /* 0x004fe20000000f00 */
[----:B------:R-:W-:Y:S02]  /*6e70*/  IMAD.MOV.U32 R157, RZ, RZ, R54 ;  /* 0x000000ffff9d7224 */ /* 0x000fe400078e0036 */
[----:B---3--:R-:W-:Y:S02]  /*6e80*/  IMAD.MOV.U32 R158, RZ, RZ, R48 ;  /* 0x000000ffff9e7224 */ /* 0x008fe400078e0030 */
[----:B------:R-:W-:Y:S02]  /*6e90*/  IMAD.MOV.U32 R156, RZ, RZ, R50 ;  /* 0x000000ffff9c7224 */ /* 0x000fe400078e0032 */
[----:B-----5:R-:W-:-:S02]  /*6ea0*/  IMAD.MOV.U32 R147, RZ, RZ, R60 ;  /* 0x000000ffff937224 */ /* 0x020fc400078e003c */
[----:B------:R-:W-:Y:S02]  /*6eb0*/  IMAD.MOV.U32 R148, RZ, RZ, R62 ;  /* 0x000000ffff947224 */ /* 0x000fe400078e003e */
[----:B----4-:R-:W-:Y:S01]  /*6ec0*/  IMAD.MOV.U32 R150, RZ, RZ, R56 ;  /* 0x000000ffff967224 */ /* 0x010fe200078e0038 */
[----:B------:R-:W-:Y:S01]  /*6ed0*/  MOV R149, R58 ;  /* 0x0000003a00957202 */ /* 0x000fe20000000f00 */
[----:B------:R-:W-:Y:S02]  /*6ee0*/  IMAD.MOV.U32 R137, RZ, RZ, R72 ;  /* 0x000000ffff897224 */ /* 0x000fe400078e0048 */
[----:B------:R-:W-:Y:S01]  /*6ef0*/  IMAD.MOV.U32 R138, RZ, RZ, R74 ;  /* 0x000000ffff8a7224 */ /* 0x000fe200078e004a */
[----:B------:R-:W-:Y:S01]  /*6f00*/  MOV R139, R76 ;  /* 0x0000004c008b7202 */ /* 0x000fe20000000f00 */
[----:B------:R-:W-:Y:S01]  /*6f10*/  IMAD.MOV.U32 R140, RZ, RZ, R78 ;  /* 0x000000ffff8c7224 */ /* 0x000fe200078e004e */
[----:B------:R-:W-:Y:S01]  /*6f20*/  MOV R141, R64 ;  /* 0x00000040008d7202 */ /* 0x000fe20000000f00 */
[----:B------:R-:W-:-:S02]  /*6f30*/  IMAD.MOV.U32 R143, RZ, RZ, R66 ;  /* 0x000000ffff8f7224 */ /* 0x000fc400078e0042 */
[----:B------:R-:W-:Y:S01]  /*6f40*/  IMAD.MOV.U32 R145, RZ, RZ, R68 ;  /* 0x000000ffff917224 */ /* 0x000fe200078e0044 */
[----:B------:R-:W-:Y:S01]  /*6f50*/  MOV R146, R70 ;  /* 0x0000004600927202 */ /* 0x000fe20000000f00 */
[----:B------:R-:W-:Y:S06]  /*6f60*/  @!P5 BRA `(.L_x_343) ;  /* 0x000000000004d947 */ /* 0x000fec0003800000 */
[----:B------:R-:W-:Y:S01]  /*6f70*/  BPT.TRAP 0x1 ;  /* 0x000000040000795c */ /* 0x000fe20000300000 */
.L_x_343:
[----:B------:R-:W-:Y:S01]  /*6f80*/  IMAD R109, R232, 0x8, R19 ;  /* 0x00000008e86d7824 */ /* 0x000fe200078e0213 */
[----:B------:R-:W-:Y:S01]  /*6f90*/  SHF.L.U32 R124, R237, 0x1f, RZ ;  /* 0x0000001fed7c7819 */ /* 0x000fe200000006ff */
[----:B------:R-:W0:Y:S01]  /*6fa0*/  LDC R142, c[0x0][0x2e4] ;  /* 0x0000b900ff8e7b82 */ /* 0x000e220000000800 */
[----:B------:R-:W-:Y:S01]  /*6fb0*/  MOV R129, R131 ;  /* 0x0000008300817202 */ /* 0x000fe20000000f00 */
[----:B------:R-:W-:Y:S01]  /*6fc0*/  BSSY B1, `(.L_x_344) ;  /* 0x0000005000017945 */ /* 0x000fe20003800000 */
[----:B------:R-:W1:Y:S05]  /*6fd0*/  SYNCS.PHASECHK.TRANS64.TRYWAIT P3, [R109+URZ+0x38890], R124 ;  /* 0x0388907c6d0075a7 */ /* 0x000e6a000806017f */
[----:B------:R-:W2:Y:S01]  /*6fe0*/  LDC.64 R130, c[0x0][0x2f0] ;  /* 0x0000bc00ff827b82 */ /* 0x000ea20000000a00 */
[----:B0-----:R-:W-:Y:S01]  /*6ff0*/  IMAD.IADD R144, R142, 0x1, -R123 ;  /* 0x000000018e907824 */ /* 0x001fe200078e0a7b */
[----:B-1----:R-:W-:Y:S06]  /*7000*/  @!P3 BRA `(.L_x_345) ;  /* 0x000001d400c4b947 */ /* 0x002fec0003800000 */
.L_x_598:
[----:B------:R-:W-:Y:S05]  /*7010*/  BSYNC B1 ;  /* 0x0000000000017941 */ /* 0x000fea0003800000 */
.L_x_344:
[----:B------:R-:W-:Y:S01]  /*7020*/  ISETP.GE.OR P3, PT, R22, R118, P0 ;  /* 0x000000761600720c */ /* 0x000fe20000766670 */
[----:B------:R-:W-:-:S12]  /*7030*/  BSSY B1, `(.L_x_346) ;  /* 0x00000f8000017945 */ /* 0x000fd80003800000 */
[----:B------:R-:W-:Y:S05]  /*7040*/  @P3 BRA `(.L_x_347) ;  /* 0x0000000c00d83947 */ /* 0x000fea0003800000 */
[----:B------:R-:W3:Y:S04]  /*7050*/  LDL R84, [R1+0x4] ;  /* 0x0000040001547983 */ /* 0x000ee80000100800 */
[----:B------:R-:W4:Y:S04]  /*7060*/  LDL R83, [R1+0xc] ;  /* 0x00000c0001537983 */ /* 0x000f280000100800 */
[----:B------:R-:W5:Y:S01]  /*7070*/  LDL R82, [R1+0x10] ;  /* 0x0000100001527983 */ /* 0x000f620000100800 */
[-C--:B--2---:R-:W-:Y:S01]  /*7080*/  IMAD R80, R23, R130.reuse, RZ ;  /* 0x0000008217507224 */ /* 0x084fe200078e02ff */
[----:B------:R-:W-:Y:S01]  /*7090*/  ISETP.NE.AND P6, PT, R0, RZ, PT ;  /* 0x000000ff0000720c */ /* 0x000fe20003fc5270 */
[C---:B------:R-:W-:Y:S01]  /*70a0*/  IMAD.WIDE.U32 R134, R22.reuse, R130, R128 ;  /* 0x0000008216867225 */ /* 0x040fe200078e0080 */
[----:B------:R-:W-:Y:S03]  /*70b0*/  BSSY B2, `(.L_x_348) ;  /* 0x00000e4000027945 */ /* 0x000fe60003800000 */
[----:B------:R-:W-:Y:S01]  /*70c0*/  IMAD R151, R22, R131, R80 ;  /* 0x0000008316977224 */ /* 0x000fe200078e0250 */
[----:B------:R-:W-:-:S02]  /*70d0*/  SEL R80, R123, R144, !P6 ;  /* 0x000000907b507207 */ /* 0x000fc40007000000 */
[----:B------:R-:W-:Y:S01]  /*70e0*/  IADD3 R154, P3, P4, R100, R134, R38 ;  /* 0x00000086649a7210 */ /* 0x000fe20007c7e026 */
[----:B------:R-:W-:Y:S01]  /*70f0*/  IMAD.IADD R151, R151, 0x1, R135 ;  /* 0x0000000197977824 */ /* 0x000fe200078e0287 */
[----:B------:R-:W-:-:S04]  /*7100*/  SHF.R.S32.HI R81, RZ, 0x1f, R80 ;  /* 0x0000001fff517819 */ /* 0x000fc80000011450 */
[----:B------:R-:W-:Y:S02]  /*7110*/  LEA.HI R81, R81, R80, RZ, 0x5 ;  /* 0x0000005051517211 */ /* 0x000fe400078f28ff */
[----:B------:R-:W-:Y:S02]  /*7120*/  IADD3.X R160, R36, R151, R105, P3, P4 ;  /* 0x0000009724a07210 */ /* 0x000fe40001fe8469 */
[----:B------:R-:W-:-:S04]  /*7130*/  LEA.HI.SX32 R81, R81, R104, 0x1b ;  /* 0x0000006851517211 */ /* 0x000fc800078fdaff */
[----:B------:R-:W-:Y:S02]  /*7140*/  SHF.R.S32.HI R80, RZ, 0x1f, R81 ;  /* 0x0000001fff507819 */ /* 0x000fe40000011451 */
[----:B------:R-:W-:Y:S02]  /*7150*/  SHF.L.U32 R155, R81, 0x4, RZ ;  /* 0x00000004519b7819 */ /* 0x000fe400000006ff */
[----:B------:R-:W-:-:S05]  /*7160*/  LEA.HI R81, R80, R81, RZ, 0x3 ;  /* 0x0000005150517211 */ /* 0x000fca00078f18ff */
[----:B------:R-:W-:-:S05]  /*7170*/  IMAD.SHL.U32 R81, R81, 0x800, RZ ;  /* 0x0000080051517824 */ /* 0x000fca00078e00ff */
[----:B------:R-:W-:Y:S02]  /*7180*/  LOP3.LUT R81, R81, 0xffffc000, RZ, 0xc0, !PT ;  /* 0xffffc00051517812 */ /* 0x000fe400078ec0ff */
[----:B---3--:R-:W-:-:S04]  /*7190*/  LOP3.LUT R80, R84, 0x70, R155, 0xf8, !PT ;  /* 0x0000007054507812 */ /* 0x008fc800078ef89b */
[----:B----4-:R-:W-:-:S04]  /*71a0*/  LOP3.LUT R80, R80, R83, RZ, 0x3c, !PT ;  /* 0x0000005350507212 */ /* 0x010fc800078e3cff */
[----:B-----5:R-:W-:Y:S01]  /*71b0*/  IADD3 R81, R80, R81, R82 ;  /* 0x0000005150517210 */ /* 0x020fe20007ffe052 */
[----:B------:R-:W-:-:S03]  /*71c0*/  IMAD R80, R232, 0x8000, R122 ;  /* 0x00008000e8507824 */ /* 0x000fc600078e027a */
[----:B------:R-:W-:Y:S01]  /*71d0*/  LEA R82, R232, R81, 0xf ;  /* 0x00000051e8527211 */ /* 0x000fe200078e78ff */
[----:B------:R-:W-:-:S04]  /*71e0*/  IMAD.IADD R80, R19, 0x1, R80 ;  /* 0x0000000113507824 */ /* 0x000fc800078e0250 */
[----:B------:R-:W-:Y:S02]  /*71f0*/  IMAD.IADD R84, R19, 0x1, R82 ;  /* 0x0000000113547824 */ /* 0x000fe400078e0252 */
[----:B------:R-:W1:Y:S04]  /*7200*/  LDS.128 R80, [R80+0x28400] ;  /* 0x0284000050507984 */ /* 0x000e680000000c00 */
[----:B------:R-:W2:Y:S01]  /*7210*/  LDS.128 R84, [R84+0x28400] ;  /* 0x0284000054547984 */ /* 0x000ea20000000c00 */
[----:B------:R-:W-:Y:S05]  /*7220*/  @P2 BRA `(.L_x_349) ;  /* 0x0000000c00302947 */ /* 0x000fea0003800000 */
[--C-:B------:R-:W-:Y:S02]  /*7230*/  SHF.R.U32.HI R167, RZ, 0x8, R49.reuse ;  /* 0x00000008ffa77819 */ /* 0x100fe40000011631 */
[----:B------:R-:W-:Y:S02]  /*7240*/  LOP3.LUT R48, R49, 0xff0000ff, RZ, 0xc0, !PT ;  /* 0xff0000ff31307812 */ /* 0x000fe400078ec0ff */
[----:B------:R-:W-:Y:S02]  /*7250*/  SHF.R.U32.HI R165, RZ, 0x10, R49 ;  /* 0x00000010ffa57819 */ /* 0x000fe40000011631 */
[----:B------:R-:W-:Y:S02]  /*7260*/  SHF.R.U32.HI R163, RZ, 0x8, R51 ;  /* 0x00000008ffa37819 */ /* 0x000fe40000011633 */
[----:B------:R-:W-:Y:S02]  /*7270*/  SHF.L.U32 R49, R167, 0x8, RZ ;  /* 0x00000008a7317819 */ /* 0x000fe400000006ff */
[----:B------:R-:W-:-:S02]  /*7280*/  LOP3.LUT R50, R51, 0xff0000ff, RZ, 0xc0, !PT ;  /* 0xff0000ff33327812 */ /* 0x000fc400078ec0ff */
[----:B------:R-:W-:Y:S01]  /*7290*/  SHF.R.U32.HI R164, RZ, 0x10, R51 ;  /* 0x00000010ffa47819 */ /* 0x000fe20000011633 */
[----:B------:R-:W-:Y:S01]  /*72a0*/  IMAD.SHL.U32 R51, R163, 0x100, RZ ;  /* 0x00000100a3337824 */ /* 0x000fe200078e00ff */
[----:B------:R-:W-:Y:S02]  /*72b0*/  SHF.R.U32.HI R161, RZ, 0x8, R55 ;  /* 0x00000008ffa17819 */ /* 0x000fe40000011637 */
[----:B------:R-:W-:Y:S01]  /*72c0*/  LOP3.LUT R48, R48, 0xff00, R49, 0xf8, !PT ;  /* 0x0000ff0030307812 */ /* 0x000fe200078ef831 */
[----:B------:R-:W-:Y:S01]  /*72d0*/  IMAD.U32 R49, R165, 0x10000, RZ ;  /* 0x00010000a5317824 */ /* 0x000fe200078e00ff */
[----:B------:R-:W-:Y:S02]  /*72e0*/  SHF.R.U32.HI R162, RZ, 0x8, R53 ;  /* 0x00000008ffa27819 */ /* 0x000fe40000011635 */
[----:B------:R-:W-:Y:S02]  /*72f0*/  LOP3.LUT R54, R55, 0xff0000ff, RZ, 0xc0, !PT ;  /* 0xff0000ff37367812 */ /* 0x000fe400078ec0ff */
[----:B------:R-:W-:-:S02]  /*7300*/  SHF.R.U32.HI R168, RZ, 0x10, R55 ;  /* 0x00000010ffa87819 */ /* 0x000fc40000011637 */
[----:B------:R-:W-:Y:S02]  /*7310*/  SHF.L.U32 R55, R161, 0x8, RZ ;  /* 0x00000008a1377819 */ /* 0x000fe400000006ff */
[----:B------:R-:W-:Y:S01]  /*7320*/  LOP3.LUT R51, R50, 0xff00, R51, 0xf8, !PT ;  /* 0x0000ff0032337812 */ /* 0x000fe200078ef833 */
[----:B------:R-:W-:Y:S01]  /*7330*/  IMAD.U32 R168, R168, 0x10000, RZ ;  /* 0x00010000a8a87824 */ /* 0x000fe200078e00ff */
[----:B------:R-:W-:Y:S02]  /*7340*/  LOP3.LUT R52, R53, 0xff0000ff, RZ, 0xc0, !PT ;  /* 0xff0000ff35347812 */ /* 0x000fe400078ec0ff */
[----:B------:R-:W-:Y:S01]  /*7350*/  SHF.R.U32.HI R166, RZ, 0x10, R53 ;  /* 0x00000010ffa67819 */ /* 0x000fe20000011635 */
[----:B------:R-:W-:Y:S01]  /*7360*/  IMAD.SHL.U32 R53, R162, 0x100, RZ ;  /* 0x00000100a2357824 */ /* 0x000fe200078e00ff */
[----:B------:R-:W-:Y:S01]  /*7370*/  LOP3.LUT R50, R48, 0xff0000, R49, 0xf8, !PT ;  /* 0x00ff000030327812 */ /* 0x000fe200078ef831 */
[----:B------:R-:W-:Y:S01]  /*7380*/  IMAD.U32 R48, R164, 0x10000, RZ ;  /* 0x00010000a4307824 */ /* 0x000fe200078e00ff */
[----:B------:R-:W-:-:S02]  /*7390*/  LOP3.LUT R165, R54, 0xff00, R55, 0xf8, !PT ;  /* 0x0000ff0036a57812 */ /* 0x000fc400078ef837 */
[----:B------:R-:W-:Y:S02]  /*73a0*/  F2FP.F16.E4M3.UNPACK_B R164, R159.H1 ;  /* 0x0000009fffa4723e */ /* 0x000fe400030006ff */
[----:B--2---:R-:W-:Y:S02]  /*73b0*/  F2FP.F16.E4M3.UNPACK_B R55, R84.H1 ;  /* 0x00000054ff37723e */ /* 0x004fe400030006ff */
[----:B-1----:R-:W-:Y:S01]  /*73c0*/  F2FP.F16.E4M3.UNPACK_B R54, R80.H1 ;  /* 0x00000050ff36723e */ /* 0x002fe200030006ff */
[----:B------:R-:W-:Y:S01]  /*73d0*/  HADD2.F32 R49, -RZ, R164.H0_H0 ;  /* 0x200000a4ff317230 */ /* 0x000fe20000004100 */
[----:B------:R-:W-:Y:S01]  /*73e0*/  LOP3.LUT R163, R52, 0xff00, R53, 0xf8, !PT ;  /* 0x0000ff0034a37812 */ /* 0x000fe200078ef835 */
[----:B------:R-:W-:Y:S01]  /*73f0*/  HADD2.F32 R53, -RZ, R55.H0_H0 ;  /* 0x20000037ff357230 */ /* 0x000fe20000004100 */
[----:B------:R-:W-:Y:S01]  /*7400*/  F2FP.F16.E4M3.UNPACK_B R161, R158.H1 ;  /* 0x0000009effa1723e */ /* 0x000fe200030006ff */
[--C-:B------:R-:W-:Y:S01]  /*7410*/  HADD2.F32 R52, -RZ, R54.reuse.H0_H0 ;  /* 0x20000036ff347230 */ /* 0x100fe20000004100 */
[----:B------:R-:W-:Y:S01]  /*7420*/  SHF.L.U32 R166, R166, 0x10, RZ ;  /* 0x00000010a6a67819 */ /* 0x000fe200000006ff */
[----:B------:R-:W-:-:S02]  /*7430*/  HADD2.F32 R54, -RZ, R54.H1_H1 ;  /* 0x30000036ff367230 */ /* 0x000fc40000004100 */
[-C--:B------:R-:W-:Y:S01]  /*7440*/  FMUL.FTZ R167, R53, R49.reuse ;  /* 0x0000003135a77220 */ /* 0x080fe20000410000 */
[--C-:B------:R-:W-:Y:S02]  /*7450*/  HADD2.F32 R162, -RZ, R161.reuse.H0_H0 ;  /* 0x200000a1ffa27230 */ /* 0x100fe40000004100 */
[C---:B------:R-:W-:Y:S01]  /*7460*/  FMUL.FTZ R170, R52.reuse, R49 ;  /* 0x0000003134aa7220 */ /* 0x040fe20000410000 */
[----:B------:R-:W-:Y:S02]  /*7470*/  LOP3.LUT R48, R51, 0xff0000, R48, 0xf8, !PT ;  /* 0x00ff000033307812 */ /* 0x000fe400078ef830 */
[----:B------:R-:W-:Y:S01]  /*7480*/  LOP3.LUT R51, R163, 0xff0000, R166, 0xf8, !PT ;  /* 0x00ff0000a3337812 */ /* 0x000fe200078ef8a6 */
[----:B------:R-:W-:Y:S02]  /*7490*/  HADD2.F32 R163, -RZ, R161.H1_H1 ;  /* 0x300000a1ffa37230 */ /* 0x000fe40000004100 */
[-C--:B------:R-:W-:Y:S01]  /*74a0*/  FFMA.FTZ R52, R52, R162.reuse, -R167 ;  /* 0x000000a234347223 */ /* 0x080fe200000108a7 */
[----:B------:R-:W-:Y:S01]  /*74b0*/  FFMA.FTZ R53, R53, R162, R170 ;  /* 0x000000a235357223 */ /* 0x000fe200000100aa */
[----:B------:R-:W-:Y:S01]  /*74c0*/  HADD2.F32 R166, -RZ, R164.H1_H1 ;  /* 0x300000a4ffa67230 */ /* 0x000fe20000004100 */
[----:B------:R-:W-:Y:S01]  /*74d0*/  F2FP.F16.E4M3.UNPACK_B R162, R158 ;  /* 0x0000009effa2723e */ /* 0x000fe200020006ff */
[----:B------:R-:W-:Y:S01]  /*74e0*/  HADD2.F32 R161, -RZ, R55.H1_H1 ;  /* 0x30000037ffa17230 */ /* 0x000fe20000004100 */
[----:B------:R-:W-:-:S02]  /*74f0*/  F2FP.F16.E4M3.UNPACK_B R164, R159 ;  /* 0x0000009fffa4723e */ /* 0x000fc400020006ff */
[----:B------:R-:W-:Y:S02]  /*7500*/  F2FP.F16.E4M3.UNPACK_B R158, R80 ;  /* 0x00000050ff9e723e */ /* 0x000fe400020006ff */
[----:B------:R-:W-:Y:S01]  /*7510*/  F2FP.F16.E4M3.UNPACK_B R84, R84 ;  /* 0x00000054ff54723e */ /* 0x000fe200020006ff */
[-C--:B------:R-:W-:Y:S01]  /*7520*/  FMUL.FTZ R55, R161, R166.reuse ;  /* 0x000000a6a1377220 */ /* 0x080fe20000410000 */
[----:B------:R-:W-:Y:S01]  /*7530*/  LOP3.LUT R49, R165, 0xff0000, R168, 0xf8, !PT ;  /* 0x00ff0000a5317812 */ /* 0x000fe200078ef8a8 */
[C---:B------:R-:W-:Y:S01]  /*7540*/  FMUL.FTZ R166, R54.reuse, R166 ;  /* 0x000000a636a67220 */ /* 0x040fe20000410000 */
[----:B------:R-:W-:Y:S02]  /*7550*/  HADD2.F32 R165, -RZ, R164.H0_H0 ;  /* 0x200000a4ffa57230 */ /* 0x000fe40000004100 */
[-C--:B------:R-:W-:Y:S01]  /*7560*/  FFMA.FTZ R55, R54, R163.reuse, -R55 ;  /* 0x000000a336377223 */ /* 0x080fe20000010837 */
[----:B------:R-:W-:Y:S02]  /*7570*/  HADD2.F32 R80, -RZ, R158.H0_H0 ;  /* 0x2000009eff507230 */ /* 0x000fe40000004100 */
[----:B------:R-:W-:Y:S01]  /*7580*/  FFMA.FTZ R54, R161, R163, R166 ;  /* 0x000000a3a1367223 */ /* 0x000fe200000100a6 */
[----:B------:R-:W-:-:S02]  /*7590*/  HADD2.F32 R159, -RZ, R84.H0_H0 ;  /* 0x20000054ff9f7230 */ /* 0x000fc40000004100 */
[----:B------:R-:W-:Y:S02]  /*75a0*/  HADD2.F32 R163, -RZ, R162.H0_H0 ;  /* 0x200000a2ffa37230 */ /* 0x000fe40000004100 */
[CC--:B------:R-:W-:Y:S01]  /*75b0*/  FMUL.FTZ R166, R80.reuse, R165.reuse ;  /* 0x000000a550a67220 */ /* 0x0c0fe20000410000 */
[----:B------:R-:W-:Y:S02]  /*75c0*/  HADD2.F32 R164, -RZ, R164.H1_H1 ;  /* 0x300000a4ffa47230 */ /* 0x000fe40000004100 */
[C---:B------:R-:W-:Y:S01]  /*75d0*/  FMUL.FTZ R167, R159.reuse, R165 ;  /* 0x000000a59fa77220 */ /* 0x040fe20000410000 */
[----:B------:R-:W-:Y:S02]  /*75e0*/  HADD2.F32 R161, -RZ, R84.H1_H1 ;  /* 0x30000054ffa17230 */ /* 0x000fe40000004100 */
[-C--:B------:R-:W-:Y:S01]  /*75f0*/  FFMA.FTZ R84, R159, R163.reuse, R166 ;  /* 0x000000a39f547223 */ /* 0x080fe200000100a6 */
[----:B------:R-:W-:Y:S02]  /*7600*/  HADD2.F32 R158, -RZ, R158.H1_H1 ;  /* 0x3000009eff9e7230 */ /* 0x000fe40000004100 */
[----:B------:R-:W-:Y:S01]  /*7610*/  FFMA.FTZ R80, R80, R163, -R167 ;  /* 0x000000a350507223 */ /* 0x000fe200000108a7 */
[----:B------:R-:W-:-:S02]  /*7620*/  HADD2.F32 R159, -RZ, R162.H1_H1 ;  /* 0x300000a2ff9f7230 */ /* 0x000fc40000004100 */
[CC--:B------:R-:W-:Y:S01]  /*7630*/  FMUL.FTZ R163, R161.reuse, R164.reuse ;  /* 0x000000a4a1a37220 */ /* 0x0c0fe20000410000 */
[----:B------:R-:W-:Y:S01]  /*7640*/  F2FP.F16.E4M3.UNPACK_B R165, R157.H1 ;  /* 0x0000009dffa5723e */ /* 0x000fe200030006ff */
[C---:B------:R-:W-:Y:S01]  /*7650*/  FMUL.FTZ R166, R158.reuse, R164 ;  /* 0x000000a49ea67220 */ /* 0x040fe20000410000 */
[----:B------:R-:W-:Y:S01]  /*7660*/  F2FP.F16.E4M3.UNPACK_B R162, R86.H1 ;  /* 0x00000056ffa2723e */ /* 0x000fe200030006ff */
[-C--:B------:R-:W-:Y:S01]  /*7670*/  FFMA.FTZ R167, R158, R159.reuse, -R163 ;  /* 0x0000009f9ea77223 */ /* 0x080fe200000108a3 */
[----:B------:R-:W-:Y:S01]  /*7680*/  F2FP.F16.E4M3.UNPACK_B R164, R156.H1 ;  /* 0x0000009cffa4723e */ /* 0x000fe200030006ff */
[----:B------:R-:W-:Y:S01]  /*7690*/  HADD2.F32 R168, -RZ, R165.H0_H0 ;  /* 0x200000a5ffa87230 */ /* 0x000fe20000004100 */
[----:B------:R-:W-:Y:S01]  /*76a0*/  F2FP.F16.E4M3.UNPACK_B R158, R82.H1 ;  /* 0x00000052ff9e723e */ /* 0x000fe200030006ff */
[----:B------:R-:W-:Y:S02]  /*76b0*/  HADD2.F32 R163, -RZ, R162.H0_H0 ;  /* 0x200000a2ffa37230 */ /* 0x000fe40000004100 */
[----:B------:R-:W-:Y:S01]  /*76c0*/  FFMA.FTZ R169, R161, R159, R166 ;  /* 0x0000009fa1a97223 */ /* 0x000fe200000100a6 */
[----:B------:R-:W-:Y:S01]  /*76d0*/  HADD2.F32 R166, -RZ, R164.H0_H0 ;  /* 0x200000a4ffa67230 */ /* 0x000fe20000004100 */
[----:B------:R-:W-:Y:S01]  /*76e0*/  F2FP.F16.E4M3.UNPACK_B R161, R157 ;  /* 0x0000009dffa1723e */ /* 0x000fe200020006ff */
[----:B------:R-:W-:-:S02]  /*76f0*/  HADD2.F32 R159, -RZ, R158.H0_H0 ;  /* 0x2000009eff9f7230 */ /* 0x000fc40000004100 */
[----:B------:R-:W-:Y:S01]  /*7700*/  FMUL.FTZ R170, R163, R168 ;  /* 0x000000a8a3aa7220 */ /* 0x000fe20000410000 */
[----:B------:R-:W-:Y:S01]  /*7710*/  HADD2.F32 R165, -RZ, R165.H1_H1 ;  /* 0x300000a5ffa57230 */ /* 0x000fe20000004100 */
[----:B------:R-:W-:Y:S01]  /*7720*/  F2FP.F16.E4M3.UNPACK_B R157, R86 ;  /* 0x00000056ff9d723e */ /* 0x000fe200020006ff */
[----:B------:R-:W-:Y:S02]  /*7730*/  HADD2.F32 R162, -RZ, R162.H1_H1 ;  /* 0x300000a2ffa27230 */ /* 0x000fe40000004100 */
[C---:B------:R-:W-:Y:S01]  /*7740*/  FMUL.FTZ R168, R159.reuse, R168 ;  /* 0x000000a89fa87220 */ /* 0x040fe20000410000 */
[----:B------:R-:W-:Y:S01]  /*7750*/  FFMA.FTZ R170, R159, R166, -R170 ;  /* 0x000000a69faa7223 */ /* 0x000fe200000108aa */
[----:B------:R-:W-:Y:S01]  /*7760*/  HADD2.F32 R158, -RZ, R158.H1_H1 ;  /* 0x3000009eff9e7230 */ /* 0x000fe20000004100 */
[----:B------:R-:W-:Y:S01]  /*7770*/  F2FP.F16.E4M3.UNPACK_B R82, R82 ;  /* 0x00000052ff52723e */ /* 0x000fe200020006ff */
[----:B------:R-:W-:Y:S02]  /*7780*/  HADD2.F32 R159, -RZ, R164.H1_H1 ;  /* 0x300000a4ff9f7230 */ /* 0x000fe40000004100 */
[-C--:B------:R-:W-:Y:S01]  /*7790*/  FMUL.FTZ R171, R162, R165.reuse ;  /* 0x000000a5a2ab7220 */ /* 0x080fe20000410000 */
[----:B------:R-:W-:Y:S01]  /*77a0*/  FFMA.FTZ R168, R163, R166, R168 ;  /* 0x000000a6a3a87223 */ /* 0x000fe200000100a8 */
[----:B------:R-:W-:Y:S01]  /*77b0*/  FMUL.FTZ R165, R158, R165 ;  /* 0x000000a59ea57220 */ /* 0x000fe20000410000 */
[----:B------:R-:W-:-:S02]  /*77c0*/  HADD2.F32 R163, -RZ, R161.H0_H0 ;  /* 0x200000a1ffa37230 */ /* 0x000fc40000004100 */
[-C--:B------:R-:W-:Y:S01]  /*77d0*/  FFMA.FTZ R173, R158, R159.reuse, -R171 ;  /* 0x0000009f9ead7223 */ /* 0x080fe200000108ab */
[----:B------:R-:W-:Y:S01]  /*77e0*/  F2FP.F16.E4M3.UNPACK_B R158, R156 ;  /* 0x0000009cff9e723e */ /* 0x000fe200020006ff */
[----:B------:R-:W-:Y:S02]  /*77f0*/  HADD2.F32 R156, -RZ, R157.H0_H0 ;  /* 0x2000009dff9c7230 */ /* 0x000fe40000004100 */
[----:B------:R-:W-:Y:S01]  /*7800*/  FFMA.FTZ R175, R162, R159, R165 ;  /* 0x0000009fa2af7223 */ /* 0x000fe200000100a5 */
[--C-:B------:R-:W-:Y:S01]  /*7810*/  HADD2.F32 R86, -RZ, R82.reuse.H0_H0 ;  /* 0x20000052ff567230 */ /* 0x100fe20000004100 */
[----:B------:R-:W-:Y:S01]  /*7820*/  F2FP.SATFINITE.E4M3.F32.PACK_AB_MERGE_C R53, R54, R53, RZ ;  /* 0x000000353635723e */ /* 0x000fe200048070ff */
[----:B------:R-:W-:Y:S02]  /*7830*/  HADD2.F32 R161, -RZ, R161.H1_H1 ;  /* 0x300000a1ffa17230 */ /* 0x000fe40000004100 */
[----:B------:R-:W-:Y:S01]  /*7840*/  FMUL.FTZ R165, R156, R163 ;  /* 0x000000a39ca57220 */ /* 0x000fe20000410000 */
[----:B------:R-:W-:-:S02]  /*7850*/  HADD2.F32 R82, -RZ, R82.H1_H1 ;  /* 0x30000052ff527230 */ /* 0x000fc40000004100 */
[----:B------:R-:W-:Y:S01]  /*7860*/  FMUL.FTZ R163, R86, R163 ;  /* 0x000000a356a37220 */ /* 0x000fe20000410000 */
[--C-:B------:R-:W-:Y:S01]  /*7870*/  HADD2.F32 R159, -RZ, R158.reuse.H0_H0 ;  /* 0x2000009eff9f7230 */ /* 0x100fe20000004100 */
[----:B------:R-:W-:Y:S01]  /*7880*/  F2FP.SATFINITE.E4M3.F32.PACK_AB_MERGE_C R52, R55, R52, RZ ;  /* 0x000000343734723e */ /* 0x000fe200048070ff */
[----:B------:R-:W-:Y:S02]  /*7890*/  HADD2.F32 R157, -RZ, R157.H1_H1 ;  /* 0x3000009dff9d7230 */ /* 0x000fe40000004100 */
[----:B------:R-:W-:Y:S01]  /*78a0*/  FMUL.FTZ R162, R82, R161 ;  /* 0x000000a152a27220 */ /* 0x000fe20000410000 */
[----:B------:R-:W-:Y:S01]  /*78b0*/  HADD2.F32 R158, -RZ, R158.H1_H1 ;  /* 0x3000009eff9e7230 */ /* 0x000fe20000004100 */
[----:B------:R-:W-:Y:S01]  /*78c0*/  F2FP.F16.E4M3.UNPACK_B R54, R85 ;  /* 0x00000055ff36723e */ /* 0x000fe200020006ff */
[----:B------:R-:W-:Y:S01]  /*78d0*/  FFMA.FTZ R165, R86, R159, -R165 ;  /* 0x0000009f56a57223 */ /* 0x000fe200000108a5 */
[----:B------:R-:W-:Y:S01]  /*78e0*/  F2FP.F16.E4M3.UNPACK_B R55, R51 ;  /* 0x00000033ff37723e */ /* 0x000fe200020006ff */
[----:B------:R-:W-:Y:S01]  /*78f0*/  FFMA.FTZ R86, R156, R159, R163 ;  /* 0x0000009f9c567223 */ /* 0x000fe200000100a3 */
[----:B------:R-:W-:Y:S01]  /*7900*/  F2FP.SATFINITE.E4M3.F32.PACK_AB_MERGE_C R84, R169, R84, R53 ;  /* 0x00000054a954723e */ /* 0x000fe20004807035 */
[C---:B------:R-:W-:Y:S01]  /*7910*/  FMUL.FTZ R171, R157.reuse, R161 ;  /* 0x000000a19dab7220 */ /* 0x040fe20000410000 */
[----:B------:R-:W-:Y:S01]  /*7920*/  F2FP.F16.E4M3.UNPACK_B R53, R81 ;  /* 0x00000051ff35723e */ /* 0x000fe200020006ff */
[----:B------:R-:W-:Y:S01]  /*7930*/  FFMA.FTZ R159, R157, R158, R162 ;  /* 0x0000009e9d9f7223 */ /* 0x000fe200000100a2 */
[----:B------:R-:W-:Y:S01]  /*7940*/  F2FP.SATFINITE.E4M3.F32.PACK_AB_MERGE_C R168, R175, R168, RZ ;  /* 0x000000a8afa8723e */ /* 0x000fe200048070ff */
[----:B------:R-:W-:Y:S01]  /*7950*/  HADD2.F32 R156, -RZ, R54.H0_H0 ;  /* 0x20000036ff9c7230 */ /* 0x000fe20000004100 */
[----:B------:R-:W-:Y:S01]  /*7960*/  F2FP.SATFINITE.E4M3.F32.PACK_AB_MERGE_C R80, R167, R80, R52 ;  /* 0x00000050a750723e */ /* 0x000fe20004807034 */
[----:B------:R-:W-:Y:S01]  /*7970*/  HADD2.F32 R161, -RZ, R55.H0_H0 ;  /* 0x20000037ffa17230 */ /* 0x000fe20000004100 */
[----:B------:R-:W-:Y:S01]  /*7980*/  F2FP.F16.E4M3.UNPACK_B R157, R50 ;  /* 0x00000032ff9d723e */ /* 0x000fe200020006ff */
[----:B------:R-:W-:-:S02]  /*7990*/  HADD2.F32 R52, -RZ, R53.H0_H0 ;  /* 0x20000035ff347230 */ /* 0x000fc40000004100 */
[----:B------:R-:W-:Y:S01]  /*79a0*/  FFMA.FTZ R82, R82, R158, -R171 ;  /* 0x0000009e52527223 */ /* 0x000fe200000108ab */
[----:B------:R-:W-:Y:S01]  /*79b0*/  F2FP.SATFINITE.E4M3.F32.PACK_AB_MERGE_C R86, R159, R86, R168 ;  /* 0x000000569f56723e */ /* 0x000fe200048070a8 */
[-C--:B------:R-:W-:Y:S01]  /*79c0*/  FMUL.FTZ R163, R156, R161.reuse ;  /* 0x000000a19ca37220 */ /* 0x080fe20000410000 */
[----:B------:R-:W-:Y:S02]  /*79d0*/  HADD2.F32 R159, -RZ, R157.H0_H0 ;  /* 0x2000009dff9f7230 */ /* 0x000fe40000004100 */
[C---:B------:R-:W-:Y:S01]  /*79e0*/  FMUL.FTZ R161, R52.reuse, R161 ;  /* 0x000000a134a17220 */ /* 0x040fe20000410000 */
[----:B------:R-:W-:Y:S01]  /*79f0*/  HADD2.F32 R158, -RZ, R55.H1_H1 ;  /* 0x30000037ff9e7230 */ /* 0x000fe20000004100 */
[----:B------:R-:W-:Y:S01]  /*7a00*/  F2FP.F16.E4M3.UNPACK_B R85, R85.H1 ;  /* 0x00000055ff55723e */ /* 0x000fe200030006ff */
[----:B------:R-:W-:Y:S02]  /*7a10*/  HADD2.F32 R54, -RZ, R54.H1_H1 ;  /* 0x30000036ff367230 */ /* 0x000fe40000004100 */
[----:B------:R-:W-:Y:S01]  /*7a20*/  FFMA.FTZ R52, R52, R159, -R163 ;  /* 0x0000009f34347223 */ /* 0x000fe200000108a3 */
[----:B------:R-:W-:-:S02]  /*7a30*/  HADD2.F32 R55, -RZ, R53.H1_H1 ;  /* 0x30000035ff377230 */ /* 0x000fc40000004100 */
[----:B------:R-:W-:Y:S01]  /*7a40*/  FFMA.FTZ R53, R156, R159, R161 ;  /* 0x0000009f9c357223 */ /* 0x000fe200000100a1 */
[----:B------:R-:W-:Y:S02]  /*7a50*/  HADD2.F32 R157, -RZ, R157.H1_H1 ;  /* 0x3000009dff9d7230 */ /* 0x000fe40000004100 */
[CC--:B------:R-:W-:Y:S01]  /*7a60*/  FMUL.FTZ R156, R54.reuse, R158.reuse ;  /* 0x0000009e369c7220 */ /* 0x0c0fe20000410000 */
[----:B------:R-:W-:Y:S01]  /*7a70*/  F2FP.F16.E4M3.UNPACK_B R81, R81.H1 ;  /* 0x00000051ff51723e */ /* 0x000fe200030006ff */
[C---:B------:R-:W-:Y:S01]  /*7a80*/  FMUL.FTZ R159, R55.reuse, R158 ;  /* 0x0000009e379f7220 */ /* 0x040fe20000410000 */
[----:B------:R-:W-:Y:S01]  /*7a90*/  F2FP.F16.E4M3.UNPACK_B R158, R51.H1 ;  /* 0x00000033ff9e723e */ /* 0x000fe200030006ff */
[-C--:B------:R-:W-:Y:S01]  /*7aa0*/  FFMA.FTZ R55, R55, R157.reuse, -R156 ;  /* 0x0000009d37377223 */ /* 0x080fe2000001089c */
[----:B------:R-:W-:Y:S02]  /*7ab0*/  HADD2.F32 R156, -RZ, R85.H0_H0 ;  /* 0x20000055ff9c7230 */ /* 0x000fe40000004100 */
[----:B------:R-:W-:Y:S01]  /*7ac0*/  FFMA.FTZ R54, R54, R157, R159 ;  /* 0x0000009d36367223 */ /* 0x000fe2000001009f */
[----:B------:R-:W-:Y:S01]  /*7ad0*/  F2FP.F16.E4M3.UNPACK_B R50, R50.H1 ;  /* 0x00000032ff32723e */ /* 0x000fe200030006ff */
[----:B------:R-:W-:Y:S01]  /*7ae0*/  HADD2.F32 R159, -RZ, R158.H0_H0 ;  /* 0x2000009eff9f7230 */ /* 0x000fe20000004100 */
[----:B------:R-:W-:Y:S01]  /*7af0*/  F2FP.SATFINITE.E4M3.F32.PACK_AB_MERGE_C R170, R173, R170, RZ ;  /* 0x000000aaadaa723e */ /* 0x000fe200048070ff */
[----:B------:R-:W-:Y:S01]  /*7b00*/  HADD2.F32 R51, -RZ, R81.H0_H0 ;  /* 0x20000051ff337230 */ /* 0x000fe20000004100 */
[----:B------:R-:W-:Y:S01]  /*7b10*/  F2FP.F16.E4M3.UNPACK_B R161, R49 ;  /* 0x00000031ffa1723e */ /* 0x000fe200020006ff */
[----:B------:R-:W-:-:S02]  /*7b20*/  HADD2.F32 R85, -RZ, R85.H1_H1 ;  /* 0x30000055ff557230 */ /* 0x000fc40000004100 */
[-C--:B------:R-:W-:Y:S01]  /*7b30*/  FMUL.FTZ R164, R156, R159.reuse ;  /* 0x0000009f9ca47220 */ /* 0x080fe20000410000 */
[----:B------:R-:W-:Y:S02]  /*7b40*/  HADD2.F32 R162, -RZ, R158.H1_H1 ;  /* 0x3000009effa27230 */ /* 0x000fe40000004100 */
[----:B------:R-:W-:Y:S01]  /*7b50*/  FMUL.FTZ R159, R51, R159 ;  /* 0x0000009f339f7220 */ /* 0x000fe20000410000 */
[----:B------:R-:W-:Y:S01]  /*7b60*/  HADD2.F32 R81, -RZ, R81.H1_H1 ;  /* 0x30000051ff517230 */ /* 0x000fe20000004100 */
[----:B------:R-:W-:Y:S01]  /*7b70*/  F2FP.SATFINITE.E4M3.F32.PACK_AB_MERGE_C R82, R82, R165, R170 ;  /* 0x000000a55252723e */ /* 0x000fe200048070aa */
[--C-:B------:R-:W-:Y:S02]  /*7b80*/  HADD2.F32 R157, -RZ, R50.reuse.H0_H0 ;  /* 0x20000032ff9d7230 */ /* 0x100fe40000004100 */
[----:B------:R-:W-:Y:S02]  /*7b90*/  HADD2.F32 R158, -RZ, R50.H1_H1 ;  /* 0x30000032ff9e7230 */ /* 0x000fe40000004100 */
[-C--:B------:R-:W-:Y:S01]  /*7ba0*/  FMUL.FTZ R50, R85, R162.reuse ;  /* 0x000000a255327220 */ /* 0x080fe20000410000 */
[C---:B------:R-:W-:Y:S01]  /*7bb0*/  FMUL.FTZ R162, R81.reuse, R162 ;  /* 0x000000a251a27220 */ /* 0x040fe20000410000 */
[----:B------:R-:W-:Y:S01]  /*7bc0*/  FFMA.FTZ R166, R156, R157, R159 ;  /* 0x0000009d9ca67223 */ /* 0x000fe2000001009f */
[----:B------:R-:W-:Y:S01]  /*7bd0*/  F2FP.F16.E4M3.UNPACK_B R156, R87 ;  /* 0x00000057ff9c723e */ /* 0x000fe200020006ff */
[-C--:B------:R-:W-:Y:S01]  /*7be0*/  FFMA.FTZ R168, R81, R158.reuse, -R50 ;  /* 0x0000009e51a87223 */ /* 0x080fe20000010832 */
[----:B------:R-:W-:Y:S01]  /*7bf0*/  FFMA.FTZ R167, R85, R158, R162 ;  /* 0x0000009e55a77223 */ /* 0x000fe200000100a2 */
[----:B------:R-:W-:Y:S01]  /*7c00*/  F2FP.F16.E4M3.UNPACK_B R50, R83 ;  /* 0x00000053ff32723e */ /* 0x000fe200020006ff */
[----:B------:R-:W-:Y:S01]  /*7c10*/  FFMA.FTZ R165, R51, R157, -R164 ;  /* 0x0000009d33a57223 */ /* 0x000fe200000108a4 */
[----:B------:R-:W-:Y:S01]  /*7c20*/  F2FP.F16.E4M3.UNPACK_B R87, R87.H1 ;  /* 0x00000057ff57723e */ /* 0x000fe200030006ff */
[----:B------:R-:W-:Y:S01]  /*7c30*/  HADD2.F32 R85, -RZ, R156.H0_H0 ;  /* 0x2000009cff557230 */ /* 0x000fe20000004100 */
[----:B------:R-:W-:Y:S01]  /*7c40*/  F2FP.F16.E4M3.UNPACK_B R162, R49.H1 ;  /* 0x00000031ffa2723e */ /* 0x000fe200030006ff */
[----:B------:R-:W-:Y:S01]  /*7c50*/  HADD2.F32 R164, -RZ, R161.H0_H0 ;  /* 0x200000a1ffa47230 */ /* 0x000fe20000004100 */
[----:B------:R-:W-:Y:S01]  /*7c60*/  F2FP.F16.E4M3.UNPACK_B R83, R83.H1 ;  /* 0x00000053ff53723e */ /* 0x000fe200030006ff */
[----:B------:R-:W-:Y:S01]  /*7c70*/  HADD2.F32 R51, -RZ, R50.H0_H0 ;  /* 0x20000032ff337230 */ /* 0x000fe20000004100 */
[-C--:B------:R-:W-:Y:S01]  /*7c80*/  F2FP.F16.E4M3.UNPACK_B R49, R48.reuse ;  /* 0x00000030ff31723e */ /* 0x080fe200020006ff */
[----:B------:R-:W-:Y:S01]  /*7c90*/  HADD2.F32 R163, -RZ, R162.H0_H0 ;  /* 0x200000a2ffa37230 */ /* 0x000fe20000004100 */
[----:B------:R-:W-:Y:S01]  /*7ca0*/  F2FP.F16.E4M3.UNPACK_B R157, R48.H1 ;  /* 0x00000030ff9d723e */ /* 0x000fe200030006ff */
[----:B------:R-:W-:-:S02]  /*7cb0*/  HADD2.F32 R48, -RZ, R87.H0_H0 ;  /* 0x20000057ff307230 */ /* 0x000fc40000004100 */
[-C--:B------:R-:W-:Y:S01]  /*7cc0*/  FMUL.FTZ R170, R85, R164.reuse ;  /* 0x000000a455aa7220 */ /* 0x080fe20000410000 */
[----:B------:R-:W-:Y:S02]  /*7cd0*/  HADD2.F32 R81, -RZ, R83.H0_H0 ;  /* 0x20000053ff517230 */ /* 0x000fe40000004100 */
[----:B------:R-:W-:Y:S01]  /*7ce0*/  FMUL.FTZ R164, R51, R164 ;  /* 0x000000a433a47220 */ /* 0x000fe20000410000 */
[----:B------:R-:W-:Y:S02]  /*7cf0*/  HADD2.F32 R158, -RZ, R49.H0_H0 ;  /* 0x20000031ff9e7230 */ /* 0x000fe40000004100 */
[-C--:B------:R-:W-:Y:S01]  /*7d00*/  FMUL.FTZ R172, R48, R163.reuse ;  /* 0x000000a330ac7220 */ /* 0x080fe20000410000 */
[----:B------:R-:W-:Y:S02]  /*7d10*/  HADD2.F32 R159, -RZ, R157.H0_H0 ;  /* 0x2000009dff9f7230 */ /* 0x000fe40000004100 */
[----:B------:R-:W-:Y:S01]  /*7d20*/  FMUL.FTZ R163, R81, R163 ;  /* 0x000000a351a37220 */ /* 0x000fe20000410000 */
[----:B------:R-:W-:-:S02]  /*7d30*/  HADD2.F32 R87, -RZ, R87.H1_H1 ;  /* 0x30000057ff577230 */ /* 0x000fc40000004100 */
[-C--:B------:R-:W-:Y:S01]  /*7d40*/  FFMA.FTZ R170, R51, R158.reuse, -R170 ;  /* 0x0000009e33aa7223 */ /* 0x080fe200000108aa */
[----:B------:R-:W-:Y:S02]  /*7d50*/  HADD2.F32 R162, -RZ, R162.H1_H1 ;  /* 0x300000a2ffa27230 */ /* 0x000fe40000004100 */
[----:B------:R-:W-:Y:S01]  /*7d60*/  FFMA.FTZ R164, R85, R158, R164 ;  /* 0x0000009e55a47223 */ /* 0x000fe200000100a4 */
[----:B------:R-:W-:Y:S02]  /*7d70*/  HADD2.F32 R83, -RZ, R83.H1_H1 ;  /* 0x30000053ff537230 */ /* 0x000fe40000004100 */
[----:B------:R-:W-:Y:S01]  /*7d80*/  FFMA.FTZ R163, R48, R159, R163 ;  /* 0x0000009f30a37223 */ /* 0x000fe200000100a3 */
[----:B------:R-:W-:Y:S02]  /*7d90*/  HADD2.F32 R156, -RZ, R156.H1_H1 ;  /* 0x3000009cff9c7230 */ /* 0x000fe40000004100 */
[----:B------:R-:W-:Y:S01]  /*7da0*/  FMUL.FTZ R158, R87, R162 ;  /* 0x000000a2579e7220 */ /* 0x000fe20000410000 */
[----:B------:R-:W-:-:S02]  /*7db0*/  HADD2.F32 R161, -RZ, R161.H1_H1 ;  /* 0x300000a1ffa17230 */ /* 0x000fc40000004100 */
[----:B------:R-:W-:Y:S01]  /*7dc0*/  FMUL.FTZ R162, R83, R162 ;  /* 0x000000a253a27220 */ /* 0x000fe20000410000 */
[----:B------:R-:W-:Y:S02]  /*7dd0*/  HADD2.F32 R50, -RZ, R50.H1_H1 ;  /* 0x30000032ff327230 */ /* 0x000fe40000004100 */
[----:B------:R-:W-:Y:S01]  /*7de0*/  FFMA.FTZ R172, R81, R159, -R172 ;  /* 0x0000009f51ac7223 */ /* 0x000fe200000108ac */
[----:B------:R-:W-:Y:S02]  /*7df0*/  HADD2.F32 R48, -RZ, R157.H1_H1 ;  /* 0x3000009dff307230 */ /* 0x000fe40000004100 */
[-C--:B------:R-:W-:Y:S01]  /*7e00*/  FMUL.FTZ R51, R156, R161.reuse ;  /* 0x000000a19c337220 */ /* 0x080fe20000410000 */
[----:B------:R-:W-:Y:S02]  /*7e10*/  HADD2.F32 R49, -RZ, R49.H1_H1 ;  /* 0x30000031ff317230 */ /* 0x000fe40000004100 */
[----:B------:R-:W-:Y:S01]  /*7e20*/  FMUL.FTZ R161, R50, R161 ;  /* 0x000000a132a17220 */ /* 0x000fe20000410000 */
[----:B------:R-:W-:Y:S01]  /*7e30*/  F2FP.SATFINITE.E4M3.F32.PACK_AB_MERGE_C R165, R168, R165, RZ ;  /* 0x000000a5a8a5723e */ /* 0x000fe200048070ff */
[-C--:B------:R-:W-:Y:S01]  /*7e40*/  FFMA.FTZ R83, R83, R48.reuse, -R158 ;  /* 0x0000003053537223 */ /* 0x080fe2000001089e */
[----:B------:R-:W-:Y:S01]  /*7e50*/  FFMA.FTZ R162, R87, R48, R162 ;  /* 0x0000003057a27223 */ /* 0x000fe200000100a2 */
[-C--:B------:R-:W-:Y:S01]  /*7e60*/  FFMA.FTZ R51, R50, R49.reuse, -R51 ;  /* 0x0000003132337223 */ /* 0x080fe20000010833 */
[----:B------:R-:W-:Y:S01]  /*7e70*/  FFMA.FTZ R161, R156, R49, R161 ;  /* 0x000000319ca17223 */ /* 0x000fe200000100a1 */
[----:B------:R-:W-:-:S02]  /*7e80*/  F2FP.SATFINITE.E4M3.F32.PACK_AB_MERGE_C R166, R167, R166, RZ ;  /* 0x000000a6a7a6723e */ /* 0x000fc400048070ff */
[----:B------:R-:W-:Y:S02]  /*7e90*/  F2FP.SATFINITE.E4M3.F32.PACK_AB_MERGE_C R83, R83, R172, RZ ;  /* 0x000000ac5353723e */ /* 0x000fe400048070ff */
[----:B------:R-:W-:Y:S02]  /*7ea0*/  F2FP.SATFINITE.E4M3.F32.PACK_AB_MERGE_C R162, R162, R163, RZ ;  /* 0x000000a3a2a2723e */ /* 0x000fe400048070ff */
[----:B------:R-:W-:Y:S02]  /*7eb0*/  F2FP.SATFINITE.E4M3.F32.PACK_AB_MERGE_C R81, R55, R52, R165 ;  /* 0x000000343751723e */ /* 0x000fe400048070a5 */
[----:B------:R-:W-:Y:S02]  /*7ec0*/  F2FP.SATFINITE.E4M3.F32.PACK_AB_MERGE_C R83, R51, R170, R83 ;  /* 0x000000aa3353723e */ /* 0x000fe40004807053 */
[----:B------:R-:W-:Y:S02]  /*7ed0*/  F2FP.SATFINITE.E4M3.F32.PACK_AB_MERGE_C R85, R54, R53, R166 ;  /* 0x000000353655723e */ /* 0x000fe400048070a6 */
[----:B------:R-:W-:-:S07]  /*7ee0*/  F2FP.SATFINITE.E4M3.F32.PACK_AB_MERGE_C R87, R161, R164, R162 ;  /* 0x000000a4a157723e */ /* 0x000fce00048070a2 */
.L_x_349:
[----:B------:R-:W-:Y:S05]  /*7ef0*/  BSYNC B2 ;  /* 0x0000000000027941 */ /* 0x000fea0003800000 */
.L_x_348:
[----:B------:R-:W-:Y:S01]  /*7f00*/  ISETP.GE.AND P3, PT, R155, R142, PT ;  /* 0x0000008e9b00720c */ /* 0x000fe20003f66270 */
[----:B------:R-:W-:-:S12]  /*7f10*/  ULDC.64 UR4, c[0x0][0x2d8] ;  /* 0x0000b60000047ab9 */ /* 0x000fd80000000a00 */
[--C-:B------:R-:W-:Y:S02]  /*7f20*/  @!P3 SHF.R.S32.HI R48, RZ, 0x1f, R155.reuse ;  /* 0x0000001fff30b819 */ /* 0x100fe4000001149b */
[----:B------:R-:W-:-:S04]  /*7f30*/  @!P3 IADD3 R50, P4, P6, R100, R134, R155 ;  /* 0x000000866432b210 */ /* 0x000fc80007e9e09b */
[----:B------:R-:W-:Y:S02]  /*7f40*/  @!P3 IADD3.X R151, R36, R151, R48, P4, P6 ;  /* 0x000000972497b210 */ /* 0x000fe400027ec430 */
[----:B------:R-:W-:-:S04]  /*7f50*/  IADD3 R48, P4, R154, UR4, RZ ;  /* 0x000000049a307c10 */ /* 0x000fc8000ff9e0ff */
[----:B------:R-:W-:Y:S02]  /*7f60*/  IADD3.X R49, R160, UR5, RZ, P4, !PT ;  /* 0x00000005a0317c10 */ /* 0x000fe4000a7fe4ff */
[----:B------:R-:W-:-:S03]  /*7f70*/  @!P3 IADD3 R50, P4, R50, UR4, RZ ;  /* 0x000000043232bc10 */ /* 0x000fc6000ff9e0ff */
[----:B-1----:R1:W-:Y:S01]  /*7f80*/  STG.E.128 desc[UR42][R48.64], R80 ;  /* 0x0000005030007986 */ /* 0x0023e2000c101d2a */
[----:B------:R-:W-:-:S05]  /*7f90*/  @!P3 IADD3.X R51, R151, UR5, RZ, P4, !PT ;  /* 0x000000059733bc10 */ /* 0x000fca000a7fe4ff */
[----:B--2---:R1:W-:Y:S04]  /*7fa0*/  @!P3 STG.E.128 desc[UR42][R50.64], R84 ;  /* 0x000000543200b986 */ /* 0x0043e8000c101d2a */
.L_x_347:
[----:B------:R-:W-:Y:S05]  /*7fb0*/  BSYNC B1 ;  /* 0x0000000000017941 */ /* 0x000fea0003800000 */
.L_x_346:
[----:B------:R-:W-:Y:S01]  /*7fc0*/  ISETP.GE.OR P3, PT, R234, R118, P0 ;  /* 0x00000076ea00720c */ /* 0x000fe20000766670 */
[----:B------:R-:W-:-:S12]  /*7fd0*/  BSSY B1, `(.L_x_350) ;  /* 0x00000fe000017945 */ /* 0x000fd80003800000 */
[----:B------:R-:W-:Y:S05]  /*7fe0*/  @P3 BRA `(.L_x_351) ;  /* 0x0000000c00f03947 */ /* 0x000fea0003800000 */
[----:B-1----:R-:W3:Y:S01]  /*7ff0*/  LDL R50, [R1+0x24] ;  /* 0x0000240001327983 */ /* 0x002ee20000100800 */
[----:B------:R-:W-:Y:S01]  /*8000*/  SHF.R.S32.HI R49, RZ, 0x1f, R234 ;  /* 0x0000001fff317819 */ /* 0x000fe200000114ea */
[-C--:B--2---:R-:W-:Y:S01]  /*8010*/  IMAD.WIDE.U32 R80, R234, R130.reuse, R128 ;  /* 0x00000082ea507225 */ /* 0x084fe200078e0080 */
[----:B------:R-:W-:Y:S01]  /*8020*/  ISETP.NE.AND P6, PT, R0, RZ, PT ;  /* 0x000000ff0000720c */ /* 0x000fe20003fc5270 */
[----:B------:R-:W-:Y:S02]  /*8030*/  BSSY B2, `(.L_x_352) ;  /* 0x00000ec000027945 */ /* 0x000fe40003800000 */
[----:B------:R-:W-:Y:S01]  /*8040*/  IMAD R48, R49, R130, RZ ;  /* 0x0000008231307224 */ /* 0x000fe200078e02ff */
[----:B------:R-:W-:-:S03]  /*8050*/  IADD3 R82, P3, P4, R100, R80, R38 ;  /* 0x0000005064527210 */ /* 0x000fc60007c7e026 */
[----:B------:R-:W-:Y:S01]  /*8060*/  IMAD R83, R234, R131, R48 ;  /* 0x00000083ea537224 */ /* 0x000fe200078e0230 */
[----:B------:R-:W-:-:S03]  /*8070*/  SEL R48, R123, R144, !P6 ;  /* 0x000000907b307207 */ /* 0x000fc60007000000 */
[----:B------:R-:W-:Y:S01]  /*8080*/  IMAD.IADD R83, R81, 0x1, R83 ;  /* 0x0000000151537824 */ /* 0x000fe200078e0253 */
[----:B------:R-:W-:-:S04]  /*8090*/  SHF.R.S32.HI R49, RZ, 0x1f, R48 ;  /* 0x0000001fff317819 */ /* 0x000fc80000011430 */
[----:B------:R-:W-:Y:S02]  /*80a0*/  LEA.HI R49, R49, R48, RZ, 0x5 ;  /* 0x0000003031317211 */ /* 0x000fe400078f28ff */
[----:B------:R-:W-:Y:S02]  /*80b0*/  IADD3.X R87, R36, R83, R105, P3, P4 ;  /* 0x0000005324577210 */ /* 0x000fe40001fe8469 */
[----:B------:R-:W-:-:S04]  /*80c0*/  LEA.HI.SX32 R49, R49, R104, 0x1b ;  /* 0x0000006831317211 */ /* 0x000fc800078fdaff */
[----:B------:R-:W-:Y:S02]  /*80d0*/  SHF.R.S32.HI R48, RZ, 0x1f, R49 ;  /* 0x0000001fff307819 */ /* 0x000fe40000011431 */
[----:B------:R-:W-:Y:S02]  /*80e0*/  SHF.L.U32 R85, R49, 0x4, RZ ;  /* 0x0000000431557819 */ /* 0x000fe400000006ff */
[----:B------:R-:W-:Y:S02]  /*80f0*/  LEA.HI R49, R48, R49, RZ, 0x3 ;  /* 0x0000003130317211 */ /* 0x000fe400078f18ff */
[----:B------:R-:W-:-:S03]  /*8100*/  LOP3.LUT R48, R30, 0x70, R85, 0xf8, !PT ;  /* 0x000000701e307812 */ /* 0x000fc600078ef855 */
[----:B------:R-:W-:Y:S01]  /*8110*/  IMAD.SHL.U32 R49, R49, 0x800, RZ ;  /* 0x0000080031317824 */ /* 0x000fe200078e00ff */
[----:B------:R-:W-:-:S04]  /*8120*/  LOP3.LUT R48, R48, R27, RZ, 0x3c, !PT ;  /* 0x0000001b30307212 */ /* 0x000fc800078e3cff */
[----:B------:R-:W-:-:S04]  /*8130*/  LOP3.LUT R49, R49, 0xffffc000, RZ, 0xc0, !PT ;  /* 0xffffc00031317812 */ /* 0x000fc800078ec0ff */
[----:B---3--:R-:W-:Y:S01]  /*8140*/  IADD3 R49, R48, R49, R50 ;  /* 0x0000003130317210 */ /* 0x008fe20007ffe032 */
[----:B------:R-:W-:-:S03]  /*8150*/  IMAD R48, R232, 0x8000, R120 ;  /* 0x00008000e8307824 */ /* 0x000fc600078e0278 */
[----:B------:R-:W-:Y:S01]  /*8160*/  LEA R50, R232, R49, 0xf ;  /* 0x00000031e8327211 */ /* 0x000fe200078e78ff */
[----:B------:R-:W-:-:S04]  /*8170*/  IMAD.IADD R48, R19, 0x1, R48 ;  /* 0x0000000113307824 */ /* 0x000fc800078e0230 */
[----:B------:R-:W-:Y:S02]  /*8180*/  IMAD.IADD R52, R19, 0x1, R50 ;  /* 0x0000000113347824 */ /* 0x000fe400078e0232 */
[----:B------:R-:W1:Y:S04]  /*8190*/  LDS.128 R48, [R48+0x28400] ;  /* 0x0284000030307984 */ /* 0x000e680000000c00 */
[----:B------:R-:W2:Y:S01]  /*81a0*/  LDS.128 R52, [R52+0x28400] ;  /* 0x0284000034347984 */ /* 0x000ea20000000c00 */
[----:B------:R-:W-:Y:S05]  /*81b0*/  @P2 BRA `(.L_x_353) ;  /* 0x0000000c004c2947 */ /* 0x000fea0003800000 */
[----:B------:R-:W-:Y:S01]  /*81c0*/  SHF.R.U32.HI R151, RZ, 0x8, R57 ;  /* 0x00000008ff977819 */ /* 0x000fe20000011639 */
[----:B-1----:R-:W-:Y:S01]  /*81d0*/  IMAD.MOV.U32 R60, RZ, RZ, R48 ;  /* 0x000000ffff3c7224 */ /* 0x002fe200078e0030 */
[----:B------:R-:W-:Y:S02]  /*81e0*/  LOP3.LUT R135, R57, 0xff0000ff, RZ, 0xc0, !PT ;  /* 0xff0000ff39877812 */ /* 0x000fe400078ec0ff */
[----:B------:R-:W-:Y:S02]  /*81f0*/  SHF.R.U32.HI R134, RZ, 0x8, R59 ;  /* 0x00000008ff867819 */ /* 0x000fe4000001163b */
[----:B------:R-:W-:Y:S02]  /*8200*/  SHF.R.U32.HI R62, RZ, 0x8, R63 ;  /* 0x00000008ff3e7819 */ /* 0x000fe4000001163f */
[----:B------:R-:W-:Y:S02]  /*8210*/  SHF.L.U32 R48, R151, 0x8, RZ ;  /* 0x0000000897307819 */ /* 0x000fe400000006ff */
[----:B------:R-:W-:-:S02]  /*8220*/  SHF.R.U32.HI R155, RZ, 0x10, R61 ;  /* 0x00000010ff9b7819 */ /* 0x000fc4000001163d */
[----:B------:R-:W-:Y:S02]  /*8230*/  SHF.R.U32.HI R84, RZ, 0x8, R61 ;  /* 0x00000008ff547819 */ /* 0x000fe4000001163d */
[----:B------:R-:W-:Y:S02]  /*8240*/  LOP3.LUT R58, R61, 0xff0000ff, RZ, 0xc0, !PT ;  /* 0xff0000ff3d3a7812 */ /* 0x000fe400078ec0ff */
[----:B------:R-:W-:Y:S02]  /*8250*/  SHF.R.U32.HI R86, RZ, 0x10, R63 ;  /* 0x00000010ff567819 */ /* 0x000fe4000001163f */
[----:B------:R-:W-:Y:S01]  /*8260*/  LOP3.LUT R61, R63, 0xff0000ff, RZ, 0xc0, !PT ;  /* 0xff0000ff3f3d7812 */ /* 0x000fe200078ec0ff */
[----:B--2---:R-:W-:Y:S01]  /*8270*/  IMAD.MOV.U32 R63, RZ, RZ, R52 ;  /* 0x000000ffff3f7224 */ /* 0x004fe200078e0034 */
[----:B------:R-:W-:Y:S01]  /*8280*/  SHF.R.U32.HI R154, RZ, 0x10, R57 ;  /* 0x00000010ff9a7819 */ /* 0x000fe20000011639 */
[----:B------:R-:W-:Y:S01]  /*8290*/  IMAD.SHL.U32 R52, R62, 0x100, RZ ;  /* 0x000001003e347824 */ /* 0x000fe200078e00ff */
[----:B------:R-:W-:Y:S01]  /*82a0*/  LOP3.LUT R135, R135, 0xff00, R48, 0xf8, !PT ;  /* 0x0000ff0087877812 */ /* 0x000fe200078ef830 */
[----:B------:R-:W-:Y:S01]  /*82b0*/  IMAD.SHL.U32 R48, R134, 0x100, RZ ;  /* 0x0000010086307824 */ /* 0x000fe200078e00ff */
[----:B------:R-:W-:Y:S01]  /*82c0*/  SHF.R.U32.HI R156, RZ, 0x10, R59 ;  /* 0x00000010ff9c7819 */ /* 0x000fe2000001163b */
[----:B------:R-:W-:Y:S01]  /*82d0*/  IMAD.MOV.U32 R57, RZ, RZ, R50 ;  /* 0x000000ffff397224 */ /* 0x000fe200078e0032 */
[----:B------:R-:W-:Y:S01]  /*82e0*/  LOP3.LUT R59, R59, 0xff0000ff, RZ, 0xc0, !PT ;  /* 0xff0000ff3b3b7812 */ /* 0x000fe200078ec0ff */
[----:B------:R-:W-:Y:S01]  /*82f0*/  IMAD.U32 R50, R154, 0x10000, RZ ;  /* 0x000100009a327824 */ /* 0x000fe200078e00ff */
[----:B------:R-:W-:-:S02]  /*8300*/  MOV R56, R49 ;  /* 0x0000003100387202 */ /* 0x000fc40000000f00 */
[----:B------:R-:W-:Y:S02]  /*8310*/  SHF.L.U32 R49, R84, 0x8, RZ ;  /* 0x0000000854317819 */ /* 0x000fe400000006ff */
[----:B------:R-:W-:Y:S02]  /*8320*/  LOP3.LUT R59, R59, 0xff00, R48, 0xf8, !PT ;  /* 0x0000ff003b3b7812 */ /* 0x000fe400078ef830 */
[----:B------:R-:W-:Y:S01]  /*8330*/  LOP3.LUT R154, R61, 0xff00, R52, 0xf8, !PT ;  /* 0x0000ff003d9a7812 */ /* 0x000fe200078ef834 */
[----:B------:R-:W-:Y:S01]  /*8340*/  IMAD.U32 R52, R155, 0x10000, RZ ;  /* 0x000100009b347824 */ /* 0x000fe200078e00ff */
[----:B------:R-:W-:Y:S02]  /*8350*/  SHF.L.U32 R48, R156, 0x10, RZ ;  /* 0x000000109c307819 */ /* 0x000fe400000006ff */
[----:B------:R-:W-:Y:S02]  /*8360*/  F2FP.F16.E4M3.UNPACK_B R134, R147.H1 ;  /* 0x00000093ff86723e */ /* 0x000fe400030006ff */
[----:B------:R-:W-:-:S02]  /*8370*/  F2FP.F16.E4M3.UNPACK_B R84, R63.H1 ;  /* 0x0000003fff54723e */ /* 0x000fc400030006ff */
[----:B------:R-:W-:Y:S02]  /*8380*/  F2FP.F16.E4M3.UNPACK_B R61, R60.H1 ;  /* 0x0000003cff3d723e */ /* 0x000fe400030006ff */
[----:B------:R-:W-:Y:S01]  /*8390*/  LOP3.LUT R151, R58, 0xff00, R49, 0xf8, !PT ;  /* 0x0000ff003a977812 */ /* 0x000fe200078ef831 */
[----:B------:R-:W-:Y:S01]  /*83a0*/  HADD2.F32 R49, -RZ, R134.H0_H0 ;  /* 0x20000086ff317230 */ /* 0x000fe20000004100 */
[----:B------:R-:W-:Y:S01]  /*83b0*/  LOP3.LUT R48, R59, 0xff0000, R48, 0xf8, !PT ;  /* 0x00ff00003b307812 */ /* 0x000fe200078ef830 */
[----:B------:R-:W-:Y:S01]  /*83c0*/  HADD2.F32 R59, -RZ, R84.H0_H0 ;  /* 0x20000054ff3b7230 */ /* 0x000fe20000004100 */
[----:B------:R-:W-:Y:S01]  /*83d0*/  F2FP.F16.E4M3.UNPACK_B R62, R150.H1 ;  /* 0x00000096ff3e723e */ /* 0x000fe200030006ff */
[----:B------:R-:W-:Y:S01]  /*83e0*/  HADD2.F32 R58, -RZ, R61.H0_H0 ;  /* 0x2000003dff3a7230 */ /* 0x000fe20000004100 */
[----:B------:R-:W-:Y:S01]  /*83f0*/  LOP3.LUT R50, R135, 0xff0000, R50, 0xf8, !PT ;  /* 0x00ff000087327812 */ /* 0x000fe200078ef832 */
[----:B------:R-:W-:Y:S02]  /*8400*/  IMAD.U32 R135, R86, 0x10000, RZ ;  /* 0x0001000056877824 */ /* 0x000fe400078e00ff */
[----:B------:R-:W-:Y:S01]  /*8410*/  FMUL.FTZ R155, R59, R49 ;  /* 0x000000313b9b7220 */ /* 0x000fe20000410000 */
[----:B------:R-:W-:-:S02]  /*8420*/  HADD2.F32 R86, -RZ, R62.H0_H0 ;  /* 0x2000003eff567230 */ /* 0x000fc40000004100 */
[----:B------:R-:W-:Y:S01]  /*8430*/  FMUL.FTZ R156, R58, R49 ;  /* 0x000000313a9c7220 */ /* 0x000fe20000410000 */
[----:B------:R-:W-:Y:S01]  /*8440*/  LOP3.LUT R52, R151, 0xff0000, R52, 0xf8, !PT ;  /* 0x00ff000097347812 */ /* 0x000fe200078ef834 */
[----:B------:R-:W-:Y:S01]  /*8450*/  HADD2.F32 R151, -RZ, R134.H1_H1 ;  /* 0x30000086ff977230 */ /* 0x000fe20000004100 */
[----:B------:R-:W-:Y:S01]  /*8460*/  LOP3.LUT R49, R154, 0xff0000, R135, 0xf8, !PT ;  /* 0x00ff00009a317812 */ /* 0x000fe200078ef887 */
[-C--:B------:R-:W-:Y:S01]  /*8470*/  FFMA.FTZ R58, R58, R86.reuse, -R155 ;  /* 0x000000563a3a7223 */ /* 0x080fe2000001089b */
[----:B------:R-:W-:Y:S01]  /*8480*/  FFMA.FTZ R59, R59, R86, R156 ;  /* 0x000000563b3b7223 */ /* 0x000fe2000001009c */
[----:B------:R-:W-:Y:S01]  /*8490*/  HADD2.F32 R135, -RZ, R62.H1_H1 ;  /* 0x3000003eff877230 */ /* 0x000fe20000004100 */
[----:B------:R-:W-:Y:S01]  /*84a0*/  F2FP.F16.E4M3.UNPACK_B R147, R147 ;  /* 0x00000093ff93723e */ /* 0x000fe200020006ff */
[----:B------:R-:W-:Y:S01]  /*84b0*/  HADD2.F32 R86, -RZ, R84.H1_H1 ;  /* 0x30000054ff567230 */ /* 0x000fe20000004100 */
[----:B------:R-:W-:Y:S01]  /*84c0*/  F2FP.F16.E4M3.UNPACK_B R60, R60 ;  /* 0x0000003cff3c723e */ /* 0x000fe200020006ff */
[----:B------:R-:W-:Y:S01]  /*84d0*/  HADD2.F32 R62, -RZ, R61.H1_H1 ;  /* 0x3000003dff3e7230 */ /* 0x000fe20000004100 */
[----:B------:R-:W-:Y:S01]  /*84e0*/  F2FP.F16.E4M3.UNPACK_B R63, R63 ;  /* 0x0000003fff3f723e */ /* 0x000fe200020006ff */
[----:B------:R-:W-:Y:S01]  /*84f0*/  HADD2.F32 R134, -RZ, R147.H0_H0 ;  /* 0x20000093ff867230 */ /* 0x000fe20000004100 */
[----:B------:R-:W-:Y:S01]  /*8500*/  F2FP.F16.E4M3.UNPACK_B R150, R150 ;  /* 0x00000096ff96723e */ /* 0x000fe200020006ff */
[-C--:B------:R-:W-:Y:S01]  /*8510*/  FMUL.FTZ R155, R86, R151.reuse ;  /* 0x00000097569b7220 */ /* 0x080fe20000410000 */
[----:B------:R-:W-:Y:S01]  /*8520*/  FMUL.FTZ R151, R62, R151 ;  /* 0x000000973e977220 */ /* 0x000fe20000410000 */
[----:B------:R-:W-:-:S02]  /*8530*/  HADD2.F32 R61, -RZ, R60.H0_H0 ;  /* 0x2000003cff3d7230 */ /* 0x000fc40000004100 */
[----:B------:R-:W-:Y:S02]  /*8540*/  HADD2.F32 R84, -RZ, R63.H0_H0 ;  /* 0x2000003fff547230 */ /* 0x000fe40000004100 */
[-C--:B------:R-:W-:Y:S01]  /*8550*/  FFMA.FTZ R155, R62, R135.reuse, -R155 ;  /* 0x000000873e9b7223 */ /* 0x080fe2000001089b */
[----:B------:R-:W-:Y:S01]  /*8560*/  FFMA.FTZ R160, R86, R135, R151 ;  /* 0x0000008756a07223 */ /* 0x000fe20000010097 */
[----:B------:R-:W-:Y:S02]  /*8570*/  HADD2.F32 R62, -RZ, R150.H0_H0 ;  /* 0x20000096ff3e7230 */ /* 0x000fe40000004100 */
[-C--:B------:R-:W-:Y:S01]  /*8580*/  FMUL.FTZ R135, R61, R134.reuse ;  /* 0x000000863d877220 */ /* 0x080fe20000410000 */
[----:B------:R-:W-:Y:S02]  /*8590*/  HADD2.F32 R147, -RZ, R147.H1_H1 ;  /* 0x30000093ff937230 */ /* 0x000fe40000004100 */
[----:B------:R-:W-:Y:S01]  /*85a0*/  FMUL.FTZ R86, R84, R134 ;  /* 0x0000008654567220 */ /* 0x000fe20000410000 */
[----:B------:R-:W-:-:S02]  /*85b0*/  HADD2.F32 R63, -RZ, R63.H1_H1 ;  /* 0x3000003fff3f7230 */ /* 0x000fc40000004100 */
[-C--:B------:R-:W-:Y:S01]  /*85c0*/  FFMA.FTZ R154, R84, R62.reuse, R135 ;  /* 0x0000003e549a7223 */ /* 0x080fe20000010087 */
[----:B------:R-:W-:Y:S02]  /*85d0*/  HADD2.F32 R60, -RZ, R60.H1_H1 ;  /* 0x3000003cff3c7230 */ /* 0x000fe40000004100 */
[----:B------:R-:W-:Y:S01]  /*85e0*/  FFMA.FTZ R151, R61, R62, -R86 ;  /* 0x0000003e3d977223 */ /* 0x000fe20000010856 */
[----:B------:R-:W-:Y:S02]  /*85f0*/  HADD2.F32 R150, -RZ, R150.H1_H1 ;  /* 0x30000096ff967230 */ /* 0x000fe40000004100 */
[-C--:B------:R-:W-:Y:S01]  /*8600*/  FMUL.FTZ R135, R63, R147.reuse ;  /* 0x000000933f877220 */ /* 0x080fe20000410000 */
[----:B------:R-:W-:Y:S01]  /*8610*/  F2FP.F16.E4M3.UNPACK_B R61, R148.H1 ;  /* 0x00000094ff3d723e */ /* 0x000fe200030006ff */
[C---:B------:R-:W-:Y:S01]  /*8620*/  FMUL.FTZ R158, R60.reuse, R147 ;  /* 0x000000933c9e7220 */ /* 0x040fe20000410000 */
[----:B------:R-:W-:Y:S01]  /*8630*/  F2FP.F16.E4M3.UNPACK_B R62, R54.H1 ;  /* 0x00000036ff3e723e */ /* 0x000fe200030006ff */
[----:B------:R-:W-:Y:S01]  /*8640*/  FFMA.FTZ R156, R60, R150, -R135 ;  /* 0x000000963c9c7223 */ /* 0x000fe20000010887 */
[----:B------:R-:W-:Y:S01]  /*8650*/  F2FP.F16.E4M3.UNPACK_B R86, R149.H1 ;  /* 0x00000095ff56723e */ /* 0x000fe200030006ff */
[----:B------:R-:W-:Y:S01]  /*8660*/  HADD2.F32 R134, -RZ, R61.H0_H0 ;  /* 0x2000003dff867230 */ /* 0x000fe20000004100 */
[----:B------:R-:W-:Y:S01]  /*8670*/  F2FP.F16.E4M3.UNPACK_B R60, R57.H1 ;  /* 0x00000039ff3c723e */ /* 0x000fe200030006ff */
[----:B------:R-:W-:-:S02]  /*8680*/  HADD2.F32 R84, -RZ, R62.H0_H0 ;  /* 0x2000003eff547230 */ /* 0x000fc40000004100 */
[----:B------:R-:W-:Y:S01]  /*8690*/  FFMA.FTZ R147, R63, R150, R158 ;  /* 0x000000963f937223 */ /* 0x000fe2000001009e */
[----:B------:R-:W-:Y:S01]  /*86a0*/  HADD2.F32 R135, -RZ, R61.H1_H1 ;  /* 0x3000003dff877230 */ /* 0x000fe20000004100 */
[----:B------:R-:W-:Y:S01]  /*86b0*/  F2FP.F16.E4M3.UNPACK_B R148, R148 ;  /* 0x00000094ff94723e */ /* 0x000fe200020006ff */
[----:B------:R-:W-:Y:S02]  /*86c0*/  HADD2.F32 R61, -RZ, R60.H0_H0 ;  /* 0x2000003cff3d7230 */ /* 0x000fe40000004100 */
[-C--:B------:R-:W-:Y:S01]  /*86d0*/  FMUL.FTZ R150, R84, R134.reuse ;  /* 0x0000008654967220 */ /* 0x080fe20000410000 */
[----:B------:R-:W-:Y:S01]  /*86e0*/  HADD2.F32 R63, -RZ, R86.H0_H0 ;  /* 0x20000056ff3f7230 */ /* 0x000fe20000004100 */
[----:B------:R-:W-:Y:S01]  /*86f0*/  F2FP.F16.E4M3.UNPACK_B R57, R57 ;  /* 0x00000039ff39723e */ /* 0x000fe200020006ff */
[----:B------:R-:W-:Y:S02]  /*8700*/  HADD2.F32 R62, -RZ, R62.H1_H1 ;  /* 0x3000003eff3e7230 */ /* 0x000fe40000004100 */
[----:B------:R-:W-:Y:S01]  /*8710*/  FMUL.FTZ R157, R61, R134 ;  /* 0x000000863d9d7220 */ /* 0x000fe20000410000 */
[----:B------:R-:W-:-:S02]  /*8720*/  HADD2.F32 R60, -RZ, R60.H1_H1 ;  /* 0x3000003cff3c7230 */ /* 0x000fc40000004100 */
[----:B------:R-:W-:Y:S01]  /*8730*/  FFMA.FTZ R150, R61, R63, -R150 ;  /* 0x0000003f3d967223 */ /* 0x000fe20000010896 */
[----:B------:R-:W-:Y:S02]  /*8740*/  HADD2.F32 R61, -RZ, R86.H1_H1 ;  /* 0x30000056ff3d7230 */ /* 0x000fe40000004100 */
[----:B------:R-:W-:Y:S01]  /*8750*/  FMUL.FTZ R159, R62, R135 ;  /* 0x000000873e9f7220 */ /* 0x000fe20000410000 */
[----:B------:R-:W-:Y:S01]  /*8760*/  FFMA.FTZ R157, R84, R63, R157 ;  /* 0x0000003f549d7223 */ /* 0x000fe2000001009d */
[C---:B------:R-:W-:Y:S01]  /*8770*/  FMUL.FTZ R135, R60.reuse, R135 ;  /* 0x000000873c877220 */ /* 0x040fe20000410000 */
[----:B------:R-:W-:Y:S01]  /*8780*/  F2FP.F16.E4M3.UNPACK_B R149, R149 ;  /* 0x00000095ff95723e */ /* 0x000fe200020006ff */
[-C--:B------:R-:W-:Y:S01]  /*8790*/  FFMA.FTZ R159, R60, R61.reuse, -R159 ;  /* 0x0000003d3c9f7223 */ /* 0x080fe2000001089f */
[----:B------:R-:W-:Y:S01]  /*87a0*/  F2FP.F16.E4M3.UNPACK_B R60, R54 ;  /* 0x00000036ff3c723e */ /* 0x000fe200020006ff */
[----:B------:R-:W-:Y:S01]  /*87b0*/  FFMA.FTZ R134, R62, R61, R135 ;  /* 0x0000003d3e867223 */ /* 0x000fe20000010087 */
[----:B------:R-:W-:Y:S01]  /*87c0*/  HADD2.F32 R63, -RZ, R148.H0_H0 ;  /* 0x20000094ff3f7230 */ /* 0x000fe20000004100 */
[----:B------:R-:W-:Y:S01]  /*87d0*/  F2FP.SATFINITE.E4M3.F32.PACK_AB_MERGE_C R58, R155, R58, RZ ;  /* 0x0000003a9b3a723e */ /* 0x000fe200048070ff */
[----:B------:R-:W-:Y:S01]  /*87e0*/  HADD2.F32 R54, -RZ, R57.H0_H0 ;  /* 0x20000039ff367230 */ /* 0x000fe20000004100 */
[----:B------:R-:W-:Y:S01]  /*87f0*/  F2FP.SATFINITE.E4M3.F32.PACK_AB_MERGE_C R160, R160, R59, RZ ;  /* 0x0000003ba0a0723e */ /* 0x000fe200048070ff */
[----:B------:R-:W-:Y:S01]  /*8800*/  HADD2.F32 R61, -RZ, R60.H0_H0 ;  /* 0x2000003cff3d7230 */ /* 0x000fe20000004100 */
[----:B------:R-:W-:Y:S01]  /*8810*/  F2FP.SATFINITE.E4M3.F32.PACK_AB_MERGE_C R150, R159, R150, RZ ;  /* 0x000000969f96723e */ /* 0x000fe200048070ff */
[----:B------:R-:W-:-:S02]  /*8820*/  HADD2.F32 R148, -RZ, R148.H1_H1 ;  /* 0x30000094ff947230 */ /* 0x000fc40000004100 */
[-C--:B------:R-:W-:Y:S01]  /*8830*/  FMUL.FTZ R84, R54, R63.reuse ;  /* 0x0000003f36547220 */ /* 0x080fe20000410000 */
[----:B------:R-:W-:Y:S02]  /*8840*/  HADD2.F32 R60, -RZ, R60.H1_H1 ;  /* 0x3000003cff3c7230 */ /* 0x000fe40000004100 */
[----:B------:R-:W-:Y:S01]  /*8850*/  FMUL.FTZ R135, R61, R63 ;  /* 0x0000003f3d877220 */ /* 0x000fe20000410000 */
[----:B------:R-:W-:Y:S01]  /*8860*/  HADD2.F32 R57, -RZ, R57.H1_H1 ;  /* 0x30000039ff397230 */ /* 0x000fe20000004100 */
[----:B------:R-:W-:Y:S01]  /*8870*/  F2FP.SATFINITE.E4M3.F32.PACK_AB_MERGE_C R59, R156, R151, R58 ;  /* 0x000000979c3b723e */ /* 0x000fe2000480703a */
[--C-:B------:R-:W-:Y:S02]  /*8880*/  HADD2.F32 R62, -RZ, R149.reuse.H0_H0 ;  /* 0x20000095ff3e7230 */ /* 0x100fe40000004100 */
[-C--:B------:R-:W-:Y:S01]  /*8890*/  FMUL.FTZ R86, R60, R148.reuse ;  /* 0x000000943c567220 */ /* 0x080fe20000410000 */
[----:B------:R-:W-:Y:S02]  /*88a0*/  HADD2.F32 R149, -RZ, R149.H1_H1 ;  /* 0x30000095ff957230 */ /* 0x000fe40000004100 */
[----:B------:R-:W-:Y:S01]  /*88b0*/  FMUL.FTZ R63, R57, R148 ;  /* 0x00000094393f7220 */ /* 0x000fe20000410000 */
[----:B------:R-:W-:Y:S01]  /*88c0*/  F2FP.SATFINITE.E4M3.F32.PACK_AB_MERGE_C R134, R134, R157, RZ ;  /* 0x0000009d8686723e */ /* 0x000fe200048070ff */
[-C--:B------:R-:W-:Y:S01]  /*88d0*/  FFMA.FTZ R54, R54, R62.reuse, -R135 ;  /* 0x0000003e36367223 */ /* 0x080fe20000010887 */
[----:B------:R-:W-:Y:S01]  /*88e0*/  FFMA.FTZ R84, R61, R62, R84 ;  /* 0x0000003e3d547223 */ /* 0x000fe20000010054 */
[----:B------:R-:W-:Y:S01]  /*88f0*/  F2FP.F16.E4M3.UNPACK_B R135, R52 ;  /* 0x00000034ff87723e */ /* 0x000fe200020006ff */
[-C--:B------:R-:W-:Y:S01]  /*8900*/  FFMA.FTZ R57, R57, R149.reuse, -R86 ;  /* 0x0000009539397223 */ /* 0x080fe20000010856 */
[----:B------:R-:W-:Y:S01]  /*8910*/  F2FP.F16.E4M3.UNPACK_B R61, R56 ;  /* 0x00000038ff3d723e */ /* 0x000fe200020006ff */
[----:B------:R-:W-:Y:S01]  /*8920*/  FFMA.FTZ R149, R60, R149, R63 ;  /* 0x000000953c957223 */ /* 0x000fe2000001003f */
[----:B------:R-:W-:-:S02]  /*8930*/  F2FP.F16.E4M3.UNPACK_B R62, R53 ;  /* 0x00000035ff3e723e */ /* 0x000fc400020006ff */
[----:B------:R-:W-:Y:S01]  /*8940*/  F2FP.SATFINITE.E4M3.F32.PACK_AB_MERGE_C R58, R147, R154, R160 ;  /* 0x0000009a933a723e */ /* 0x000fe200048070a0 */
[----:B------:R-:W-:Y:S01]  /*8950*/  HADD2.F32 R147, -RZ, R135.H0_H0 ;  /* 0x20000087ff937230 */ /* 0x000fe20000004100 */
[----:B------:R-:W-:Y:S01]  /*8960*/  F2FP.F16.E4M3.UNPACK_B R86, R50 ;  /* 0x00000032ff56723e */ /* 0x000fe200020006ff */
[----:B------:R-:W-:Y:S01]  /*8970*/  HADD2.F32 R60, -RZ, R61.H0_H0 ;  /* 0x2000003dff3c7230 */ /* 0x000fe20000004100 */
[----:B------:R-:W-:Y:S01]  /*8980*/  F2FP.SATFINITE.E4M3.F32.PACK_AB_MERGE_C R57, R57, R54, R150 ;  /* 0x000000363939723e */ /* 0x000fe20004807096 */
[----:B------:R-:W-:Y:S01]  /*8990*/  HADD2.F32 R63, -RZ, R62.H0_H0 ;  /* 0x2000003eff3f7230 */ /* 0x000fe20000004100 */
[----:B------:R-:W-:Y:S01]  /*89a0*/  F2FP.SATFINITE.E4M3.F32.PACK_AB_MERGE_C R54, R149, R84, R134 ;  /* 0x000000549536723e */ /* 0x000fe20004807086 */
[----:B------:R-:W-:Y:S02]  /*89b0*/  HADD2.F32 R134, -RZ, R86.H0_H0 ;  /* 0x20000056ff867230 */ /* 0x000fe40000004100 */
[----:B------:R-:W-:Y:S01]  /*89c0*/  FMUL.FTZ R148, R60, R147 ;  /* 0x000000933c947220 */ /* 0x000fe20000410000 */
[----:B------:R-:W-:-:S02]  /*89d0*/  HADD2.F32 R84, -RZ, R62.H1_H1 ;  /* 0x3000003eff547230 */ /* 0x000fc40000004100 */
[C---:B------:R-:W-:Y:S01]  /*89e0*/  FMUL.FTZ R149, R63.reuse, R147 ;  /* 0x000000933f957220 */ /* 0x040fe20000410000 */
[----:B------:R-:W-:Y:S01]  /*89f0*/  HADD2.F32 R135, -RZ, R135.H1_H1 ;  /* 0x30000087ff877230 */ /* 0x000fe20000004100 */
[----:B------:R-:W-:Y:S01]  /*8a00*/  F2FP.F16.E4M3.UNPACK_B R53, R53.H1 ;  /* 0x00000035ff35723e */ /* 0x000fe200030006ff */
[----:B------:R-:W-:Y:S02]  /*8a10*/  HADD2.F32 R62, -RZ, R61.H1_H1 ;  /* 0x3000003dff3e7230 */ /* 0x000fe40000004100 */
[----:B------:R-:W-:Y:S01]  /*8a20*/  FFMA.FTZ R61, R63, R134, R148 ;  /* 0x000000863f3d7223 */ /* 0x000fe20000010094 */
[----:B------:R-:W-:Y:S02]  /*8a30*/  HADD2.F32 R63, -RZ, R86.H1_H1 ;  /* 0x30000056ff3f7230 */ /* 0x000fe40000004100 */
[-C--:B------:R-:W-:Y:S01]  /*8a40*/  FMUL.FTZ R147, R84, R135.reuse ;  /* 0x0000008754937220 */ /* 0x080fe20000410000 */
[----:B------:R-:W-:Y:S01]  /*8a50*/  F2FP.F16.E4M3.UNPACK_B R86, R52.H1 ;  /* 0x00000034ff56723e */ /* 0x000fe200030006ff */
[----:B------:R-:W-:Y:S01]  /*8a60*/  FMUL.FTZ R135, R62, R135 ;  /* 0x000000873e877220 */ /* 0x000fe20000410000 */
[----:B------:R-:W-:Y:S01]  /*8a70*/  F2FP.F16.E4M3.UNPACK_B R56, R56.H1 ;  /* 0x00000038ff38723e */ /* 0x000fe200030006ff */
[----:B------:R-:W-:Y:S01]  /*8a80*/  FFMA.FTZ R60, R60, R134, -R149 ;  /* 0x000000863c3c7223 */ /* 0x000fe20000010895 */
[-C--:B------:R-:W-:Y:S01]  /*8a90*/  FFMA.FTZ R149, R62, R63.reuse, -R147 ;  /* 0x0000003f3e957223 */ /* 0x080fe20000010893 */
[----:B------:R-:W-:Y:S01]  /*8aa0*/  FFMA.FTZ R150, R84, R63, R135 ;  /* 0x0000003f54967223 */ /* 0x000fe20000010087 */
[--C-:B------:R-:W-:Y:S01]  /*8ab0*/  HADD2.F32 R62, -RZ, R53.reuse.H0_H0 ;  /* 0x20000035ff3e7230 */ /* 0x100fe20000004100 */
[----:B------:R-:W-:Y:S01]  /*8ac0*/  F2FP.F16.E4M3.UNPACK_B R50, R50.H1 ;  /* 0x00000032ff32723e */ /* 0x000fe200030006ff */
[----:B------:R-:W-:Y:S01]  /*8ad0*/  HADD2.F32 R135, -RZ, R86.H0_H0 ;  /* 0x20000056ff877230 */ /* 0x000fe20000004100 */
[----:B------:R-:W-:Y:S01]  /*8ae0*/  F2FP.F16.E4M3.UNPACK_B R134, R49.H1 ;  /* 0x00000031ff86723e */ /* 0x000fe200030006ff */
[----:B------:R-:W-:-:S02]  /*8af0*/  HADD2.F32 R53, -RZ, R53.H1_H1 ;  /* 0x30000035ff357230 */ /* 0x000fc40000004100 */
[----:B------:R-:W-:Y:S02]  /*8b00*/  HADD2.F32 R86, -RZ, R86.H1_H1 ;  /* 0x30000056ff567230 */ /* 0x000fe40000004100 */
[-C--:B------:R-:W-:Y:S01]  /*8b10*/  FMUL.FTZ R147, R62, R135.reuse ;  /* 0x000000873e937220 */ /* 0x080fe20000410000 */
[--C-:B------:R-:W-:Y:S02]  /*8b20*/  HADD2.F32 R52, -RZ, R56.reuse.H0_H0 ;  /* 0x20000038ff347230 */ /* 0x100fe40000004100 */
[----:B------:R-:W-:Y:S02]  /*8b30*/  HADD2.F32 R56, -RZ, R56.H1_H1 ;  /* 0x30000038ff387230 */ /* 0x000fe40000004100 */
[----:B------:R-:W-:Y:S01]  /*8b40*/  FMUL.FTZ R155, R53, R86 ;  /* 0x00000056359b7220 */ /* 0x000fe20000410000 */
[--C-:B------:R-:W-:Y:S02]  /*8b50*/  HADD2.F32 R84, -RZ, R50.reuse.H1_H1 ;  /* 0x30000032ff547230 */ /* 0x100fe40000004100 */
[----:B------:R-:W-:Y:S01]  /*8b60*/  FMUL.FTZ R135, R52, R135 ;  /* 0x0000008734877220 */ /* 0x000fe20000410000 */
[----:B------:R-:W-:-:S02]  /*8b70*/  HADD2.F32 R63, -RZ, R50.H0_H0 ;  /* 0x20000032ff3f7230 */ /* 0x000fc40000004100 */
[C---:B------:R-:W-:Y:S01]  /*8b80*/  FMUL.FTZ R86, R56.reuse, R86 ;  /* 0x0000005638567220 */ /* 0x040fe20000410000 */
[----:B------:R-:W-:Y:S01]  /*8b90*/  F2FP.F16.E4M3.UNPACK_B R50, R51 ;  /* 0x00000033ff32723e */ /* 0x000fe200020006ff */
[-C--:B------:R-:W-:Y:S01]  /*8ba0*/  FFMA.FTZ R156, R56, R84.reuse, -R155 ;  /* 0x00000054389c7223 */ /* 0x080fe2000001089b */
[----:B------:R-:W-:Y:S01]  /*8bb0*/  F2FP.F16.E4M3.UNPACK_B R56, R55 ;  /* 0x00000037ff38723e */ /* 0x000fe200020006ff */
[----:B------:R-:W-:Y:S01]  /*8bc0*/  FFMA.FTZ R155, R53, R84, R86 ;  /* 0x00000054359b7223 */ /* 0x000fe20000010056 */
[----:B------:R-:W-:Y:S01]  /*8bd0*/  F2FP.F16.E4M3.UNPACK_B R51, R51.H1 ;  /* 0x00000033ff33723e */ /* 0x000fe200030006ff */
[----:B------:R-:W-:Y:S01]  /*8be0*/  FFMA.FTZ R151, R52, R63, -R147 ;  /* 0x0000003f34977223 */ /* 0x000fe20000010893 */
[----:B------:R-:W-:Y:S01]  /*8bf0*/  F2FP.F16.E4M3.UNPACK_B R55, R55.H1 ;  /* 0x00000037ff37723e */ /* 0x000fe200030006ff */
[----:B------:R-:W-:Y:S01]  /*8c00*/  FFMA.FTZ R154, R62, R63, R135 ;  /* 0x0000003f3e9a7223 */ /* 0x000fe20000010087 */
[----:B------:R-:W-:Y:S01]  /*8c10*/  F2FP.F16.E4M3.UNPACK_B R86, R49 ;  /* 0x00000031ff56723e */ /* 0x000fe200020006ff */
[----:B------:R-:W-:Y:S01]  /*8c20*/  HADD2.F32 R53, -RZ, R51.H0_H0 ;  /* 0x20000033ff357230 */ /* 0x000fe20000004100 */
[-C--:B------:R-:W-:Y:S01]  /*8c30*/  F2FP.F16.E4M3.UNPACK_B R49, R48.reuse ;  /* 0x00000030ff31723e */ /* 0x080fe200020006ff */
[----:B------:R-:W-:Y:S01]  /*8c40*/  HADD2.F32 R148, -RZ, R134.H0_H0 ;  /* 0x20000086ff947230 */ /* 0x000fe20000004100 */
[----:B------:R-:W-:Y:S01]  /*8c50*/  F2FP.F16.E4M3.UNPACK_B R63, R48.H1 ;  /* 0x00000030ff3f723e */ /* 0x000fe200030006ff */
[----:B------:R-:W-:Y:S01]  /*8c60*/  HADD2.F32 R48, -RZ, R55.H0_H0 ;  /* 0x20000037ff307230 */ /* 0x000fe20000004100 */
[----:B------:R-:W-:Y:S01]  /*8c70*/  F2FP.SATFINITE.E4M3.F32.PACK_AB_MERGE_C R151, R156, R151, RZ ;  /* 0x000000979c97723e */ /* 0x000fe200048070ff */
[----:B------:R-:W-:-:S02]  /*8c80*/  HADD2.F32 R62, -RZ, R56.H0_H0 ;  /* 0x20000038ff3e7230 */ /* 0x000fc40000004100 */
[-C--:B------:R-:W-:Y:S01]  /*8c90*/  FMUL.FTZ R159, R53, R148.reuse ;  /* 0x00000094359f7220 */ /* 0x080fe20000410000 */
[----:B------:R-:W-:Y:S02]  /*8ca0*/  HADD2.F32 R147, -RZ, R86.H0_H0 ;  /* 0x20000056ff937230 */ /* 0x000fe40000004100 */
[----:B------:R-:W-:Y:S01]  /*8cb0*/  FMUL.FTZ R158, R48, R148 ;  /* 0x00000094309e7220 */ /* 0x000fe20000410000 */
[----:B------:R-:W-:Y:S01]  /*8cc0*/  HADD2.F32 R84, -RZ, R63.H0_H0 ;  /* 0x2000003fff547230 */ /* 0x000fe20000004100 */
[----:B------:R-:W-:Y:S01]  /*8cd0*/  F2FP.SATFINITE.E4M3.F32.PACK_AB_MERGE_C R154, R155, R154, RZ ;  /* 0x0000009a9b9a723e */ /* 0x000fe200048070ff */
[----:B------:R-:W-:Y:S02]  /*8ce0*/  HADD2.F32 R52, -RZ, R50.H0_H0 ;  /* 0x20000032ff347230 */ /* 0x000fe40000004100 */
[----:B------:R-:W-:Y:S01]  /*8cf0*/  FMUL.FTZ R157, R62, R147 ;  /* 0x000000933e9d7220 */ /* 0x000fe20000410000 */
[----:B------:R-:W-:Y:S02]  /*8d00*/  HADD2.F32 R135, -RZ, R49.H0_H0 ;  /* 0x20000031ff877230 */ /* 0x000fe40000004100 */
[----:B------:R-:W-:Y:S01]  /*8d10*/  FFMA.FTZ R158, R53, R84, -R158 ;  /* 0x00000054359e7223 */ /* 0x000fe2000001089e */
[----:B------:R-:W-:-:S02]  /*8d20*/  HADD2.F32 R55, -RZ, R55.H1_H1 ;  /* 0x30000037ff377230 */ /* 0x000fc40000004100 */
[----:B------:R-:W-:Y:S01]  /*8d30*/  FFMA.FTZ R159, R48, R84, R159 ;  /* 0x00000054309f7223 */ /* 0x000fe2000001009f */
[----:B------:R-:W-:Y:S02]  /*8d40*/  HADD2.F32 R134, -RZ, R134.H1_H1 ;  /* 0x30000086ff867230 */ /* 0x000fe40000004100 */
[C---:B------:R-:W-:Y:S01]  /*8d50*/  FMUL.FTZ R147, R52.reuse, R147 ;  /* 0x0000009334937220 */ /* 0x040fe20000410000 */
[----:B------:R-:W-:Y:S02]  /*8d60*/  HADD2.F32 R51, -RZ, R51.H1_H1 ;  /* 0x30000033ff337230 */ /* 0x000fe40000004100 */
[----:B------:R-:W-:Y:S01]  /*8d70*/  FFMA.FTZ R157, R52, R135, -R157 ;  /* 0x00000087349d7223 */ /* 0x000fe2000001089d */
[----:B------:R-:W-:Y:S02]  /*8d80*/  HADD2.F32 R56, -RZ, R56.H1_H1 ;  /* 0x30000038ff387230 */ /* 0x000fe40000004100 */
[----:B------:R-:W-:Y:S01]  /*8d90*/  FMUL.FTZ R52, R55, R134 ;  /* 0x0000008637347220 */ /* 0x000fe20000410000 */
[----:B------:R-:W-:-:S02]  /*8da0*/  HADD2.F32 R53, -RZ, R86.H1_H1 ;  /* 0x30000056ff357230 */ /* 0x000fc40000004100 */
[C---:B------:R-:W-:Y:S01]  /*8db0*/  FMUL.FTZ R134, R51.reuse, R134 ;  /* 0x0000008633867220 */ /* 0x040fe20000410000 */
[----:B------:R-:W-:Y:S02]  /*8dc0*/  HADD2.F32 R48, -RZ, R63.H1_H1 ;  /* 0x3000003fff307230 */ /* 0x000fe40000004100 */
[----:B------:R-:W-:Y:S01]  /*8dd0*/  FFMA.FTZ R147, R62, R135, R147 ;  /* 0x000000873e937223 */ /* 0x000fe20000010093 */
[----:B------:R-:W-:Y:S02]  /*8de0*/  HADD2.F32 R50, -RZ, R50.H1_H1 ;  /* 0x30000032ff327230 */ /* 0x000fe40000004100 */
[-C--:B------:R-:W-:Y:S01]  /*8df0*/  FMUL.FTZ R63, R56, R53.reuse ;  /* 0x00000035383f7220 */ /* 0x080fe20000410000 */
[----:B------:R-:W-:Y:S02]  /*8e00*/  HADD2.F32 R49, -RZ, R49.H1_H1 ;  /* 0x30000031ff317230 */ /* 0x000fe40000004100 */
[-C--:B------:R-:W-:Y:S01]  /*8e10*/  FFMA.FTZ R51, R51, R48.reuse, -R52 ;  /* 0x0000003033337223 */ /* 0x080fe20000010834 */
[----:B------:R-:W-:Y:S01]  /*8e20*/  FFMA.FTZ R134, R55, R48, R134 ;  /* 0x0000003037867223 */ /* 0x000fe20000010086 */
[C---:B------:R-:W-:Y:S01]  /*8e30*/  FMUL.FTZ R53, R50.reuse, R53 ;  /* 0x0000003532357220 */ /* 0x040fe20000410000 */
[----:B------:R-:W-:Y:S01]  /*8e40*/  MOV R48, R59 ;  /* 0x0000003b00307202 */ /* 0x000fe20000000f00 */
[-C--:B------:R-:W-:Y:S01]  /*8e50*/  FFMA.FTZ R50, R50, R49.reuse, -R63 ;  /* 0x0000003132327223 */ /* 0x080fe2000001083f */
[----:B------:R-:W-:Y:S01]  /*8e60*/  F2FP.SATFINITE.E4M3.F32.PACK_AB_MERGE_C R51, R51, R158, RZ ;  /* 0x0000009e3333723e */ /* 0x000fe200048070ff */
[----:B------:R-:W-:Y:S01]  /*8e70*/  FFMA.FTZ R56, R56, R49, R53 ;  /* 0x0000003138387223 */ /* 0x000fe20000010035 */
[----:B------:R-:W-:Y:S01]  /*8e80*/  F2FP.SATFINITE.E4M3.F32.PACK_AB_MERGE_C R134, R134, R159, RZ ;  /* 0x0000009f8686723e */ /* 0x000fe200048070ff */
[----:B------:R-:W-:Y:S01]  /*8e90*/  IMAD.MOV.U32 R52, RZ, RZ, R58 ;  /* 0x000000ffff347224 */ /* 0x000fe200078e003a */
[----:B------:R-:W-:Y:S01]  /*8ea0*/  F2FP.SATFINITE.E4M3.F32.PACK_AB_MERGE_C R51, R50, R157, R51 ;  /* 0x0000009d3233723e */ /* 0x000fe20004807033 */
[----:B------:R-:W-:Y:S01]  /*8eb0*/  IMAD.MOV.U32 R50, RZ, RZ, R57 ;  /* 0x000000ffff327224 */ /* 0x000fe200078e0039 */
[----:B------:R-:W-:-:S02]  /*8ec0*/  F2FP.SATFINITE.E4M3.F32.PACK_AB_MERGE_C R49, R149, R60, R151 ;  /* 0x0000003c9531723e */ /* 0x000fc40004807097 */
[----:B------:R-:W-:Y:S02]  /*8ed0*/  F2FP.SATFINITE.E4M3.F32.PACK_AB_MERGE_C R53, R150, R61, R154 ;  /* 0x0000003d9635723e */ /* 0x000fe4000480709a */
[----:B------:R-:W-:-:S07]  /*8ee0*/  F2FP.SATFINITE.E4M3.F32.PACK_AB_MERGE_C R55, R56, R147, R134 ;  /* 0x000000933837723e */ /* 0x000fce0004807086 */
.L_x_353:
[----:B------:R-:W-:Y:S05]  /*8ef0*/  BSYNC B2 ;  /* 0x0000000000027941 */ /* 0x000fea0003800000 */
.L_x_352:
        /* <DEDUP_REMOVED lines=11> */
.L_x_351:
[----:B------:R-:W-:Y:S05]  /*8fb0*/  BSYNC B1 ;  /* 0x0000000000017941 */ /* 0x000fea0003800000 */
.L_x_350:
[----:B------:R-:W-:Y:S01]  /*8fc0*/  ISETP.GE.OR P3, PT, R233, R118, P0 ;  /* 0x00000076e900720c */ /* 0x000fe20000766670 */
[----:B------:R-:W-:-:S12]  /*8fd0*/  BSSY B1, `(.L_x_354) ;  /* 0x00000ff000017945 */ /* 0x000fd80003800000 */
[----:B------:R-:W-:Y:S05]  /*8fe0*/  @P3 BRA `(.L_x_355) ;  /* 0x0000000c00f43947 */ /* 0x000fea0003800000 */
[----:B-1-3--:R-:W3:Y:S01]  /*8ff0*/  LDL R50, [R1+0x20] ;  /* 0x0000200001327983 */ /* 0x00aee20000100800 */
[----:B------:R-:W-:Y:S01]  /*9000*/  SHF.R.S32.HI R49, RZ, 0x1f, R233 ;  /* 0x0000001fff317819 */ /* 0x000fe200000114e9 */
[-C--:B--2---:R-:W-:Y:S01]  /*9010*/  IMAD.WIDE.U32 R56, R233, R130.reuse, R128 ;  /* 0x00000082e9387225 */ /* 0x084fe200078e0080 */
[----:B------:R-:W-:Y:S01]  /*9020*/  ISETP.NE.AND P6, PT, R0, RZ, PT ;  /* 0x000000ff0000720c */ /* 0x000fe20003fc5270 */
[----:B------:R-:W-:Y:S02]  /*9030*/  BSSY B2, `(.L_x_356) ;  /* 0x00000ed000027945 */ /* 0x000fe40003800000 */
[----:B------:R-:W-:Y:S01]  /*9040*/  IMAD R48, R49, R130, RZ ;  /* 0x0000008231307224 */ /* 0x000fe200078e02ff */
[----:B------:R-:W-:-:S03]  /*9050*/  IADD3 R58, P3, P4, R100, R56, R38 ;  /* 0x00000038643a7210 */ /* 0x000fc60007c7e026 */
[----:B------:R-:W-:Y:S01]  /*9060*/  IMAD R59, R233, R131, R48 ;  /* 0x00000083e93b7224 */ /* 0x000fe200078e0230 */
[----:B------:R-:W-:-:S04]  /*9070*/  SEL R48, R123, R144, !P6 ;  /* 0x000000907b307207 */ /* 0x000fc80007000000 */
[----:B------:R-:W-:Y:S02]  /*9080*/  SHF.R.S32.HI R49, RZ, 0x1f, R48 ;  /* 0x0000001fff317819 */ /* 0x000fe40000011430 */
[----:B------:R-:W-:Y:S02]  /*9090*/  IADD3 R59, R57, R59, RZ ;  /* 0x0000003b393b7210 */ /* 0x000fe40007ffe0ff */
[----:B------:R-:W-:Y:S02]  /*90a0*/  LEA.HI R49, R49, R48, RZ, 0x5 ;  /* 0x0000003031317211 */ /* 0x000fe400078f28ff */
[----:B------:R-:W-:Y:S02]  /*90b0*/  IADD3.X R80, R36, R59, R105, P3, P4 ;  /* 0x0000003b24507210 */ /* 0x000fe40001fe8469 */
[----:B------:R-:W-:-:S04]  /*90c0*/  LEA.HI.SX32 R49, R49, R104, 0x1b ;  /* 0x0000006831317211 */ /* 0x000fc800078fdaff */
[----:B------:R-:W-:Y:S01]  /*90d0*/  SHF.R.S32.HI R48, RZ, 0x1f, R49 ;  /* 0x0000001fff307819 */ /* 0x000fe20000011431 */
[----:B------:R-:W-:-:S03]  /*90e0*/  IMAD.SHL.U32 R61, R49, 0x10, RZ ;  /* 0x00000010313d7824 */ /* 0x000fc600078e00ff */
[----:B------:R-:W-:Y:S02]  /*90f0*/  LEA.HI R48, R48, R49, RZ, 0x3 ;  /* 0x0000003130307211 */ /* 0x000fe400078f18ff */
[----:B------:R-:W-:-:S03]  /*9100*/  LOP3.LUT R49, R29, 0x70, R61, 0xf8, !PT ;  /* 0x000000701d317812 */ /* 0x000fc600078ef83d */
[----:B------:R-:W-:Y:S01]  /*9110*/  IMAD.SHL.U32 R48, R48, 0x800, RZ ;  /* 0x0000080030307824 */ /* 0x000fe200078e00ff */
[----:B------:R-:W-:-:S04]  /*9120*/  LOP3.LUT R49, R49, R26, RZ, 0x3c, !PT ;  /* 0x0000001a31317212 */ /* 0x000fc800078e3cff */
[----:B------:R-:W-:-:S04]  /*9130*/  LOP3.LUT R48, R48, 0xffffc000, RZ, 0xc0, !PT ;  /* 0xffffc00030307812 */ /* 0x000fc800078ec0ff */
[----:B---3--:R-:W-:Y:S02]  /*9140*/  IADD3 R49, R49, R48, R50 ;  /* 0x0000003031317210 */ /* 0x008fe40007ffe032 */
[----:B------:R-:W-:-:S03]  /*9150*/  LEA R48, R232, R119, 0xf ;  /* 0x00000077e8307211 */ /* 0x000fc600078e78ff */
[----:B------:R-:W-:Y:S02]  /*9160*/  IMAD R50, R232, 0x8000, R49 ;  /* 0x00008000e8327824 */ /* 0x000fe400078e0231 */
[----:B------:R-:W-:-:S03]  /*9170*/  IMAD.IADD R48, R19, 0x1, R48 ;  /* 0x0000000113307824 */ /* 0x000fc600078e0230 */
[----:B------:R-:W-:-:S03]  /*9180*/  IADD3 R52, R19, R50, RZ ;  /* 0x0000003213347210 */ /* 0x000fc60007ffe0ff */
[----:B------:R-:W1:Y:S04]  /*9190*/  LDS.128 R48, [R48+0x28400] ;  /* 0x0284000030307984 */ /* 0x000e680000000c00 */
[----:B------:R-:W2:Y:S01]  /*91a0*/  LDS.128 R52, [R52+0x28400] ;  /* 0x0284000034347984 */ /* 0x000ea20000000c00 */
[----:B------:R-:W-:Y:S05]  /*91b0*/  @P2 BRA `(.L_x_357) ;  /* 0x0000000c00502947 */ /* 0x000fea0003800000 */
[--C-:B------:R-:W-:Y:S01]  /*91c0*/  SHF.R.U32.HI R60, RZ, 0x8, R65.reuse ;  /* 0x00000008ff3c7819 */ /* 0x100fe20000011641 */
[----:B--2---:R-:W-:Y:S01]  /*91d0*/  IMAD.MOV.U32 R66, RZ, RZ, R52 ;  /* 0x000000ffff427224 */ /* 0x004fe200078e0034 */
[----:B------:R-:W-:Y:S01]  /*91e0*/  LOP3.LUT R64, R65, 0xff0000ff, RZ, 0xc0, !PT ;  /* 0xff0000ff41407812 */ /* 0x000fe200078ec0ff */
[----:B-1----:R-:W-:Y:S01]  /*91f0*/  IMAD.MOV.U32 R63, RZ, RZ, R48 ;  /* 0x000000ffff3f7224 */ /* 0x002fe200078e0030 */
[----:B------:R-:W-:Y:S01]  /*9200*/  SHF.R.U32.HI R134, RZ, 0x10, R65 ;  /* 0x00000010ff867819 */ /* 0x000fe20000011641 */
[----:B------:R-:W-:Y:S01]  /*9210*/  IMAD.MOV.U32 R62, RZ, RZ, R54 ;  /* 0x000000ffff3e7224 */ /* 0x000fe200078e0036 */
[----:B------:R-:W-:Y:S01]  /*9220*/  SHF.L.U32 R65, R60, 0x8, RZ ;  /* 0x000000083c417819 */ /* 0x000fe200000006ff */
[----:B------:R-:W-:Y:S01]  /*9230*/  IMAD.MOV.U32 R60, RZ, RZ, R50 ;  /* 0x000000ffff3c7224 */ /* 0x000fe200078e0032 */
[----:B------:R-:W-:Y:S02]  /*9240*/  SHF.R.U32.HI R87, RZ, 0x8, R67 ;  /* 0x00000008ff577819 */ /* 0x000fe40000011643 */
[----:B------:R-:W-:-:S02]  /*9250*/  SHF.R.U32.HI R85, RZ, 0x8, R69 ;  /* 0x00000008ff557819 */ /* 0x000fc40000011645 */
[----:B------:R-:W-:Y:S02]  /*9260*/  LOP3.LUT R52, R64, 0xff00, R65, 0xf8, !PT ;  /* 0x0000ff0040347812 */ /* 0x000fe400078ef841 */
[----:B------:R-:W-:Y:S02]  /*9270*/  SHF.R.U32.HI R86, RZ, 0x10, R67 ;  /* 0x00000010ff567819 */ /* 0x000fe40000011643 */
[----:B------:R-:W-:Y:S02]  /*9280*/  SHF.R.U32.HI R82, RZ, 0x8, R71 ;  /* 0x00000008ff527819 */ /* 0x000fe40000011647 */
[----:B------:R-:W-:Y:S02]  /*9290*/  SHF.L.U32 R65, R134, 0x10, RZ ;  /* 0x0000001086417819 */ /* 0x000fe400000006ff */
[----:B------:R-:W-:Y:S01]  /*92a0*/  LOP3.LUT R68, R67, 0xff0000ff, RZ, 0xc0, !PT ;  /* 0xff0000ff43447812 */ /* 0x000fe200078ec0ff */
[----:B------:R-:W-:Y:S01]  /*92b0*/  IMAD.SHL.U32 R50, R82, 0x100, RZ ;  /* 0x0000010052327824 */ /* 0x000fe200078e00ff */
[----:B------:R-:W-:-:S02]  /*92c0*/  SHF.L.U32 R67, R87, 0x8, RZ ;  /* 0x0000000857437819 */ /* 0x000fc400000006ff */
[----:B------:R-:W-:Y:S02]  /*92d0*/  LOP3.LUT R70, R69, 0xff0000ff, RZ, 0xc0, !PT ;  /* 0xff0000ff45467812 */ /* 0x000fe400078ec0ff */
[----:B------:R-:W-:Y:S01]  /*92e0*/  SHF.R.U32.HI R84, RZ, 0x10, R69 ;  /* 0x00000010ff547819 */ /* 0x000fe20000011645 */
[----:B------:R-:W-:Y:S01]  /*92f0*/  IMAD.SHL.U32 R69, R85, 0x100, RZ ;  /* 0x0000010055457824 */ /* 0x000fe200078e00ff */
[----:B------:R-:W-:Y:S01]  /*9300*/  LOP3.LUT R52, R52, 0xff0000, R65, 0xf8, !PT ;  /* 0x00ff000034347812 */ /* 0x000fe200078ef841 */
[----:B------:R-:W-:Y:S01]  /*9310*/  IMAD.U32 R65, R86, 0x10000, RZ ;  /* 0x0001000056417824 */ /* 0x000fe200078e00ff */
[----:B------:R-:W-:Y:S02]  /*9320*/  LOP3.LUT R81, R71, 0xff0000ff, RZ, 0xc0, !PT ;  /* 0xff0000ff47517812 */ /* 0x000fe400078ec0ff */
[----:B------:R-:W-:Y:S02]  /*9330*/  SHF.R.U32.HI R83, RZ, 0x10, R71 ;  /* 0x00000010ff537819 */ /* 0x000fe40000011647 */
[----:B------:R-:W-:-:S02]  /*9340*/  LOP3.LUT R48, R68, 0xff00, R67, 0xf8, !PT ;  /* 0x0000ff0044307812 */ /* 0x000fc400078ef843 */
[----:B------:R-:W-:Y:S02]  /*9350*/  F2FP.F16.E4M3.UNPACK_B R71, R145.H1 ;  /* 0x00000091ff47723e */ /* 0x000fe400030006ff */
[----:B------:R-:W-:Y:S02]  /*9360*/  F2FP.F16.E4M3.UNPACK_B R64, R63.H1 ;  /* 0x0000003fff40723e */ /* 0x000fe400030006ff */
[----:B------:R-:W-:Y:S02]  /*9370*/  F2FP.F16.E4M3.UNPACK_B R67, R66.H1 ;  /* 0x00000042ff43723e */ /* 0x000fe400030006ff */
[----:B------:R-:W-:Y:S02]  /*9380*/  LOP3.LUT R54, R70, 0xff00, R69, 0xf8, !PT ;  /* 0x0000ff0046367812 */ /* 0x000fe400078ef845 */
[----:B------:R-:W-:Y:S01]  /*9390*/  LOP3.LUT R82, R81, 0xff00, R50, 0xf8, !PT ;  /* 0x0000ff0051527812 */ /* 0x000fe200078ef832 */
[----:B------:R-:W-:Y:S01]  /*93a0*/  HADD2.F32 R50, -RZ, R71.H0_H0 ;  /* 0x20000047ff327230 */ /* 0x000fe20000004100 */
[----:B------:R-:W-:Y:S01]  /*93b0*/  LOP3.LUT R48, R48, 0xff0000, R65, 0xf8, !PT ;  /* 0x00ff000030307812 */ /* 0x000fe200078ef841 */
[----:B------:R-:W-:Y:S01]  /*93c0*/  HADD2.F32 R65, -RZ, R64.H0_H0 ;  /* 0x20000040ff417230 */ /* 0x000fe20000004100 */
[----:B------:R-:W-:Y:S01]  /*93d0*/  F2FP.F16.E4M3.UNPACK_B R69, R141.H1 ;  /* 0x0000008dff45723e */ /* 0x000fe200030006ff */
[----:B------:R-:W-:Y:S01]  /*93e0*/  HADD2.F32 R68, -RZ, R67.H0_H0 ;  /* 0x20000043ff447230 */ /* 0x000fe20000004100 */
[----:B------:R-:W-:Y:S01]  /*93f0*/  SHF.L.U32 R83, R83, 0x10, RZ ;  /* 0x0000001053537819 */ /* 0x000fe200000006ff */
[----:B------:R-:W-:-:S02]  /*9400*/  IMAD.U32 R81, R84, 0x10000, RZ ;  /* 0x0001000054517824 */ /* 0x000fc400078e00ff */
[CC--:B------:R-:W-:Y:S01]  /*9410*/  FMUL.FTZ R85, R65.reuse, R50.reuse ;  /* 0x0000003241557220 */ /* 0x0c0fe20000410000 */
[----:B------:R-:W-:Y:S02]  /*9420*/  HADD2.F32 R70, -RZ, R69.H0_H0 ;  /* 0x20000045ff467230 */ /* 0x000fe40000004100 */
[----:B------:R-:W-:Y:S01]  /*9430*/  FMUL.FTZ R84, R68, R50 ;  /* 0x0000003244547220 */ /* 0x000fe20000410000 */
[----:B------:R-:W-:Y:S01]  /*9440*/  LOP3.LUT R50, R82, 0xff0000, R83, 0xf8, !PT ;  /* 0x00ff000052327812 */ /* 0x000fe200078ef853 */
[----:B------:R-:W-:Y:S01]  /*9450*/  HADD2.F32 R71, -RZ, R71.H1_H1 ;  /* 0x30000047ff477230 */ /* 0x000fe20000004100 */
[----:B------:R-:W-:Y:S01]  /*9460*/  F2FP.F16.E4M3.UNPACK_B R145, R145 ;  /* 0x00000091ff91723e */ /* 0x000fe200020006ff */
[-C--:B------:R-:W-:Y:S01]  /*9470*/  FFMA.FTZ R85, R68, R70.reuse, R85 ;  /* 0x0000004644557223 */ /* 0x080fe20000010055 */
[----:B------:R-:W-:Y:S01]  /*9480*/  FFMA.FTZ R83, R65, R70, -R84 ;  /* 0x0000004641537223 */ /* 0x000fe20000010854 */
[----:B------:R-:W-:Y:S01]  /*9490*/  HADD2.F32 R68, -RZ, R67.H1_H1 ;  /* 0x30000043ff447230 */ /* 0x000fe20000004100 */
[----:B------:R-:W-:Y:S01]  /*94a0*/  F2FP.F16.E4M3.UNPACK_B R66, R66 ;  /* 0x00000042ff42723e */ /* 0x000fe200020006ff */
[----:B------:R-:W-:Y:S01]  /*94b0*/  HADD2.F32 R65, -RZ, R64.H1_H1 ;  /* 0x30000040ff417230 */ /* 0x000fe20000004100 */
[----:B------:R-:W-:Y:S01]  /*94c0*/  F2FP.F16.E4M3.UNPACK_B R63, R63 ;  /* 0x0000003fff3f723e */ /* 0x000fe200020006ff */
[----:B------:R-:W-:-:S02]  /*94d0*/  HADD2.F32 R69, -RZ, R69.H1_H1 ;  /* 0x30000045ff457230 */ /* 0x000fc40000004100 */
[C---:B------:R-:W-:Y:S01]  /*94e0*/  FMUL.FTZ R82, R68.reuse, R71 ;  /* 0x0000004744527220 */ /* 0x040fe20000410000 */
[----:B------:R-:W-:Y:S01]  /*94f0*/  F2FP.F16.E4M3.UNPACK_B R141, R141 ;  /* 0x0000008dff8d723e */ /* 0x000fe200020006ff */
[----:B------:R-:W-:Y:S02]  /*9500*/  HADD2.F32 R70, -RZ, R145.H0_H0 ;  /* 0x20000091ff467230 */ /* 0x000fe40000004100 */
[C---:B------:R-:W-:Y:S01]  /*9510*/  FMUL.FTZ R71, R65.reuse, R71 ;  /* 0x0000004741477220 */ /* 0x040fe20000410000 */
[----:B------:R-:W-:Y:S02]  /*9520*/  HADD2.F32 R67, -RZ, R66.H0_H0 ;  /* 0x20000042ff437230 */ /* 0x000fe40000004100 */
[-C--:B------:R-:W-:Y:S01]  /*9530*/  FFMA.FTZ R86, R65, R69.reuse, -R82 ;  /* 0x0000004541567223 */ /* 0x080fe20000010852 */
[----:B------:R-:W-:Y:S02]  /*9540*/  HADD2.F32 R64, -RZ, R63.H0_H0 ;  /* 0x2000003fff407230 */ /* 0x000fe40000004100 */
[----:B------:R-:W-:Y:S01]  /*9550*/  FFMA.FTZ R134, R68, R69, R71 ;  /* 0x0000004544867223 */ /* 0x000fe20000010047 */
[----:B------:R-:W-:-:S02]  /*9560*/  HADD2.F32 R65, -RZ, R141.H0_H0 ;  /* 0x2000008dff417230 */ /* 0x000fc40000004100 */
[CC--:B------:R-:W-:Y:S01]  /*9570*/  FMUL.FTZ R69, R67.reuse, R70.reuse ;  /* 0x0000004643457220 */ /* 0x0c0fe20000410000 */
[----:B------:R-:W-:Y:S02]  /*9580*/  HADD2.F32 R145, -RZ, R145.H1_H1 ;  /* 0x30000091ff917230 */ /* 0x000fe40000004100 */
[----:B------:R-:W-:Y:S01]  /*9590*/  FMUL.FTZ R70, R64, R70 ;  /* 0x0000004640467220 */ /* 0x000fe20000410000 */
[----:B------:R-:W-:Y:S01]  /*95a0*/  HADD2.F32 R66, -RZ, R66.H1_H1 ;  /* 0x30000042ff427230 */ /* 0x000fe20000004100 */
[----:B------:R-:W-:Y:S01]  /*95b0*/  LOP3.LUT R54, R54, 0xff0000, R81, 0xf8, !PT ;  /* 0x00ff000036367812 */ /* 0x000fe200078ef851 */
[----:B------:R-:W-:Y:S02]  /*95c0*/  HADD2.F32 R63, -RZ, R63.H1_H1 ;  /* 0x3000003fff3f7230 */ /* 0x000fe40000004100 */
[-C--:B------:R-:W-:Y:S01]  /*95d0*/  FFMA.FTZ R71, R64, R65.reuse, -R69 ;  /* 0x0000004140477223 */ /* 0x080fe20000010845 */
[----:B------:R-:W-:Y:S02]  /*95e0*/  HADD2.F32 R141, -RZ, R141.H1_H1 ;  /* 0x3000008dff8d7230 */ /* 0x000fe40000004100 */
[----:B------:R-:W-:Y:S01]  /*95f0*/  FFMA.FTZ R81, R67, R65, R70 ;  /* 0x0000004143517223 */ /* 0x000fe20000010046 */
        /* <DEDUP_REMOVED lines=25> */
[----:B------:R-:W-:Y:S01]  /*9790*/  FFMA.FTZ R66, R63, R68, -R64 ;  /* 0x000000443f427223 */ /* 0x000fe20000010840 */
[----:B------:R-:W-:Y:S01]  /*97a0*/  F2FP.F16.E4M3.UNPACK_B R63, R62 ;  /* 0x0000003eff3f723e */ /* 0x000fe200020006ff */
[--C-:B------:R-:W-:Y:S02]  /*97b0*/  HADD2.F32 R67, -RZ, R146.reuse.H0_H0 ;  /* 0x20000092ff437230 */ /* 0x100fe40000004100 */
[----:B------:R-:W-:Y:S01]  /*97c0*/  FFMA.FTZ R145, R65, R68, R70 ;  /* 0x0000004441917223 */ /* 0x000fe20000010046 */
[----:B------:R-:W-:Y:S01]  /*97d0*/  HADD2.F32 R146, -RZ, R146.H1_H1 ;  /* 0x30000092ff927230 */ /* 0x000fe20000004100 */
[----:B------:R-:W-:Y:S01]  /*97e0*/  F2FP.F16.E4M3.UNPACK_B R70, R54 ;  /* 0x00000036ff46723e */ /* 0x000fe200020006ff */
[--C-:B------:R-:W-:Y:S01]  /*97f0*/  HADD2.F32 R64, -RZ, R63.reuse.H0_H0 ;  /* 0x2000003fff407230 */ /* 0x100fe20000004100 */
[----:B------:R-:W-:Y:S01]  /*9800*/  F2FP.SATFINITE.E4M3.F32.PACK_AB_MERGE_C R66, R66, R141, RZ ;  /* 0x0000008d4242723e */ /* 0x000fe200048070ff */
[----:B------:R-:W-:Y:S01]  /*9810*/  HADD2.F32 R62, -RZ, R60.H0_H0 ;  /* 0x2000003cff3e7230 */ /* 0x000fe20000004100 */
[----:B------:R-:W-:Y:S01]  /*9820*/  F2FP.SATFINITE.E4M3.F32.PACK_AB_MERGE_C R145, R145, R148, RZ ;  /* 0x000000949191723e */ /* 0x000fe200048070ff */
[----:B------:R-:W-:-:S02]  /*9830*/  HADD2.F32 R63, -RZ, R63.H1_H1 ;  /* 0x3000003fff3f7230 */ /* 0x000fc40000004100 */
[-C--:B------:R-:W-:Y:S01]  /*9840*/  FMUL.FTZ R69, R64, R67.reuse ;  /* 0x0000004340457220 */ /* 0x080fe20000410000 */
[----:B------:R-:W-:Y:S02]  /*9850*/  HADD2.F32 R60, -RZ, R60.H1_H1 ;  /* 0x3000003cff3c7230 */ /* 0x000fe40000004100 */
[----:B------:R-:W-:Y:S01]  /*9860*/  FMUL.FTZ R67, R62, R67 ;  /* 0x000000433e437220 */ /* 0x000fe20000410000 */
[--C-:B------:R-:W-:Y:S02]  /*9870*/  HADD2.F32 R65, -RZ, R143.reuse.H0_H0 ;  /* 0x2000008fff417230 */ /* 0x100fe40000004100 */
[CC--:B------:R-:W-:Y:S01]  /*9880*/  FMUL.FTZ R135, R63.reuse, R146.reuse ;  /* 0x000000923f877220 */ /* 0x0c0fe20000410000 */
[----:B------:R-:W-:Y:S02]  /*9890*/  HADD2.F32 R143, -RZ, R143.H1_H1 ;  /* 0x3000008fff8f7230 */ /* 0x000fe40000004100 */
[----:B------:R-:W-:Y:S01]  /*98a0*/  FMUL.FTZ R146, R60, R146 ;  /* 0x000000923c927220 */ /* 0x000fe20000410000 */
[-C--:B------:R-:W-:Y:S01]  /*98b0*/  FFMA.FTZ R87, R64, R65.reuse, R67 ;  /* 0x0000004140577223 */ /* 0x080fe20000010043 */
[----:B------:R-:W-:Y:S01]  /*98c0*/  FFMA.FTZ R62, R62, R65, -R69 ;  /* 0x000000413e3e7223 */ /* 0x000fe20000010845 */
[-C--:B------:R-:W-:Y:S01]  /*98d0*/  FFMA.FTZ R135, R60, R143.reuse, -R135 ;  /* 0x0000008f3c877223 */ /* 0x080fe20000010887 */
[----:B------:R-:W-:Y:S01]  /*98e0*/  FFMA.FTZ R60, R63, R143, R146 ;  /* 0x0000008f3f3c7223 */ /* 0x000fe20000010092 */
[----:B------:R-:W-:-:S02]  /*98f0*/  F2FP.SATFINITE.E4M3.F32.PACK_AB_MERGE_C R63, R134, R85, RZ ;  /* 0x00000055863f723e */ /* 0x000fc400048070ff */
[----:B------:R-:W-:Y:S02]  /*9900*/  F2FP.F16.E4M3.UNPACK_B R67, R53 ;  /* 0x00000035ff43723e */ /* 0x000fe400020006ff */
[----:B------:R-:W-:Y:S02]  /*9910*/  F2FP.F16.E4M3.UNPACK_B R65, R49 ;  /* 0x00000031ff41723e */ /* 0x000fe400020006ff */
[----:B------:R-:W-:Y:S01]  /*9920*/  F2FP.SATFINITE.E4M3.F32.PACK_AB_MERGE_C R63, R84, R81, R63 ;  /* 0x00000051543f723e */ /* 0x000fe2000480703f */
[--C-:B------:R-:W-:Y:S01]  /*9930*/  HADD2.F32 R68, -RZ, R67.reuse.H0_H0 ;  /* 0x20000043ff447230 */ /* 0x100fe20000004100 */
[----:B------:R-:W-:Y:S01]  /*9940*/  F2FP.SATFINITE.E4M3.F32.PACK_AB_MERGE_C R64, R86, R83, RZ ;  /* 0x000000535640723e */ /* 0x000fe200048070ff */
[----:B------:R-:W-:Y:S01]  /*9950*/  HADD2.F32 R81, -RZ, R70.H0_H0 ;  /* 0x20000046ff517230 */ /* 0x000fe20000004100 */
[----:B------:R-:W-:Y:S01]  /*9960*/  F2FP.F16.E4M3.UNPACK_B R69, R52 ;  /* 0x00000034ff45723e */ /* 0x000fe200020006ff */
[----:B------:R-:W-:Y:S01]  /*9970*/  HADD2.F32 R67, -RZ, R67.H1_H1 ;  /* 0x30000043ff437230 */ /* 0x000fe20000004100 */
[----:B------:R-:W-:Y:S01]  /*9980*/  F2FP.SATFINITE.E4M3.F32.PACK_AB_MERGE_C R62, R135, R62, R66 ;  /* 0x0000003e873e723e */ /* 0x000fe20004807042 */
[----:B------:R-:W-:Y:S01]  /*9990*/  HADD2.F32 R66, -RZ, R65.H0_H0 ;  /* 0x20000041ff427230 */ /* 0x000fe20000004100 */
[----:B------:R-:W-:Y:S01]  /*99a0*/  F2FP.SATFINITE.E4M3.F32.PACK_AB_MERGE_C R64, R82, R71, R64 ;  /* 0x000000475240723e */ /* 0x000fe20004807040 */
[----:B------:R-:W-:-:S02]  /*99b0*/  HADD2.F32 R71, -RZ, R69.H0_H0 ;  /* 0x20000045ff477230 */ /* 0x000fc40000004100 */
[-C--:B------:R-:W-:Y:S01]  /*99c0*/  FMUL.FTZ R83, R68, R81.reuse ;  /* 0x0000005144537220 */ /* 0x080fe20000410000 */
[----:B------:R-:W-:Y:S02]  /*99d0*/  HADD2.F32 R70, -RZ, R70.H1_H1 ;  /* 0x30000046ff467230 */ /* 0x000fe40000004100 */
[C---:B------:R-:W-:Y:S01]  /*99e0*/  FMUL.FTZ R81, R66.reuse, R81 ;  /* 0x0000005142517220 */ /* 0x040fe20000410000 */
[----:B------:R-:W-:Y:S02]  /*99f0*/  HADD2.F32 R65, -RZ, R65.H1_H1 ;  /* 0x30000041ff417230 */ /* 0x000fe40000004100 */
[----:B------:R-:W-:Y:S01]  /*9a00*/  FFMA.FTZ R83, R66, R71, -R83 ;  /* 0x0000004742537223 */ /* 0x000fe20000010853 */
[----:B------:R-:W-:Y:S01]  /*9a10*/  F2FP.F16.E4M3.UNPACK_B R66, R53.H1 ;  /* 0x00000035ff42723e */ /* 0x000fe200030006ff */
[----:B------:R-:W-:Y:S01]  /*9a20*/  FFMA.FTZ R82, R68, R71, R81 ;  /* 0x0000004744527223 */ /* 0x000fe20000010051 */
[----:B------:R-:W-:Y:S02]  /*9a30*/  HADD2.F32 R68, -RZ, R69.H1_H1 ;  /* 0x30000045ff447230 */ /* 0x000fe40000004100 */
[-C--:B------:R-:W-:Y:S01]  /*9a40*/  FMUL.FTZ R84, R67, R70.reuse ;  /* 0x0000004643547220 */ /* 0x080fe20000410000 */
[----:B------:R-:W-:Y:S01]  /*9a50*/  FMUL.FTZ R70, R65, R70 ;  /* 0x0000004641467220 */ /* 0x000fe20000410000 */
[----:B------:R-:W-:-:S02]  /*9a60*/  F2FP.F16.E4M3.UNPACK_B R49, R49.H1 ;  /* 0x00000031ff31723e */ /* 0x000fc400030006ff */
[----:B------:R-:W-:Y:S01]  /*9a70*/  FFMA.FTZ R84, R65, R68, -R84 ;  /* 0x0000004441547223 */ /* 0x000fe20000010854 */
[----:B------:R-:W-:Y:S01]  /*9a80*/  F2FP.F16.E4M3.UNPACK_B R65, R54.H1 ;  /* 0x00000036ff41723e */ /* 0x000fe200030006ff */
[----:B------:R-:W-:Y:S01]  /*9a90*/  FFMA.FTZ R85, R67, R68, R70 ;  /* 0x0000004443557223 */ /* 0x000fe20000010046 */
[--C-:B------:R-:W-:Y:S01]  /*9aa0*/  HADD2.F32 R54, -RZ, R66.reuse.H0_H0 ;  /* 0x20000042ff367230 */ /* 0x100fe20000004100 */
[----:B------:R-:W-:Y:S01]  /*9ab0*/  F2FP.F16.E4M3.UNPACK_B R52, R52.H1 ;  /* 0x00000034ff34723e */ /* 0x000fe200030006ff */
[----:B------:R-:W-:Y:S01]  /*9ac0*/  HADD2.F32 R53, -RZ, R49.H0_H0 ;  /* 0x20000031ff357230 */ /* 0x000fe20000004100 */
[----:B------:R-:W-:Y:S01]  /*9ad0*/  F2FP.SATFINITE.E4M3.F32.PACK_AB_MERGE_C R60, R60, R87, R145 ;  /* 0x000000573c3c723e */ /* 0x000fe20004807091 */
[--C-:B------:R-:W-:Y:S01]  /*9ae0*/  HADD2.F32 R67, -RZ, R65.reuse.H0_H0 ;  /* 0x20000041ff437230 */ /* 0x100fe20000004100 */
[----:B------:R-:W-:Y:S01]  /*9af0*/  F2FP.F16.E4M3.UNPACK_B R69, R50 ;  /* 0x00000032ff45723e */ /* 0x000fe200020006ff */
[----:B------:R-:W-:Y:S02]  /*9b00*/  HADD2.F32 R66, -RZ, R66.H1_H1 ;  /* 0x30000042ff427230 */ /* 0x000fe40000004100 */
[----:B------:R-:W-:-:S02]  /*9b10*/  HADD2.F32 R68, -RZ, R65.H1_H1 ;  /* 0x30000041ff447230 */ /* 0x000fc40000004100 */
[-C--:B------:R-:W-:Y:S01]  /*9b20*/  FMUL.FTZ R70, R54, R67.reuse ;  /* 0x0000004336467220 */ /* 0x080fe20000410000 */
[--C-:B------:R-:W-:Y:S02]  /*9b30*/  HADD2.F32 R65, -RZ, R52.reuse.H0_H0 ;  /* 0x20000034ff417230 */ /* 0x100fe40000004100 */
[C---:B------:R-:W-:Y:S01]  /*9b40*/  FMUL.FTZ R67, R53.reuse, R67 ;  /* 0x0000004335437220 */ /* 0x040fe20000410000 */
[----:B------:R-:W-:Y:S02]  /*9b50*/  HADD2.F32 R49, -RZ, R49.H1_H1 ;  /* 0x30000031ff317230 */ /* 0x000fe40000004100 */
[-C--:B------:R-:W-:Y:S01]  /*9b60*/  FMUL.FTZ R134, R66, R68.reuse ;  /* 0x0000004442867220 */ /* 0x080fe20000410000 */
[----:B------:R-:W-:Y:S02]  /*9b70*/  HADD2.F32 R52, -RZ, R52.H1_H1 ;  /* 0x30000034ff347230 */ /* 0x000fe40000004100 */
[----:B------:R-:W-:Y:S01]  /*9b80*/  FFMA.FTZ R87, R54, R65, R67 ;  /* 0x0000004136577223 */ /* 0x000fe20000010043 */
[----:B------:R-:W-:Y:S01]  /*9b90*/  F2FP.F16.E4M3.UNPACK_B R54, R55 ;  /* 0x00000037ff36723e */ /* 0x000fe200020006ff */
[----:B------:R-:W-:Y:S01]  /*9ba0*/  FFMA.FTZ R86, R53, R65, -R70 ;  /* 0x0000004135567223 */ /* 0x000fe20000010846 */
[C---:B------:R-:W-:Y:S01]  /*9bb0*/  FMUL.FTZ R53, R49.reuse, R68 ;  /* 0x0000004431357220 */ /* 0x040fe20000410000 */
[----:B------:R-:W-:Y:S01]  /*9bc0*/  FFMA.FTZ R135, R49, R52, -R134 ;  /* 0x0000003431877223 */ /* 0x000fe20000010886 */
[----:B------:R-:W-:Y:S01]  /*9bd0*/  F2FP.F16.E4M3.UNPACK_B R49, R51 ;  /* 0x00000033ff31723e */ /* 0x000fe200020006ff */
[----:B------:R-:W-:Y:S01]  /*9be0*/  HADD2.F32 R65, -RZ, R54.H0_H0 ;  /* 0x20000036ff417230 */ /* 0x000fe20000004100 */
[----:B------:R-:W-:Y:S01]  /*9bf0*/  F2FP.F16.E4M3.UNPACK_B R55, R55.H1 ;  /* 0x00000037ff37723e */ /* 0x000fe200030006ff */
[----:B------:R-:W-:Y:S01]  /*9c00*/  HADD2.F32 R71, -RZ, R69.H0_H0 ;  /* 0x20000045ff477230 */ /* 0x000fe20000004100 */
[----:B------:R-:W-:Y:S01]  /*9c10*/  F2FP.F16.E4M3.UNPACK_B R70, R50.H1 ;  /* 0x00000032ff46723e */ /* 0x000fe200030006ff */
[----:B------:R-:W-:Y:S01]  /*9c20*/  FFMA.FTZ R134, R66, R52, R53 ;  /* 0x0000003442867223 */ /* 0x000fe20000010035 */
        /* <DEDUP_REMOVED lines=11> */
[----:B------:R-:W-:Y:S02]  /*9ce0*/  HADD2.F32 R55, -RZ, R55.H1_H1 ;  /* 0x30000037ff377230 */ /* 0x000fe40000004100 */
[----:B------:R-:W-:Y:S01]  /*9cf0*/  FMUL.FTZ R81, R53, R81 ;  /* 0x0000005135517220 */ /* 0x000fe20000410000 */
[----:B------:R-:W-:-:S02]  /*9d00*/  HADD2.F32 R70, -RZ, R70.H1_H1 ;  /* 0x30000046ff467230 */ /* 0x000fc40000004100 */
[-C--:B------:R-:W-:Y:S01]  /*9d10*/  FFMA.FTZ R141, R52, R67.reuse, -R141 ;  /* 0x00000043348d7223 */ /* 0x080fe2000001088d */
[----:B------:R-:W-:Y:S02]  /*9d20*/  HADD2.F32 R51, -RZ, R51.H1_H1 ;  /* 0x30000033ff337230 */ /* 0x000fe40000004100 */
        /* <DEDUP_REMOVED lines=10> */
[CC--:B------:R-:W-:Y:S01]  /*9dd0*/  FMUL.FTZ R48, R54.reuse, R69.reuse ;  /* 0x0000004536307220 */ /* 0x0c0fe20000410000 */
[----:B------:R-:W-:Y:S02]  /*9de0*/  HADD2.F32 R50, -RZ, R50.H1_H1 ;  /* 0x30000032ff327230 */ /* 0x000fe40000004100 */
[-C--:B------:R-:W-:Y:S01]  /*9df0*/  FFMA.FTZ R51, R51, R66.reuse, -R52 ;  /* 0x0000004233337223 */ /* 0x080fe20000010834 */
[----:B------:R-:W-:Y:S01]  /*9e00*/  FFMA.FTZ R70, R55, R66, R70 ;  /* 0x0000004237467223 */ /* 0x000fe20000010046 */
[----:B------:R-:W-:Y:S01]  /*9e10*/  FMUL.FTZ R69, R49, R69 ;  /* 0x0000004531457220 */ /* 0x000fe20000410000 */
[----:B------:R-:W-:Y:S01]  /*9e20*/  F2FP.SATFINITE.E4M3.F32.PACK_AB_MERGE_C R86, R135, R86, RZ ;  /* 0x000000568756723e */ /* 0x000fe200048070ff */
[----:B------:R-:W-:Y:S01]  /*9e30*/  FFMA.FTZ R48, R49, R50, -R48 ;  /* 0x0000003231307223 */ /* 0x000fe20000010830 */
[----:B------:R-:W-:Y:S01]  /*9e40*/  F2FP.SATFINITE.E4M3.F32.PACK_AB_MERGE_C R51, R51, R148, RZ ;  /* 0x000000943333723e */ /* 0x000fe200048070ff */
[----:B------:R-:W-:Y:S01]  /*9e50*/  FFMA.FTZ R69, R54, R50, R69 ;  /* 0x0000003236457223 */ /* 0x000fe20000010045 */
[----:B------:R-:W-:Y:S01]  /*9e60*/  F2FP.SATFINITE.E4M3.F32.PACK_AB_MERGE_C R87, R134, R87, RZ ;  /* 0x000000578657723e */ /* 0x000fe200048070ff */
[----:B------:R-:W-:Y:S01]  /*9e70*/  IMAD.MOV.U32 R52, RZ, RZ, R63 ;  /* 0x000000ffff347224 */ /* 0x000fe200078e003f */
[----:B------:R-:W-:Y:S01]  /*9e80*/  F2FP.SATFINITE.E4M3.F32.PACK_AB_MERGE_C R70, R70, R81, RZ ;  /* 0x000000514646723e */ /* 0x000fe200048070ff */
[----:B------:R-:W-:Y:S01]  /*9e90*/  IMAD.MOV.U32 R54, RZ, RZ, R60 ;  /* 0x000000ffff367224 */ /* 0x000fe200078e003c */
[----:B------:R-:W-:Y:S01]  /*9ea0*/  F2FP.SATFINITE.E4M3.F32.PACK_AB_MERGE_C R51, R48, R141, R51 ;  /* 0x0000008d3033723e */ /* 0x000fe20004807033 */
[----:B------:R-:W-:Y:S01]  /*9eb0*/  IMAD.MOV.U32 R48, RZ, RZ, R64 ;  /* 0x000000ffff307224 */ /* 0x000fe200078e0040 */
[----:B------:R-:W-:-:S02]  /*9ec0*/  F2FP.SATFINITE.E4M3.F32.PACK_AB_MERGE_C R49, R84, R83, R86 ;  /* 0x000000535431723e */ /* 0x000fc40004807056 */
[----:B------:R-:W-:Y:S02]  /*9ed0*/  F2FP.SATFINITE.E4M3.F32.PACK_AB_MERGE_C R53, R85, R82, R87 ;  /* 0x000000525535723e */ /* 0x000fe40004807057 */
[----:B------:R-:W-:Y:S02]  /*9ee0*/  F2FP.SATFINITE.E4M3.F32.PACK_AB_MERGE_C R55, R69, R146, R70 ;  /* 0x000000924537723e */ /* 0x000fe40004807046 */
[----:B------:R-:W-:-:S07]  /*9ef0*/  MOV R50, R62 ;  /* 0x0000003e00327202 */ /* 0x000fce0000000f00 */
.L_x_357:
[----:B------:R-:W-:Y:S05]  /*9f00*/  BSYNC B2 ;  /* 0x0000000000027941 */ /* 0x000fea0003800000 */
.L_x_356:
        /* <DEDUP_REMOVED lines=11> */
.L_x_355:
[----:B------:R-:W-:Y:S05]  /*9fc0*/  BSYNC B1 ;  /* 0x0000000000017941 */ /* 0x000fea0003800000 */
.L_x_354:
[C---:B------:R-:W-:Y:S01]  /*9fd0*/  ISETP.GE.OR P3, PT, R235.reuse, R118, P0 ;  /* 0x00000076eb00720c */ /* 0x040fe20000766670 */
[----:B--2---:R-:W-:Y:S01]  /*9fe0*/  IMAD.WIDE.U32 R128, R235, R130, R128 ;  /* 0x00000082eb807225 */ /* 0x004fe200078e0080 */
[----:B-1-34-:R-:W-:-:S05]  /*9ff0*/  SHF.R.S32.HI R49, RZ, 0x1f, R235 ;  /* 0x0000001fff317819 */ /* 0x01afca00000114eb */
[----:B------:R-:W-:-:S04]  /*a000*/  IMAD R48, R49, R130, RZ ;  /* 0x0000008231307224 */ /* 0x000fc800078e02ff */
[----:B------:R-:W-:Y:S02]  /*a010*/  IMAD R61, R235, R131, R48 ;  /* 0x00000083eb3d7224 */ /* 0x000fe400078e0230 */
[----:B------:R-:W-:Y:S05]  /*a020*/  @P3 BRA `(.L_x_336) ;  /* 0x00000014002c3947 */ /* 0x000fea0003800000 */
[----:B------:R-:W2:Y:S01]  /*a030*/  LDL R50, [R1+0x1c] ;  /* 0x00001c0001327983 */ /* 0x000ea20000100800 */
[----:B------:R-:W1:Y:S01]  /*a040*/  LDC.64 R56, c[0x0][0x2d8] ;  /* 0x0000b600ff387b82 */ /* 0x000e620000000a00 */
[----:B------:R-:W-:Y:S01]  /*a050*/  ISETP.NE.AND P6, PT, R0, RZ, PT ;  /* 0x000000ff0000720c */ /* 0x000fe20003fc5270 */
[----:B------:R-:W-:Y:S01]  /*a060*/  IMAD.IADD R61, R129, 0x1, R61 ;  /* 0x00000001813d7824 */ /* 0x000fe200078e023d */
[----:B------:R-:W-:Y:S01]  /*a070*/  IADD3 R59, P3, P4, R100, R128, R38 ;  /* 0x00000080643b7210 */ /* 0x000fe20007c7e026 */
[----:B------:R-:W-:Y:S01]  /*a080*/  BSSY B1, `(.L_x_358) ;  /* 0x00000eb000017945 */ /* 0x000fe20003800000 */
[----:B------:R-:W-:Y:S02]  /*a090*/  SEL R144, R123, R144, !P6 ;  /* 0x000000907b907207 */ /* 0x000fe40007000000 */
[----:B------:R-:W-:Y:S02]  /*a0a0*/  IADD3.X R48, R36, R61, R105, P3, P4 ;  /* 0x0000003d24307210 */ /* 0x000fe40001fe8469 */
[----:B------:R-:W-:-:S04]  /*a0b0*/  SHF.R.S32.HI R49, RZ, 0x1f, R144 ;  /* 0x0000001fff317819 */ /* 0x000fc80000011490 */
[----:B------:R-:W-:-:S04]  /*a0c0*/  LEA.HI R49, R49, R144, RZ, 0x5 ;  /* 0x0000009031317211 */ /* 0x000fc800078f28ff */
[----:B------:R-:W-:-:S05]  /*a0d0*/  LEA.HI.SX32 R49, R49, R104, 0x1b ;  /* 0x0000006831317211 */ /* 0x000fca00078fdaff */
[----:B------:R-:W-:Y:S01]  /*a0e0*/  IMAD.SHL.U32 R63, R49, 0x10, RZ ;  /* 0x00000010313f7824 */ /* 0x000fe200078e00ff */
[----:B-1----:R-:W-:-:S04]  /*a0f0*/  IADD3 R58, P3, R59, R56, RZ ;  /* 0x000000383b3a7210 */ /* 0x002fc80007f7e0ff */
[----:B------:R-:W-:Y:S02]  /*a100*/  IADD3.X R59, R48, R57, RZ, P3, !PT ;  /* 0x00000039303b7210 */ /* 0x000fe40001ffe4ff */
[----:B------:R-:W-:-:S04]  /*a110*/  SHF.R.S32.HI R48, RZ, 0x1f, R49 ;  /* 0x0000001fff307819 */ /* 0x000fc80000011431 */
[----:B------:R-:W-:Y:S02]  /*a120*/  LEA.HI R49, R48, R49, RZ, 0x3 ;  /* 0x0000003130317211 */ /* 0x000fe400078f18ff */
[----:B------:R-:W-:-:S03]  /*a130*/  LOP3.LUT R48, R28, 0x70, R63, 0xf8, !PT ;  /* 0x000000701c307812 */ /* 0x000fc600078ef83f */
[----:B------:R-:W-:Y:S01]  /*a140*/  IMAD.SHL.U32 R49, R49, 0x800, RZ ;  /* 0x0000080031317824 */ /* 0x000fe200078e00ff */
[----:B------:R-:W-:-:S04]  /*a150*/  LOP3.LUT R48, R48, R21, RZ, 0x3c, !PT ;  /* 0x0000001530307212 */ /* 0x000fc800078e3cff */
[----:B------:R-:W-:-:S04]  /*a160*/  LOP3.LUT R49, R49, 0xffffc000, RZ, 0xc0, !PT ;  /* 0xffffc00031317812 */ /* 0x000fc800078ec0ff */
[----:B--2---:R-:W-:Y:S02]  /*a170*/  IADD3 R49, R48, R49, R50 ;  /* 0x0000003130317210 */ /* 0x004fe40007ffe032 */
        /* <DEDUP_REMOVED lines=8> */
[----:B-1----:R-:W-:Y:S01]  /*a200*/  IMAD.MOV.U32 R60, RZ, RZ, R48 ;  /* 0x000000ffff3c7224 */ /* 0x002fe200078e0030 */
[----:B------:R-:W-:Y:S01]  /*a210*/  SHF.R.U32.HI R72, RZ, 0x10, R73 ;  /* 0x00000010ff487819 */ /* 0x000fe20000011649 */
[----:B--2---:R-:W-:Y:S01]  /*a220*/  IMAD.MOV.U32 R66, RZ, RZ, R52 ;  /* 0x000000ffff427224 */ /* 0x004fe200078e0034 */
[----:B------:R-:W-:Y:S01]  /*a230*/  LOP3.LUT R67, R73, 0xff0000ff, RZ, 0xc0, !PT ;  /* 0xff0000ff49437812 */ /* 0x000fe200078ec0ff */
[----:B------:R-:W-:Y:S01]  /*a240*/  IMAD.MOV.U32 R69, RZ, RZ, R54 ;  /* 0x000000ffff457224 */ /* 0x000fe200078e0036 */
[----:B------:R-:W-:Y:S01]  /*a250*/  SHF.L.U32 R48, R65, 0x8, RZ ;  /* 0x0000000841307819 */ /* 0x000fe200000006ff */
[----:B------:R-:W-:Y:S01]  /*a260*/  IMAD.MOV.U32 R65, RZ, RZ, R50 ;  /* 0x000000ffff417224 */ /* 0x000fe200078e0032 */
[----:B------:R-:W-:Y:S02]  /*a270*/  SHF.R.U32.HI R64, RZ, 0x8, R77 ;  /* 0x00000008ff407819 */ /* 0x000fe4000001164d */
[----:B------:R-:W-:-:S02]  /*a280*/  SHF.R.U32.HI R68, RZ, 0x8, R75 ;  /* 0x00000008ff447819 */ /* 0x000fc4000001164b */
[----:B------:R-:W-:Y:S01]  /*a290*/  SHF.R.U32.HI R62, RZ, 0x8, R79 ;  /* 0x00000008ff3e7819 */ /* 0x000fe2000001164f */
[----:B------:R-:W-:Y:S01]  /*a2a0*/  IMAD.SHL.U32 R50, R64, 0x100, RZ ;  /* 0x0000010040327824 */ /* 0x000fe200078e00ff */
[----:B------:R-:W-:Y:S02]  /*a2b0*/  LOP3.LUT R67, R67, 0xff00, R48, 0xf8, !PT ;  /* 0x0000ff0043437812 */ /* 0x000fe400078ef830 */
[----:B------:R-:W-:Y:S01]  /*a2c0*/  SHF.L.U32 R52, R72, 0x10, RZ ;  /* 0x0000001048347819 */ /* 0x000fe200000006ff */
[----:B------:R-:W-:Y:S01]  /*a2d0*/  IMAD.SHL.U32 R54, R62, 0x100, RZ ;  /* 0x000001003e367824 */ /* 0x000fe200078e00ff */
[----:B------:R-:W-:Y:S02]  /*a2e0*/  SHF.R.U32.HI R70, RZ, 0x10, R75 ;  /* 0x00000010ff467819 */ /* 0x000fe4000001164b */
[----:B------:R-:W-:Y:S02]  /*a2f0*/  LOP3.LUT R71, R75, 0xff0000ff, RZ, 0xc0, !PT ;  /* 0xff0000ff4b477812 */ /* 0x000fe400078ec0ff */
[----:B------:R-:W-:-:S02]  /*a300*/  SHF.L.U32 R48, R68, 0x8, RZ ;  /* 0x0000000844307819 */ /* 0x000fc400000006ff */
[----:B------:R-:W-:Y:S02]  /*a310*/  LOP3.LUT R52, R67, 0xff0000, R52, 0xf8, !PT ;  /* 0x00ff000043347812 */ /* 0x000fe400078ef834 */
[----:B------:R-:W-:Y:S02]  /*a320*/  LOP3.LUT R73, R77, 0xff0000ff, RZ, 0xc0, !PT ;  /* 0xff0000ff4d497812 */ /* 0x000fe400078ec0ff */
[----:B------:R-:W-:Y:S02]  /*a330*/  F2FP.F16.E4M3.UNPACK_B R72, R139.H1 ;  /* 0x0000008bff48723e */ /* 0x000fe400030006ff */
[----:B------:R-:W-:Y:S02]  /*a340*/  F2FP.F16.E4M3.UNPACK_B R67, R66.H1 ;  /* 0x00000042ff43723e */ /* 0x000fe400030006ff */
[----:B------:R-:W-:Y:S02]  /*a350*/  F2FP.F16.E4M3.UNPACK_B R62, R60.H1 ;  /* 0x0000003cff3e723e */ /* 0x000fe400030006ff */
[----:B------:R-:W-:Y:S01]  /*a360*/  LOP3.LUT R71, R71, 0xff00, R48, 0xf8, !PT ;  /* 0x0000ff0047477812 */ /* 0x000fe200078ef830 */
[----:B------:R-:W-:Y:S01]  /*a370*/  IMAD.U32 R48, R70, 0x10000, RZ ;  /* 0x0001000046307824 */ /* 0x000fe200078e00ff */
[----:B------:R-:W-:Y:S01]  /*a380*/  LOP3.LUT R75, R73, 0xff00, R50, 0xf8, !PT ;  /* 0x0000ff00494b7812 */ /* 0x000fe200078ef832 */
[----:B------:R-:W-:Y:S01]  /*a390*/  HADD2.F32 R73, -RZ, R72.H0_H0 ;  /* 0x20000048ff497230 */ /* 0x000fe20000004100 */
[----:B------:R-:W-:Y:S01]  /*a3a0*/  F2FP.F16.E4M3.UNPACK_B R70, R137.H1 ;  /* 0x00000089ff46723e */ /* 0x000fe200030006ff */
[----:B------:R-:W-:Y:S01]  /*a3b0*/  HADD2.F32 R68, -RZ, R67.H0_H0 ;  /* 0x20000043ff447230 */ /* 0x000fe20000004100 */
[----:B------:R-:W-:Y:S01]  /*a3c0*/  SHF.R.U32.HI R76, RZ, 0x10, R77 ;  /* 0x00000010ff4c7819 */ /* 0x000fe2000001164d */
[----:B------:R-:W-:Y:S01]  /*a3d0*/  HADD2.F32 R64, -RZ, R62.H0_H0 ;  /* 0x2000003eff407230 */ /* 0x000fe20000004100 */
[----:B------:R-:W-:-:S02]  /*a3e0*/  SHF.R.U32.HI R74, RZ, 0x10, R79 ;  /* 0x00000010ff4a7819 */ /* 0x000fc4000001164f */
[----:B------:R-:W-:Y:S01]  /*a3f0*/  LOP3.LUT R77, R79, 0xff0000ff, RZ, 0xc0, !PT ;  /* 0xff0000ff4f4d7812 */ /* 0x000fe200078ec0ff */
[-C--:B------:R-:W-:Y:S01]  /*a400*/  FMUL.FTZ R79, R68, R73.reuse ;  /* 0x00000049444f7220 */ /* 0x080fe20000410000 */
[----:B------:R-:W-:Y:S01]  /*a410*/  LOP3.LUT R48, R71, 0xff0000, R48, 0xf8, !PT ;  /* 0x00ff000047307812 */ /* 0x000fe200078ef830 */
[----:B------:R-:W-:Y:S02]  /*a420*/  HADD2.F32 R71, -RZ, R70.H0_H0 ;  /* 0x20000046ff477230 */ /* 0x000fe40000004100 */
[----:B------:R-:W-:Y:S01]  /*a430*/  FMUL.FTZ R73, R64, R73 ;  /* 0x0000004940497220 */ /* 0x000fe20000410000 */
[----:B------:R-:W-:Y:S01]  /*a440*/  LOP3.LUT R77, R77, 0xff00, R54, 0xf8, !PT ;  /* 0x0000ff004d4d7812 */ /* 0x000fe200078ef836 */
[----:B------:R-:W-:Y:S01]  /*a450*/  IMAD.U32 R54, R76, 0x10000, RZ ;  /* 0x000100004c367824 */ /* 0x000fe200078e00ff */
[----:B------:R-:W-:Y:S01]  /*a460*/  F2FP.F16.E4M3.UNPACK_B R139, R139 ;  /* 0x0000008bff8b723e */ /* 0x000fe200020006ff */
[-C--:B------:R-:W-:Y:S01]  /*a470*/  FFMA.FTZ R76, R68, R71.reuse, R73 ;  /* 0x00000047444c7223 */ /* 0x080fe20000010049 */
[----:B------:R-:W-:Y:S01]  /*a480*/  FFMA.FTZ R79, R64, R71, -R79 ;  /* 0x00000047404f7223 */ /* 0x000fe2000001084f */
[----:B------:R-:W-:Y:S01]  /*a490*/  HADD2.F32 R73, -RZ, R72.H1_H1 ;  /* 0x30000048ff497230 */ /* 0x000fe20000004100 */
[----:B------:R-:W-:Y:S01]  /*a4a0*/  F2FP.F16.E4M3.UNPACK_B R66, R66 ;  /* 0x00000042ff42723e */ /* 0x000fe200020006ff */
[----:B------:R-:W-:Y:S01]  /*a4b0*/  HADD2.F32 R68, -RZ, R67.H1_H1 ;  /* 0x30000043ff447230 */ /* 0x000fe20000004100 */
[----:B------:R-:W-:Y:S01]  /*a4c0*/  F2FP.F16.E4M3.UNPACK_B R60, R60 ;  /* 0x0000003cff3c723e */ /* 0x000fe200020006ff */
[----:B------:R-:W-:Y:S01]  /*a4d0*/  HADD2.F32 R64, -RZ, R62.H1_H1 ;  /* 0x3000003eff407230 */ /* 0x000fe20000004100 */
[----:B------:R-:W-:Y:S01]  /*a4e0*/  LOP3.LUT R54, R75, 0xff0000, R54, 0xf8, !PT ;  /* 0x00ff00004b367812 */ /* 0x000fe200078ef836 */
[----:B------:R-:W-:Y:S01]  /*a4f0*/  HADD2.F32 R71, -RZ, R70.H1_H1 ;  /* 0x30000046ff477230 */ /* 0x000fe20000004100 */
[----:B------:R-:W-:Y:S01]  /*a500*/  SHF.L.U32 R50, R74, 0x10, RZ ;  /* 0x000000104a327819 */ /* 0x000fe200000006ff */
[----:B------:R-:W-:Y:S01]  /*a510*/  FMUL.FTZ R75, R68, R73 ;  /* 0x00000049444b7220 */ /* 0x000fe20000410000 */
[----:B------:R-:W-:Y:S01]  /*a520*/  F2FP.F16.E4M3.UNPACK_B R137, R137 ;  /* 0x00000089ff89723e */ /* 0x000fe200020006ff */
[----:B------:R-:W-:-:S02]  /*a530*/  HADD2.F32 R70, -RZ, R139.H0_H0 ;  /* 0x2000008bff467230 */ /* 0x000fc40000004100 */
[C---:B------:R-:W-:Y:S01]  /*a540*/  FMUL.FTZ R73, R64.reuse, R73 ;  /* 0x0000004940497220 */ /* 0x040fe20000410000 */
[----:B------:R-:W-:Y:S01]  /*a550*/  HADD2.F32 R67, -RZ, R66.H0_H0 ;  /* 0x20000042ff437230 */ /* 0x000fe20000004100 */
[----:B------:R-:W-:Y:S01]  /*a560*/  LOP3.LUT R50, R77, 0xff0000, R50, 0xf8, !PT ;  /* 0x00ff00004d327812 */ /* 0x000fe200078ef832 */
[----:B------:R-:W-:Y:S02]  /*a570*/  HADD2.F32 R62, -RZ, R60.H0_H0 ;  /* 0x2000003cff3e7230 */ /* 0x000fe40000004100 */
[-C--:B------:R-:W-:Y:S01]  /*a580*/  FFMA.FTZ R78, R64, R71.reuse, -R75 ;  /* 0x00000047404e7223 */ /* 0x080fe2000001084b */
[----:B------:R-:W-:Y:S01]  /*a590*/  FFMA.FTZ R77, R68, R71, R73 ;  /* 0x00000047444d7223 */ /* 0x000fe20000010049 */
[----:B------:R-:W-:Y:S02]  /*a5a0*/  HADD2.F32 R64, -RZ, R137.H0_H0 ;  /* 0x20000089ff407230 */ /* 0x000fe40000004100 */
[-C--:B------:R-:W-:Y:S01]  /*a5b0*/  FMUL.FTZ R71, R67, R70.reuse ;  /* 0x0000004643477220 */ /* 0x080fe20000410000 */
[----:B------:R-:W-:Y:S01]  /*a5c0*/  FMUL.FTZ R70, R62, R70 ;  /* 0x000000463e467220 */ /* 0x000fe20000410000 */
[----:B------:R-:W-:Y:S01]  /*a5d0*/  HADD2.F32 R139, -RZ, R139.H1_H1 ;  /* 0x3000008bff8b7230 */ /* 0x000fe20000004100 */
[----:B------:R-:W-:Y:S01]  /*a5e0*/  F2FP.F16.E4M3.UNPACK_B R68, R138.H1 ;  /* 0x0000008aff44723e */ /* 0x000fe200030006ff */
        /* <DEDUP_REMOVED lines=11> */
[----:B------:R-:W-:-:S02]  /*a6a0*/  HADD2.F32 R70, -RZ, R62.H0_H0 ;  /* 0x2000003eff467230 */ /* 0x000fc40000004100 */
[----:B------:R-:W-:Y:S01]  /*a6b0*/  FFMA.FTZ R139, R66, R137, R139 ;  /* 0x00000089428b7223 */ /* 0x000fe2000001008b */
[----:B------:R-:W-:Y:S01]  /*a6c0*/  HADD2.F32 R67, -RZ, R64.H0_H0 ;  /* 0x20000040ff437230 */ /* 0x000fe20000004100 */
[----:B------:R-:W-:Y:S01]  /*a6d0*/  F2FP.F16.E4M3.UNPACK_B R140, R140 ;  /* 0x0000008cff8c723e */ /* 0x000fe200020006ff */
[----:B------:R-:W-:Y:S01]  /*a6e0*/  HADD2.F32 R73, -RZ, R62.H1_H1 ;  /* 0x3000003eff497230 */ /* 0x000fe20000004100 */
[----:B------:R-:W-:Y:S01]  /*a6f0*/  F2FP.F16.E4M3.UNPACK_B R69, R69 ;  /* 0x00000045ff45723e */ /* 0x000fe200020006ff */
[----:B------:R-:W-:Y:S02]  /*a700*/  HADD2.F32 R62, -RZ, R60.H0_H0 ;  /* 0x2000003cff3e7230 */ /* 0x000fe40000004100 */
[----:B------:R-:W-:Y:S01]  /*a710*/  FMUL.FTZ R71, R67, R70 ;  /* 0x0000004643477220 */ /* 0x000fe20000410000 */
[----:B------:R-:W-:Y:S01]  /*a720*/  HADD2.F32 R66, -RZ, R68.H0_H0 ;  /* 0x20000044ff427230 */ /* 0x000fe20000004100 */
[----:B------:R-:W-:Y:S01]  /*a730*/  F2FP.F16.E4M3.UNPACK_B R65, R65 ;  /* 0x00000041ff41723e */ /* 0x000fe200020006ff */
[----:B------:R-:W-:-:S02]  /*a740*/  HADD2.F32 R64, -RZ, R64.H1_H1 ;  /* 0x30000040ff407230 */ /* 0x000fc40000004100 */
[C---:B------:R-:W-:Y:S01]  /*a750*/  FMUL.FTZ R80, R62.reuse, R70 ;  /* 0x000000463e507220 */ /* 0x040fe20000410000 */
[----:B------:R-:W-:Y:S02]  /*a760*/  HADD2.F32 R60, -RZ, R60.H1_H1 ;  /* 0x3000003cff3c7230 */ /* 0x000fe40000004100 */
[----:B------:R-:W-:Y:S01]  /*a770*/  FFMA.FTZ R70, R62, R66, -R71 ;  /* 0x000000423e467223 */ /* 0x000fe20000010847 */
[----:B------:R-:W-:Y:S02]  /*a780*/  HADD2.F32 R71, -RZ, R68.H1_H1 ;  /* 0x30000044ff477230 */ /* 0x000fe40000004100 */
[-C--:B------:R-:W-:Y:S01]  /*a790*/  FMUL.FTZ R81, R64, R73.reuse ;  /* 0x0000004940517220 */ /* 0x080fe20000410000 */
[----:B------:R-:W-:Y:S01]  /*a7a0*/  F2FP.F16.E4M3.UNPACK_B R138, R138 ;  /* 0x0000008aff8a723e */ /* 0x000fe200020006ff */
[C---:B------:R-:W-:Y:S01]  /*a7b0*/  FMUL.FTZ R73, R60.reuse, R73 ;  /* 0x000000493c497220 */ /* 0x040fe20000410000 */
[----:B------:R-:W-:Y:S02]  /*a7c0*/  HADD2.F32 R62, -RZ, R69.H0_H0 ;  /* 0x20000045ff3e7230 */ /* 0x000fe40000004100 */
[----:B------:R-:W-:Y:S01]  /*a7d0*/  FFMA.FTZ R81, R60, R71, -R81 ;  /* 0x000000473c517223 */ /* 0x000fe20000010851 */
[----:B------:R-:W-:-:S02]  /*a7e0*/  HADD2.F32 R60, -RZ, R65.H0_H0 ;  /* 0x20000041ff3c7230 */ /* 0x000fc40000004100 */
[----:B------:R-:W-:Y:S01]  /*a7f0*/  FFMA.FTZ R83, R64, R71, R73 ;  /* 0x0000004740537223 */ /* 0x000fe20000010049 */
[--C-:B------:R-:W-:Y:S02]  /*a800*/  HADD2.F32 R71, -RZ, R140.reuse.H0_H0 ;  /* 0x2000008cff477230 */ /* 0x100fe40000004100 */
[----:B------:R-:W-:Y:S01]  /*a810*/  FFMA.FTZ R80, R67, R66, R80 ;  /* 0x0000004243507223 */ /* 0x000fe20000010050 */
[----:B------:R-:W-:Y:S01]  /*a820*/  HADD2.F32 R140, -RZ, R140.H1_H1 ;  /* 0x3000008cff8c7230 */ /* 0x000fe20000004100 */
[----:B------:R-:W-:Y:S01]  /*a830*/  F2FP.SATFINITE.E4M3.F32.PACK_AB_MERGE_C R70, R81, R70, RZ ;  /* 0x000000465146723e */ /* 0x000fe200048070ff */
[----:B------:R-:W-:Y:S02]  /*a840*/  HADD2.F32 R69, -RZ, R69.H1_H1 ;  /* 0x30000045ff457230 */ /* 0x000fe40000004100 */
[-C--:B------:R-:W-:Y:S01]  /*a850*/  FMUL.FTZ R73, R62, R71.reuse ;  /* 0x000000473e497220 */ /* 0x080fe20000410000 */
[----:B------:R-:W-:Y:S02]  /*a860*/  HADD2.F32 R67, -RZ, R138.H0_H0 ;  /* 0x2000008aff437230 */ /* 0x000fe40000004100 */
[----:B------:R-:W-:Y:S01]  /*a870*/  FMUL.FTZ R71, R60, R71 ;  /* 0x000000473c477220 */ /* 0x000fe20000410000 */
[----:B------:R-:W-:-:S02]  /*a880*/  HADD2.F32 R65, -RZ, R65.H1_H1 ;  /* 0x30000041ff417230 */ /* 0x000fc40000004100 */
[-C--:B------:R-:W-:Y:S01]  /*a890*/  FMUL.FTZ R64, R69, R140.reuse ;  /* 0x0000008c45407220 */ /* 0x080fe20000410000 */
[----:B------:R-:W-:Y:S02]  /*a8a0*/  HADD2.F32 R138, -RZ, R138.H1_H1 ;  /* 0x3000008aff8a7230 */ /* 0x000fe40000004100 */
[-C--:B------:R-:W-:Y:S01]  /*a8b0*/  FFMA.FTZ R71, R62, R67.reuse, R71 ;  /* 0x000000433e477223 */ /* 0x080fe20000010047 */
[----:B------:R-:W-:Y:S01]  /*a8c0*/  FFMA.FTZ R73, R60, R67, -R73 ;  /* 0x000000433c497223 */ /* 0x000fe20000010849 */
[C---:B------:R-:W-:Y:S01]  /*a8d0*/  FMUL.FTZ R140, R65.reuse, R140 ;  /* 0x0000008c418c7220 */ /* 0x040fe20000410000 */
[----:B------:R-:W-:Y:S01]  /*a8e0*/  F2FP.F16.E4M3.UNPACK_B R68, R54 ;  /* 0x00000036ff44723e */ /* 0x000fe200020006ff */
[-C--:B------:R-:W-:Y:S01]  /*a8f0*/  FFMA.FTZ R62, R65, R138.reuse, -R64 ;  /* 0x0000008a413e7223 */ /* 0x080fe20000010840 */
[----:B------:R-:W-:Y:S01]  /*a900*/  F2FP.F16.E4M3.UNPACK_B R64, R53 ;  /* 0x00000035ff40723e */ /* 0x000fe200020006ff */
[----:B------:R-:W-:Y:S01]  /*a910*/  FFMA.FTZ R140, R69, R138, R140 ;  /* 0x0000008a458c7223 */ /* 0x000fe2000001008c */
[----:B------:R-:W-:Y:S01]  /*a920*/  F2FP.F16.E4M3.UNPACK_B R60, R49 ;  /* 0x00000031ff3c723e */ /* 0x000fe200020006ff */
[----:B------:R-:W-:Y:S01]  /*a930*/  HADD2.F32 R69, -RZ, R68.H0_H0 ;  /* 0x20000044ff457230 */ /* 0x000fe20000004100 */
[----:B------:R-:W-:Y:S01]  /*a940*/  F2FP.F16.E4M3.UNPACK_B R66, R52 ;  /* 0x00000034ff42723e */ /* 0x000fe200020006ff */
[----:B------:R-:W-:Y:S01]  /*a950*/  HADD2.F32 R65, -RZ, R64.H0_H0 ;  /* 0x20000040ff417230 */ /* 0x000fe20000004100 */
[----:B------:R-:W-:Y:S01]  /*a960*/  F2FP.SATFINITE.E4M3.F32.PACK_AB_MERGE_C R82, R62, R73, R70 ;  /* 0x000000493e52723e */ /* 0x000fe20004807046 */
[----:B------:R-:W-:Y:S01]  /*a970*/  HADD2.F32 R62, -RZ, R60.H0_H0 ;  /* 0x2000003cff3e7230 */ /* 0x000fe20000004100 */
[----:B------:R-:W-:Y:S01]  /*a980*/  F2FP.SATFINITE.E4M3.F32.PACK_AB_MERGE_C R83, R83, R80, RZ ;  /* 0x000000505353723e */ /* 0x000fe200048070ff */
[----:B------:R-:W-:Y:S01]  /*a990*/  HADD2.F32 R67, -RZ, R66.H0_H0 ;  /* 0x20000042ff437230 */ /* 0x000fe20000004100 */
[----:B------:R-:W-:Y:S01]  /*a9a0*/  F2FP.SATFINITE.E4M3.F32.PACK_AB_MERGE_C R78, R78, R79, RZ ;  /* 0x0000004f4e4e723e */ /* 0x000fe200048070ff */
[----:B------:R-:W-:Y:S01]  /*a9b0*/  HADD2.F32 R64, -RZ, R64.H1_H1 ;  /* 0x30000040ff407230 */ /* 0x000fe20000004100 */
[----:B------:R-:W-:Y:S01]  /*a9c0*/  F2FP.SATFINITE.E4M3.F32.PACK_AB_MERGE_C R83, R140, R71, R83 ;  /* 0x000000478c53723e */ /* 0x000fe20004807053 */
[-C--:B------:R-:W-:Y:S01]  /*a9d0*/  FMUL.FTZ R71, R65, R69.reuse ;  /* 0x0000004541477220 */ /* 0x080fe20000410000 */
[C---:B------:R-:W-:Y:S01]  /*a9e0*/  FMUL.FTZ R70, R62.reuse, R69 ;  /* 0x000000453e467220 */ /* 0x040fe20000410000 */
[----:B------:R-:W-:Y:S01]  /*a9f0*/  HADD2.F32 R69, -RZ, R68.H1_H1 ;  /* 0x30000044ff457230 */ /* 0x000fe20000004100 */
[----:B------:R-:W-:Y:S01]  /*aa00*/  F2FP.SATFINITE.E4M3.F32.PACK_AB_MERGE_C R80, R75, R72, R78 ;  /* 0x000000484b50723e */ /* 0x000fe2000480704e */
[-C--:B------:R-:W-:Y:S01]  /*aa10*/  FFMA.FTZ R71, R62, R67.reuse, -R71 ;  /* 0x000000433e477223 */ /* 0x080fe20000010847 */
[----:B------:R-:W-:Y:S01]  /*aa20*/  FFMA.FTZ R70, R65, R67, R70 ;  /* 0x0000004341467223 */ /* 0x000fe20000010046 */
[----:B------:R-:W-:-:S02]  /*aa30*/  HADD2.F32 R60, -RZ, R60.H1_H1 ;  /* 0x3000003cff3c7230 */ /* 0x000fc40000004100 */
[----:B------:R-:W-:Y:S01]  /*aa40*/  FMUL.FTZ R67, R64, R69 ;  /* 0x0000004540437220 */ /* 0x000fe20000410000 */
[----:B------:R-:W-:Y:S01]  /*aa50*/  HADD2.F32 R65, -RZ, R66.H1_H1 ;  /* 0x30000042ff417230 */ /* 0x000fe20000004100 */
[----:B------:R-:W-:Y:S01]  /*aa60*/  F2FP.F16.E4M3.UNPACK_B R49, R49.H1 ;  /* 0x00000031ff31723e */ /* 0x000fe200030006ff */
[C---:B------:R-:W-:Y:S01]  /*aa70*/  FMUL.FTZ R69, R60.reuse, R69 ;  /* 0x000000453c457220 */ /* 0x040fe20000410000 */
[----:B------:R-:W-:Y:S02]  /*aa80*/  F2FP.F16.E4M3.UNPACK_B R62, R53.H1 ;  /* 0x00000035ff3e723e */ /* 0x000fe400030006ff */
[-C--:B------:R-:W-:Y:S01]  /*aa90*/  FFMA.FTZ R72, R60, R65.reuse, -R67 ;  /* 0x000000413c487223 */ /* 0x080fe20000010843 */
[----:B------:R-:W-:Y:S01]  /*aaa0*/  F2FP.F16.E4M3.UNPACK_B R60, R54.H1 ;  /* 0x00000036ff3c723e */ /* 0x000fe200030006ff */
[----:B------:R-:W-:Y:S01]  /*aab0*/  FFMA.FTZ R73, R64, R65, R69 ;  /* 0x0000004140497223 */ /* 0x000fe20000010045 */
[----:B------:R-:W-:Y:S01]  /*aac0*/  F2FP.F16.E4M3.UNPACK_B R52, R52.H1 ;  /* 0x00000034ff34723e */ /* 0x000fe200030006ff */
[----:B------:R-:W-:Y:S01]  /*aad0*/  HADD2.F32 R53, -RZ, R49.H0_H0 ;  /* 0x20000031ff357230 */ /* 0x000fe20000004100 */
[----:B------:R-:W-:Y:S01]  /*aae0*/  F2FP.SATFINITE.E4M3.F32.PACK_AB_MERGE_C R76, R77, R76, RZ ;  /* 0x0000004c4d4c723e */ /* 0x000fe200048070ff */
[----:B------:R-:W-:-:S02]  /*aaf0*/  HADD2.F32 R54, -RZ, R62.H0_H0 ;  /* 0x2000003eff367230 */ /* 0x000fc40000004100 */
[----:B------:R-:W-:Y:S01]  /*ab00*/  HADD2.F32 R64, -RZ, R60.H0_H0 ;  /* 0x2000003cff407230 */ /* 0x000fe20000004100 */
[----:B------:R-:W-:Y:S01]  /*ab10*/  F2FP.SATFINITE.E4M3.F32.PACK_AB_MERGE_C R139, R139, R74, R76 ;  /* 0x0000004a8b8b723e */ /* 0x000fe2000480704c */
[----:B------:R-:W-:Y:S02]  /*ab20*/  HADD2.F32 R62, -RZ, R62.H1_H1 ;  /* 0x3000003eff3e7230 */ /* 0x000fe40000004100 */
[----:B------:R-:W-:Y:S02]  /*ab30*/  HADD2.F32 R65, -RZ, R60.H1_H1 ;  /* 0x3000003cff417230 */ /* 0x000fe40000004100 */
[-C--:B------:R-:W-:Y:S01]  /*ab40*/  FMUL.FTZ R66, R54, R64.reuse ;  /* 0x0000004036427220 */ /* 0x080fe20000410000 */
[----:B------:R-:W-:Y:S02]  /*ab50*/  HADD2.F32 R60, -RZ, R52.H0_H0 ;  /* 0x20000034ff3c7230 */ /* 0x000fe40000004100 */
[----:B------:R-:W-:Y:S01]  /*ab60*/  FMUL.FTZ R67, R53, R64 ;  /* 0x0000004035437220 */ /* 0x000fe20000410000 */
[----:B------:R-:W-:-:S02]  /*ab70*/  HADD2.F32 R49, -RZ, R49.H1_H1 ;  /* 0x30000031ff317230 */ /* 0x000fc40000004100 */
[-C--:B------:R-:W-:Y:S01]  /*ab80*/  FMUL.FTZ R64, R62, R65.reuse ;  /* 0x000000413e407220 */ /* 0x080fe20000410000 */
[----:B------:R-:W-:Y:S02]  /*ab90*/  HADD2.F32 R52, -RZ, R52.H1_H1 ;  /* 0x30000034ff347230 */ /* 0x000fe40000004100 */
[----:B------:R-:W-:Y:S01]  /*aba0*/  FFMA.FTZ R75, R54, R60, R67 ;  /* 0x0000003c364b7223 */ /* 0x000fe20000010043 */
[----:B------:R-:W-:Y:S01]  /*abb0*/  F2FP.F16.E4M3.UNPACK_B R67, R50.H1 ;  /* 0x00000032ff43723e */ /* 0x000fe200030006ff */
[----:B------:R-:W-:Y:S01]  /*abc0*/  FMUL.FTZ R65, R49, R65 ;  /* 0x0000004131417220 */ /* 0x000fe20000410000 */
[----:B------:R-:W-:Y:S01]  /*abd0*/  FFMA.FTZ R74, R53, R60, -R66 ;  /* 0x0000003c354a7223 */ /* 0x000fe20000010842 */
[-C--:B------:R-:W-:Y:S01]  /*abe0*/  FFMA.FTZ R77, R49, R52.reuse, -R64 ;  /* 0x00000034314d7223 */ /* 0x080fe20000010840 */
[-C--:B------:R-:W-:Y:S01]  /*abf0*/  F2FP.F16.E4M3.UNPACK_B R49, R51.reuse ;  /* 0x00000033ff31723e */ /* 0x080fe200020006ff */
[----:B------:R-:W-:Y:S01]  /*ac00*/  FFMA.FTZ R76, R62, R52, R65 ;  /* 0x000000343e4c7223 */ /* 0x000fe20000010041 */
[----:B------:R-:W-:Y:S01]  /*ac10*/  F2FP.F16.E4M3.UNPACK_B R51, R51.H1 ;  /* 0x00000033ff33723e */ /* 0x000fe200030006ff */
[----:B------:R-:W-:Y:S01]  /*ac20*/  HADD2.F32 R68, -RZ, R67.H0_H0 ;  /* 0x20000043ff447230 */ /* 0x000fe20000004100 */
[-C--:B------:R-:W-:Y:S01]  /*ac30*/  F2FP.F16.E4M3.UNPACK_B R54, R55.reuse ;  /* 0x00000037ff36723e */ /* 0x080fe200020006ff */
[----:B------:R-:W-:Y:S01]  /*ac40*/  HADD2.F32 R52, -RZ, R49.H0_H0 ;  /* 0x20000031ff347230 */ /* 0x000fe20000004100 */
[----:B------:R-:W-:Y:S01]  /*ac50*/  F2FP.F16.E4M3.UNPACK_B R55, R55.H1 ;  /* 0x00000037ff37723e */ /* 0x000fe200030006ff */
[--C-:B------:R-:W-:Y:S01]  /*ac60*/  HADD2.F32 R53, -RZ, R51.reuse.H0_H0 ;  /* 0x20000033ff357230 */ /* 0x100fe20000004100 */
[----:B------:R-:W-:Y:S01]  /*ac70*/  F2FP.F16.E4M3.UNPACK_B R66, R50 ;  /* 0x00000032ff42723e */ /* 0x000fe200020006ff */
[----:B------:R-:W-:Y:S01]  /*ac80*/  HADD2.F32 R60, -RZ, R54.H0_H0 ;  /* 0x20000036ff3c7230 */ /* 0x000fe20000004100 */
[-C--:B------:R-:W-:Y:S01]  /*ac90*/  F2FP.F16.E4M3.UNPACK_B R62, R48.reuse.H1 ;  /* 0x00000030ff3e723e */ /* 0x080fe200030006ff */
[----:B------:R-:W-:Y:S01]  /*aca0*/  HADD2.F32 R51, -RZ, R51.H1_H1 ;  /* 0x30000033ff337230 */ /* 0x000fe20000004100 */
[----:B------:R-:W-:Y:S01]  /*acb0*/  F2FP.F16.E4M3.UNPACK_B R50, R48 ;  /* 0x00000030ff32723e */ /* 0x000fe200020006ff */
[----:B------:R-:W-:-:S02]  /*acc0*/  HADD2.F32 R69, -RZ, R66.H0_H0 ;  /* 0x20000042ff457230 */ /* 0x000fc40000004100 */
[----:B------:R-:W-:Y:S01]  /*acd0*/  FMUL.FTZ R81, R53, R68 ;  /* 0x0000004435517220 */ /* 0x000fe20000410000 */
[--C-:B------:R-:W-:Y:S01]  /*ace0*/  HADD2.F32 R48, -RZ, R55.reuse.H0_H0 ;  /* 0x20000037ff307230 */ /* 0x100fe20000004100 */
[----:B------:R-:W-:Y:S01]  /*acf0*/  F2FP.SATFINITE.E4M3.F32.PACK_AB_MERGE_C R74, R77, R74, RZ ;  /* 0x0000004a4d4a723e */ /* 0x000fe200048070ff */
[----:B------:R-:W-:Y:S02]  /*ad00*/  HADD2.F32 R64, -RZ, R62.H0_H0 ;  /* 0x2000003eff407230 */ /* 0x000fe40000004100 */
[-C--:B------:R-:W-:Y:S01]  /*ad10*/  FMUL.FTZ R79, R60, R69.reuse ;  /* 0x000000453c4f7220 */ /* 0x080fe20000410000 */
[----:B------:R-:W-:Y:S02]  /*ad20*/  HADD2.F32 R65, -RZ, R50.H0_H0 ;  /* 0x20000032ff417230 */ /* 0x000fe40000004100 */
[----:B------:R-:W-:Y:S01]  /*ad30*/  FMUL.FTZ R78, R48, R68 ;  /* 0x00000044304e7220 */ /* 0x000fe20000410000 */
[----:B------:R-:W-:Y:S01]  /*ad40*/  FMUL.FTZ R69, R52, R69 ;  /* 0x0000004534457220 */ /* 0x000fe20000410000 */
[----:B------:R-:W-:Y:S01]  /*ad50*/  FFMA.FTZ R81, R48, R64, R81 ;  /* 0x0000004030517223 */ /* 0x000fe20000010051 */
[----:B------:R-:W-:-:S02]  /*ad60*/  HADD2.F32 R55, -RZ, R55.H1_H1 ;  /* 0x30000037ff377230 */ /* 0x000fc40000004100 */
[-C--:B------:R-:W-:Y:S01]  /*ad70*/  FFMA.FTZ R79, R52, R65.reuse, -R79 ;  /* 0x00000041344f7223 */ /* 0x080fe2000001084f */
[----:B------:R-:W-:Y:S02]  /*ad80*/  HADD2.F32 R48, -RZ, R67.H1_H1 ;  /* 0x30000043ff307230 */ /* 0x000fe40000004100 */
[----:B------:R-:W-:Y:S01]  /*ad90*/  FFMA.FTZ R69, R60, R65, R69 ;  /* 0x000000413c457223 */ /* 0x000fe20000010045 */
[----:B------:R-:W-:Y:S02]  /*ada0*/  HADD2.F32 R54, -RZ, R54.H1_H1 ;  /* 0x30000036ff367230 */ /* 0x000fe40000004100 */
[----:B------:R-:W-:Y:S01]  /*adb0*/  FFMA.FTZ R78, R53, R64, -R78 ;  /* 0x00000040354e7223 */ /* 0x000fe2000001084e */
[----:B------:R-:W-:Y:S02]  /*adc0*/  HADD2.F32 R66, -RZ, R66.H1_H1 ;  /* 0x30000042ff427230 */ /* 0x000fe40000004100 */
[----:B------:R-:W-:Y:S01]  /*add0*/  FMUL.FTZ R52, R55, R48 ;  /* 0x0000003037347220 */ /* 0x000fe20000410000 */
[----:B------:R-:W-:-:S02]  /*ade0*/  HADD2.F32 R49, -RZ, R49.H1_H1 ;  /* 0x30000031ff317230 */ /* 0x000fc40000004100 */
[----:B------:R-:W-:Y:S01]  /*adf0*/  FMUL.FTZ R60, R51, R48 ;  /* 0x00000030333c7220 */ /* 0x000fe20000410000 */
        /* <DEDUP_REMOVED lines=9> */
[----:B------:R-:W-:Y:S01]  /*ae90*/  F2FP.SATFINITE.E4M3.F32.PACK_AB_MERGE_C R49, R72, R71, R74 ;  /* 0x000000474831723e */ /* 0x000fe2000480704a */
[----:B------:R-:W-:Y:S01]  /*aea0*/  IMAD.MOV.U32 R52, RZ, RZ, R139 ;  /* 0x000000ffff347224 */ /* 0x000fe200078e008b */
[----:B------:R-:W-:Y:S01]  /*aeb0*/  F2FP.SATFINITE.E4M3.F32.PACK_AB_MERGE_C R51, R51, R78, RZ ;  /* 0x0000004e3333723e */ /* 0x000fe200048070ff */
[----:B------:R-:W-:Y:S01]  /*aec0*/  IMAD.MOV.U32 R54, RZ, RZ, R83 ;  /* 0x000000ffff367224 */ /* 0x000fe200078e0053 */
[----:B------:R-:W-:-:S02]  /*aed0*/  F2FP.SATFINITE.E4M3.F32.PACK_AB_MERGE_C R60, R60, R81, RZ ;  /* 0x000000513c3c723e */ /* 0x000fc400048070ff */
[----:B------:R-:W-:Y:S01]  /*aee0*/  F2FP.SATFINITE.E4M3.F32.PACK_AB_MERGE_C R51, R48, R79, R51 ;  /* 0x0000004f3033723e */ /* 0x000fe20004807033 */
[----:B------:R-:W-:Y:S01]  /*aef0*/  IMAD.MOV.U32 R48, RZ, RZ, R80 ;  /* 0x000000ffff307224 */ /* 0x000fe200078e0050 */
[----:B------:R-:W-:Y:S02]  /*af00*/  F2FP.SATFINITE.E4M3.F32.PACK_AB_MERGE_C R55, R50, R69, R60 ;  /* 0x000000453237723e */ /* 0x000fe4000480703c */
[----:B------:R-:W-:Y:S02]  /*af10*/  F2FP.SATFINITE.E4M3.F32.PACK_AB_MERGE_C R53, R73, R70, R75 ;  /* 0x000000464935723e */ /* 0x000fe4000480704b */
[----:B------:R-:W-:-:S07]  /*af20*/  MOV R50, R82 ;  /* 0x0000005200327202 */ /* 0x000fce0000000f00 */
.L_x_359:
[----:B------:R-:W-:Y:S05]  /*af30*/  BSYNC B1 ;  /* 0x0000000000017941 */ /* 0x000fea0003800000 */
.L_x_358:
[----:B-1----:R1:W-:Y:S01]  /*af40*/  STG.E.128 desc[UR42][R58.64], R48 ;  /* 0x000000303a007986 */ /* 0x0023e2000c101d2a */
[----:B------:R-:W-:-:S13]  /*af50*/  ISETP.GE.AND P2, PT, R63, R142, PT ;  /* 0x0000008e3f00720c */ /* 0x000fda0003f46270 */
[----:B------:R-:W-:Y:S05]  /*af60*/  @P2 BRA `(.L_x_336) ;  /* 0x00000004005c2947 */ /* 0x000fea0003800000 */
[--C-:B-1----:R-:W-:Y:S02]  /*af70*/  SHF.R.S32.HI R48, RZ, 0x1f, R63.reuse ;  /* 0x0000001fff307819 */ /* 0x102fe4000001143f */
[----:B------:R-:W-:-:S04]  /*af80*/  IADD3 R63, P2, P3, R100, R128, R63 ;  /* 0x00000080643f7210 */ /* 0x000fc80007b5e03f */
[----:B------:R-:W-:Y:S02]  /*af90*/  IADD3.X R48, R36, R61, R48, P2, P3 ;  /* 0x0000003d24307210 */ /* 0x000fe400017e6430 */
[----:B------:R-:W-:-:S05]  /*afa0*/  IADD3 R56, P2, R63, R56, RZ ;  /* 0x000000383f387210 */ /* 0x000fca0007f5e0ff */
[----:B------:R-:W-:-:S05]  /*afb0*/  IMAD.X R57, R48, 0x1, R57, P2 ;  /* 0x0000000130397824 */ /* 0x000fca00010e0639 */
[----:B--2---:R1:W-:Y:S01]  /*afc0*/  STG.E.128 desc[UR42][R56.64], R52 ;  /* 0x0000003438007986 */ /* 0x0043e2000c101d2a */
[----:B------:R-:W-:Y:S05]  /*afd0*/  BRA `(.L_x_336) ;  /* 0x0000000400407947 */ /* 0x000fea0003800000 */
.L_x_299:
[----:B------:R-:W-:-:S06]  /*afe0*/  UISETP.NE.AND UP0, UPT, UR47, 0x3, UPT ;  /* 0x000000032f00788c */ /* 0x000fcc000bf05270 */
[----:B------:R-:W-:-:S13]  /*aff0*/  PLOP3.LUT P5, PT, PT, PT, UP0, 0x80, 0x0 ;  /* 0x000000000000781c */ /* 0x000fda0003faf008 */
[----:B------:R-:W-:Y:S05]  /*b000*/  @!P5 BRA `(.L_x_360) ;  /* 0x000000000004d947 */ /* 0x000fea0003800000 */
[----:B------:R-:W-:Y:S01]  /*b010*/  BPT.TRAP 0x1 ;  /* 0x000000040000795c */ /* 0x000fe20000300000 */
.L_x_360:
[----:B------:R-:W-:Y:S01]  /*b020*/  LEA R109, R232, R19, 0x3 ;  /* 0x00000013e86d7211 */ /* 0x000fe200078e18ff */
[----:B------:R-:W-:Y:S01]  /*b030*/  IMAD R118, R25, -0x80, R2 ;  /* 0xffffff8019767824 */ /* 0x000fe200078e0202 */
[----:B------:R-:W-:Y:S01]  /*b040*/  SHF.L.U32 R124, R237, 0x1f, RZ ;  /* 0x0000001fed7c7819 */ /* 0x000fe200000006ff */
[----:B------:R-:W-:Y:S01]  /*b050*/  BSSY B1, `(.L_x_361) ;  /* 0x0000006000017945 */ /* 0x000fe20003800000 */
[----:B------:R-:W-:Y:S01]  /*b060*/  SHF.R.S32.HI R49, RZ, 0x1f, R25 ;  /* 0x0000001fff317819 */ /* 0x000fe20000011419 */
[----:B------:R-:W-:Y:S01]  /*b070*/  IMAD R48, R5, R25, RZ ;  /* 0x0000001905307224 */ /* 0x000fe200078e02ff */
[----:B------:R-:W0:Y:S01]  /*b080*/  SYNCS.PHASECHK.TRANS64.TRYWAIT P2, [R109+URZ+0x38890], R124 ;  /* 0x0388907c6d0075a7 */ /* 0x000e22000804017f */
[----:B------:R-:W-:Y:S01]  /*b090*/  VIMNMX R118, R118, 0x80, PT ;  /* 0x0000008076767848 */ /* 0x000fe20003fe0100 */
[----:B0-----:R-:W-:Y:S06]  /*b0a0*/  @!P2 BRA `(.L_x_362) ;  /* 0x0000019400b0a947 */ /* 0x001fec0003800000 */
.L_x_599:
[----:B------:R-:W-:Y:S05]  /*b0b0*/  BSYNC B1 ;  /* 0x0000000000017941 */ /* 0x000fea0003800000 */
.L_x_361:
[----:B------:R-:W-:Y:S01]  /*b0c0*/  ISETP.GE.AND P2, PT, R22, R118, PT ;  /* 0x000000761600720c */ /* 0x000fe20003f46270 */
[----:B------:R-:W-:Y:S01]  /*b0d0*/  IMAD R49, R49, R136, R48 ;  /* 0x0000008831317224 */ /* 0x000fe200078e0230 */
[----:B------:R-:W-:Y:S01]  /*b0e0*/  BSSY B1, `(.L_x_363) ;  /* 0x000000e000017945 */ /* 0x000fe20003800000 */
[----:B------:R-:W-:-:S04]  /*b0f0*/  IMAD.WIDE.U32 R56, R136, R25, RZ ;  /* 0x0000001988387225 */ /* 0x000fc800078e00ff */
[----:B------:R-:W-:-:S06]  /*b100*/  IMAD.IADD R62, R49, 0x1, R57 ;  /* 0x00000001313e7824 */ /* 0x000fcc00078e0239 */
[----:B------:R-:W-:Y:S05]  /*b110*/  @P2 BRA `(.L_x_364) ;  /* 0x0000000000282947 */ /* 0x000fea0003800000 */
[----:B------:R-:W1:Y:S01]  /*b120*/  @!P0 LDS.128 R48, [R114+0x28400] ;  /* 0x0284000072308984 */ /* 0x000e620000000c00 */
[----:B------:R-:W2:Y:S03]  /*b130*/  @!P0 LDC.64 R58, c[0x0][0x2d8] ;  /* 0x0000b600ff3a8b82 */ /* 0x000ea60000000a00 */
[----:B------:R-:W3:Y:S05]  /*b140*/  @!P1 LDS.128 R52, [R114+0x2c400] ;  /* 0x02c4000072349984 */ /* 0x000eea0000000c00 */
[----:B------:R-:W4:Y:S01]  /*b150*/  @!P1 LDC.64 R60, c[0x0][0x2d8] ;  /* 0x0000b600ff3c9b82 */ /* 0x000f220000000a00 */
[----:B--2---:R-:W-:-:S04]  /*b160*/  @!P0 IADD3 R58, P2, P3, R56, R58, R37 ;  /* 0x0000003a383a8210 */ /* 0x004fc80007b5e025 */
[----:B------:R-:W-:Y:S02]  /*b170*/  @!P0 IADD3.X R59, R62, R59, R40, P2, P3 ;  /* 0x0000003b3e3b8210 */ /* 0x000fe400017e6428 */
[----:B----4-:R-:W-:-:S04]  /*b180*/  @!P1 IADD3 R60, P2, P3, R41, R60, R56 ;  /* 0x0000003c293c9210 */ /* 0x010fc80007b5e038 */
[----:B------:R-:W-:Y:S01]  /*b190*/  @!P1 IADD3.X R61, R107, R61, R62, P2, P3 ;  /* 0x0000003d6b3d9210 */ /* 0x000fe200017e643e */
[----:B-1----:R1:W-:Y:S04]  /*b1a0*/  @!P0 STG.E.128 desc[UR42][R58.64], R48 ;  /* 0x000000303a008986 */ /* 0x0023e8000c101d2a */
[----:B---3--:R1:W-:Y:S04]  /*b1b0*/  @!P1 STG.E.128 desc[UR42][R60.64], R52 ;  /* 0x000000343c009986 */ /* 0x0083e8000c101d2a */
.L_x_364:
[----:B------:R-:W-:Y:S05]  /*b1c0*/  BSYNC B1 ;  /* 0x0000000000017941 */ /* 0x000fea0003800000 */
.L_x_363:
[----:B------:R-:W-:Y:S01]  /*b1d0*/  ISETP.GE.AND P2, PT, R234, R118, PT ;  /* 0x00000076ea00720c */ /* 0x000fe20003f46270 */
[----:B------:R-:W-:-:S12]  /*b1e0*/  BSSY B1, `(.L_x_365) ;  /* 0x000000e000017945 */ /* 0x000fd80003800000 */
[----:B------:R-:W-:Y:S05]  /*b1f0*/  @P2 BRA `(.L_x_366) ;  /* 0x0000000000302947 */ /* 0x000fea0003800000 */
[----:B-1----:R-:W1:Y:S01]  /*b200*/  @!P0 LDC.64 R58, c[0x0][0x2d8] ;  /* 0x0000b600ff3a8b82 */ /* 0x002e620000000a00 */
[----:B------:R-:W-:Y:S01]  /*b210*/  IADD3 R60, P2, R92, R56, RZ ;  /* 0x000000385c3c7210 */ /* 0x000fe20007f5e0ff */
[----:B------:R-:W-:Y:S04]  /*b220*/  @!P1 LDS.128 R52, [R114+0x2d400] ;  /* 0x02d4000072349984 */ /* 0x000fe80000000c00 */
[----:B------:R-:W-:Y:S02]  /*b230*/  IMAD.X R48, R62, 0x1, R93, P2 ;  /* 0x000000013e307824 */ /* 0x000fe400010e065d */
[----:B------:R-:W2:Y:S01]  /*b240*/  @!P1 LDC.64 R50, c[0x0][0x2d8] ;  /* 0x0000b600ff329b82 */ /* 0x000ea20000000a00 */
[----:B-1----:R-:W-:-:S04]  /*b250*/  @!P0 IADD3 R58, P2, P3, R60, R58, R37 ;  /* 0x0000003a3c3a8210 */ /* 0x002fc80007b5e025 */
[----:B------:R-:W-:Y:S02]  /*b260*/  @!P0 IADD3.X R59, R48, R59, R40, P2, P3 ;  /* 0x0000003b303b8210 */ /* 0x000fe400017e6428 */
[----:B--2---:R-:W-:-:S04]  /*b270*/  @!P1 IADD3 R60, P2, P3, R41, R50, R60 ;  /* 0x00000032293c9210 */ /* 0x004fc80007b5e03c */
[----:B------:R-:W-:Y:S02]  /*b280*/  @!P1 IADD3.X R61, R107, R51, R48, P2, P3 ;  /* 0x000000336b3d9210 */ /* 0x000fe400017e6430 */
[----:B------:R-:W1:Y:S04]  /*b290*/  @!P0 LDS.128 R48, [R114+0x29400] ;  /* 0x0294000072308984 */ /* 0x000e680000000c00 */
[----:B-1----:R2:W-:Y:S04]  /*b2a0*/  @!P0 STG.E.128 desc[UR42][R58.64], R48 ;  /* 0x000000303a008986 */ /* 0x0025e8000c101d2a */
[----:B------:R2:W-:Y:S02]  /*b2b0*/  @!P1 STG.E.128 desc[UR42][R60.64], R52 ;  /* 0x000000343c009986 */ /* 0x0005e4000c101d2a */
.L_x_366:
[----:B------:R-:W-:Y:S05]  /*b2c0*/  BSYNC B1 ;  /* 0x0000000000017941 */ /* 0x000fea0003800000 */
.L_x_365:
[----:B------:R-:W-:Y:S01]  /*b2d0*/  ISETP.GE.AND P2, PT, R233, R118, PT ;  /* 0x00000076e900720c */ /* 0x000fe20003f46270 */
[----:B------:R-:W-:-:S12]  /*b2e0*/  BSSY B1, `(.L_x_367) ;  /* 0x000000e000017945 */ /* 0x000fd80003800000 */
[----:B------:R-:W-:Y:S05]  /*b2f0*/  @P2 BRA `(.L_x_368) ;  /* 0x0000000000302947 */ /* 0x000fea0003800000 */
[----:B-12---:R-:W1:Y:S01]  /*b300*/  @!P0 LDC.64 R58, c[0x0][0x2d8] ;  /* 0x0000b600ff3a8b82 */ /* 0x006e620000000a00 */
[----:B------:R-:W-:Y:S01]  /*b310*/  LEA R60, P2, R102, R56, 0x6 ;  /* 0x00000038663c7211 */ /* 0x000fe200078430ff */
[----:B------:R-:W-:Y:S03]  /*b320*/  @!P1 LDS.128 R52, [R114+0x2e400] ;  /* 0x02e4000072349984 */ /* 0x000fe60000000c00 */
[----:B------:R-:W-:-:S03]  /*b330*/  IADD3.X R48, R62, R111, RZ, P2, !PT ;  /* 0x0000006f3e307210 */ /* 0x000fc600017fe4ff */
        /* <DEDUP_REMOVED lines=8> */
.L_x_368:
[----:B------:R-:W-:Y:S05]  /*b3c0*/  BSYNC B1 ;  /* 0x0000000000017941 */ /* 0x000fea0003800000 */
.L_x_367:
[----:B------:R-:W-:-:S13]  /*b3d0*/  ISETP.GE.AND P2, PT, R235, R118, PT ;  /* 0x00000076eb00720c */ /* 0x000fda0003f46270 */
[----:B------:R-:W-:Y:S05]  /*b3e0*/  @P2 BRA `(.L_x_336) ;  /* 0x00000000003c2947 */ /* 0x000fea0003800000 */
[----:B-123--:R-:W1:Y:S01]  /*b3f0*/  LDC.64 R48, c[0x0][0x2f0] ;  /* 0x0000bc00ff307b82 */ /* 0x00ee620000000a00 */
[----:B------:R-:W-:Y:S01]  /*b400*/  IMAD.MOV.U32 R57, RZ, RZ, R62 ;  /* 0x000000ffff397224 */ /* 0x000fe200078e003e */
[----:B------:R-:W-:Y:S06]  /*b410*/  @!P1 LDS.128 R52, [R114+0x2f400] ;  /* 0x02f4000072349984 */ /* 0x000fec0000000c00 */
[----:B------:R-:W2:Y:S01]  /*b420*/  @!P0 LDC.64 R50, c[0x0][0x2d8] ;  /* 0x0000b600ff328b82 */ /* 0x000ea20000000a00 */
[----:B-1----:R-:W-:-:S04]  /*b430*/  IMAD.WIDE.U32 R58, R48, 0x60, R56 ;  /* 0x00000060303a7825 */ /* 0x002fc800078e0038 */
[----:B------:R-:W-:-:S04]  /*b440*/  IMAD R49, R49, 0x60, RZ ;  /* 0x0000006031317824 */ /* 0x000fc800078e02ff */
[----:B------:R-:W-:Y:S01]  /*b450*/  IMAD.IADD R48, R59, 0x1, R49 ;  /* 0x000000013b307824 */ /* 0x000fe200078e0231 */
[----:B--2---:R-:W-:-:S04]  /*b460*/  @!P0 IADD3 R56, P2, P3, R58, R50, R37 ;  /* 0x000000323a388210 */ /* 0x004fc80007b5e025 */
[----:B------:R-:W-:Y:S02]  /*b470*/  @!P0 IADD3.X R57, R48, R51, R40, P2, P3 ;  /* 0x0000003330398210 */ /* 0x000fe400017e6428 */
[----:B------:R-:W1:Y:S02]  /*b480*/  @!P1 LDC.64 R50, c[0x0][0x2d8] ;  /* 0x0000b600ff329b82 */ /* 0x000e640000000a00 */
[----:B-1----:R-:W-:-:S04]  /*b490*/  @!P1 IADD3 R58, P2, P3, R41, R50, R58 ;  /* 0x00000032293a9210 */ /* 0x002fc80007b5e03a */
[----:B------:R-:W-:Y:S02]  /*b4a0*/  @!P1 IADD3.X R59, R107, R51, R48, P2, P3 ;  /* 0x000000336b3b9210 */ /* 0x000fe400017e6430 */
[----:B------:R-:W1:Y:S04]  /*b4b0*/  @!P0 LDS.128 R48, [R114+0x2b400] ;  /* 0x02b4000072308984 */ /* 0x000e680000000c00 */
[----:B-1----:R4:W-:Y:S04]  /*b4c0*/  @!P0 STG.E.128 desc[UR42][R56.64], R48 ;  /* 0x0000003038008986 */ /* 0x0029e8000c101d2a */
[----:B------:R4:W-:Y:S02]  /*b4d0*/  @!P1 STG.E.128 desc[UR42][R58.64], R52 ;  /* 0x000000343a009986 */ /* 0x0009e4000c101d2a */
.L_x_336:
[----:B------:R-:W-:Y:S05]  /*b4e0*/  BSYNC B0 ;  /* 0x0000000000007941 */ /* 0x000fea0003800000 */
.L_x_298:
[----:B-1234-:R-:W1:Y:S01]  /*b4f0*/  S2R R48, SR_TID.X ;  /* 0x0000000000307919 */ /* 0x01ee620000002100 */
[----:B------:R-:W-:Y:S01]  /*b500*/  @!PT LDS RZ, [RZ] ;  /* 0x00000000fffff984 */ /* 0x000fe20000000800 */
[----:B------:R-:W-:Y:S01]  /*b510*/  @!PT LDS RZ, [RZ] ;  /* 0x00000000fffff984 */ /* 0x000fe20000000800 */
[----:B------:R-:W-:Y:S01]  /*b520*/  @!PT LDS RZ, [RZ] ;  /* 0x00000000fffff984 */ /* 0x000fe20000000800 */
[----:B------:R-:W-:Y:S01]  /*b530*/  @!PT LDS RZ, [RZ] ;  /* 0x00000000fffff984 */ /* 0x000fe20000000800 */
[----:B------:R2:W-:Y:S06]  /*b540*/  MEMBAR.ALL.CTA ;  /* 0x0000000000007992 */ /* 0x0005ec0000008000 */
[----:B--2---:R-:W2:Y:S01]  /*b550*/  FENCE.VIEW.ASYNC.S ;  /* 0x00000000000073c6 */ /* 0x004ea20000000000 */
[----:B------:R-:W-:Y:S05]  /*b560*/  WARPSYNC.ALL ;  /* 0x0000000000007948 */ /* 0x000fea0003800000 */
[----:B------:R-:W-:Y:S01]  /*b570*/  BSSY B0, `(.L_x_369) ;  /* 0x0000009000007945 */ /* 0x000fe20003800000 */
[----:B-1----:R-:W-:Y:S01]  /*b580*/  LOP3.LUT R48, R48, 0x7f, RZ, 0xc0, !PT ;  /* 0x0000007f30307812 */ /* 0x002fe200078ec0ff */
[----:B--2---:R1:W-:Y:S03]  /*b590*/  BAR.SYNC.DEFER_BLOCKING R133, 0x80 ;  /* 0x000200850000751d */ /* 0x0043e60000010000 */
[----:B------:R-:W-:-:S13]  /*b5a0*/  ISETP.NE.AND P2, PT, R48, RZ, PT ;  /* 0x000000ff3000720c */ /* 0x000fda0003f45270 */
[----:B------:R-:W-:-:S04]  /*b5b0*/  @!P2 IADD3 R48, R109, 0x388a0, RZ ;  /* 0x000388a06d30a810 */ /* 0x000fc80007ffe0ff */
[----:B------:R-:W-:-:S04]  /*b5c0*/  @!P2 PRMT R48, RZ, 0x654, R48 ;  /* 0x00000654ff30a816 */ /* 0x000fc80000000030 */
[----:B------:R1:W-:Y:S01]  /*b5d0*/  @!P2 SYNCS.ARRIVE.TRANS64.RED.A1T0 RZ, [R48+URZ], RZ ;  /* 0x000000ff30ffa9a7 */ /* 0x0003e2000810043f */
[----:B------:R-:W-:Y:S05]  /*b5e0*/  @!P5 BRA `(.L_x_370) ;  /* 0x000000000004d947 */ /* 0x000fea0003800000 */
[----:B------:R-:W-:Y:S01]  /*b5f0*/  BPT.TRAP 0x1 ;  /* 0x000000040000795c */ /* 0x000fe20000300000 */
.L_x_370:
[----:B------:R-:W-:Y:S05]  /*b600*/  BSYNC B0 ;  /* 0x0000000000007941 */ /* 0x000fea0003800000 */
.L_x_369:
[----:B------:R-:W2:Y:S01]  /*b610*/  SYNCS.PHASECHK.TRANS64.TRYWAIT P3, [R109+URZ+0x388b0], R124 ;  /* 0x0388b07c6d0075a7 */ /* 0x000ea2000806017f */
[----:B------:R-:W-:Y:S01]  /*b620*/  ULDC UR41, c[0x0][0x2e4] ;  /* 0x0000b90000297ab9 */ /* 0x000fe20000000800 */
[----:B------:R-:W-:Y:S01]  /*b630*/  ULDC.64 UR36, c[0x0][0x318] ;  /* 0x0000c60000247ab9 */ /* 0x000fe20000000a00 */
[----:B------:R-:W-:Y:S01]  /*b640*/  ULDC.64 UR38, c[0x0][0x308] ;  /* 0x0000c20000267ab9 */ /* 0x000fe20000000a00 */
[----:B------:R-:W-:Y:S04]  /*b650*/  BSSY B0, `(.L_x_371) ;  /* 0x0000002000007945 */ /* 0x000fe80003800000 */
[----:B--2---:R-:W-:Y:S05]  /*b660*/  @!P3 BRA `(.L_x_372) ;  /* 0x000001900054b947 */ /* 0x004fea0003800000 */
.L_x_600:
[----:B------:R-:W-:Y:S05]  /*b670*/  BSYNC B0 ;  /* 0x0000000000007941 */ /* 0x000fea0003800000 */
.L_x_371:
[----:B------:R-:W-:Y:S01]  /*b680*/  ISETP.GE.AND P3, PT, R22, R118, PT ;  /* 0x000000761600720c */ /* 0x000fe20003f66270 */
[----:B------:R-:W-:Y:S01]  /*b690*/  BSSY B0, `(.L_x_373) ;  /* 0x0000010000007945 */ /* 0x000fe20003800000 */
[----:B------:R-:W-:-:S11]  /*b6a0*/  IMAD.WIDE R52, R25, 0x80, R44 ;  /* 0x0000008019347825 */ /* 0x000fd600078e022c */
[----:B------:R-:W-:Y:S05]  /*b6b0*/  @P3 BRA `(.L_x_374) ;  /* 0x0000000000343947 */ /* 0x000fea0003800000 */
[----:B-1----:R-:W-:Y:S02]  /*b6c0*/  IMAD.MOV.U32 R48, RZ, RZ, R98 ;  /* 0x000000ffff307224 */ /* 0x002fe400078e0062 */
[----:B------:R-:W-:Y:S02]  /*b6d0*/  IMAD.MOV.U32 R49, RZ, RZ, R108 ;  /* 0x000000ffff317224 */ /* 0x000fe400078e006c */
[----:B------:R-:W-:Y:S02]  /*b6e0*/  IMAD R51, R53, UR36, RZ ;  /* 0x0000002435337c24 */ /* 0x000fe4000f8e02ff */
[----:B------:R-:W-:-:S04]  /*b6f0*/  IMAD.WIDE.U32 R48, R52, UR36, R48 ;  /* 0x0000002434307c25 */ /* 0x000fc8000f8e0030 */
[----:B------:R-:W-:Y:S01]  /*b700*/  IMAD R51, R52, UR37, R51 ;  /* 0x0000002534337c24 */ /* 0x000fe2000f8e0233 */
[----:B------:R-:W-:-:S04]  /*b710*/  IADD3 R54, P3, R48, UR38, RZ ;  /* 0x0000002630367c10 */ /* 0x000fc8000ff7e0ff */
[----:B------:R-:W-:Y:S02]  /*b720*/  IADD3.X R55, R49, UR39, R51, P3, !PT ;  /* 0x0000002731377c10 */ /* 0x000fe40009ffe433 */
[----:B------:R-:W-:-:S13]  /*b730*/  ISETP.GE.AND P3, PT, R16, UR41, PT ;  /* 0x0000002910007c0c */ /* 0x000fda000bf66270 */
[----:B------:R-:W1:Y:S04]  /*b740*/  @!P3 LDS.128 R48, [R114+0x10400] ;  /* 0x010400007230b984 */ /* 0x000e680000000c00 */
[----:B-1----:R-:W-:Y:S01]  /*b750*/  @!P3 STG.E.128 desc[UR42][R54.64], R48 ;  /* 0x000000303600b986 */ /* 0x002fe2000c101d2a */
[----:B------:R-:W-:-:S13]  /*b760*/  ISETP.GE.AND P3, PT, R6, UR41, PT ;  /* 0x0000002906007c0c */ /* 0x000fda000bf66270 */
[----:B------:R-:W1:Y:S04]  /*b770*/  @!P3 LDS.128 R48, [R114+0x14400] ;  /* 0x014400007230b984 */ /* 0x000e680000000c00 */
[----:B-1----:R3:W-:Y:S02]  /*b780*/  @!P3 STG.E.128 desc[UR42][R54.64+0x80], R48 ;  /* 0x000080303600b986 */ /* 0x0027e4000c101d2a */
.L_x_374:
[----:B------:R-:W-:Y:S05]  /*b790*/  BSYNC B0 ;  /* 0x0000000000007941 */ /* 0x000fea0003800000 */
.L_x_373:
[----:B------:R-:W-:Y:S01]  /*b7a0*/  ISETP.GE.AND P3, PT, R234, R118, PT ;  /* 0x00000076ea00720c */ /* 0x000fe20003f66270 */
[----:B------:R-:W-:-:S12]  /*b7b0*/  BSSY B0, `(.L_x_375) ;  /* 0x0000011000007945 */ /* 0x000fd80003800000 */
[----:B------:R-:W-:Y:S05]  /*b7c0*/  @P3 BRA `(.L_x_376) ;  /* 0x00000000003c3947 */ /* 0x000fea0003800000 */
[----:B---3--:R-:W-:Y:S01]  /*b7d0*/  IADD3 R51, P3, R52, 0x20, RZ ;  /* 0x0000002034337810 */ /* 0x008fe20007f7e0ff */
[----:B-1----:R-:W-:Y:S02]  /*b7e0*/  IMAD.MOV.U32 R48, RZ, RZ, R98 ;  /* 0x000000ffff307224 */ /* 0x002fe400078e0062 */
[----:B------:R-:W-:Y:S01]  /*b7f0*/  IMAD.MOV.U32 R49, RZ, RZ, R108 ;  /* 0x000000ffff317224 */ /* 0x000fe200078e006c */
[----:B------:R-:W-:Y:S01]  /*b800*/  IADD3.X R50, RZ, R53, RZ, P3, !PT ;  /* 0x00000035ff327210 */ /* 0x000fe20001ffe4ff */
[----:B------:R-:W-:-:S04]  /*b810*/  IMAD.WIDE.U32 R48, R51, UR36, R48 ;  /* 0x0000002433307c25 */ /* 0x000fc8000f8e0030 */
[----:B------:R-:W-:Y:S01]  /*b820*/  IMAD R50, R50, UR36, RZ ;  /* 0x0000002432327c24 */ /* 0x000fe2000f8e02ff */
[----:B------:R-:W-:-:S03]  /*b830*/  IADD3 R54, P3, R48, UR38, RZ ;  /* 0x0000002630367c10 */ /* 0x000fc6000ff7e0ff */
[----:B------:R-:W-:-:S05]  /*b840*/  IMAD R51, R51, UR37, R50 ;  /* 0x0000002533337c24 */ /* 0x000fca000f8e0232 */
[----:B------:R-:W-:Y:S02]  /*b850*/  IADD3.X R55, R49, UR39, R51, P3, !PT ;  /* 0x0000002731377c10 */ /* 0x000fe40009ffe433 */
[----:B------:R-:W-:-:S13]  /*b860*/  ISETP.GE.AND P3, PT, R16, UR41, PT ;  /* 0x0000002910007c0c */ /* 0x000fda000bf66270 */
[----:B------:R-:W1:Y:S04]  /*b870*/  @!P3 LDS.128 R48, [R114+0x11400] ;  /* 0x011400007230b984 */ /* 0x000e680000000c00 */
[----:B-1----:R-:W-:Y:S01]  /*b880*/  @!P3 STG.E.128 desc[UR42][R54.64], R48 ;  /* 0x000000303600b986 */ /* 0x002fe2000c101d2a */
[----:B------:R-:W-:-:S13]  /*b890*/  ISETP.GE.AND P3, PT, R6, UR41, PT ;  /* 0x0000002906007c0c */ /* 0x000fda000bf66270 */
[----:B------:R-:W1:Y:S04]  /*b8a0*/  @!P3 LDS.128 R48, [R114+0x15400] ;  /* 0x015400007230b984 */ /* 0x000e680000000c00 */
[----:B-1----:R4:W-:Y:S02]  /*b8b0*/  @!P3 STG.E.128 desc[UR42][R54.64+0x80], R48 ;  /* 0x000080303600b986 */ /* 0x0029e4000c101d2a */
.L_x_376:
[----:B------:R-:W-:Y:S05]  /*b8c0*/  BSYNC B0 ;  /* 0x0000000000007941 */ /* 0x000fea0003800000 */
.L_x_375:
[----:B------:R-:W-:Y:S01]  /*b8d0*/  ISETP.GE.AND P3, PT, R233, R118, PT ;  /* 0x00000076e900720c */ /* 0x000fe20003f66270 */
[----:B------:R-:W-:-:S12]  /*b8e0*/  BSSY B0, `(.L_x_377) ;  /* 0x0000011000007945 */ /* 0x000fd80003800000 */
[----:B------:R-:W-:Y:S05]  /*b8f0*/  @P3 BRA `(.L_x_378) ;  /* 0x00000000003c3947 */ /* 0x000fea0003800000 */
[----:B---34-:R-:W-:Y:S01]  /*b900*/  IADD3 R51, P3, R52, 0x40, RZ ;  /* 0x0000004034337810 */ /* 0x018fe20007f7e0ff */
        /* <DEDUP_REMOVED lines=14> */
.L_x_378:
[----:B------:R-:W-:Y:S05]  /*b9f0*/  BSYNC B0 ;  /* 0x0000000000007941 */ /* 0x000fea0003800000 */
.L_x_377:
[----:B------:R-:W-:Y:S01]  /*ba00*/  ISETP.GE.AND P3, PT, R235, R118, PT ;  /* 0x00000076eb00720c */ /* 0x000fe20003f66270 */
[----:B------:R-:W-:-:S12]  /*ba10*/  BSSY B0, `(.L_x_379) ;  /* 0x0000011000007945 */ /* 0x000fd80003800000 */
[----:B------:R-:W-:Y:S05]  /*ba20*/  @P3 BRA `(.L_x_380) ;  /* 0x00000000003c3947 */ /* 0x000fea0003800000 */
[----:B-1-34-:R-:W-:Y:S01]  /*ba30*/  IADD3 R51, P3, R52, 0x60, RZ ;  /* 0x0000006034337810 */ /* 0x01afe20007f7e0ff */
[----:B------:R-:W-:Y:S02]  /*ba40*/  IMAD.MOV.U32 R48, RZ, RZ, R98 ;  /* 0x000000ffff307224 */ /* 0x000fe400078e0062 */
[----:B------:R-:W-:Y:S01]  /*ba50*/  IMAD.MOV.U32 R49, RZ, RZ, R108 ;  /* 0x000000ffff317224 */ /* 0x000fe200078e006c */
[----:B------:R-:W-:Y:S01]  /*ba60*/  IADD3.X R52, RZ, R53, RZ, P3, !PT ;  /* 0x00000035ff347210 */ /* 0x000fe20001ffe4ff */
[----:B------:R-:W-:-:S04]  /*ba70*/  IMAD.WIDE.U32 R48, R51, UR36, R48 ;  /* 0x0000002433307c25 */ /* 0x000fc8000f8e0030 */
[----:B------:R-:W-:-:S04]  /*ba80*/  IMAD R52, R52, UR36, RZ ;  /* 0x0000002434347c24 */ /* 0x000fc8000f8e02ff */
        /* <DEDUP_REMOVED lines=9> */
.L_x_380:
[----:B------:R-:W-:Y:S05]  /*bb20*/  BSYNC B0 ;  /* 0x0000000000007941 */ /* 0x000fea0003800000 */
.L_x_379:
[----:B------:R-:W-:Y:S01]  /*bb30*/  @!PT LDS RZ, [RZ] ;  /* 0x00000000fffff984 */ /* 0x000fe20000000800 */
[----:B------:R-:W-:Y:S01]  /*bb40*/  @!PT LDS RZ, [RZ] ;  /* 0x00000000fffff984 */ /* 0x000fe20000000800 */
[----:B------:R-:W-:Y:S01]  /*bb50*/  @!PT LDS RZ, [RZ] ;  /* 0x00000000fffff984 */ /* 0x000fe20000000800 */
[----:B------:R-:W-:Y:S01]  /*bb60*/  @!PT LDS RZ, [RZ] ;  /* 0x00000000fffff984 */ /* 0x000fe20000000800 */
[----:B------:R5:W-:Y:S06]  /*bb70*/  MEMBAR.ALL.CTA ;  /* 0x0000000000007992 */ /* 0x000bec0000008000 */
[----:B-----5:R-:W5:Y:S01]  /*bb80*/  FENCE.VIEW.ASYNC.S ;  /* 0x00000000000073c6 */ /* 0x020f620000000000 */
[----:B0-2---:R-:W-:Y:S01]  /*bb90*/  @!P2 IADD3 R109, R109, 0x388c0, RZ ;  /* 0x000388c06d6da810 */ /* 0x005fe20007ffe0ff */
[----:B------:R-:W-:Y:S01]  /*bba0*/  VIADD R232, R232, 0x1 ;  /* 0x00000001e8e87836 */ /* 0x000fe20000000000 */
[----:B-----5:R0:W-:Y:S01]  /*bbb0*/  BAR.SYNC.DEFER_BLOCKING R133, 0x80 ;  /* 0x000200850000751d */ /* 0x0201e20000010000 */
[----:B------:R-:W-:-:S02]  /*bbc0*/  ISETP.NE.AND P3, PT, R110, RZ, PT ;  /* 0x000000ff6e00720c */ /* 0x000fc40003f65270 */
[----:B------:R-:W-:-:S04]  /*bbd0*/  @!P2 PRMT R109, RZ, 0x654, R109 ;  /* 0x00000654ff6da816 */ /* 0x000fc8000000006d */
[----:B------:R0:W-:Y:S01]  /*bbe0*/  @!P2 SYNCS.ARRIVE.TRANS64.RED.A1T0 RZ, [R109+URZ], RZ ;  /* 0x000000ff6dffa9a7 */ /* 0x0001e2000810043f */
[----:B------:R-:W-:-:S04]  /*bbf0*/  ISETP.NE.AND P2, PT, R232, 0x2, PT ;  /* 0x00000002e800780c */ /* 0x000fc80003f45270 */
[----:B-1-34-:R-:W-:Y:S02]  /*bc00*/  SEL R48, RZ, 0x1, P2 ;  /* 0x00000001ff307807 */ /* 0x01afe40001000000 */
[----:B------:R-:W-:Y:S02]  /*bc10*/  SEL R232, R232, RZ, P2 ;  /* 0x000000ffe8e87207 */ /* 0x000fe40001000000 */
[----:B------:R-:W-:Y:S01]  /*bc20*/  LOP3.LUT R237, R237, R48, RZ, 0x3c, !PT ;  /* 0x00000030eded7212 */ /* 0x000fe200078e3cff */
[----:B0-----:R-:W-:Y:S06]  /*bc30*/  @P3 BRA `(.L_x_381) ;  /* 0xffffff6400dc3947 */ /* 0x001fec000383ffff */
[----:B------:R-:W0:Y:S01]  /*bc40*/  S2R R49, SR_TID.X ;  /* 0x0000000000317919 */ /* 0x000e220000002100 */
[----:B------:R-:W-:Y:S02]  /*bc50*/  PLOP3.LUT P0, PT, PT, PT, PT, 0x8, 0x0 ;  /* 0x000000000000781c */ /* 0x000fe40003f0e170 */
[----:B0-----:R-:W-:-:S04]  /*bc60*/  SHF.R.U32.HI R49, RZ, 0x7, R49 ;  /* 0x00000007ff317819 */ /* 0x001fc80000011631 */
[----:B------:R-:W-:-:S13]  /*bc70*/  ISETP.NE.AND P3, PT, R49, 0x1, PT ;  /* 0x000000013100780c */ /* 0x000fda0003f65270 */
[----:B------:R-:W-:Y:S06]  /*bc80*/  @!P3 BAR.ARV 0x9, 0x100 ;  /* 0x024400000000bb1d */ /* 0x000fec0000002000 */
.L_x_293:
[----:B------:R-:W0:Y:S01]  /*bc90*/  LDC R0, c[0x0][0x428] ;  /* 0x00010a00ff007b82 */ /* 0x000e220000000800 */
[----:B------:R-:W-:Y:S01]  /*bca0*/  IMAD.MOV.U32 R26, RZ, RZ, R126 ;  /* 0x000000ffff1a7224 */ /* 0x000fe200078e007e */
[----:B------:R-:W-:Y:S02]  /*bcb0*/  ISETP.GE.AND P2, PT, R127, 0x1, PT ;  /* 0x000000017f00780c */ /* 0x000fe40003f46270 */
[----:B------:R-:W-:Y:S02]  /*bcc0*/  CS2R R154, SRZ ;  /* 0x00000000009a7805 */ /* 0x000fe4000001ff00 */
[----:B------:R-:W-:Y:S01]  /*bcd0*/  PLOP3.LUT P1, PT, PT, PT, PT, 0x80, 0x0 ;  /* 0x000000000000781c */ /* 0x000fe20003f2f070 */
[----:B------:R-:W-:Y:S01]  /*bce0*/  IMAD.MOV.U32 R54, RZ, RZ, RZ ;  /* 0x000000ffff367224 */ /* 0x000fe200078e00ff */
[----:B------:R-:W-:Y:S02]  /*bcf0*/  MOV R151, RZ ;  /* 0x000000ff00977202 */ /* 0x000fe40000000f00 */
[----:B------:R-:W-:-:S02]  /*bd00*/  CS2R R116, SRZ ;  /* 0x0000000000747805 */ /* 0x000fc4000001ff00 */
[----:B------:R-:W-:Y:S02]  /*bd10*/  CS2R R112, SRZ ;  /* 0x0000000000707805 */ /* 0x000fe4000001ff00 */
[----:B------:R-:W-:Y:S02]  /*bd20*/  CS2R R70, SRZ ;  /* 0x0000000000467805 */ /* 0x000fe4000001ff00 */
[----:B------:R-:W-:Y:S01]  /*bd30*/  CS2R R50, SRZ ;  /* 0x0000000000327805 */ /* 0x000fe2000001ff00 */
[----:B------:R-:W-:Y:S01]  /*bd40*/  IMAD.MOV.U32 R63, RZ, RZ, RZ ;  /* 0x000000ffff3f7224 */ /* 0x000fe200078e00ff */
        /* <DEDUP_REMOVED lines=9> */
[----:B------:R-:W-:Y:S02]  /*bde0*/  MOV R106, RZ ;  /* 0x000000ff006a7202 */ /* 0x000fe40000000f00 */
[----:B------:R-:W-:Y:S02]  /*bdf0*/  CS2R R42, SRZ ;  /* 0x00000000002a7805 */ /* 0x000fe4000001ff00 */
[----:B------:R-:W-:Y:S02]  /*be00*/  CS2R R88, SRZ ;  /* 0x0000000000587805 */ /* 0x000fe4000001ff00 */
[----:B0-----:R-:W-:Y:S02]  /*be10*/  ISETP.NE.AND P3, PT, R0, 0x1, PT ;  /* 0x000000010000780c */ /* 0x001fe40003f65270 */
[----:B------:R-:W-:Y:S02]  /*be20*/  CS2R R94, SRZ ;  /* 0x00000000005e7805 */ /* 0x000fe4000001ff00 */
[----:B------:R-:W-:Y:S01]  /*be30*/  CS2R R58, SRZ ;  /* 0x00000000003a7805 */ /* 0x000fe2000001ff00 */
[----:B------:R-:W-:Y:S01]  /*be40*/  IMAD.MOV.U32 R102, RZ, RZ, RZ ;  /* 0x000000ffff667224 */ /* 0x000fe200078e00ff */
[----:B------:R-:W-:-:S02]  /*be50*/  CS2R R84, SRZ ;  /* 0x0000000000547805 */ /* 0x000fc4000001ff00 */
[----:B------:R-:W-:Y:S02]  /*be60*/  CS2R R80, SRZ ;  /* 0x0000000000507805 */ /* 0x000fe4000001ff00 */
[----:B------:R-:W-:Y:S01]  /*be70*/  CS2R R98, SRZ ;  /* 0x0000000000627805 */ /* 0x000fe2000001ff00 */
[----:B------:R-:W-:Y:S01]  /*be80*/  IMAD.MOV.U32 R110, RZ, RZ, RZ ;  /* 0x000000ffff6e7224 */ /* 0x000fe200078e00ff */
[----:B------:R-:W-:Y:S02]  /*be90*/  CS2R R82, SRZ ;  /* 0x0000000000527805 */ /* 0x000fe4000001ff00 */
[----:B------:R-:W-:Y:S02]  /*bea0*/  CS2R R76, SRZ ;  /* 0x00000000004c7805 */ /* 0x000fe4000001ff00 */
[----:B------:R-:W-:Y:S02]  /*beb0*/  CS2R R68, SRZ ;  /* 0x0000000000447805 */ /* 0x000fe4000001ff00 */
[----:B------:R-:W-:-:S02]  /*bec0*/  CS2R R160, SRZ ;  /* 0x0000000000a07805 */ /* 0x000fc4000001ff00 */
[----:B------:R-:W-:Y:S01]  /*bed0*/  CS2R R38, SRZ ;  /* 0x0000000000267805 */ /* 0x000fe2000001ff00 */
[----:B------:R-:W0:Y:S01]  /*bee0*/  @P3 LDC R3, c[0x0][0x42c] ;  /* 0x00010b00ff033b82 */ /* 0x000e220000000800 */
[----:B------:R-:W-:Y:S02]  /*bef0*/  CS2R R72, SRZ ;  /* 0x0000000000487805 */ /* 0x000fe4000001ff00 */
[----:B------:R-:W-:Y:S02]  /*bf00*/  CS2R R64, SRZ ;  /* 0x0000000000407805 */ /* 0x000fe4000001ff00 */
[----:B------:R-:W-:Y:S02]  /*bf10*/  CS2R R78, SRZ ;  /* 0x00000000004e7805 */ /* 0x000fe4000001ff00 */
[----:B------:R-:W-:Y:S02]  /*bf20*/  CS2R R60, SRZ ;  /* 0x00000000003c7805 */ /* 0x000fe4000001ff00 */
[----:B------:R-:W-:-:S02]  /*bf30*/  CS2R R56, SRZ ;  /* 0x0000000000387805 */ /* 0x000fc4000001ff00 */
[----:B------:R-:W-:Y:S02]  /*bf40*/  CS2R R162, SRZ ;  /* 0x0000000000a27805 */ /* 0x000fe4000001ff00 */
[----:B------:R-:W-:Y:S01]  /*bf50*/  CS2R R158, SRZ ;  /* 0x00000000009e7805 */ /* 0x000fe2000001ff00 */
[----:B------:R-:W1:Y:S01]  /*bf60*/  @P3 LDC R0, c[0x0][0x430] ;  /* 0x00010c00ff003b82 */ /* 0x000e620000000800 */
[----:B------:R-:W-:Y:S02]  /*bf70*/  MOV R75, RZ ;  /* 0x000000ff004b7202 */ /* 0x000fe40000000f00 */
[----:B------:R-:W-:Y:S02]  /*bf80*/  CS2R R52, SRZ ;  /* 0x0000000000347805 */ /* 0x000fe4000001ff00 */
[----:B------:R-:W-:Y:S02]  /*bf90*/  CS2R R40, SRZ ;  /* 0x0000000000287805 */ /* 0x000fe4000001ff00 */
[----:B------:R-:W-:-:S02]  /*bfa0*/  CS2R R128, SRZ ;  /* 0x0000000000807805 */ /* 0x000fc4000001ff00 */
[----:B------:R-:W-:Y:S02]  /*bfb0*/  CS2R R48, SRZ ;  /* 0x0000000000307805 */ /* 0x000fe4000001ff00 */
[----:B------:R-:W-:Y:S02]  /*bfc0*/  CS2R R44, SRZ ;  /* 0x00000000002c7805 */ /* 0x000fe4000001ff00 */
[----:B------:R-:W-:Y:S02]  /*bfd0*/  CS2R R156, SRZ ;  /* 0x00000000009c7805 */ /* 0x000fe4000001ff00 */
[----:B------:R-:W-:Y:S01]  /*bfe0*/  CS2R R36, SRZ ;  /* 0x0000000000247805 */ /* 0x000fe2000001ff00 */
[----:B------:R-:W-:Y:S01]  /*bff0*/  IMAD.MOV.U32 R133, RZ, RZ, RZ ;  /* 0x000000ffff857224 */ /* 0x000fe200078e00ff */
[----:B------:R-:W-:Y:S02]  /*c000*/  CS2R R32, SRZ ;  /* 0x0000000000207805 */ /* 0x000fe4000001ff00 */
[----:B------:R-:W-:Y:S01]  /*c010*/  CS2R R148, SRZ ;  /* 0x0000000000947805 */ /* 0x000fe2000001ff00 */
[----:B------:R-:W-:Y:S01]  /*c020*/  IMAD.MOV.U32 R67, RZ, RZ, RZ ;  /* 0x000000ffff437224 */ /* 0x000fe200078e00ff */
[----:B------:R-:W-:-:S02]  /*c030*/  CS2R R28, SRZ ;  /* 0x00000000001c7805 */ /* 0x000fc4000001ff00 */
[----:B------:R-:W-:Y:S02]  /*c040*/  CS2R R164, SRZ ;  /* 0x0000000000a47805 */ /* 0x000fe4000001ff00 */
[----:B------:R-:W-:Y:S01]  /*c050*/  CS2R R136, SRZ ;  /* 0x0000000000887805 */ /* 0x000fe2000001ff00 */
[----:B0-----:R-:W-:Y:S01]  /*c060*/  @P3 IMAD.HI.U32 R3, R126, R3, RZ ;  /* 0x000000037e033227 */ /* 0x001fe200078e00ff */
[----:B------:R-:W-:Y:S02]  /*c070*/  CS2R R24, SRZ ;  /* 0x0000000000187805 */ /* 0x000fe4000001ff00 */
[----:B------:R-:W-:Y:S02]  /*c080*/  CS2R R10, SRZ ;  /* 0x00000000000a7805 */ /* 0x000fe4000001ff00 */
[----:B------:R-:W-:Y:S02]  /*c090*/  CS2R R20, SRZ ;  /* 0x0000000000147805 */ /* 0x000fe4000001ff00 */
[----:B------:R-:W-:-:S02]  /*c0a0*/  CS2R R8, SRZ ;  /* 0x0000000000087805 */ /* 0x000fc4000001ff00 */
[----:B------:R-:W-:Y:S02]  /*c0b0*/  CS2R R144, SRZ ;  /* 0x0000000000907805 */ /* 0x000fe4000001ff00 */
[----:B------:R-:W-:Y:S02]  /*c0c0*/  CS2R R34, SRZ ;  /* 0x0000000000227805 */ /* 0x000fe4000001ff00 */
[----:B------:R-:W-:Y:S02]  /*c0d0*/  CS2R R14, SRZ ;  /* 0x00000000000e7805 */ /* 0x000fe4000001ff00 */
[----:B-1----:R-:W-:Y:S02]  /*c0e0*/  @P3 SHF.R.U32.HI R26, RZ, R0, R3 ;  /* 0x00000000ff1a3219 */ /* 0x002fe40000011603 */
[----:B------:R-:W-:Y:S02]  /*c0f0*/  CS2R R6, SRZ ;  /* 0x0000000000067805 */ /* 0x000fe4000001ff00 */
[----:B------:R-:W-:-:S02]  /*c100*/  CS2R R166, SRZ ;  /* 0x0000000000a67805 */ /* 0x000fc4000001ff00 */
[----:B------:R-:W-:Y:S02]  /*c110*/  CS2R R140, SRZ ;  /* 0x00000000008c7805 */ /* 0x000fe4000001ff00 */
[----:B------:R-:W-:Y:S01]  /*c120*/  CS2R R4, SRZ ;  /* 0x0000000000047805 */ /* 0x000fe2000001ff00 */
[----:B------:R0:W-:Y:S01]  /*c130*/  STL [R1+0x14], R26 ;  /* 0x0000141a01007387 */ /* 0x0001e20000100800 */
[----:B------:R-:W-:Y:S02]  /*c140*/  CS2R R30, SRZ ;  /* 0x00000000001e7805 */ /* 0x000fe4000001ff00 */
[----:B------:R-:W-:Y:S02]  /*c150*/  CS2R R168, SRZ ;  /* 0x0000000000a87805 */ /* 0x000fe4000001ff00 */
[----:B------:R-:W-:Y:S01]  /*c160*/  MOV R120, RZ ;  /* 0x000000ff00787202 */ /* 0x000fe20000000f00 */
[----:B------:R-:W-:Y:S02]  /*c170*/  IMAD.MOV.U32 R12, RZ, RZ, RZ ;  /* 0x000000ffff0c7224 */ /* 0x000fe400078e00ff */
[----:B------:R-:W-:Y:S01]  /*c180*/  IMAD.MOV.U32 R3, RZ, RZ, RZ ;  /* 0x000000ffff037224 */ /* 0x000fe200078e00ff */
[----:B------:R-:W-:Y:S06]  /*c190*/  @P0 BRA `(.L_x_382) ;  /* 0x00000000000c0947 */ /* 0x000fec0003800000 */
[----:B------:R-:W1:Y:S01]  /*c1a0*/  FENCE.VIEW.ASYNC.G ;  /* 0x00000000000073c6 */ /* 0x000e620000000100 */
[----:B------:R-:W-:Y:S05]  /*c1b0*/  WARPSYNC.ALL ;  /* 0x0000000000007948 */ /* 0x000fea0003800000 */
[----:B-1----:R-:W-:Y:S06]  /*c1c0*/  BAR.ARV 0xc, 0x180 ;  /* 0x0306000000007b1d */ /* 0x002fec0000002000 */
.L_x_382:
[----:B------:R-:W-:Y:S01]  /*c1d0*/  MOV R13, RZ ;  /* 0x000000ff000d7202 */ /* 0x000fe20000000f00 */
[----:B------:R-:W-:Y:S01]  /*c1e0*/  IMAD.MOV.U32 R0, RZ, RZ, RZ ;  /* 0x000000ffff007224 */ /* 0x000fe200078e00ff */
[----:B------:R-:W-:Y:S06]  /*c1f0*/  @!P2 BRA `(.L_x_383) ;  /* 0x000000e40080a947 */ /* 0x000fec0003800000 */
[----:B------:R-:W1:Y:S01]  /*c200*/  S2R R2, SR_TID.X ;  /* 0x0000000000027919 */ /* 0x000e620000002100 */
[----:B------:R-:W-:Y:S01]  /*c210*/  UMOV UR4, 0xffffffff ;  /* 0xffffffff00047882 */ /* 0x000fe20000000000 */
[----:B-1----:R-:W-:-:S05]  /*c220*/  VIADD R30, R2, 0xffffff80 ;  /* 0xffffff80021e7836 */ /* 0x002fca0000000000 */
[----:B------:R-:W-:-:S04]  /*c230*/  SHF.R.S32.HI R33, RZ, 0x1f, R30 ;  /* 0x0000001fff217819 */ /* 0x000fc8000001141e */
[----:B------:R-:W-:-:S04]  /*c240*/  LEA.HI R31, R33, R30, RZ, 0x7 ;  /* 0x0000001e211f7211 */ /* 0x000fc800078f38ff */
[----:B------:R-:W-:Y:S01]  /*c250*/  SHF.R.S32.HI R13, RZ, 0x7, R31 ;  /* 0x00000007ff0d7819 */ /* 0x000fe2000001141f */
[----:B------:R-:W-:Y:S06]  /*c260*/  BRA.DIV UR4, `(.L_x_384) ;  /* 0x0000018604687947 */ /* 0x000fec000b800000 */
[----:B------:R-:W1:Y:S04]  /*c270*/  SHFL.IDX PT, R0, R13, RZ, 0x1f ;  /* 0x00001fff0d007589 */ /* 0x000e6800000e0000 */
[----:B-1----:R1:W-:Y:S02]  /*c280*/  STL [R1+0x8], R0 ;  /* 0x0000080001007387 */ /* 0x0023e40000100800 */
.L_x_603:
[----:B------:R-:W1:Y:S02]  /*c290*/  LDL R2, [R1+0x8] ;  /* 0x0000080001027983 */ /* 0x000e640000100800 */
[----:B-1----:R-:W-:-:S04]  /*c2a0*/  LEA.HI R0, R2, R2, RZ, 0x1 ;  /* 0x0000000202007211 */ /* 0x002fc800078f08ff */
[----:B------:R-:W-:-:S04]  /*c2b0*/  LOP3.LUT R0, R0, 0x1e, RZ, 0xc0, !PT ;  /* 0x0000001e00007812 */ /* 0x000fc800078ec0ff */
[----:B------:R-:W-:Y:S01]  /*c2c0*/  IADD3 R0, R2, -R0, RZ ;  /* 0x8000000002007210 */ /* 0x000fe20007ffe0ff */
[----:B------:R-:W-:-:S03]  /*c2d0*/  IMAD.U32 R2, RZ, RZ, UR46 ;  /* 0x0000002eff027e24 */ /* 0x000fc6000f8e00ff */
[----:B------:R-:W-:Y:S02]  /*c2e0*/  LEA R0, R0, UR46, 0xd ;  /* 0x0000002e00007c11 */ /* 0x000fe4000f8e68ff */
[----:B------:R-:W-:Y:S02]  /*c2f0*/  LOP3.LUT P0, RZ, R2, 0x3ff, RZ, 0xc0, !PT ;  /* 0x000003ff02ff7812 */ /* 0x000fe4000780c0ff */
[----:B------:R-:W-:Y:S02]  /*c300*/  SHF.R.U32.HI R0, RZ, 0x4, R0 ;  /* 0x00000004ff007819 */ /* 0x000fe40000011600 */
[----:B------:R-:W-:Y:S02]  /*c310*/  P2R R24, PR, RZ, 0x1 ;  /* 0x00000001ff187803 */ /* 0x000fe40000000000 */
[----:B------:R-:W-:-:S07]  /*c320*/  LOP3.LUT R32, R0, 0x3fff, RZ, 0xc0, !PT ;  /* 0x00003fff00207812 */ /* 0x000fce00078ec0ff */
[----:B------:R-:W-:Y:S05]  /*c330*/  @!P0 BRA `(.L_x_385) ;  /* 0x0000000000408947 */ /* 0x000fea0003800000 */
[----:B------:R-:W-:Y:S01]  /*c340*/  MOV R0, 0x0 ;  /* 0x0000000000007802 */ /* 0x000fe20000000f00 */
[----:B------:R-:W-:Y:S01]  /*c350*/  ULDC.64 UR4, c[0x4][0xc0] ;  /* 0x0100300000047ab9 */ /* 0x000fe20000000a00 */
[----:B------:R-:W-:Y:S01]  /*c360*/  ULDC.64 UR6, c[0x4][0xc8] ;  /* 0x0100320000067ab9 */ /* 0x000fe20000000a00 */
[----:B------:R-:W-:Y:S01]  /*c370*/  IMAD.U32 R4, RZ, RZ, UR4 ;  /* 0x00000004ff047e24 */ /* 0x000fe2000f8e00ff */
[----:B------:R1:W3:Y:S01]  /*c380*/  LDC.64 R2, c[0x4][R0] ;  /* 0x0100000000027b82 */ /* 0x0002e20000000a00 */
[----:B------:R-:W-:Y:S01]  /*c390*/  MOV R5, UR5 ;  /* 0x0000000500057c02 */ /* 0x000fe20008000f00 */
[----:B------:R-:W-:Y:S01]  /*c3a0*/  ULDC.64 UR4, c[0x4][0x28] ;  /* 0x01000a0000047ab9 */ /* 0x000fe20000000a00 */
[----:B------:R-:W-:Y:S01]  /*c3b0*/  IMAD.U32 R6, RZ, RZ, UR6 ;  /* 0x00000006ff067e24 */ /* 0x000fe2000f8e00ff */
[----:B------:R-:W-:Y:S01]  /*c3c0*/  MOV R10, UR4 ;  /* 0x00000004000a7c02 */ /* 0x000fe20008000f00 */
[----:B------:R-:W-:Y:S01]  /*c3d0*/  IMAD.U32 R7, RZ, RZ, UR7 ;  /* 0x00000007ff077e24 */ /* 0x000fe2000f8e00ff */
[----:B------:R-:W-:Y:S01]  /*c3e0*/  MOV R12, 0x1 ;  /* 0x00000001000c7802 */ /* 0x000fe20000000f00 */
[----:B------:R-:W-:-:S02]  /*c3f0*/  IMAD.U32 R11, RZ, RZ, UR5 ;  /* 0x00000005ff0b7e24 */ /* 0x000fc4000f8e00ff */
[----:B------:R-:W-:Y:S02]  /*c400*/  IMAD.MOV.U32 R8, RZ, RZ, 0x70 ;  /* 0x00000070ff087424 */ /* 0x000fe400078e00ff */
[----:B-1----:R-:W-:-:S07]  /*c410*/  IMAD.MOV.U32 R13, RZ, RZ, RZ ;  /* 0x000000ffff0d7224 */ /* 0x002fce00078e00ff */
[----:B------:R-:W-:-:S07]  /*c420*/  LEPC R20, `(.L_x_385) ;  /* 0x000000001014794e */ /* 0x000fce0000000000 */
[----:B0-23-5:R-:W-:Y:S05]  /*c430*/  CALL.ABS.NOINC R2 ;  /* 0x0000000002007343 */ /* 0x02dfea0003c00000 */
.L_x_385:
[----:B------:R-:W3:Y:S01]  /*c440*/  LDL R2, [R1+0x30] ;  /* 0x0000300001027983 */ /* 0x000ee20000100800 */
[----:B------:R-:W-:Y:S01]  /*c450*/  ULDC.64 UR4, c[0x0][0x990] ;  /* 0x0002640000047ab9 */ /* 0x000fe20000000a00 */
[----:B------:R-:W-:Y:S02]  /*c460*/  ULDC.64 UR6, c[0x0][0x998] ;  /* 0x0002660000067ab9 */ /* 0x000fe40000000a00 */
[----:B------:R-:W4:Y:S01]  /*c470*/  LDL R20, [R1+0x18] ;  /* 0x0000180001147983 */ /* 0x000f220000100800 */
[----:B------:R-:W-:Y:S02]  /*c480*/  ISETP.NE.U32.AND P0, PT, RZ, UR4, PT ;  /* 0x00000004ff007c0c */ /* 0x000fe4000bf05070 */
[----:B------:R-:W-:Y:S02]  /*c490*/  ISETP.NE.U32.AND P1, PT, RZ, UR6, PT ;  /* 0x00000006ff007c0c */ /* 0x000fe4000bf25070 */
[----:B------:R-:W-:Y:S02]  /*c4a0*/  ISETP.NE.AND.EX P0, PT, RZ, UR5, PT, P0 ;  /* 0x00000005ff007c0c */ /* 0x000fe4000bf05300 */
[----:B------:R-:W-:-:S11]  /*c4b0*/  ISETP.NE.AND.EX P1, PT, RZ, UR7, PT, P1 ;  /* 0x00000007ff007c0c */ /* 0x000fd6000bf25310 */
[----:B------:R-:W3:Y:S01]  /*c4c0*/  @P0 LDC.64 R8, c[0x0][0x9a8] ;  /* 0x00026a00ff080b82 */ /* 0x000ee20000000a00 */
[----:B------:R-:W-:-:S07]  /*c4d0*/  @P0 SHF.R.S32.HI R7, RZ, 0x1f, R26 ;  /* 0x0000001fff070819 */ /* 0x000fce000001141a */
[----:B------:R-:W1:Y:S08]  /*c4e0*/  @P1 LDC.64 R10, c[0x0][0x9b8] ;  /* 0x00026e00ff0a1b82 */ /* 0x000e700000000a00 */
[----:B------:R-:W0:Y:S08]  /*c4f0*/  @P0 LDC.64 R12, c[0x0][0x9b0] ;  /* 0x00026c00ff0c0b82 */ /* 0x000e300000000a00 */
[----:B--2---:R-:W2:Y:S01]  /*c500*/  @P1 LDC.64 R14, c[0x0][0x9c0] ;  /* 0x00027000ff0e1b82 */ /* 0x004ea20000000a00 */
[----:B---3--:R-:W-:-:S02]  /*c510*/  @P0 IMAD R0, R2, R8, RZ ;  /* 0x0000000802000224 */ /* 0x008fc400078e02ff */
[----:B-1----:R-:W-:Y:S02]  /*c520*/  @P1 IMAD R4, R2, R10, RZ ;  /* 0x0000000a02041224 */ /* 0x002fe400078e02ff */
[C---:B----4-:R-:W-:Y:S02]  /*c530*/  @P0 IMAD R9, R20.reuse, R9, R0 ;  /* 0x0000000914090224 */ /* 0x050fe400078e0200 */
[----:B------:R-:W-:-:S04]  /*c540*/  @P0 IMAD.WIDE.U32 R2, R20, R8, RZ ;  /* 0x0000000814020225 */ /* 0x000fc800078e00ff */
[C---:B------:R-:W-:Y:S02]  /*c550*/  @P1 IMAD R11, R20.reuse, R11, R4 ;  /* 0x0000000b140b1224 */ /* 0x040fe400078e0204 */
[----:B------:R-:W-:Y:S01]  /*c560*/  @P0 IMAD.IADD R3, R3, 0x1, R9 ;  /* 0x0000000103030824 */ /* 0x000fe200078e0209 */
[----:B------:R-:W-:Y:S01]  /*c570*/  @P1 SHF.R.S32.HI R9, RZ, 0x1f, R26 ;  /* 0x0000001fff091819 */ /* 0x000fe2000001141a */
[----:B------:R-:W-:-:S04]  /*c580*/  @P1 IMAD.WIDE.U32 R4, R20, R10, RZ ;  /* 0x0000000a14041225 */ /* 0x000fc800078e00ff */
[----:B0-----:R-:W-:Y:S01]  /*c590*/  @P0 IMAD R0, R7, R12, RZ ;  /* 0x0000000c07000224 */ /* 0x001fe200078e02ff */
[----:B------:R-:W-:Y:S01]  /*c5a0*/  @P1 IADD3 R5, R5, R11, RZ ;  /* 0x0000000b05051210 */ /* 0x000fe20007ffe0ff */
[----:B--2---:R-:W-:Y:S02]  /*c5b0*/  @P1 IMAD R6, R9, R14, RZ ;  /* 0x0000000e09061224 */ /* 0x004fe400078e02ff */
[C---:B------:R-:W-:Y:S02]  /*c5c0*/  @P0 IMAD R9, R26.reuse, R13, R0 ;  /* 0x0000000d1a090224 */ /* 0x040fe400078e0200 */
[----:B------:R-:W-:-:S04]  /*c5d0*/  @P0 IMAD.WIDE.U32 R2, R26, R12, R2 ;  /* 0x0000000c1a020225 */ /* 0x000fc800078e0002 */
[C---:B------:R-:W-:Y:S02]  /*c5e0*/  @P1 IMAD R11, R26.reuse, R15, R6 ;  /* 0x0000000f1a0b1224 */ /* 0x040fe400078e0206 */
[----:B------:R-:W-:Y:S01]  /*c5f0*/  @P1 IMAD.WIDE.U32 R6, R26, R14, R4 ;  /* 0x0000000e1a061225 */ /* 0x000fe200078e0004 */
[----:B------:R-:W-:Y:S01]  /*c600*/  @P0 LEA R4, P2, R2, UR4, 0x2 ;  /* 0x0000000402040c11 */ /* 0x000fe2000f8410ff */
[----:B------:R-:W-:Y:S02]  /*c610*/  ULDC UR4, c[0x0][0x3d4] ;  /* 0x0000f50000047ab9 */ /* 0x000fe40000000800 */
[----:B------:R-:W-:Y:S01]  /*c620*/  @P0 IMAD.IADD R5, R3, 0x1, R9 ;  /* 0x0000000103050824 */ /* 0x000fe200078e0209 */
[----:B------:R-:W-:Y:S01]  /*c630*/  @P1 LEA R8, P3, R6, UR6, 0x2 ;  /* 0x0000000606081c11 */ /* 0x000fe2000f8610ff */
[----:B------:R-:W-:Y:S02]  /*c640*/  @P1 IMAD.IADD R3, R7, 0x1, R11 ;  /* 0x0000000107031824 */ /* 0x000fe400078e020b */
[----:B------:R-:W-:Y:S01]  /*c650*/  IMAD.MOV.U32 R0, RZ, RZ, 0x3f800000 ;  /* 0x3f800000ff007424 */ /* 0x000fe200078e00ff */
[----:B------:R-:W-:-:S02]  /*c660*/  @P0 LEA.HI.X R5, R2, UR5, R5, 0x2, P2 ;  /* 0x0000000502050c11 */ /* 0x000fc400090f1405 */
[----:B------:R-:W-:Y:S02]  /*c670*/  @P1 LEA.HI.X R9, R6, UR7, R3, 0x2, P3 ;  /* 0x0000000706091c11 */ /* 0x000fe400098f1403 */
[----:B------:R-:W-:-:S03]  /*c680*/  MOV R3, 0x3f800000 ;  /* 0x3f80000000037802 */ /* 0x000fc60000000f00 */
[----:B------:R-:W2:Y:S04]  /*c690*/  @P1 LDG.E R0, desc[UR42][R8.64] ;  /* 0x0000002a08001981 */ /* 0x000ea8000c1e1900 */
[----:B------:R-:W2:Y:S01]  /*c6a0*/  @P0 LDG.E R3, desc[UR42][R4.64] ;  /* 0x0000002a04030981 */ /* 0x000ea2000c1e1900 */
[----:B------:R-:W-:Y:S01]  /*c6b0*/  ISETP.LT.AND P0, PT, RZ, UR4, PT ;  /* 0x00000004ff007c0c */ /* 0x000fe2000bf01270 */
[----:B------:R-:W-:Y:S01]  /*c6c0*/  ULDC UR4, c[0x0][0x9d8] ;  /* 0x0002760000047ab9 */ /* 0x000fe20000000800 */
[----:B--2---:R-:W-:-:S04]  /*c6d0*/  FMUL.FTZ R0, R3, R0 ;  /* 0x0000000003007220 */ /* 0x004fc80000410000 */
[----:B------:R-:W-:-:S07]  /*c6e0*/  FMUL.FTZ R2, R0, UR4 ;  /* 0x0000000400027c20 */ /* 0x000fce0008410000 */
[----:B------:R-:W-:Y:S05]  /*c6f0*/  @P0 BRA `(.L_x_386) ;  /* 0x0000000000400947 */ /* 0x000fea0003800000 */
[----:B------:R-:W-:-:S04]  /*c700*/  ULEA.HI UR4, UR45, UR45, URZ, 0x1 ;  /* 0x0000002d2d047291 */ /* 0x000fc8000f8f083f */
[----:B------:R-:W-:-:S04]  /*c710*/  ULOP3.LUT UR4, UR4, 0xfffffffe, URZ, 0xc0, !UPT ;  /* 0xfffffffe04047892 */ /* 0x000fc8000f8ec03f */
[----:B------:R-:W-:-:S06]  /*c720*/  UIADD3 UR4, UR45, -UR4, URZ ;  /* 0x800000042d047290 */ /* 0x000fcc000fffe03f */
[----:B------:R-:W-:-:S05]  /*c730*/  IMAD.U32 R0, RZ, RZ, UR4 ;  /* 0x00000004ff007e24 */ /* 0x000fca000f8e00ff */
[----:B------:R-:W-:-:S04]  /*c740*/  SHF.L.U32 R0, R0, 0x1f, RZ ;  /* 0x0000001f00007819 */ /* 0x000fc800000006ff */
[----:B------:R0:W1:Y:S03]  /*c750*/  SYNCS.PHASECHK.TRANS64.TRYWAIT P0, [R19+URZ+0x38800], R0 ;  /* 0x03880000130075a7 */ /* 0x000066000800017f */
[----:B-1----:R-:W-:Y:S05]  /*c760*/  @!P0 NANOSLEEP.SYNCS 0x989680 ;  /* 0x009896800000895d */ /* 0x002fea0003900000 */
[----:B------:R-:W1:Y:S01]  /*c770*/  @!P0 SYNCS.PHASECHK.TRANS64 P0, [R19+URZ+0x38800], R0 ;  /* 0x03880000130085a7 */ /* 0x000e62000800007f */
[----:B------:R-:W-:Y:S04]  /*c780*/  BSSY B0, `(.L_x_387) ;  /* 0x0000006000007945 */ /* 0x000fe80003800000 */
[----:B-1----:R-:W-:Y:S05]  /*c790*/  @P0 BRA `(.L_x_388) ;  /* 0x0000000000100947 */ /* 0x002fea0003800000 */
.L_x_389:
[----:B-1----:R1:W2:Y:S02]  /*c7a0*/  SYNCS.PHASECHK.TRANS64.TRYWAIT P0, [R19+URZ+0x38800], R0 ;  /* 0x03880000130075a7 */ /* 0x0022a4000800017f */
[----:B--2---:R-:W-:Y:S05]  /*c7b0*/  @!P0 NANOSLEEP.SYNCS 0x989680 ;  /* 0x009896800000895d */ /* 0x004fea0003900000 */
[----:B------:R-:W2:Y:S02]  /*c7c0*/  @!P0 SYNCS.PHASECHK.TRANS64 P0, [R19+URZ+0x38800], R0 ;  /* 0x03880000130085a7 */ /* 0x000ea4000800007f */
[----:B--2---:R-:W-:Y:S05]  /*c7d0*/  @!P0 BRA `(.L_x_389) ;  /* 0xfffffffc00f08947 */ /* 0x004fea000383ffff */
.L_x_388:
[----:B------:R-:W-:Y:S05]  /*c7e0*/  BSYNC B0 ;  /* 0x0000000000007941 */ /* 0x000fea0003800000 */
.L_x_387:
[----:B------:R-:W-:Y:S05]  /*c7f0*/  BRA `(.L_x_390) ;  /* 0x00000070001c7947 */ /* 0x000fea0003800000 */
.L_x_386:
[----:B------:R-:W-:Y:S01]  /*c800*/  ISETP.NE.AND P3, PT, R24, RZ, PT ;  /* 0x000000ff1800720c */ /* 0x000fe20003f65270 */
[----:B------:R-:W0:Y:S01]  /*c810*/  LDC.64 R28, c[0x0][0x3e0] ;  /* 0x0000f800ff1c7b82 */ /* 0x000e220000000a00 */
[----:B-----5:R-:W-:Y:S01]  /*c820*/  SHF.R.S32.HI R0, RZ, 0x1f, R121 ;  /* 0x0000001fff007819 */ /* 0x020fe20000011479 */
[----:B------:R-:W-:Y:S01]  /*c830*/  ULDC.64 UR4, c[0x0][0x3d8] ;  /* 0x0000f60000047ab9 */ /* 0x000fe20000000a00 */
[----:B------:R-:W-:Y:S01]  /*c840*/  SHF.R.S32.HI R9, RZ, 0x1f, R18 ;  /* 0x0000001fff097819 */ /* 0x000fe20000011412 */
[----:B------:R-:W-:Y:S01]  /*c850*/  ULDC.64 UR8, c[0x0][0x3c8] ;  /* 0x0000f20000087ab9 */ /* 0x000fe20000000a00 */
[----:B------:R-:W-:Y:S01]  /*c860*/  MOV R8, R18 ;  /* 0x0000001200087202 */ /* 0x000fe20000000f00 */
[----:B------:R-:W-:Y:S01]  /*c870*/  IMAD R6, R0, UR4, RZ ;  /* 0x0000000400067c24 */ /* 0x000fe2000f8e02ff */
[--C-:B------:R-:W-:Y:S01]  /*c880*/  SHF.R.S32.HI R11, RZ, 0x1f, R16.reuse ;  /* 0x0000001fff0b7819 */ /* 0x100fe20000011410 */
[----:B------:R-:W1:Y:S01]  /*c890*/  LDC.64 R24, c[0x0][0x3c8] ;  /* 0x0000f200ff187b82 */ /* 0x000e620000000a00 */
[----:B------:R-:W-:Y:S01]  /*c8a0*/  IMAD.MOV.U32 R10, RZ, RZ, R16 ;  /* 0x000000ffff0a7224 */ /* 0x000fe200078e0010 */
[----:B------:R-:W-:Y:S01]  /*c8b0*/  ULDC.64 UR6, c[0x0][0x3e8] ;  /* 0x0000fa0000067ab9 */ /* 0x000fe20000000a00 */
[----:B------:R-:W-:-:S04]  /*c8c0*/  IMAD.WIDE.U32 R4, R121, UR4, R8 ;  /* 0x0000000479047c25 */ /* 0x000fc8000f8e0008 */
[C---:B------:R-:W-:Y:S01]  /*c8d0*/  IMAD R3, R121.reuse, UR5, R6 ;  /* 0x0000000579037c24 */ /* 0x040fe2000f8e0206 */
[----:B------:R-:W-:Y:S01]  /*c8e0*/  IADD3 R36, P0, R4, UR8, RZ ;  /* 0x0000000804247c10 */ /* 0x000fe2000ff1e0ff */
[----:B------:R-:W-:-:S03]  /*c8f0*/  IMAD.WIDE.U32 R6, R121, UR4, R10 ;  /* 0x0000000479067c25 */ /* 0x000fc6000f8e000a */
[----:B------:R-:W-:Y:S01]  /*c900*/  IADD3.X R37, R3, UR9, R5, P0, !PT ;  /* 0x0000000903257c10 */ /* 0x000fe200087fe405 */
[----:B------:R-:W-:Y:S01]  /*c910*/  IMAD.WIDE.U32 R4, R121, UR6, R8 ;  /* 0x0000000679047c25 */ /* 0x000fe2000f8e0008 */
[----:B------:R-:W-:-:S03]  /*c920*/  IADD3 R34, P1, R6, UR8, RZ ;  /* 0x0000000806227c10 */ /* 0x000fc6000ff3e0ff */
[----:B------:R-:W-:Y:S01]  /*c930*/  IMAD R0, R0, UR6, RZ ;  /* 0x0000000600007c24 */ /* 0x000fe2000f8e02ff */
[----:B------:R-:W-:Y:S01]  /*c940*/  IADD3.X R35, R3, UR9, R7, P1, !PT ;  /* 0x0000000903237c10 */ /* 0x000fe20008ffe407 */
[----:B------:R-:W-:-:S04]  /*c950*/  IMAD.WIDE.U32 R8, R121, UR6, R10 ;  /* 0x0000000679087c25 */ /* 0x000fc8000f8e000a */
[C---:B------:R-:W-:Y:S02]  /*c960*/  IMAD R27, R121.reuse, UR7, R0 ;  /* 0x00000007791b7c24 */ /* 0x040fe4000f8e0200 */
[C---:B-1----:R-:W-:Y:S01]  /*c970*/  IMAD.WIDE.U32 R24, R121.reuse, UR4, R24 ;  /* 0x0000000479187c25 */ /* 0x042fe2000f8e0018 */
[----:B------:R-:W-:Y:S02]  /*c980*/  ULDC.64 UR4, c[0x0][0x3e0] ;  /* 0x0000f80000047ab9 */ /* 0x000fe40000000a00 */
[----:B------:R-:W-:Y:S01]  /*c990*/  IADD3 R38, P0, R4, UR4, RZ ;  /* 0x0000000404267c10 */ /* 0x000fe2000ff1e0ff */
[----:B0-----:R-:W-:Y:S01]  /*c9a0*/  IMAD.WIDE.U32 R28, R121, UR6, R28 ;  /* 0x00000006791c7c25 */ /* 0x001fe2000f8e001c */
[----:B------:R-:W-:Y:S02]  /*c9b0*/  IADD3 R40, P2, R8, UR4, RZ ;  /* 0x0000000408287c10 */ /* 0x000fe4000ff5e0ff */
[----:B------:R-:W-:Y:S01]  /*c9c0*/  IADD3.X R39, R27, UR5, R5, P0, !PT ;  /* 0x000000051b277c10 */ /* 0x000fe200087fe405 */
[----:B------:R-:W-:Y:S01]  /*c9d0*/  IMAD.IADD R26, R3, 0x1, R25 ;  /* 0x00000001031a7824 */ /* 0x000fe200078e0219 */
[----:B------:R-:W-:-:S02]  /*c9e0*/  IADD3.X R41, R27, UR5, R9, P2, !PT ;  /* 0x000000051b297c10 */ /* 0x000fc400097fe409 */
[----:B------:R-:W-:Y:S01]  /*c9f0*/  IADD3 R27, R27, R29, RZ ;  /* 0x0000001d1b1b7210 */ /* 0x000fe20007ffe0ff */
[----:B------:R-:W-:Y:S06]  /*ca00*/  @!P3 BRA `(.L_x_391) ;  /* 0x000000000040b947 */ /* 0x000fec0003800000 */
[----:B------:R-:W-:Y:S01]  /*ca10*/  MOV R0, 0x0 ;  /* 0x0000000000007802 */ /* 0x000fe20000000f00 */
[----:B------:R-:W-:Y:S01]  /*ca20*/  ULDC.64 UR4, c[0x4][0xc0] ;  /* 0x0100300000047ab9 */ /* 0x000fe20000000a00 */
[----:B------:R-:W-:Y:S01]  /*ca30*/  ULDC.64 UR6, c[0x4][0xc8] ;  /* 0x0100320000067ab9 */ /* 0x000fe20000000a00 */
[----:B------:R-:W-:Y:S01]  /*ca40*/  IMAD.U32 R4, RZ, RZ, UR4 ;  /* 0x00000004ff047e24 */ /* 0x000fe2000f8e00ff */
[----:B------:R0:W1:Y:S01]  /*ca50*/  LDC.64 R14, c[0x4][R0] ;  /* 0x01000000000e7b82 */ /* 0x0000620000000a00 */
[----:B------:R-:W-:Y:S01]  /*ca60*/  IMAD.U32 R5, RZ, RZ, UR5 ;  /* 0x00000005ff057e24 */ /* 0x000fe2000f8e00ff */
[----:B------:R-:W-:Y:S01]  /*ca70*/  ULDC.64 UR4, c[0x4][0x30] ;  /* 0x01000c0000047ab9 */ /* 0x000fe20000000a00 */
[----:B------:R-:W-:Y:S01]  /*ca80*/  MOV R6, UR6 ;  /* 0x0000000600067c02 */ /* 0x000fe20008000f00 */
[----:B------:R-:W-:Y:S01]  /*ca90*/  IMAD.U32 R7, RZ, RZ, UR7 ;  /* 0x00000007ff077e24 */ /* 0x000fe2000f8e00ff */
[----:B------:R-:W-:Y:S01]  /*caa0*/  MOV R11, UR5 ;  /* 0x00000005000b7c02 */ /* 0x000fe20008000f00 */
[----:B------:R-:W-:Y:S01]  /*cab0*/  IMAD.U32 R10, RZ, RZ, UR4 ;  /* 0x00000004ff0a7e24 */ /* 0x000fe2000f8e00ff */
[----:B------:R-:W-:Y:S01]  /*cac0*/  MOV R13, RZ ;  /* 0x000000ff000d7202 */ /* 0x000fe20000000f00 */
[----:B------:R-:W-:-:S02]  /*cad0*/  IMAD.MOV.U32 R8, RZ, RZ, 0x70 ;  /* 0x00000070ff087424 */ /* 0x000fc400078e00ff */
[----:B0-----:R-:W-:-:S07]  /*cae0*/  IMAD.MOV.U32 R12, RZ, RZ, 0x1 ;  /* 0x00000001ff0c7424 */ /* 0x001fce00078e00ff */
[----:B------:R-:W-:-:S07]  /*caf0*/  LEPC R20, `(.L_x_391) ;  /* 0x000000001014794e */ /* 0x000fce0000000000 */
[----:B-1----:R-:W-:Y:S05]  /*cb00*/  CALL.ABS.NOINC R14 ;  /* 0x000000000e007343 */ /* 0x002fea0003c00000 */
.L_x_391:
[----:B------:R-:W-:Y:S01]  /*cb10*/  ULDC.U8 UR4, c[0x0][0x3f0] ;  /* 0x0000fc0000047ab9 */ /* 0x000fe20000000000 */
[----:B------:R-:W-:Y:S01]  /*cb20*/  IMAD R3, R125, -0x80, R132 ;  /* 0xffffff807d037824 */ /* 0x000fe200078e0284 */
[----:B------:R-:W-:Y:S01]  /*cb30*/  ISETP.NE.AND P0, PT, RZ, UR4, PT ;  /* 0x00000004ff007c0c */ /* 0x000fe2000bf05270 */
[----:B------:R-:W-:Y:S03]  /*cb40*/  BSSY B0, `(.L_x_392) ;  /* 0x00006ca000007945 */ /* 0x000fe60003800000 */
[----:B------:R-:W-:-:S09]  /*cb50*/  VIMNMX R3, R3, 0x80, PT ;  /* 0x0000008003037848 */ /* 0x000fd20003fe0100 */
[----:B------:R-:W-:Y:S05]  /*cb60*/  @!P0 BRA `(.L_x_393) ;  /* 0x0000003400608947 */ /* 0x000fea0003800000 */
[----:B------:R-:W-:Y:S01]  /*cb70*/  ISETP.GE.AND P1, PT, R22, R3, PT ;  /* 0x000000031600720c */ /* 0x000fe20003f26270 */
[----:B------:R-:W-:Y:S01]  /*cb80*/  BSSY B1, `(.L_x_394) ;  /* 0x000000f000017945 */ /* 0x000fe20003800000 */
[----:B------:R-:W-:Y:S02]  /*cb90*/  CS2R R4, SRZ ;  /* 0x0000000000047805 */ /* 0x000fe4000001ff00 */
[----:B------:R-:W-:Y:S02]  /*cba0*/  CS2R R8, SRZ ;  /* 0x0000000000087805 */ /* 0x000fe4000001ff00 */
[----:B------:R-:W-:Y:S02]  /*cbb0*/  CS2R R6, SRZ ;  /* 0x0000000000067805 */ /* 0x000fe4000001ff00 */
[----:B------:R-:W-:-:S05]  /*cbc0*/  CS2R R20, SRZ ;  /* 0x0000000000147805 */ /* 0x000fca000001ff00 */
[----:B------:R-:W-:Y:S05]  /*cbd0*/  @P1 BRA `(.L_x_395) ;  /* 0x0000000000241947 */ /* 0x000fea0003800000 */
[----:B------:R-:W-:Y:S01]  /*cbe0*/  ULDC UR4, c[0x0][0x3d4] ;  /* 0x0000f50000047ab9 */ /* 0x000fe20000000800 */
[----:B------:R-:W-:Y:S02]  /*cbf0*/  CS2R R4, SRZ ;  /* 0x0000000000047805 */ /* 0x000fe4000001ff00 */
[----:B------:R-:W-:Y:S02]  /*cc00*/  ISETP.GE.AND P0, PT, R18, UR4, PT ;  /* 0x0000000412007c0c */ /* 0x000fe4000bf06270 */
[----:B------:R-:W-:Y:S02]  /*cc10*/  CS2R R6, SRZ ;  /* 0x0000000000067805 */ /* 0x000fe4000001ff00 */
[----:B------:R-:W-:-:S09]  /*cc20*/  ISETP.GE.AND P2, PT, R236, UR4, PT ;  /* 0x00000004ec007c0c */ /* 0x000fd2000bf46270 */
[----:B------:R0:W5:Y:S04]  /*cc30*/  @!P0 LDG.E.64 R8, desc[UR42][R36.64] ;  /* 0x0000002a24088981 */ /* 0x000168000c1e1b00 */
[----:B------:R0:W5:Y:S04]  /*cc40*/  @!P2 LDG.E.64 R4, desc[UR42][R36.64+0x40] ;  /* 0x0000402a2404a981 */ /* 0x000168000c1e1b00 */
[----:B------:R0:W5:Y:S04]  /*cc50*/  @!P0 LDG.E.64 R20, desc[UR42][R38.64] ;  /* 0x0000002a26148981 */ /* 0x000168000c1e1b00 */
[----:B------:R0:W5:Y:S02]  /*cc60*/  @!P2 LDG.E.64 R6, desc[UR42][R38.64+0x40] ;  /* 0x0000402a2606a981 */ /* 0x000164000c1e1b00 */
.L_x_395:
[----:B------:R-:W-:Y:S05]  /*cc70*/  BSYNC B1 ;  /* 0x0000000000017941 */ /* 0x000fea0003800000 */
.L_x_394:
[----:B------:R-:W-:Y:S01]  /*cc80*/  UMOV UR4, 0xffffffff ;  /* 0xffffffff00047882 */ /* 0x000fe20000000000 */
[----:B-----5:R-:W-:Y:S02]  /*cc90*/  SHF.R.U32.HI R33, RZ, 0x8, R9 ;  /* 0x00000008ff217819 */ /* 0x020fe40000011609 */
[----:B------:R-:W-:Y:S02]  /*cca0*/  SHF.R.U32.HI R0, RZ, 0x8, R8 ;  /* 0x00000008ff007819 */ /* 0x000fe40000011608 */
[----:B------:R-:W-:Y:S01]  /*ccb0*/  LOP3.LUT R33, R33, 0xff, RZ, 0xc0, !PT ;  /* 0x000000ff21217812 */ /* 0x000fe200078ec0ff */
[----:B------:R-:W-:Y:S06]  /*ccc0*/  BRA.DIV UR4, `(.L_x_396) ;  /* 0x0000017a04f87947 */ /* 0x000fec000b800000 */
.L_x_606:
[----:B------:R-:W-:-:S03]  /*ccd0*/  UMOV UR4, 0xffffffff ;  /* 0xffffffff00047882 */ /* 0x000fc60000000000 */
[----:B------:R-:W-:Y:S05]  /*cce0*/  BRA.DIV UR4, `(.L_x_397) ;  /* 0x0000017e04187947 */ /* 0x000fea000b800000 */
.L_x_609:
[----:B------:R-:W-:-:S03]  /*ccf0*/  UMOV UR4, 0xffffffff ;  /* 0xffffffff00047882 */ /* 0x000fc60000000000 */
[----:B------:R-:W-:Y:S05]  /*cd00*/  BRA.DIV UR4, `(.L_x_398) ;  /* 0x0000017e04387947 */ /* 0x000fea000b800000 */
.L_x_612:
[----:B------:R-:W-:-:S03]  /*cd10*/  UMOV UR4, 0xffffffff ;  /* 0xffffffff00047882 */ /* 0x000fc60000000000 */
[----:B------:R-:W-:Y:S05]  /*cd20*/  BRA.DIV UR4, `(.L_x_399) ;  /* 0x0000017e04587947 */ /* 0x000fea000b800000 */
.L_x_615:
[----:B------:R-:W-:Y:S01]  /*cd30*/  ULEA.HI UR4, UR45, UR45, URZ, 0x1 ;  /* 0x0000002d2d047291 */ /* 0x000fe2000f8f083f */
[----:B------:R-:W-:Y:S01]  /*cd40*/  LOP3.LUT R10, R9, 0xff, RZ, 0xc0, !PT ;  /* 0x000000ff090a7812 */ /* 0x000fe200078ec0ff */
[----:B------:R-:W-:Y:S01]  /*cd50*/  BSSY B1, `(.L_x_400) ;  /* 0x0000039000017945 */ /* 0x000fe20003800000 */
[----:B------:R-:W-:Y:S01]  /*cd60*/  LOP3.LUT R11, R0, 0xff, RZ, 0xc0, !PT ;  /* 0x000000ff000b7812 */ /* 0x000fe200078ec0ff */
[----:B------:R-:W-:Y:S01]  /*cd70*/  ULOP3.LUT UR4, UR4, 0xfffffffe, URZ, 0xc0, !UPT ;  /* 0xfffffffe04047892 */ /* 0x000fe2000f8ec03f */
[----:B------:R-:W-:Y:S02]  /*cd80*/  PRMT R33, R33, 0x7604, R10 ;  /* 0x0000760421217816 */ /* 0x000fe4000000000a */
[----:B------:R-:W-:Y:S01]  /*cd90*/  LOP3.LUT R10, R8, 0xff, RZ, 0xc0, !PT ;  /* 0x000000ff080a7812 */ /* 0x000fe200078ec0ff */
[----:B------:R-:W-:Y:S01]  /*cda0*/  UIADD3 UR4, UR45, -UR4, URZ ;  /* 0x800000042d047290 */ /* 0x000fe2000fffe03f */
[----:B------:R-:W-:Y:S02]  /*cdb0*/  SHF.R.U32.HI R15, RZ, 0x8, R5 ;  /* 0x00000008ff0f7819 */ /* 0x000fe40000011605 */
[----:B------:R-:W-:-:S02]  /*cdc0*/  SHF.R.U32.HI R0, RZ, 0x8, R4 ;  /* 0x00000008ff007819 */ /* 0x000fc40000011604 */
[----:B------:R-:W-:Y:S01]  /*cdd0*/  PRMT R11, R11, 0x7604, R10 ;  /* 0x000076040b0b7816 */ /* 0x000fe2000000000a */
[----:B------:R-:W-:Y:S01]  /*cde0*/  IMAD.U32 R24, RZ, RZ, UR4 ;  /* 0x00000004ff187e24 */ /* 0x000fe2000f8e00ff */
[----:B------:R-:W-:Y:S02]  /*cdf0*/  LOP3.LUT R15, R15, 0xff, RZ, 0xc0, !PT ;  /* 0x000000ff0f0f7812 */ /* 0x000fe400078ec0ff */
[----:B------:R-:W-:Y:S02]  /*ce00*/  LOP3.LUT R10, R5, 0xff, RZ, 0xc0, !PT ;  /* 0x000000ff050a7812 */ /* 0x000fe400078ec0ff */
[----:B------:R-:W-:Y:S02]  /*ce10*/  SHF.L.U32 R24, R24, 0x1f, RZ ;  /* 0x0000001f18187819 */ /* 0x000fe400000006ff */
[----:B------:R-:W-:Y:S02]  /*ce20*/  SHF.R.U32.HI R25, RZ, 0x8, R21 ;  /* 0x00000008ff197819 */ /* 0x000fe40000011615 */
[----:B------:R-:W1:Y:S01]  /*ce30*/  SYNCS.PHASECHK.TRANS64.TRYWAIT P0, [R19+URZ+0x38800], R24 ;  /* 0x03880018130075a7 */ /* 0x000e62000800017f */
[----:B------:R-:W-:-:S02]  /*ce40*/  LOP3.LUT R13, R0, 0xff, RZ, 0xc0, !PT ;  /* 0x000000ff000d7812 */ /* 0x000fc400078ec0ff */
[----:B------:R-:W-:Y:S02]  /*ce50*/  LOP3.LUT R0, R4, 0xff, RZ, 0xc0, !PT ;  /* 0x000000ff04007812 */ /* 0x000fe400078ec0ff */
[----:B------:R-:W-:Y:S02]  /*ce60*/  PRMT R15, R15, 0x7604, R10 ;  /* 0x000076040f0f7816 */ /* 0x000fe4000000000a */
[----:B------:R-:W-:Y:S02]  /*ce70*/  LOP3.LUT R25, R25, 0xff, RZ, 0xc0, !PT ;  /* 0x000000ff19197812 */ /* 0x000fe400078ec0ff */
[----:B------:R-:W-:Y:S02]  /*ce80*/  LOP3.LUT R10, R21, 0xff, RZ, 0xc0, !PT ;  /* 0x000000ff150a7812 */ /* 0x000fe400078ec0ff */
[----:B------:R-:W-:Y:S02]  /*ce90*/  PRMT R13, R13, 0x7604, R0 ;  /* 0x000076040d0d7816 */ /* 0x000fe40000000000 */
[----:B------:R-:W-:-:S02]  /*cea0*/  SHF.R.U32.HI R0, RZ, 0x8, R20 ;  /* 0x00000008ff007819 */ /* 0x000fc40000011614 */
[----:B------:R-:W-:Y:S02]  /*ceb0*/  PRMT R12, R25, 0x7604, R10 ;  /* 0x00007604190c7816 */ /* 0x000fe4000000000a */
[----:B------:R-:W-:Y:S02]  /*cec0*/  SHF.R.U32.HI R29, RZ, 0x8, R7 ;  /* 0x00000008ff1d7819 */ /* 0x000fe40000011607 */
[----:B------:R-:W-:Y:S02]  /*ced0*/  SHF.R.U32.HI R10, RZ, 0x8, R6 ;  /* 0x00000008ff0a7819 */ /* 0x000fe40000011606 */
[----:B------:R-:W-:Y:S02]  /*cee0*/  LOP3.LUT R25, R0, 0xff, RZ, 0xc0, !PT ;  /* 0x000000ff00197812 */ /* 0x000fe400078ec0ff */
[----:B------:R-:W-:Y:S02]  /*cef0*/  LOP3.LUT R0, R20, 0xff, RZ, 0xc0, !PT ;  /* 0x000000ff14007812 */ /* 0x000fe400078ec0ff */
[----:B------:R-:W-:-:S02]  /*cf00*/  LOP3.LUT R29, R29, 0xff, RZ, 0xc0, !PT ;  /* 0x000000ff1d1d7812 */ /* 0x000fc400078ec0ff */
[----:B------:R-:W-:Y:S02]  /*cf10*/  LOP3.LUT R14, R7, 0xff, RZ, 0xc0, !PT ;  /* 0x000000ff070e7812 */ /* 0x000fe400078ec0ff */
[----:B------:R-:W-:Y:S02]  /*cf20*/  LOP3.LUT R27, R10, 0xff, RZ, 0xc0, !PT ;  /* 0x000000ff0a1b7812 */ /* 0x000fe400078ec0ff */
[----:B------:R-:W-:Y:S02]  /*cf30*/  LOP3.LUT R10, R6, 0xff, RZ, 0xc0, !PT ;  /* 0x000000ff060a7812 */ /* 0x000fe400078ec0ff */
[----:B------:R-:W-:Y:S02]  /*cf40*/  PRMT R25, R25, 0x7604, R0 ;  /* 0x0000760419197816 */ /* 0x000fe40000000000 */
[----:B------:R-:W-:Y:S02]  /*cf50*/  PRMT R14, R29, 0x7604, R14 ;  /* 0x000076041d0e7816 */ /* 0x000fe4000000000e */
[----:B------:R-:W-:-:S02]  /*cf60*/  SHF.R.U32.HI R0, RZ, 0x10, R9 ;  /* 0x00000010ff007819 */ /* 0x000fc40000011609 */
[----:B------:R-:W-:Y:S02]  /*cf70*/  PRMT R29, R27, 0x7604, R10 ;  /* 0x000076041b1d7816 */ /* 0x000fe4000000000a */
[----:B------:R-:W-:Y:S01]  /*cf80*/  SHF.R.U32.HI R27, RZ, 0x10, R21 ;  /* 0x00000010ff1b7819 */ /* 0x000fe20000011615 */
[----:B------:R-:W-:Y:S01]  /*cf90*/  IMAD.U32 R0, R0, 0x10000, RZ ;  /* 0x0001000000007824 */ /* 0x000fe200078e00ff */
[----:B------:R-:W-:Y:S02]  /*cfa0*/  SHF.R.U32.HI R10, RZ, 0x10, R5 ;  /* 0x00000010ff0a7819 */ /* 0x000fe40000011605 */
[----:B------:R-:W-:Y:S01]  /*cfb0*/  SHF.R.U32.HI R35, RZ, 0x10, R7 ;  /* 0x00000010ff237819 */ /* 0x000fe20000011607 */
[----:B------:R-:W-:Y:S01]  /*cfc0*/  IMAD.U32 R27, R27, 0x10000, RZ ;  /* 0x000100001b1b7824 */ /* 0x000fe200078e00ff */
[----:B------:R-:W-:Y:S02]  /*cfd0*/  SHF.L.U32 R10, R10, 0x10, RZ ;  /* 0x000000100a0a7819 */ /* 0x000fe400000006ff */
[----:B------:R-:W-:Y:S01]  /*cfe0*/  LOP3.LUT R11, R11, 0xff0000, R8, 0xf8, !PT ;  /* 0x00ff00000b0b7812 */ /* 0x000fe200078ef808 */
[----:B------:R-:W-:Y:S01]  /*cff0*/  IMAD.U32 R35, R35, 0x10000, RZ ;  /* 0x0001000023237824 */ /* 0x000fe200078e00ff */
[----:B------:R-:W-:-:S02]  /*d000*/  LOP3.LUT R33, R33, 0xff0000, R0, 0xf8, !PT ;  /* 0x00ff000021217812 */ /* 0x000fc400078ef800 */
[----:B------:R-:W-:Y:S02]  /*d010*/  LOP3.LUT R13, R13, 0xff0000, R4, 0xf8, !PT ;  /* 0x00ff00000d0d7812 */ /* 0x000fe400078ef804 */
[----:B------:R-:W-:Y:S02]  /*d020*/  LOP3.LUT R15, R15, 0xff0000, R10, 0xf8, !PT ;  /* 0x00ff00000f0f7812 */ /* 0x000fe400078ef80a */
[----:B------:R-:W-:Y:S02]  /*d030*/  LOP3.LUT R27, R12, 0xff0000, R27, 0xf8, !PT ;  /* 0x00ff00000c1b7812 */ /* 0x000fe400078ef81b */
[----:B------:R-:W-:Y:S02]  /*d040*/  LOP3.LUT R25, R25, 0xff0000, R20, 0xf8, !PT ;  /* 0x00ff000019197812 */ /* 0x000fe400078ef814 */
[----:B------:R-:W-:Y:S02]  /*d050*/  LOP3.LUT R0, R11, 0xff000000, R8, 0xf8, !PT ;  /* 0xff0000000b007812 */ /* 0x000fe400078ef808 */
[----:B------:R-:W-:-:S02]  /*d060*/  LOP3.LUT R8, R33, 0xff000000, R9, 0xf8, !PT ;  /* 0xff00000021087812 */ /* 0x000fc400078ef809 */
[----:B------:R-:W-:Y:S02]  /*d070*/  LOP3.LUT R9, R13, 0xff000000, R4, 0xf8, !PT ;  /* 0xff0000000d097812 */ /* 0x000fe400078ef804 */
[----:B------:R-:W-:Y:S02]  /*d080*/  LOP3.LUT R35, R14, 0xff0000, R35, 0xf8, !PT ;  /* 0x00ff00000e237812 */ /* 0x000fe400078ef823 */
[----:B------:R-:W-:Y:S02]  /*d090*/  LOP3.LUT R10, R15, 0xff000000, R5, 0xf8, !PT ;  /* 0xff0000000f0a7812 */ /* 0x000fe400078ef805 */
[----:B------:R-:W-:Y:S02]  /*d0a0*/  LOP3.LUT R11, R25, 0xff000000, R20, 0xf8, !PT ;  /* 0xff000000190b7812 */ /* 0x000fe400078ef814 */
[----:B------:R-:W-:Y:S02]  /*d0b0*/  LOP3.LUT R12, R27, 0xff000000, R21, 0xf8, !PT ;  /* 0xff0000001b0c7812 */ /* 0x000fe400078ef815 */
[----:B------:R-:W-:Y:S01]  /*d0c0*/  LOP3.LUT R13, R29, 0xff0000, R6, 0xf8, !PT ;  /* 0x00ff00001d0d7812 */ /* 0x000fe200078ef806 */
[----:B-1----:R-:W-:Y:S06]  /*d0d0*/  @!P0 BRA `(.L_x_401) ;  /* 0x0000017800948947 */ /* 0x002fec0003800000 */
.L_x_616:
[----:B------:R-:W-:Y:S05]  /*d0e0*/  BSYNC B1 ;  /* 0x0000000000017941 */ /* 0x000fea0003800000 */
.L_x_400:
[----:B------:R-:W-:Y:S01]  /*d0f0*/  BSSY B1, `(.L_x_402) ;  /* 0x00000c0000017945 */ /* 0x000fe20003800000 */
[----:B------:R-:W-:Y:S02]  /*d100*/  LOP3.LUT R13, R13, 0xff000000, R6, 0xf8, !PT ;  /* 0xff0000000d0d7812 */ /* 0x000fe400078ef806 */
[----:B------:R-:W-:Y:S01]  /*d110*/  LOP3.LUT R14, R35, 0xff000000, R7, 0xf8, !PT ;  /* 0xff000000230e7812 */ /* 0x000fe200078ef807 */
[----:B------:R-:W-:Y:S06]  /*d120*/  @P1 BRA `(.L_x_403) ;  /* 0x0000000800f01947 */ /* 0x000fec0003800000 */
[----:B------:R2:W5:Y:S01]  /*d130*/  LDL R41, [R1+0x28] ;  /* 0x0000280001297983 */ /* 0x0005620000100800 */
[----:B------:R-:W3:Y:S01]  /*d140*/  LDC R5, c[0x0][0x3d4] ;  /* 0x0000f500ff057b82 */ /* 0x000ee20000000800 */
[----:B------:R-:W-:Y:S01]  /*d150*/  BSSY B2, `(.L_x_404) ;  /* 0x000005e000027945 */ /* 0x000fe20003800000 */
[-C--:B---3--:R-:W-:Y:S02]  /*d160*/  ISETP.GE.AND P0, PT, R18, R5.reuse, PT ;  /* 0x000000051200720c */ /* 0x088fe40003f06270 */
[----:B------:R-:W-:-:S11]  /*d170*/  ISETP.GE.AND P1, PT, R236, R5, PT ;  /* 0x00000005ec00720c */ /* 0x000fd60003f26270 */
[----:B--2---:R-:W-:Y:S05]  /*d180*/  @P0 BRA `(.L_x_405) ;  /* 0x0000000400680947 */ /* 0x004fea0003800000 */
[----:B-----5:R-:W2:Y:S01]  /*d190*/  LDS.128 R4, [R41+0x20400] ;  /* 0x0204000029047984 */ /* 0x020ea20000000c00 */
[----:B------:R-:W-:Y:S02]  /*d1a0*/  F2FP.F16.E4M3.UNPACK_B R28, R11 ;  /* 0x0000000bff1c723e */ /* 0x000fe400020006ff */
[----:B------:R-:W-:-:S03]  /*d1b0*/  F2FP.F16.E4M3.UNPACK_B R26, R0 ;  /* 0x00000000ff1a723e */ /* 0x000fc600020006ff */
[----:B------:R-:W-:Y:S02]  /*d1c0*/  HADD2.F32 R29, -RZ, R28.H1_H1 ;  /* 0x3000001cff1d7230 */ /* 0x000fe40000004100 */
[----:B------:R-:W-:Y:S02]  /*d1d0*/  HADD2.F32 R27, -RZ, R26.H1_H1 ;  /* 0x3000001aff1b7230 */ /* 0x000fe40000004100 */
[----:B------:R-:W-:Y:S02]  /*d1e0*/  HADD2.F32 R28, -RZ, R28.H0_H0 ;  /* 0x2000001cff1c7230 */ /* 0x000fe40000004100 */
[----:B------:R-:W-:Y:S01]  /*d1f0*/  HADD2.F32 R26, -RZ, R26.H0_H0 ;  /* 0x2000001aff1a7230 */ /* 0x000fe20000004100 */
[-C--:B--2---:R-:W-:Y:S02]  /*d200*/  F2FP.F16.E4M3.UNPACK_B R15, R4.reuse.H1 ;  /* 0x00000004ff0f723e */ /* 0x084fe400030006ff */
[-C--:B------:R-:W-:Y:S02]  /*d210*/  F2FP.F16.E4M3.UNPACK_B R21, R5.reuse ;  /* 0x00000005ff15723e */ /* 0x080fe400020006ff */
[----:B-1----:R-:W-:Y:S01]  /*d220*/  F2FP.F16.E4M3.UNPACK_B R24, R5.H1 ;  /* 0x00000005ff18723e */ /* 0x002fe200030006ff */
[--C-:B------:R-:W-:Y:S01]  /*d230*/  HADD2.F32 R20, -RZ, R15.reuse.H0_H0 ;  /* 0x2000000fff147230 */ /* 0x100fe20000004100 */
[----:B------:R-:W-:Y:S01]  /*d240*/  F2FP.F16.E4M3.UNPACK_B R4, R4 ;  /* 0x00000004ff04723e */ /* 0x000fe200020006ff */
[----:B------:R-:W-:Y:S01]  /*d250*/  HADD2.F32 R15, -RZ, R15.H1_H1 ;  /* 0x3000000fff0f7230 */ /* 0x000fe20000004100 */
[----:B------:R-:W-:-:S02]  /*d260*/  F2FP.F16.E4M3.UNPACK_B R25, R6 ;  /* 0x00000006ff19723e */ /* 0x000fc400020006ff */
[----:B------:R-:W-:Y:S02]  /*d270*/  F2FP.F16.E4M3.UNPACK_B R6, R6.H1 ;  /* 0x00000006ff06723e */ /* 0x000fe400030006ff */
[C---:B------:R-:W-:Y:S01]  /*d280*/  FMUL.FTZ R5, R15.reuse, R29 ;  /* 0x0000001d0f057220 */ /* 0x040fe20000410000 */
[----:B------:R-:W-:Y:S01]  /*d290*/  FMUL.FTZ R34, R15, R27 ;  /* 0x0000001b0f227220 */ /* 0x000fe20000410000 */
[----:B------:R-:W-:Y:S02]  /*d2a0*/  F2FP.F16.E4M3.UNPACK_B R15, R7 ;  /* 0x00000007ff0f723e */ /* 0x000fe400020006ff */
[C---:B0-----:R-:W-:Y:S01]  /*d2b0*/  FFMA.FTZ R36, R20.reuse, R27, -R5 ;  /* 0x0000001b14247223 */ /* 0x041fe20000010805 */
[--C-:B------:R-:W-:Y:S01]  /*d2c0*/  HADD2.F32 R5, -RZ, R4.reuse.H1_H1 ;  /* 0x30000004ff057230 */ /* 0x100fe20000004100 */
[----:B------:R-:W-:Y:S01]  /*d2d0*/  F2FP.F16.E4M3.UNPACK_B R27, R11.H1 ;  /* 0x0000000bff1b723e */ /* 0x000fe200030006ff */
[----:B------:R-:W-:Y:S01]  /*d2e0*/  FFMA.FTZ R37, R20, R29, R34 ;  /* 0x0000001d14257223 */ /* 0x000fe20000010022 */
[----:B------:R-:W-:Y:S01]  /*d2f0*/  HADD2.F32 R4, -RZ, R4.H0_H0 ;  /* 0x20000004ff047230 */ /* 0x000fe20000004100 */
[----:B------:R-:W-:Y:S01]  /*d300*/  F2FP.F16.E4M3.UNPACK_B R20, R0.H1 ;  /* 0x00000000ff14723e */ /* 0x000fe200030006ff */
[C---:B------:R-:W-:Y:S01]  /*d310*/  FMUL.FTZ R33, R5.reuse, R28 ;  /* 0x0000001c05217220 */ /* 0x040fe20000410000 */
[----:B------:R-:W-:Y:S01]  /*d320*/  FMUL.FTZ R35, R5, R26 ;  /* 0x0000001a05237220 */ /* 0x000fe20000410000 */
[----:B------:R-:W-:Y:S01]  /*d330*/  HADD2.F32 R29, -RZ, R27.H1_H1 ;  /* 0x3000001bff1d7230 */ /* 0x000fe20000004100 */
[----:B------:R-:W-:Y:S01]  /*d340*/  F2FP.F16.E4M3.UNPACK_B R7, R7.H1 ;  /* 0x00000007ff07723e */ /* 0x000fe200030006ff */
[----:B------:R-:W-:-:S02]  /*d350*/  HADD2.F32 R5, -RZ, R24.H1_H1 ;  /* 0x30000018ff057230 */ /* 0x000fc40000004100 */
[C---:B------:R-:W-:Y:S01]  /*d360*/  FFMA.FTZ R33, R4.reuse, R26, -R33 ;  /* 0x0000001a04217223 */ /* 0x040fe20000010821 */
[----:B------:R-:W-:Y:S01]  /*d370*/  FFMA.FTZ R34, R4, R28, R35 ;  /* 0x0000001c04227223 */ /* 0x000fe20000010023 */
[----:B------:R-:W-:Y:S01]  /*d380*/  HADD2.F32 R26, -RZ, R20.H1_H1 ;  /* 0x30000014ff1a7230 */ /* 0x000fe20000004100 */
[----:B------:R-:W-:Y:S01]  /*d390*/  F2FP.SATFINITE.E4M3.F32.PACK_AB_MERGE_C R36, R37, R36, RZ ;  /* 0x000000242524723e */ /* 0x000fe200048070ff */
[----:B------:R-:W-:Y:S02]  /*d3a0*/  HADD2.F32 R24, -RZ, R24.H0_H0 ;  /* 0x20000018ff187230 */ /* 0x000fe40000004100 */
[C---:B------:R-:W-:Y:S01]  /*d3b0*/  FMUL.FTZ R35, R5.reuse, R29 ;  /* 0x0000001d05237220 */ /* 0x040fe20000410000 */
[----:B------:R-:W-:Y:S02]  /*d3c0*/  HADD2.F32 R27, -RZ, R27.H0_H0 ;  /* 0x2000001bff1b7230 */ /* 0x000fe40000004100 */
[----:B------:R-:W-:Y:S01]  /*d3d0*/  FMUL.FTZ R5, R5, R26 ;  /* 0x0000001a05057220 */ /* 0x000fe20000410000 */
[----:B------:R-:W-:-:S02]  /*d3e0*/  HADD2.F32 R4, -RZ, R21.H1_H1 ;  /* 0x30000015ff047230 */ /* 0x000fc40000004100 */
[----:B------:R-:W-:Y:S01]  /*d3f0*/  FFMA.FTZ R35, R24, R26, -R35 ;  /* 0x0000001a18237223 */ /* 0x000fe20000010823 */
[----:B------:R-:W-:Y:S01]  /*d400*/  HADD2.F32 R20, -RZ, R20.H0_H0 ;  /* 0x20000014ff147230 */ /* 0x000fe20000004100 */
[----:B------:R-:W-:Y:S01]  /*d410*/  F2FP.F16.E4M3.UNPACK_B R26, R12 ;  /* 0x0000000cff1a723e */ /* 0x000fe200020006ff */
[----:B------:R-:W-:Y:S02]  /*d420*/  HADD2.F32 R21, -RZ, R21.H0_H0 ;  /* 0x20000015ff157230 */ /* 0x000fe40000004100 */
[----:B------:R-:W-:Y:S01]  /*d430*/  FMUL.FTZ R28, R4, R27 ;  /* 0x0000001b041c7220 */ /* 0x000fe20000410000 */
[----:B------:R-:W-:Y:S01]  /*d440*/  FFMA.FTZ R40, R24, R29, R5 ;  /* 0x0000001d18287223 */ /* 0x000fe20000010005 */
[----:B------:R-:W-:Y:S01]  /*d450*/  F2FP.F16.E4M3.UNPACK_B R24, R8 ;  /* 0x00000008ff18723e */ /* 0x000fe200020006ff */
[-C--:B------:R-:W-:Y:S01]  /*d460*/  FMUL.FTZ R4, R4, R20.reuse ;  /* 0x0000001404047220 */ /* 0x080fe20000410000 */
[----:B------:R-:W-:Y:S01]  /*d470*/  FFMA.FTZ R29, R21, R20, -R28 ;  /* 0x00000014151d7223 */ /* 0x000fe2000001081c */
[----:B------:R-:W-:-:S02]  /*d480*/  HADD2.F32 R28, -RZ, R26.H1_H1 ;  /* 0x3000001aff1c7230 */ /* 0x000fc40000004100 */
[----:B------:R-:W-:Y:S02]  /*d490*/  HADD2.F32 R5, -RZ, R6.H1_H1 ;  /* 0x30000006ff057230 */ /* 0x000fe40000004100 */
[----:B------:R-:W-:Y:S01]  /*d4a0*/  FFMA.FTZ R38, R21, R27, R4 ;  /* 0x0000001b15267223 */ /* 0x000fe20000010004 */
[----:B------:R-:W-:Y:S02]  /*d4b0*/  HADD2.F32 R20, -RZ, R24.H1_H1 ;  /* 0x30000018ff147230 */ /* 0x000fe40000004100 */
[----:B------:R-:W-:Y:S02]  /*d4c0*/  HADD2.F32 R6, -RZ, R6.H0_H0 ;  /* 0x20000006ff067230 */ /* 0x000fe40000004100 */
[C---:B------:R-:W-:Y:S01]  /*d4d0*/  FMUL.FTZ R21, R5.reuse, R28 ;  /* 0x0000001c05157220 */ /* 0x040fe20000410000 */
[----:B------:R-:W-:Y:S02]  /*d4e0*/  HADD2.F32 R24, -RZ, R24.H0_H0 ;  /* 0x20000018ff187230 */ /* 0x000fe40000004100 */
[----:B------:R-:W-:Y:S01]  /*d4f0*/  FMUL.FTZ R27, R5, R20 ;  /* 0x00000014051b7220 */ /* 0x000fe20000410000 */
[----:B------:R-:W-:-:S02]  /*d500*/  HADD2.F32 R26, -RZ, R26.H0_H0 ;  /* 0x2000001aff1a7230 */ /* 0x000fc40000004100 */
[C---:B------:R-:W-:Y:S01]  /*d510*/  FFMA.FTZ R39, R6.reuse, R20, -R21 ;  /* 0x0000001406277223 */ /* 0x040fe20000010815 */
[--C-:B------:R-:W-:Y:S01]  /*d520*/  HADD2.F32 R4, -RZ, R25.reuse.H1_H1 ;  /* 0x30000019ff047230 */ /* 0x100fe20000004100 */
[----:B------:R-:W-:Y:S01]  /*d530*/  F2FP.F16.E4M3.UNPACK_B R5, R8.H1 ;  /* 0x00000008ff05723e */ /* 0x000fe200030006ff */
[----:B------:R-:W-:Y:S02]  /*d540*/  HADD2.F32 R25, -RZ, R25.H0_H0 ;  /* 0x20000019ff197230 */ /* 0x000fe40000004100 */
[----:B------:R-:W-:Y:S01]  /*d550*/  FFMA.FTZ R28, R6, R28, R27 ;  /* 0x0000001c061c7223 */ /* 0x000fe2000001001b */
[C---:B------:R-:W-:Y:S01]  /*d560*/  FMUL.FTZ R20, R4.reuse, R26 ;  /* 0x0000001a04147220 */ /* 0x040fe20000410000 */
[----:B------:R-:W-:Y:S01]  /*d570*/  FMUL.FTZ R21, R4, R24 ;  /* 0x0000001804157220 */ /* 0x000fe20000410000 */
[----:B------:R-:W-:Y:S01]  /*d580*/  F2FP.F16.E4M3.UNPACK_B R4, R12.H1 ;  /* 0x0000000cff04723e */ /* 0x000fe200030006ff */
[--C-:B------:R-:W-:Y:S02]  /*d590*/  HADD2.F32 R6, -RZ, R5.reuse.H0_H0 ;  /* 0x20000005ff067230 */ /* 0x100fe40000004100 */
[----:B------:R-:W-:Y:S01]  /*d5a0*/  FFMA.FTZ R27, R25, R24, -R20 ;  /* 0x00000018191b7223 */ /* 0x000fe20000010814 */
[----:B------:R-:W-:-:S02]  /*d5b0*/  HADD2.F32 R20, -RZ, R5.H1_H1 ;  /* 0x30000005ff147230 */ /* 0x000fc40000004100 */
[----:B------:R-:W-:Y:S01]  /*d5c0*/  FFMA.FTZ R26, R25, R26, R21 ;  /* 0x0000001a191a7223 */ /* 0x000fe20000010015 */
[--C-:B------:R-:W-:Y:S01]  /*d5d0*/  HADD2.F32 R24, -RZ, R4.reuse.H1_H1 ;  /* 0x30000004ff187230 */ /* 0x100fe20000004100 */
[----:B------:R-:W-:Y:S01]  /*d5e0*/  F2FP.SATFINITE.E4M3.F32.PACK_AB_MERGE_C R28, R28, R39, RZ ;  /* 0x000000271c1c723e */ /* 0x000fe200048070ff */
[----:B------:R-:W-:Y:S01]  /*d5f0*/  HADD2.F32 R5, -RZ, R7.H1_H1 ;  /* 0x30000007ff057230 */ /* 0x000fe20000004100 */
[----:B------:R-:W-:Y:S01]  /*d600*/  F2FP.SATFINITE.E4M3.F32.PACK_AB_MERGE_C R25, R40, R35, RZ ;  /* 0x000000232819723e */ /* 0x000fe200048070ff */
[----:B------:R-:W-:Y:S01]  /*d610*/  HADD2.F32 R21, -RZ, R4.H0_H0 ;  /* 0x20000004ff157230 */ /* 0x000fe20000004100 */
[----:B------:R-:W-:Y:S01]  /*d620*/  F2FP.SATFINITE.E4M3.F32.PACK_AB_MERGE_C R26, R26, R27, R28 ;  /* 0x0000001b1a1a723e */ /* 0x000fe2000480701c */
[----:B------:R-:W-:Y:S02]  /*d630*/  HADD2.F32 R4, -RZ, R15.H1_H1 ;  /* 0x3000000fff047230 */ /* 0x000fe40000004100 */
[----:B------:R-:W-:Y:S01]  /*d640*/  FMUL.FTZ R44, R5, R24 ;  /* 0x00000018052c7220 */ /* 0x000fe20000410000 */
[----:B------:R-:W-:-:S02]  /*d650*/  HADD2.F32 R7, -RZ, R7.H0_H0 ;  /* 0x20000007ff077230 */ /* 0x000fc40000004100 */
[----:B------:R-:W-:Y:S01]  /*d660*/  FMUL.FTZ R5, R5, R20 ;  /* 0x0000001405057220 */ /* 0x000fe20000410000 */
[----:B------:R-:W-:Y:S02]  /*d670*/  HADD2.F32 R15, -RZ, R15.H0_H0 ;  /* 0x2000000fff0f7230 */ /* 0x000fe40000004100 */
[CC--:B------:R-:W-:Y:S01]  /*d680*/  FMUL.FTZ R42, R4.reuse, R21.reuse ;  /* 0x00000015042a7220 */ /* 0x0c0fe20000410000 */
[----:B------:R-:W-:Y:S01]  /*d690*/  FMUL.FTZ R4, R4, R6 ;  /* 0x0000000604047220 */ /* 0x000fe20000410000 */
[C---:B------:R-:W-:Y:S01]  /*d6a0*/  FFMA.FTZ R44, R7.reuse, R20, -R44 ;  /* 0x00000014072c7223 */ /* 0x040fe2000001082c */
[----:B------:R-:W-:Y:S01]  /*d6b0*/  FFMA.FTZ R5, R7, R24, R5 ;  /* 0x0000001807057223 */ /* 0x000fe20000010005 */
[C---:B------:R-:W-:Y:S01]  /*d6c0*/  FFMA.FTZ R42, R15.reuse, R6, -R42 ;  /* 0x000000060f2a7223 */ /* 0x040fe2000001082a */
[----:B------:R-:W-:Y:S01]  /*d6d0*/  FFMA.FTZ R15, R15, R21, R4 ;  /* 0x000000150f0f7223 */ /* 0x000fe20000010004 */
[----:B------:R-:W-:Y:S02]  /*d6e0*/  F2FP.SATFINITE.E4M3.F32.PACK_AB_MERGE_C R24, R34, R33, R36 ;  /* 0x000000212218723e */ /* 0x000fe40004807024 */
[----:B------:R-:W-:-:S02]  /*d6f0*/  F2FP.SATFINITE.E4M3.F32.PACK_AB_MERGE_C R5, R5, R44, RZ ;  /* 0x0000002c0505723e */ /* 0x000fc400048070ff */
[----:B------:R-:W-:Y:S02]  /*d700*/  F2FP.SATFINITE.E4M3.F32.PACK_AB_MERGE_C R25, R38, R29, R25 ;  /* 0x0000001d2619723e */ /* 0x000fe40004807019 */
[----:B------:R-:W-:-:S05]  /*d710*/  F2FP.SATFINITE.E4M3.F32.PACK_AB_MERGE_C R27, R15, R42, R5 ;  /* 0x0000002a0f1b723e */ /* 0x000fca0004807005 */
[----:B------:R2:W-:Y:S02]  /*d720*/  STS.128 [R41+0x20400], R24 ;  /* 0x0204001829007388 */ /* 0x0005e40000000c00 */
.L_x_405:
[----:B------:R-:W-:Y:S05]  /*d730*/  BSYNC B2 ;  /* 0x0000000000027941 */ /* 0x000fea0003800000 */
.L_x_404:
[----:B------:R-:W-:Y:S05]  /*d740*/  @P1 BRA `(.L_x_403) ;  /* 0x0000000400681947 */ /* 0x000fea0003800000 */
[----:B-----5:R-:W3:Y:S01]  /*d750*/  LDS.128 R4, [R41+0x24400] ;  /* 0x0244000029047984 */ /* 0x020ee20000000c00 */
[----:B------:R-:W-:Y:S02]  /*d760*/  F2FP.F16.E4M3.UNPACK_B R28, R13 ;  /* 0x0000000dff1c723e */ /* 0x000fe400020006ff */
[----:B--2---:R-:W-:-:S03]  /*d770*/  F2FP.F16.E4M3.UNPACK_B R26, R9 ;  /* 0x00000009ff1a723e */ /* 0x004fc600020006ff */
[----:B------:R-:W-:Y:S02]  /*d780*/  HADD2.F32 R29, -RZ, R28.H1_H1 ;  /* 0x3000001cff1d7230 */ /* 0x000fe40000004100 */
[----:B------:R-:W-:Y:S02]  /*d790*/  HADD2.F32 R27, -RZ, R26.H1_H1 ;  /* 0x3000001aff1b7230 */ /* 0x000fe40000004100 */
[----:B------:R-:W-:Y:S02]  /*d7a0*/  HADD2.F32 R28, -RZ, R28.H0_H0 ;  /* 0x2000001cff1c7230 */ /* 0x000fe40000004100 */
[----:B------:R-:W-:Y:S01]  /*d7b0*/  HADD2.F32 R26, -RZ, R26.H0_H0 ;  /* 0x2000001aff1a7230 */ /* 0x000fe20000004100 */
[-C--:B---3--:R-:W-:Y:S02]  /*d7c0*/  F2FP.F16.E4M3.UNPACK_B R15, R4.reuse.H1 ;  /* 0x00000004ff0f723e */ /* 0x088fe400030006ff */
        /* <DEDUP_REMOVED lines=82> */
.L_x_403:
[----:B------:R-:W-:Y:S05]  /*dcf0*/  BSYNC B1 ;  /* 0x0000000000017941 */ /* 0x000fea0003800000 */
.L_x_402:
[----:B------:R-:W-:Y:S01]  /*dd00*/  ISETP.GE.AND P0, PT, R234, R3, PT ;  /* 0x00000003ea00720c */ /* 0x000fe20003f06270 */
[----:B------:R-:W-:-:S12]  /*dd10*/  BSSY B1, `(.L_x_406) ;  /* 0x00000be000017945 */ /* 0x000fd80003800000 */
[----:B------:R-:W-:Y:S05]  /*dd20*/  @P0 BRA `(.L_x_407) ;  /* 0x0000000800f00947 */ /* 0x000fea0003800000 */
[----:B------:R4:W5:Y:S01]  /*dd30*/  LDL R42, [R1+0x28] ;  /* 0x00002800012a7983 */ /* 0x0009620000100800 */
[----:B------:R-:W0:Y:S01]  /*dd40*/  LDC R5, c[0x0][0x3d4] ;  /* 0x0000f500ff057b82 */ /* 0x000e220000000800 */
[----:B------:R-:W-:Y:S01]  /*dd50*/  BSSY B2, `(.L_x_408) ;  /* 0x000005e000027945 */ /* 0x000fe20003800000 */
[-C--:B0-----:R-:W-:Y:S02]  /*dd60*/  ISETP.GE.AND P0, PT, R18, R5.reuse, PT ;  /* 0x000000051200720c */ /* 0x081fe40003f06270 */
[----:B------:R-:W-:-:S11]  /*dd70*/  ISETP.GE.AND P1, PT, R236, R5, PT ;  /* 0x00000005ec00720c */ /* 0x000fd60003f26270 */
[----:B----4-:R-:W-:Y:S05]  /*dd80*/  @P0 BRA `(.L_x_409) ;  /* 0x0000000400680947 */ /* 0x010fea0003800000 */
[----:B-----5:R-:W0:Y:S01]  /*dd90*/  LDS.128 R4, [R42+0x21400] ;  /* 0x021400002a047984 */ /* 0x020e220000000c00 */
[----:B------:R-:W-:Y:S02]  /*dda0*/  F2FP.F16.E4M3.UNPACK_B R28, R0 ;  /* 0x00000000ff1c723e */ /* 0x000fe400020006ff */
[-C--:B------:R-:W-:Y:S02]  /*ddb0*/  F2FP.F16.E4M3.UNPACK_B R29, R11.reuse ;  /* 0x0000000bff1d723e */ /* 0x080fe400020006ff */
[----:B------:R-:W-:Y:S01]  /*ddc0*/  F2FP.F16.E4M3.UNPACK_B R35, R11.H1 ;  /* 0x0000000bff23723e */ /* 0x000fe200030006ff */
[----:B--23--:R-:W-:Y:S01]  /*ddd0*/  HADD2.F32 R26, -RZ, R28.H1_H1 ;  /* 0x3000001cff1a7230 */ /* 0x00cfe20000004100 */
[----:B------:R-:W-:Y:S01]  /*dde0*/  F2FP.F16.E4M3.UNPACK_B R38, R12 ;  /* 0x0000000cff26723e */ /* 0x000fe200020006ff */
[----:B------:R-:W-:Y:S02]  /*ddf0*/  HADD2.F32 R34, -RZ, R29.H1_H1 ;  /* 0x3000001dff227230 */ /* 0x000fe40000004100 */
[----:B------:R-:W-:-:S02]  /*de00*/  HADD2.F32 R36, -RZ, R35.H1_H1 ;  /* 0x30000023ff247230 */ /* 0x000fc40000004100 */
[----:B------:R-:W-:Y:S02]  /*de10*/  HADD2.F32 R37, -RZ, R35.H0_H0 ;  /* 0x20000023ff257230 */ /* 0x000fe40000004100 */
[--C-:B------:R-:W-:Y:S02]  /*de20*/  HADD2.F32 R40, -RZ, R38.reuse.H1_H1 ;  /* 0x30000026ff287230 */ /* 0x100fe40000004100 */
[----:B------:R-:W-:Y:S01]  /*de30*/  HADD2.F32 R39, -RZ, R38.H0_H0 ;  /* 0x20000026ff277230 */ /* 0x000fe20000004100 */
[----:B------:R-:W-:-:S05]  /*de40*/  F2FP.F16.E4M3.UNPACK_B R38, R12.H1 ;  /* 0x0000000cff26723e */ /* 0x000fca00030006ff */
[--C-:B------:R-:W-:Y:S02]  /*de50*/  HADD2.F32 R43, -RZ, R38.reuse.H1_H1 ;  /* 0x30000026ff2b7230 */ /* 0x100fe40000004100 */
[----:B------:R-:W-:Y:S01]  /*de60*/  HADD2.F32 R41, -RZ, R38.H0_H0 ;  /* 0x20000026ff297230 */ /* 0x000fe20000004100 */
[-C--:B0-----:R-:W-:Y:S02]  /*de70*/  F2FP.F16.E4M3.UNPACK_B R15, R4.reuse.H1 ;  /* 0x00000004ff0f723e */ /* 0x081fe400030006ff */
[-C--:B------:R-:W-:Y:S02]  /*de80*/  F2FP.F16.E4M3.UNPACK_B R21, R5.reuse ;  /* 0x00000005ff15723e */ /* 0x080fe400020006ff */
[----:B-1----:R-:W-:Y:S01]  /*de90*/  F2FP.F16.E4M3.UNPACK_B R24, R5.H1 ;  /* 0x00000005ff18723e */ /* 0x002fe200030006ff */
[--C-:B------:R-:W-:Y:S01]  /*dea0*/  HADD2.F32 R20, -RZ, R15.reuse.H0_H0 ;  /* 0x2000000fff147230 */ /* 0x100fe20000004100 */
[----:B------:R-:W-:Y:S01]  /*deb0*/  F2FP.F16.E4M3.UNPACK_B R4, R4 ;  /* 0x00000004ff04723e */ /* 0x000fe200020006ff */
[----:B------:R-:W-:Y:S01]  /*dec0*/  HADD2.F32 R15, -RZ, R15.H1_H1 ;  /* 0x3000000fff0f7230 */ /* 0x000fe20000004100 */
[----:B------:R-:W-:-:S02]  /*ded0*/  F2FP.F16.E4M3.UNPACK_B R25, R6 ;  /* 0x00000006ff19723e */ /* 0x000fc400020006ff */
[----:B------:R-:W-:Y:S02]  /*dee0*/  F2FP.F16.E4M3.UNPACK_B R6, R6.H1 ;  /* 0x00000006ff06723e */ /* 0x000fe400030006ff */
[-C--:B------:R-:W-:Y:S01]  /*def0*/  FMUL.FTZ R5, R34, R15.reuse ;  /* 0x0000000f22057220 */ /* 0x080fe20000410000 */
[C---:B------:R-:W-:Y:S01]  /*df00*/  FMUL.FTZ R27, R26.reuse, R15 ;  /* 0x0000000f1a1b7220 */ /* 0x040fe20000410000 */
[-C--:B------:R-:W-:Y:S02]  /*df10*/  F2FP.F16.E4M3.UNPACK_B R15, R7.reuse ;  /* 0x00000007ff0f723e */ /* 0x080fe400020006ff */
[-C--:B------:R-:W-:Y:S01]  /*df20*/  FFMA.FTZ R26, R26, R20.reuse, -R5 ;  /* 0x000000141a1a7223 */ /* 0x080fe20000010805 */
[----:B------:R-:W-:Y:S01]  /*df30*/  FFMA.FTZ R33, R34, R20, R27 ;  /* 0x0000001422217223 */ /* 0x000fe2000001001b */
[----:B------:R-:W-:Y:S01]  /*df40*/  HADD2.F32 R34, -RZ, R29.H0_H0 ;  /* 0x2000001dff227230 */ /* 0x000fe20000004100 */
[----:B------:R-:W-:Y:S01]  /*df50*/  F2FP.F16.E4M3.UNPACK_B R7, R7.H1 ;  /* 0x00000007ff07723e */ /* 0x000fe200030006ff */
[----:B------:R-:W-:-:S02]  /*df60*/  HADD2.F32 R5, -RZ, R4.H1_H1 ;  /* 0x30000004ff057230 */ /* 0x000fc40000004100 */
[----:B------:R-:W-:Y:S01]  /*df70*/  HADD2.F32 R20, -RZ, R28.H0_H0 ;  /* 0x2000001cff147230 */ /* 0x000fe20000004100 */
[----:B------:R-:W-:Y:S01]  /*df80*/  F2FP.F16.E4M3.UNPACK_B R28, R0.H1 ;  /* 0x00000000ff1c723e */ /* 0x000fe200030006ff */
[----:B------:R-:W-:Y:S02]  /*df90*/  HADD2.F32 R4, -RZ, R4.H0_H0 ;  /* 0x20000004ff047230 */ /* 0x000fe40000004100 */
[-C--:B------:R-:W-:Y:S01]  /*dfa0*/  FMUL.FTZ R27, R34, R5.reuse ;  /* 0x00000005221b7220 */ /* 0x080fe20000410000 */
[----:B------:R-:W-:Y:S01]  /*dfb0*/  F2FP.SATFINITE.E4M3.F32.PACK_AB_MERGE_C R26, R33, R26, RZ ;  /* 0x0000001a211a723e */ /* 0x000fe200048070ff */
[C---:B------:R-:W-:Y:S01]  /*dfc0*/  FMUL.FTZ R29, R20.reuse, R5 ;  /* 0x00000005141d7220 */ /* 0x040fe20000410000 */
[--C-:B------:R-:W-:Y:S02]  /*dfd0*/  HADD2.F32 R5, -RZ, R24.reuse.H1_H1 ;  /* 0x30000018ff057230 */ /* 0x100fe40000004100 */
[----:B------:R-:W-:Y:S01]  /*dfe0*/  FFMA.FTZ R27, R20, R4, -R27 ;  /* 0x00000004141b7223 */ /* 0x000fe2000001081b */
[----:B------:R-:W-:-:S02]  /*dff0*/  HADD2.F32 R24, -RZ, R24.H0_H0 ;  /* 0x20000018ff187230 */ /* 0x000fc40000004100 */
[----:B------:R-:W-:Y:S01]  /*e000*/  FFMA.FTZ R20, R34, R4, R29 ;  /* 0x0000000422147223 */ /* 0x000fe2000001001d */
[--C-:B------:R-:W-:Y:S02]  /*e010*/  HADD2.F32 R34, -RZ, R28.reuse.H1_H1 ;  /* 0x3000001cff227230 */ /* 0x100fe40000004100 */
[-C--:B------:R-:W-:Y:S01]  /*e020*/  FMUL.FTZ R29, R36, R5.reuse ;  /* 0x00000005241d7220 */ /* 0x080fe20000410000 */
[--C-:B------:R-:W-:Y:S02]  /*e030*/  HADD2.F32 R4, -RZ, R21.reuse.H1_H1 ;  /* 0x30000015ff047230 */ /* 0x100fe40000004100 */
[----:B------:R-:W-:Y:S02]  /*e040*/  HADD2.F32 R35, -RZ, R28.H0_H0 ;  /* 0x2000001cff237230 */ /* 0x000fe40000004100 */
[C---:B------:R-:W-:Y:S01]  /*e050*/  FMUL.FTZ R5, R34.reuse, R5 ;  /* 0x0000000522057220 */ /* 0x040fe20000410000 */
[----:B------:R-:W-:Y:S02]  /*e060*/  HADD2.F32 R21, -RZ, R21.H0_H0 ;  /* 0x20000015ff157230 */ /* 0x000fe40000004100 */
[----:B------:R-:W-:Y:S01]  /*e070*/  FFMA.FTZ R29, R34, R24, -R29 ;  /* 0x00000018221d7223 */ /* 0x000fe2000001081d */
[----:B------:R-:W-:Y:S01]  /*e080*/  FMUL.FTZ R28, R37, R4 ;  /* 0x00000004251c7220 */ /* 0x000fe20000410000 */
[----:B------:R-:W-:Y:S01]  /*e090*/  FFMA.FTZ R24, R36, R24, R5 ;  /* 0x0000001824187223 */ /* 0x000fe20000010005 */
[----:B------:R-:W-:Y:S01]  /*e0a0*/  F2FP.F16.E4M3.UNPACK_B R34, R8 ;  /* 0x00000008ff22723e */ /* 0x000fe200020006ff */
[----:B------:R-:W-:Y:S01]  /*e0b0*/  FMUL.FTZ R4, R35, R4 ;  /* 0x0000000423047220 */ /* 0x000fe20000410000 */
[----:B------:R-:W-:-:S02]  /*e0c0*/  HADD2.F32 R5, -RZ, R6.H1_H1 ;  /* 0x30000006ff057230 */ /* 0x000fc40000004100 */
[-C--:B------:R-:W-:Y:S01]  /*e0d0*/  FFMA.FTZ R28, R35, R21.reuse, -R28 ;  /* 0x00000015231c7223 */ /* 0x080fe2000001081c */
[----:B------:R-:W-:Y:S02]  /*e0e0*/  HADD2.F32 R6, -RZ, R6.H0_H0 ;  /* 0x20000006ff067230 */ /* 0x000fe40000004100 */
[----:B------:R-:W-:Y:S01]  /*e0f0*/  FFMA.FTZ R21, R37, R21, R4 ;  /* 0x0000001525157223 */ /* 0x000fe20000010004 */
[--C-:B------:R-:W-:Y:S02]  /*e100*/  HADD2.F32 R36, -RZ, R34.reuse.H1_H1 ;  /* 0x30000022ff247230 */ /* 0x100fe40000004100 */
[-C--:B------:R-:W-:Y:S01]  /*e110*/  FMUL.FTZ R35, R40, R5.reuse ;  /* 0x0000000528237220 */ /* 0x080fe20000410000 */
[--C-:B------:R-:W-:Y:S02]  /*e120*/  HADD2.F32 R4, -RZ, R25.reuse.H1_H1 ;  /* 0x30000019ff047230 */ /* 0x100fe40000004100 */
[----:B------:R-:W-:Y:S02]  /*e130*/  HADD2.F32 R37, -RZ, R34.H0_H0 ;  /* 0x20000022ff257230 */ /* 0x000fe40000004100 */
[----:B------:R-:W-:Y:S01]  /*e140*/  FMUL.FTZ R5, R36, R5 ;  /* 0x0000000524057220 */ /* 0x000fe20000410000 */
[----:B------:R-:W-:-:S02]  /*e150*/  HADD2.F32 R25, -RZ, R25.H0_H0 ;  /* 0x20000019ff197230 */ /* 0x000fc40000004100 */
[----:B------:R-:W-:Y:S01]  /*e160*/  FFMA.FTZ R35, R36, R6, -R35 ;  /* 0x0000000624237223 */ /* 0x000fe20000010823 */
[----:B------:R-:W-:Y:S01]  /*e170*/  FMUL.FTZ R34, R39, R4 ;  /* 0x0000000427227220 */ /* 0x000fe20000410000 */
[----:B------:R-:W-:Y:S01]  /*e180*/  F2FP.F16.E4M3.UNPACK_B R36, R8.H1 ;  /* 0x00000008ff24723e */ /* 0x000fe200030006ff */
[C---:B------:R-:W-:Y:S01]  /*e190*/  FMUL.FTZ R4, R37.reuse, R4 ;  /* 0x0000000425047220 */ /* 0x040fe20000410000 */
[----:B------:R-:W-:Y:S01]  /*e1a0*/  FFMA.FTZ R6, R40, R6, R5 ;  /* 0x0000000628067223 */ /* 0x000fe20000010005 */
[-C--:B------:R-:W-:Y:S01]  /*e1b0*/  FFMA.FTZ R34, R37, R25.reuse, -R34 ;  /* 0x0000001925227223 */ /* 0x080fe20000010822 */
[----:B------:R-:W-:Y:S02]  /*e1c0*/  HADD2.F32 R5, -RZ, R7.H1_H1 ;  /* 0x30000007ff057230 */ /* 0x000fe40000004100 */
[----:B------:R-:W-:Y:S01]  /*e1d0*/  FFMA.FTZ R25, R39, R25, R4 ;  /* 0x0000001927197223 */ /* 0x000fe20000010004 */
[----:B------:R-:W-:Y:S01]  /*e1e0*/  HADD2.F32 R39, -RZ, R36.H1_H1 ;  /* 0x30000024ff277230 */ /* 0x000fe20000004100 */
[----:B------:R-:W-:Y:S01]  /*e1f0*/  F2FP.SATFINITE.E4M3.F32.PACK_AB_MERGE_C R6, R6, R35, RZ ;  /* 0x000000230606723e */ /* 0x000fe200048070ff */
[----:B------:R-:W-:-:S02]  /*e200*/  HADD2.F32 R4, -RZ, R15.H1_H1 ;  /* 0x3000000fff047230 */ /* 0x000fc40000004100 */
[-C--:B------:R-:W-:Y:S01]  /*e210*/  FMUL.FTZ R38, R43, R5.reuse ;  /* 0x000000052b267220 */ /* 0x080fe20000410000 */
[----:B------:R-:W-:Y:S02]  /*e220*/  HADD2.F32 R7, -RZ, R7.H0_H0 ;  /* 0x20000007ff077230 */ /* 0x000fe40000004100 */
[----:B------:R-:W-:Y:S01]  /*e230*/  FMUL.FTZ R40, R39, R5 ;  /* 0x0000000527287220 */ /* 0x000fe20000410000 */
[----:B------:R-:W-:Y:S02]  /*e240*/  HADD2.F32 R37, -RZ, R36.H0_H0 ;  /* 0x20000024ff257230 */ /* 0x000fe40000004100 */
[-C--:B------:R-:W-:Y:S01]  /*e250*/  FMUL.FTZ R36, R41, R4.reuse ;  /* 0x0000000429247220 */ /* 0x080fe20000410000 */
[----:B------:R-:W-:Y:S02]  /*e260*/  HADD2.F32 R15, -RZ, R15.H0_H0 ;  /* 0x2000000fff0f7230 */ /* 0x000fe40000004100 */
[-C--:B------:R-:W-:Y:S01]  /*e270*/  FFMA.FTZ R38, R39, R7.reuse, -R38 ;  /* 0x0000000727267223 */ /* 0x080fe20000010826 */
[----:B------:R-:W-:Y:S01]  /*e280*/  FFMA.FTZ R7, R43, R7, R40 ;  /* 0x000000072b077223 */ /* 0x000fe20000010028 */
[C---:B------:R-:W-:Y:S01]  /*e290*/  FMUL.FTZ R4, R37.reuse, R4 ;  /* 0x0000000425047220 */ /* 0x040fe20000410000 */
[----:B------:R-:W-:Y:S01]  /*e2a0*/  F2FP.SATFINITE.E4M3.F32.PACK_AB_MERGE_C R5, R24, R29, RZ ;  /* 0x0000001d1805723e */ /* 0x000fe200048070ff */
[-C--:B------:R-:W-:Y:S01]  /*e2b0*/  FFMA.FTZ R36, R37, R15.reuse, -R36 ;  /* 0x0000000f25247223 */ /* 0x080fe20000010824 */
[----:B------:R-:W-:Y:S01]  /*e2c0*/  F2FP.SATFINITE.E4M3.F32.PACK_AB_MERGE_C R6, R25, R34, R6 ;  /* 0x000000221906723e */ /* 0x000fe20004807006 */
[----:B------:R-:W-:Y:S01]  /*e2d0*/  FFMA.FTZ R15, R41, R15, R4 ;  /* 0x0000000f290f7223 */ /* 0x000fe20000010004 */
[----:B------:R-:W-:-:S02]  /*e2e0*/  F2FP.SATFINITE.E4M3.F32.PACK_AB_MERGE_C R7, R7, R38, RZ ;  /* 0x000000260707723e */ /* 0x000fc400048070ff */
[----:B------:R-:W-:Y:S02]  /*e2f0*/  F2FP.SATFINITE.E4M3.F32.PACK_AB_MERGE_C R4, R20, R27, R26 ;  /* 0x0000001b1404723e */ /* 0x000fe4000480701a */
[----:B------:R-:W-:Y:S02]  /*e300*/  F2FP.SATFINITE.E4M3.F32.PACK_AB_MERGE_C R5, R21, R28, R5 ;  /* 0x0000001c1505723e */ /* 0x000fe40004807005 */
[----:B------:R-:W-:-:S05]  /*e310*/  F2FP.SATFINITE.E4M3.F32.PACK_AB_MERGE_C R7, R15, R36, R7 ;  /* 0x000000240f07723e */ /* 0x000fca0004807007 */
[----:B------:R0:W-:Y:S02]  /*e320*/  STS.128 [R42+0x21400], R4 ;  /* 0x021400042a007388 */ /* 0x0001e40000000c00 */
.L_x_409:
[----:B------:R-:W-:Y:S05]  /*e330*/  BSYNC B2 ;  /* 0x0000000000027941 */ /* 0x000fea0003800000 */
.L_x_408:
[----:B------:R-:W-:Y:S05]  /*e340*/  @P1 BRA `(.L_x_407) ;  /* 0x0000000400681947 */ /* 0x000fea0003800000 */
[----:B0----5:R-:W0:Y:S01]  /*e350*/  LDS.128 R4, [R42+0x25400] ;  /* 0x025400002a047984 */ /* 0x021e220000000c00 */
        /* <DEDUP_REMOVED lines=89> */
.L_x_407:
[----:B------:R-:W-:Y:S05]  /*e8f0*/  BSYNC B1 ;  /* 0x0000000000017941 */ /* 0x000fea0003800000 */
.L_x_406:
[----:B------:R-:W-:Y:S01]  /*e900*/  ISETP.GE.AND P0, PT, R233, R3, PT ;  /* 0x00000003e900720c */ /* 0x000fe20003f06270 */
[----:B------:R-:W-:-:S12]  /*e910*/  BSSY B1, `(.L_x_410) ;  /* 0x00000be000017945 */ /* 0x000fd80003800000 */
[----:B------:R-:W-:Y:S05]  /*e920*/  @P0 BRA `(.L_x_411) ;  /* 0x0000000800f00947 */ /* 0x000fea0003800000 */
[----:B0---45:R0:W5:Y:S01]  /*e930*/  LDL R42, [R1+0x28] ;  /* 0x00002800012a7983 */ /* 0x0311620000100800 */
[----:B------:R-:W4:Y:S01]  /*e940*/  LDC R5, c[0x0][0x3d4] ;  /* 0x0000f500ff057b82 */ /* 0x000f220000000800 */
[----:B------:R-:W-:Y:S01]  /*e950*/  BSSY B2, `(.L_x_412) ;  /* 0x000005e000027945 */ /* 0x000fe20003800000 */
[-C--:B----4-:R-:W-:Y:S02]  /*e960*/  ISETP.GE.AND P0, PT, R18, R5.reuse, PT ;  /* 0x000000051200720c */ /* 0x090fe40003f06270 */
[----:B------:R-:W-:-:S11]  /*e970*/  ISETP.GE.AND P1, PT, R236, R5, PT ;  /* 0x00000005ec00720c */ /* 0x000fd60003f26270 */
[----:B0-----:R-:W-:Y:S05]  /*e980*/  @P0 BRA `(.L_x_413) ;  /* 0x0000000400680947 */ /* 0x001fea0003800000 */
        /* <DEDUP_REMOVED lines=90> */
.L_x_413:
[----:B------:R-:W-:Y:S05]  /*ef30*/  BSYNC B2 ;  /* 0x0000000000027941 */ /* 0x000fea0003800000 */
.L_x_412:
        /* <DEDUP_REMOVED lines=91> */
.L_x_411:
[----:B------:R-:W-:Y:S05]  /*f4f0*/  BSYNC B1 ;  /* 0x0000000000017941 */ /* 0x000fea0003800000 */
.L_x_410:
[----:B------:R-:W-:-:S13]  /*f500*/  ISETP.GE.AND P0, PT, R235, R3, PT ;  /* 0x00000003eb00720c */ /* 0x000fda0003f06270 */
[----:B------:R-:W-:Y:S05]  /*f510*/  @P0 BRA `(.L_x_414) ;  /* 0x0000004000b00947 */ /* 0x000fea0003800000 */
[----:B------:R0:W5:Y:S01]  /*f520*/  LDL R40, [R1+0x28] ;  /* 0x0000280001287983 */ /* 0x0001620000100800 */
[----:B------:R-:W1:Y:S01]  /*f530*/  LDC R3, c[0x0][0x3d4] ;  /* 0x0000f500ff037b82 */ /* 0x000e620000000800 */
[----:B------:R-:W-:Y:S01]  /*f540*/  BSSY B1, `(.L_x_415) ;  /* 0x000005e000017945 */ /* 0x000fe20003800000 */
[-C--:B-1----:R-:W-:Y:S02]  /*f550*/  ISETP.GE.AND P0, PT, R18, R3.reuse, PT ;  /* 0x000000031200720c */ /* 0x082fe40003f06270 */
[----:B------:R-:W-:-:S11]  /*f560*/  ISETP.GE.AND P1, PT, R236, R3, PT ;  /* 0x00000003ec00720c */ /* 0x000fd60003f26270 */
[----:B0-----:R-:W-:Y:S05]  /*f570*/  @P0 BRA `(.L_x_416) ;  /* 0x0000000400680947 */ /* 0x001fea0003800000 */
[----:B----45:R-:W0:Y:S01]  /*f580*/  LDS.128 R4, [R40+0x23400] ;  /* 0x0234000028047984 */ /* 0x030e220000000c00 */
[-C--:B------:R-:W-:Y:S02]  /*f590*/  F2FP.F16.E4M3.UNPACK_B R29, R11.reuse ;  /* 0x0000000bff1d723e */ /* 0x080fe400020006ff */
[----:B--23--:R-:W-:Y:S02]  /*f5a0*/  F2FP.F16.E4M3.UNPACK_B R27, R0 ;  /* 0x00000000ff1b723e */ /* 0x00cfe400020006ff */
[-C--:B------:R-:W-:Y:S01]  /*f5b0*/  F2FP.F16.E4M3.UNPACK_B R35, R12.reuse ;  /* 0x0000000cff23723e */ /* 0x080fe200020006ff */
[----:B------:R-:W-:Y:S01]  /*f5c0*/  HADD2.F32 R33, -RZ, R29.H1_H1 ;  /* 0x3000001dff217230 */ /* 0x000fe20000004100 */
[----:B------:R-:W-:Y:S01]  /*f5d0*/  F2FP.F16.E4M3.UNPACK_B R12, R12.H1 ;  /* 0x0000000cff0c723e */ /* 0x000fe200030006ff */
[----:B------:R-:W-:Y:S02]  /*f5e0*/  HADD2.F32 R25, -RZ, R27.H1_H1 ;  /* 0x3000001bff197230 */ /* 0x000fe40000004100 */
[----:B------:R-:W-:Y:S01]  /*f5f0*/  HADD2.F32 R34, -RZ, R29.H0_H0 ;  /* 0x2000001dff227230 */ /* 0x000fe20000004100 */
[----:B------:R-:W-:-:S05]  /*f600*/  F2FP.F16.E4M3.UNPACK_B R29, R11.H1 ;  /* 0x0000000bff1d723e */ /* 0x000fca00030006ff */
[----:B------:R-:W-:Y:S01]  /*f610*/  HADD2.F32 R38, -RZ, R29.H0_H0 ;  /* 0x2000001dff267230 */ /* 0x000fe20000004100 */
[-C--:B0-----:R-:W-:Y:S02]  /*f620*/  F2FP.F16.E4M3.UNPACK_B R3, R4.reuse.H1 ;  /* 0x00000004ff03723e */ /* 0x081fe400030006ff */
[----:B------:R-:W-:Y:S02]  /*f630*/  F2FP.F16.E4M3.UNPACK_B R4, R4 ;  /* 0x00000004ff04723e */ /* 0x000fe400020006ff */
[-C--:B------:R-:W-:Y:S01]  /*f640*/  F2FP.F16.E4M3.UNPACK_B R20, R5.reuse ;  /* 0x00000005ff14723e */ /* 0x080fe200020006ff */
[--C-:B------:R-:W-:Y:S01]  /*f650*/  HADD2.F32 R15, -RZ, R3.reuse.H0_H0 ;  /* 0x20000003ff0f7230 */ /* 0x100fe20000004100 */
[----:B------:R-:W-:Y:S01]  /*f660*/  F2FP.F16.E4M3.UNPACK_B R5, R5.H1 ;  /* 0x00000005ff05723e */ /* 0x000fe200030006ff */
[----:B------:R-:W-:Y:S01]  /*f670*/  HADD2.F32 R3, -RZ, R3.H1_H1 ;  /* 0x30000003ff037230 */ /* 0x000fe20000004100 */
[-C--:B------:R-:W-:Y:S02]  /*f680*/  F2FP.F16.E4M3.UNPACK_B R21, R6.reuse ;  /* 0x00000006ff15723e */ /* 0x080fe400020006ff */
[----:B------:R-:W-:-:S02]  /*f690*/  F2FP.F16.E4M3.UNPACK_B R6, R6.H1 ;  /* 0x00000006ff06723e */ /* 0x000fc400030006ff */
[-C--:B------:R-:W-:Y:S01]  /*f6a0*/  FMUL.FTZ R26, R33, R3.reuse ;  /* 0x00000003211a7220 */ /* 0x080fe20000410000 */
[C---:B------:R-:W-:Y:S01]  /*f6b0*/  FMUL.FTZ R28, R25.reuse, R3 ;  /* 0x00000003191c7220 */ /* 0x040fe20000410000 */
[--C-:B------:R-:W-:Y:S01]  /*f6c0*/  HADD2.F32 R3, -RZ, R4.reuse.H1_H1 ;  /* 0x30000004ff037230 */ /* 0x100fe20000004100 */
[----:B------:R-:W-:Y:S01]  /*f6d0*/  F2FP.F16.E4M3.UNPACK_B R24, R7 ;  /* 0x00000007ff18723e */ /* 0x000fe200020006ff */
[-C--:B------:R-:W-:Y:S01]  /*f6e0*/  FFMA.FTZ R26, R25, R15.reuse, -R26 ;  /* 0x0000000f191a7223 */ /* 0x080fe2000001081a */
[----:B------:R-:W-:Y:S01]  /*f6f0*/  FFMA.FTZ R25, R33, R15, R28 ;  /* 0x0000000f21197223 */ /* 0x000fe2000001001c */
[----:B------:R-:W-:Y:S02]  /*f700*/  HADD2.F32 R28, -RZ, R27.H0_H0 ;  /* 0x2000001bff1c7230 */ /* 0x000fe40000004100 */
[----:B------:R-:W-:Y:S01]  /*f710*/  FMUL.FTZ R11, R34, R3 ;  /* 0x00000003220b7220 */ /* 0x000fe20000410000 */
[----:B------:R-:W-:Y:S01]  /*f720*/  HADD2.F32 R4, -RZ, R4.H0_H0 ;  /* 0x20000004ff047230 */ /* 0x000fe20000004100 */
[----:B------:R-:W-:Y:S01]  /*f730*/  F2FP.F16.E4M3.UNPACK_B R27, R0.H1 ;  /* 0x00000000ff1b723e */ /* 0x000fe200030006ff */
[----:B------:R-:W-:-:S02]  /*f740*/  HADD2.F32 R33, -RZ, R29.H1_H1 ;  /* 0x3000001dff217230 */ /* 0x000fc40000004100 */
[C---:B------:R-:W-:Y:S01]  /*f750*/  FMUL.FTZ R15, R28.reuse, R3 ;  /* 0x000000031c0f7220 */ /* 0x040fe20000410000 */
[----:B------:R-:W-:Y:S02]  /*f760*/  HADD2.F32 R3, -RZ, R5.H1_H1 ;  /* 0x30000005ff037230 */ /* 0x000fe40000004100 */
[-C--:B------:R-:W-:Y:S01]  /*f770*/  FFMA.FTZ R11, R28, R4.reuse, -R11 ;  /* 0x000000041c0b7223 */ /* 0x080fe2000001080b */
[----:B------:R-:W-:Y:S02]  /*f780*/  HADD2.F32 R0, -RZ, R20.H1_H1 ;  /* 0x30000014ff007230 */ /* 0x000fe40000004100 */
[----:B------:R-:W-:Y:S01]  /*f790*/  FFMA.FTZ R4, R34, R4, R15 ;  /* 0x0000000422047223 */ /* 0x000fe2000001000f */
[----:B------:R-:W-:Y:S02]  /*f7a0*/  HADD2.F32 R15, -RZ, R27.H1_H1 ;  /* 0x3000001bff0f7230 */ /* 0x000fe40000004100 */
[----:B------:R-:W-:Y:S01]  /*f7b0*/  FMUL.FTZ R28, R33, R3 ;  /* 0x00000003211c7220 */ /* 0x000fe20000410000 */
[----:B------:R-:W-:Y:S01]  /*f7c0*/  HADD2.F32 R5, -RZ, R5.H0_H0 ;  /* 0x20000005ff057230 */ /* 0x000fe20000004100 */
[----:B------:R-:W-:Y:S01]  /*f7d0*/  F2FP.F16.E4M3.UNPACK_B R29, R8 ;  /* 0x00000008ff1d723e */ /* 0x000fe200020006ff */
[----:B------:R-:W-:-:S02]  /*f7e0*/  HADD2.F32 R36, -RZ, R27.H0_H0 ;  /* 0x2000001bff247230 */ /* 0x000fc40000004100 */
[C---:B------:R-:W-:Y:S01]  /*f7f0*/  FMUL.FTZ R34, R15.reuse, R3 ;  /* 0x000000030f227220 */ /* 0x040fe20000410000 */
[----:B------:R-:W-:Y:S02]  /*f800*/  HADD2.F32 R20, -RZ, R20.H0_H0 ;  /* 0x20000014ff147230 */ /* 0x000fe40000004100 */
[-C--:B------:R-:W-:Y:S01]  /*f810*/  FMUL.FTZ R3, R38, R0.reuse ;  /* 0x0000000026037220 */ /* 0x080fe20000410000 */
[-C--:B------:R-:W-:Y:S01]  /*f820*/  FFMA.FTZ R28, R15, R5.reuse, -R28 ;  /* 0x000000050f1c7223 */ /* 0x080fe2000001081c */
[----:B------:R-:W-:Y:S01]  /*f830*/  FFMA.FTZ R27, R33, R5, R34 ;  /* 0x00000005211b7223 */ /* 0x000fe20000010022 */
[C---:B------:R-:W-:Y:S01]  /*f840*/  FMUL.FTZ R15, R36.reuse, R0 ;  /* 0x00000000240f7220 */ /* 0x040fe20000410000 */
[----:B------:R-:W-:Y:S01]  /*f850*/  FFMA.FTZ R5, R36, R20, -R3 ;  /* 0x0000001424057223 */ /* 0x000fe20000010803 */
[----:B------:R-:W-:Y:S01]  /*f860*/  HADD2.F32 R36, -RZ, R35.H1_H1 ;  /* 0x30000023ff247230 */ /* 0x000fe20000004100 */
[----:B------:R-:W-:Y:S01]  /*f870*/  F2FP.F16.E4M3.UNPACK_B R7, R7.H1 ;  /* 0x00000007ff07723e */ /* 0x000fe200030006ff */
[----:B------:R-:W-:-:S02]  /*f880*/  HADD2.F32 R3, -RZ, R6.H1_H1 ;  /* 0x30000006ff037230 */ /* 0x000fc40000004100 */
[----:B------:R-:W-:Y:S01]  /*f890*/  FFMA.FTZ R20, R38, R20, R15 ;  /* 0x0000001426147223 */ /* 0x000fe2000001000f */
[----:B------:R-:W-:Y:S01]  /*f8a0*/  HADD2.F32 R35, -RZ, R35.H0_H0 ;  /* 0x20000023ff237230 */ /* 0x000fe20000004100 */
[----:B------:R-:W-:Y:S01]  /*f8b0*/  F2FP.SATFINITE.E4M3.F32.PACK_AB_MERGE_C R25, R25, R26, RZ ;  /* 0x0000001a1919723e */ /* 0x000fe200048070ff */
[----:B------:R-:W-:Y:S02]  /*f8c0*/  HADD2.F32 R0, -RZ, R21.H1_H1 ;  /* 0x30000015ff007230 */ /* 0x000fe40000004100 */
[----:B------:R-:W-:Y:S01]  /*f8d0*/  FMUL.FTZ R15, R36, R3 ;  /* 0x00000003240f7220 */ /* 0x000fe20000410000 */
[--C-:B------:R-:W-:Y:S01]  /*f8e0*/  HADD2.F32 R34, -RZ, R29.reuse.H1_H1 ;  /* 0x3000001dff227230 */ /* 0x100fe20000004100 */
[----:B------:R-:W-:Y:S01]  /*f8f0*/  F2FP.SATFINITE.E4M3.F32.PACK_AB_MERGE_C R27, R27, R28, RZ ;  /* 0x0000001c1b1b723e */ /* 0x000fe200048070ff */
[----:B------:R-:W-:Y:S01]  /*f900*/  HADD2.F32 R33, -RZ, R29.H0_H0 ;  /* 0x2000001dff217230 */ /* 0x000fe20000004100 */
[----:B------:R-:W-:Y:S01]  /*f910*/  F2FP.F16.E4M3.UNPACK_B R29, R8.H1 ;  /* 0x00000008ff1d723e */ /* 0x000fe200030006ff */
[----:B------:R-:W-:-:S02]  /*f920*/  HADD2.F32 R6, -RZ, R6.H0_H0 ;  /* 0x20000006ff067230 */ /* 0x000fc40000004100 */
[-C--:B------:R-:W-:Y:S01]  /*f930*/  FMUL.FTZ R8, R35, R0.reuse ;  /* 0x0000000023087220 */ /* 0x080fe20000410000 */
[----:B------:R-:W-:Y:S02]  /*f940*/  HADD2.F32 R21, -RZ, R21.H0_H0 ;  /* 0x20000015ff157230 */ /* 0x000fe40000004100 */
[C---:B------:R-:W-:Y:S01]  /*f950*/  FMUL.FTZ R3, R34.reuse, R3 ;  /* 0x0000000322037220 */ /* 0x040fe20000410000 */
[C---:B------:R-:W-:Y:S01]  /*f960*/  FMUL.FTZ R0, R33.reuse, R0 ;  /* 0x0000000021007220 */ /* 0x040fe20000410000 */
[-C--:B------:R-:W-:Y:S01]  /*f970*/  FFMA.FTZ R15, R34, R6.reuse, -R15 ;  /* 0x00000006220f7223 */ /* 0x080fe2000001080f */
[--C-:B------:R-:W-:Y:S02]  /*f980*/  HADD2.F32 R38, -RZ, R12.reuse.H0_H0 ;  /* 0x2000000cff267230 */ /* 0x100fe40000004100 */
[-C--:B------:R-:W-:Y:S01]  /*f990*/  FFMA.FTZ R8, R33, R21.reuse, -R8 ;  /* 0x0000001521087223 */ /* 0x080fe20000010808 */
[----:B------:R-:W-:Y:S01]  /*f9a0*/  FFMA.FTZ R6, R36, R6, R3 ;  /* 0x0000000624067223 */ /* 0x000fe20000010003 */
[----:B------:R-:W-:Y:S01]  /*f9b0*/  FFMA.FTZ R21, R35, R21, R0 ;  /* 0x0000001523157223 */ /* 0x000fe20000010000 */
[----:B------:R-:W-:Y:S01]  /*f9c0*/  HADD2.F32 R35, -RZ, R12.H1_H1 ;  /* 0x3000000cff237230 */ /* 0x000fe20000004100 */
[----:B------:R-:W-:Y:S01]  /*f9d0*/  F2FP.SATFINITE.E4M3.F32.PACK_AB_MERGE_C R4, R4, R11, R25 ;  /* 0x0000000b0404723e */ /* 0x000fe20004807019 */
[----:B------:R-:W-:Y:S01]  /*f9e0*/  HADD2.F32 R3, -RZ, R7.H1_H1 ;  /* 0x30000007ff037230 */ /* 0x000fe20000004100 */
[----:B------:R-:W-:Y:S01]  /*f9f0*/  F2FP.SATFINITE.E4M3.F32.PACK_AB_MERGE_C R6, R6, R15, RZ ;  /* 0x0000000f0606723e */ /* 0x000fe200048070ff */
[----:B------:R-:W-:Y:S01]  /*fa00*/  HADD2.F32 R33, -RZ, R29.H1_H1 ;  /* 0x3000001dff217230 */ /* 0x000fe20000004100 */
[----:B------:R-:W-:Y:S01]  /*fa10*/  F2FP.SATFINITE.E4M3.F32.PACK_AB_MERGE_C R5, R20, R5, R27 ;  /* 0x000000051405723e */ /* 0x000fe2000480701b */
[----:B------:R-:W-:-:S02]  /*fa20*/  HADD2.F32 R0, -RZ, R24.H1_H1 ;  /* 0x30000018ff007230 */ /* 0x000fc40000004100 */
[-C--:B------:R-:W-:Y:S01]  /*fa30*/  FMUL.FTZ R12, R35, R3.reuse ;  /* 0x00000003230c7220 */ /* 0x080fe20000410000 */
[----:B------:R-:W-:Y:S02]  /*fa40*/  HADD2.F32 R7, -RZ, R7.H0_H0 ;  /* 0x20000007ff077230 */ /* 0x000fe40000004100 */
[C---:B------:R-:W-:Y:S01]  /*fa50*/  FMUL.FTZ R34, R33.reuse, R3 ;  /* 0x0000000321227220 */ /* 0x040fe20000410000 */
[----:B------:R-:W-:Y:S02]  /*fa60*/  HADD2.F32 R36, -RZ, R29.H0_H0 ;  /* 0x2000001dff247230 */ /* 0x000fe40000004100 */
[-C--:B------:R-:W-:Y:S01]  /*fa70*/  FMUL.FTZ R3, R38, R0.reuse ;  /* 0x0000000026037220 */ /* 0x080fe20000410000 */
[----:B------:R-:W-:Y:S02]  /*fa80*/  HADD2.F32 R24, -RZ, R24.H0_H0 ;  /* 0x20000018ff187230 */ /* 0x000fe40000004100 */
[-C--:B------:R-:W-:Y:S01]  /*fa90*/  FFMA.FTZ R12, R33, R7.reuse, -R12 ;  /* 0x00000007210c7223 */ /* 0x080fe2000001080c */
[----:B------:R-:W-:Y:S01]  /*faa0*/  FFMA.FTZ R7, R35, R7, R34 ;  /* 0x0000000723077223 */ /* 0x000fe20000010022 */
[C---:B------:R-:W-:Y:S01]  /*fab0*/  FMUL.FTZ R29, R36.reuse, R0 ;  /* 0x00000000241d7220 */ /* 0x040fe20000410000 */
[----:B------:R-:W-:Y:S01]  /*fac0*/  F2FP.SATFINITE.E4M3.F32.PACK_AB_MERGE_C R6, R21, R8, R6 ;  /* 0x000000081506723e */ /* 0x000fe20004807006 */
[----:B------:R-:W-:-:S02]  /*fad0*/  FFMA.FTZ R3, R36, R24, -R3 ;  /* 0x0000001824037223 */ /* 0x000fc40000010803 */
[----:B------:R-:W-:Y:S01]  /*fae0*/  FFMA.FTZ R24, R38, R24, R29 ;  /* 0x0000001826187223 */ /* 0x000fe2000001001d */
[----:B------:R-:W-:-:S04]  /*faf0*/  F2FP.SATFINITE.E4M3.F32.PACK_AB_MERGE_C R7, R7, R12, RZ ;  /* 0x0000000c0707723e */ /* 0x000fc800048070ff */
[----:B------:R-:W-:-:S05]  /*fb00*/  F2FP.SATFINITE.E4M3.F32.PACK_AB_MERGE_C R7, R24, R3, R7 ;  /* 0x000000031807723e */ /* 0x000fca0004807007 */
[----:B------:R0:W-:Y:S02]  /*fb10*/  STS.128 [R40+0x23400], R4 ;  /* 0x0234000428007388 */ /* 0x0001e40000000c00 */
.L_x_416:
[----:B------:R-:W-:Y:S05]  /*fb20*/  BSYNC B1 ;  /* 0x0000000000017941 */ /* 0x000fea0003800000 */
.L_x_415:
[----:B------:R-:W-:Y:S05]  /*fb30*/  @P1 BRA `(.L_x_414) ;  /* 0x0000003c00281947 */ /* 0x000fea0003800000 */
[----:B-----5:R-:W1:Y:S01]  /*fb40*/  LDS.128 R36, [R40+0x27400] ;  /* 0x0274000028247984 */ /* 0x020e620000000c00 */
[----:B------:R-:W-:Y:S02]  /*fb50*/  F2FP.F16.E4M3.UNPACK_B R21, R9 ;  /* 0x00000009ff15723e */ /* 0x000fe400020006ff */
[----:B--23--:R-:W-:Y:S02]  /*fb60*/  F2FP.F16.E4M3.UNPACK_B R24, R13 ;  /* 0x0000000dff18723e */ /* 0x00cfe400020006ff */
[-C--:B------:R-:W-:Y:S01]  /*fb70*/  F2FP.F16.E4M3.UNPACK_B R28, R14.reuse ;  /* 0x0000000eff1c723e */ /* 0x080fe200020006ff */
[----:B------:R-:W-:Y:S01]  /*fb80*/  HADD2.F32 R15, -RZ, R21.H1_H1 ;  /* 0x30000015ff0f7230 */ /* 0x000fe20000004100 */
[----:B------:R-:W-:Y:S01]  /*fb90*/  F2FP.F16.E4M3.UNPACK_B R14, R14.H1 ;  /* 0x0000000eff0e723e */ /* 0x000fe200030006ff */
[--C-:B------:R-:W-:Y:S02]  /*fba0*/  HADD2.F32 R25, -RZ, R24.reuse.H1_H1 ;  /* 0x30000018ff197230 */ /* 0x100fe40000004100 */
[----:B------:R-:W-:-:S02]  /*fbb0*/  HADD2.F32 R24, -RZ, R24.H0_H0 ;  /* 0x20000018ff187230 */ /* 0x000fc40000004100 */
[--C-:B------:R-:W-:Y:S02]  /*fbc0*/  HADD2.F32 R34, -RZ, R28.reuse.H1_H1 ;  /* 0x3000001cff227230 */ /* 0x100fe40000004100 */
[----:B------:R-:W-:Y:S01]  /*fbd0*/  HADD2.F32 R29, -RZ, R28.H0_H0 ;  /* 0x2000001cff1d7230 */ /* 0x000fe20000004100 */
[----:B-1----:R-:W-:Y:S02]  /*fbe0*/  F2FP.F16.E4M3.UNPACK_B R0, R36.H1 ;  /* 0x00000024ff00723e */ /* 0x002fe400030006ff */
[-C--:B0---4-:R-:W-:Y:S02]  /*fbf0*/  F2FP.F16.E4M3.UNPACK_B R6, R37.reuse.H1 ;  /* 0x00000025ff06723e */ /* 0x091fe400030006ff */
[----:B------:R-:W-:Y:S01]  /*fc00*/  F2FP.F16.E4M3.UNPACK_B R5, R37 ;  /* 0x00000025ff05723e */ /* 0x000fe200020006ff */
[--C-:B------:R-:W-:Y:S01]  /*fc10*/  HADD2.F32 R4, -RZ, R0.reuse.H1_H1 ;  /* 0x30000000ff047230 */ /* 0x100fe20000004100 */
[----:B------:R-:W-:Y:S01]  /*fc20*/  F2FP.F16.E4M3.UNPACK_B R7, R38 ;  /* 0x00000026ff07723e */ /* 0x000fe200020006ff */
[----:B------:R-:W-:Y:S01]  /*fc30*/  HADD2.F32 R3, -RZ, R0.H0_H0 ;  /* 0x20000000ff037230 */ /* 0x000fe20000004100 */
[----:B------:R-:W-:-:S02]  /*fc40*/  F2FP.F16.E4M3.UNPACK_B R0, R36 ;  /* 0x00000024ff00723e */ /* 0x000fc400020006ff */
[-C--:B------:R-:W-:Y:S01]  /*fc50*/  FMUL.FTZ R12, R25, R4.reuse ;  /* 0x00000004190c7220 */ /* 0x080fe20000410000 */
[C---:B------:R-:W-:Y:S01]  /*fc60*/  FMUL.FTZ R20, R15.reuse, R4 ;  /* 0x000000040f147220 */ /* 0x040fe20000410000 */
[----:B------:R-:W-:Y:S02]  /*fc70*/  F2FP.F16.E4M3.UNPACK_B R8, R38.H1 ;  /* 0x00000026ff08723e */ /* 0x000fe400030006ff */
[-C--:B------:R-:W-:Y:S01]  /*fc80*/  FFMA.FTZ R15, R15, R3.reuse, -R12 ;  /* 0x000000030f0f7223 */ /* 0x080fe2000001080c */
[----:B------:R-:W-:Y:S01]  /*fc90*/  FFMA.FTZ R20, R25, R3, R20 ;  /* 0x0000000319147223 */ /* 0x000fe20000010014 */
[--C-:B------:R-:W-:Y:S01]  /*fca0*/  HADD2.F32 R3, -RZ, R0.reuse.H1_H1 ;  /* 0x30000000ff037230 */ /* 0x100fe20000004100 */
[----:B------:R-:W-:Y:S01]  /*fcb0*/  F2FP.F16.E4M3.UNPACK_B R25, R13.H1 ;  /* 0x0000000dff19723e */ /* 0x000fe200030006ff */
[----:B------:R-:W-:Y:S01]  /*fcc0*/  HADD2.F32 R12, -RZ, R21.H0_H0 ;  /* 0x20000015ff0c7230 */ /* 0x000fe20000004100 */
[----:B------:R-:W-:Y:S01]  /*fcd0*/  F2FP.F16.E4M3.UNPACK_B R21, R9.H1 ;  /* 0x00000009ff15723e */ /* 0x000fe200030006ff */
[----:B------:R-:W-:-:S02]  /*fce0*/  HADD2.F32 R0, -RZ, R0.H0_H0 ;  /* 0x20000000ff007230 */ /* 0x000fc40000004100 */
[-C--:B------:R-:W-:Y:S01]  /*fcf0*/  FMUL.FTZ R9, R24, R3.reuse ;  /* 0x0000000318097220 */ /* 0x080fe20000410000 */
[----:B------:R-:W-:Y:S02]  /*fd00*/  HADD2.F32 R26, -RZ, R25.H1_H1 ;  /* 0x30000019ff1a7230 */ /* 0x000fe40000004100 */
[C---:B------:R-:W-:Y:S01]  /*fd10*/  FMUL.FTZ R13, R12.reuse, R3 ;  /* 0x000000030c0d7220 */ /* 0x040fe20000410000 */
[--C-:B------:R-:W-:Y:S02]  /*fd20*/  HADD2.F32 R3, -RZ, R6.reuse.H1_H1 ;  /* 0x30000006ff037230 */ /* 0x100fe40000004100 */
[-C--:B------:R-:W-:Y:S01]  /*fd30*/  FFMA.FTZ R9, R12, R0.reuse, -R9 ;  /* 0x000000000c097223 */ /* 0x080fe20000010809 */
[----:B------:R-:W-:Y:S02]  /*fd40*/  HADD2.F32 R6, -RZ, R6.H0_H0 ;  /* 0x20000006ff067230 */ /* 0x000fe40000004100 */
[----:B------:R-:W-:Y:S01]  /*fd50*/  FFMA.FTZ R12, R24, R0, R13 ;  /* 0x00000000180c7223 */ /* 0x000fe2000001000d */
[----:B------:R-:W-:-:S02]  /*fd60*/  HADD2.F32 R24, -RZ, R21.H1_H1 ;  /* 0x30000015ff187230 */ /* 0x000fc40000004100 */
[-C--:B------:R-:W-:Y:S01]  /*fd70*/  FMUL.FTZ R13, R26, R3.reuse ;  /* 0x000000031a0d7220 */ /* 0x080fe20000410000 */
[----:B------:R-:W-:Y:S01]  /*fd80*/  HADD2.F32 R27, -RZ, R25.H0_H0 ;  /* 0x20000019ff1b7230 */ /* 0x000fe20000004100 */
[----:B------:R-:W-:Y:S01]  /*fd90*/  F2FP.F16.E4M3.UNPACK_B R25, R10 ;  /* 0x0000000aff19723e */ /* 0x000fe200020006ff */
[----:B------:R-:W-:Y:S02]  /*fda0*/  HADD2.F32 R0, -RZ, R5.H1_H1 ;  /* 0x30000005ff007230 */ /* 0x000fe40000004100 */
[C---:B------:R-:W-:Y:S01]  /*fdb0*/  FMUL.FTZ R3, R24.reuse, R3 ;  /* 0x0000000318037220 */ /* 0x040fe20000410000 */
[----:B------:R-:W-:Y:S02]  /*fdc0*/  HADD2.F32 R21, -RZ, R21.H0_H0 ;  /* 0x20000015ff157230 */ /* 0x000fe40000004100 */
[----:B------:R-:W-:Y:S01]  /*fdd0*/  FFMA.FTZ R13, R24, R6, -R13 ;  /* 0x00000006180d7223 */ /* 0x000fe2000001080d */
[----:B------:R-:W-:Y:S02]  /*fde0*/  HADD2.F32 R5, -RZ, R5.H0_H0 ;  /* 0x20000005ff057230 */ /* 0x000fe40000004100 */
[----:B------:R-:W-:Y:S01]  /*fdf0*/  FMUL.FTZ R24, R27, R0 ;  /* 0x000000001b187220 */ /* 0x000fe20000410000 */
[----:B------:R-:W-:Y:S01]  /*fe00*/  FFMA.FTZ R6, R26, R6, R3 ;  /* 0x000000061a067223 */ /* 0x000fe20000010003 */
[----:B------:R-:W-:Y:S01]  /*fe10*/  FMUL.FTZ R0, R21, R0 ;  /* 0x0000000015007220 */ /* 0x000fe20000410000 */
[----:B------:R-:W-:-:S02]  /*fe20*/  HADD2.F32 R3, -RZ, R8.H1_H1 ;  /* 0x30000008ff037230 */ /* 0x000fc40000004100 */
[-C--:B------:R-:W-:Y:S01]  /*fe30*/  FFMA.FTZ R24, R21, R5.reuse, -R24 ;  /* 0x0000000515187223 */ /* 0x080fe20000010818 */
[----:B------:R-:W-:Y:S02]  /*fe40*/  HADD2.F32 R26, -RZ, R25.H1_H1 ;  /* 0x30000019ff1a7230 */ /* 0x000fe40000004100 */
[----:B------:R-:W-:Y:S01]  /*fe50*/  FFMA.FTZ R5, R27, R5, R0 ;  /* 0x000000051b057223 */ /* 0x000fe20000010000 */
[----:B------:R-:W-:Y:S02]  /*fe60*/  HADD2.F32 R0, -RZ, R7.H1_H1 ;  /* 0x30000007ff007230 */ /* 0x000fe40000004100 */
[----:B------:R-:W-:Y:S01]  /*fe70*/  FMUL.FTZ R21, R34, R3 ;  /* 0x0000000322157220 */ /* 0x000fe20000410000 */
[----:B------:R-:W-:Y:S01]  /*fe80*/  HADD2.F32 R27, -RZ, R25.H0_H0 ;  /* 0x20000019ff1b7230 */ /* 0x000fe20000004100 */
[----:B------:R-:W-:Y:S01]  /*fe90*/  F2FP.F16.E4M3.UNPACK_B R25, R10.H1 ;  /* 0x0000000aff19723e */ /* 0x000fe200030006ff */
[----:B------:R-:W-:Y:S02]  /*fea0*/  HADD2.F32 R8, -RZ, R8.H0_H0 ;  /* 0x20000008ff087230 */ /* 0x000fe40000004100 */
[-C--:B------:R-:W-:Y:S01]  /*feb0*/  FMUL.FTZ R10, R29, R0.reuse ;  /* 0x000000001d0a7220 */ /* 0x080fe20000410000 */
[----:B------:R-:W-:Y:S01]  /*fec0*/  HADD2.F32 R7, -RZ, R7.H0_H0 ;  /* 0x20000007ff077230 */ /* 0x000fe20000004100 */
[----:B------:R-:W-:Y:S01]  /*fed0*/  F2FP.F16.E4M3.UNPACK_B R11, R39.H1 ;  /* 0x00000027ff0b723e */ /* 0x000fe200030006ff */
[C---:B------:R-:W-:Y:S01]  /*fee0*/  FMUL.FTZ R3, R26.reuse, R3 ;  /* 0x000000031a037220 */ /* 0x040fe20000410000 */
[C---:B------:R-:W-:Y:S01]  /*fef0*/  FMUL.FTZ R0, R27.reuse, R0 ;  /* 0x000000001b007220 */ /* 0x040fe20000410000 */
[-C--:B------:R-:W-:Y:S01]  /*ff00*/  FFMA.FTZ R21, R26, R8.reuse, -R21 ;  /* 0x000000081a157223 */ /* 0x080fe20000010815 */
[----:B------:R-:W-:Y:S01]  /*ff10*/  FFMA.FTZ R10, R27, R7, -R10 ;  /* 0x000000071b0a7223 */ /* 0x000fe2000001080a */
[----:B------:R-:W-:Y:S01]  /*ff20*/  F2FP.F16.E4M3.UNPACK_B R4, R39 ;  /* 0x00000027ff04723e */ /* 0x000fe200020006ff */
[----:B------:R-:W-:Y:S01]  /*ff30*/  FFMA.FTZ R8, R34, R8, R3 ;  /* 0x0000000822087223 */ /* 0x000fe20000010003 */
[----:B------:R-:W-:Y:S01]  /*ff40*/  FFMA.FTZ R7, R29, R7, R0 ;  /* 0x000000071d077223 */ /* 0x000fe20000010000 */
[--C-:B------:R-:W-:Y:S01]  /*ff50*/  HADD2.F32 R29, -RZ, R14.reuse.H1_H1 ;  /* 0x3000000eff1d7230 */ /* 0x100fe20000004100 */
[----:B------:R-:W-:Y:S01]  /*ff60*/  F2FP.SATFINITE.E4M3.F32.PACK_AB_MERGE_C R15, R20, R15, RZ ;  /* 0x0000000f140f723e */ /* 0x000fe200048070ff */
[----:B------:R-:W-:Y:S01]  /*ff70*/  HADD2.F32 R3, -RZ, R11.H1_H1 ;  /* 0x3000000bff037230 */ /* 0x000fe20000004100 */
[----:B------:R-:W-:Y:S01]  /*ff80*/  F2FP.SATFINITE.E4M3.F32.PACK_AB_MERGE_C R6, R6, R13, RZ ;  /* 0x0000000d0606723e */ /* 0x000fe200048070ff */
[----:B------:R-:W-:Y:S01]  /*ff90*/  HADD2.F32 R27, -RZ, R25.H1_H1 ;  /* 0x30000019ff1b7230 */ /* 0x000fe20000004100 */
[----:B------:R-:W-:Y:S01]  /*ffa0*/  F2FP.SATFINITE.E4M3.F32.PACK_AB_MERGE_C R21, R8, R21, RZ ;  /* 0x000000150815723e */ /* 0x000fe200048070ff */
[----:B------:R-:W-:-:S02]  /*ffb0*/  HADD2.F32 R34, -RZ, R14.H0_H0 ;  /* 0x2000000eff227230 */ /* 0x000fc40000004100 */
[-C--:B------:R-:W-:Y:S01]  /*ffc0*/  FMUL.FTZ R14, R29, R3.reuse ;  /* 0x000000031d0e7220 */ /* 0x080fe20000410000 */
[--C-:B------:R-:W-:Y:S02]  /*ffd0*/  HADD2.F32 R0, -RZ, R4.reuse.H1_H1 ;  /* 0x30000004ff007230 */ /* 0x100fe40000004100 */
[C---:B------:R-:W-:Y:S01]  /*ffe0*/  FMUL.FTZ R26, R27.reuse, R3 ;  /* 0x000000031b1a7220 */ /* 0x040fe20000410000 */
[----:B------:R-:W-:Y:S01]  /*fff0*/  HADD2.F32 R11, -RZ, R11.H0_H0 ;  /* 0x2000000bff0b7230 */ /* 0x000fe20000004100 */
[----:B------:R-:W-:Y:S01]  /*10000*/  F2FP.SATFINITE.E4M3.F32.PACK_AB_MERGE_C R8, R12, R9, R15 ;  /* 0x000000090c08723e */ /* 0x000fe2000480700f */
[----:B------:R-:W-:Y:S02]  /*10010*/  HADD2.F32 R28, -RZ, R25.H0_H0 ;  /* 0x20000019ff1c7230 */ /* 0x000fe40000004100 */
[-C--:B------:R-:W-:Y:S01]  /*10020*/  FMUL.FTZ R3, R34, R0.reuse ;  /* 0x0000000022037220 */ /* 0x080fe20000410000 */
[----:B------:R-:W-:Y:S02]  /*10030*/  HADD2.F32 R4, -RZ, R4.H0_H0 ;  /* 0x20000004ff047230 */ /* 0x000fe40000004100 */
[-C--:B------:R-:W-:Y:S01]  /*10040*/  FFMA.FTZ R14, R27, R11.reuse, -R14 ;  /* 0x0000000b1b0e7223 */ /* 0x080fe2000001080e */
[----:B------:R-:W-:Y:S01]  /*10050*/  FFMA.FTZ R11, R29, R11, R26 ;  /* 0x0000000b1d0b7223 */ /* 0x000fe2000001001a */
[C---:B------:R-:W-:Y:S01]  /*10060*/  FMUL.FTZ R25, R28.reuse, R0 ;  /* 0x000000001c197220 */ /* 0x040fe20000410000 */
[----:B------:R-:W-:Y:S01]  /*10070*/  F2FP.SATFINITE.E4M3.F32.PACK_AB_MERGE_C R9, R5, R24, R6 ;  /* 0x000000180509723e */ /* 0x000fe20004807006 */
[----:B------:R-:W-:Y:S01]  /*10080*/  FFMA.FTZ R3, R28, R4, -R3 ;  /* 0x000000041c037223 */ /* 0x000fe20000010803 */
[----:B------:R-:W-:Y:S01]  /*10090*/  F2FP.SATFINITE.E4M3.F32.PACK_AB_MERGE_C R10, R7, R10, R21 ;  /* 0x0000000a070a723e */ /* 0x000fe20004807015 */
[----:B------:R-:W-:Y:S01]  /*100a0*/  FFMA.FTZ R4, R34, R4, R25 ;  /* 0x0000000422047223 */ /* 0x000fe20000010019 */
[----:B------:R-:W-:-:S04]  /*100b0*/  F2FP.SATFINITE.E4M3.F32.PACK_AB_MERGE_C R11, R11, R14, RZ ;  /* 0x0000000e0b0b723e */ /* 0x000fc800048070ff */
[----:B------:R-:W-:-:S05]  /*100c0*/  F2FP.SATFINITE.E4M3.F32.PACK_AB_MERGE_C R11, R4, R3, R11 ;  /* 0x00000003040b723e */ /* 0x000fca000480700b */
[----:B------:R0:W-:Y:S01]  /*100d0*/  STS.128 [R40+0x27400], R8 ;  /* 0x0274000828007388 */ /* 0x0001e20000000c00 */
[----:B------:R-:W-:Y:S05]  /*100e0*/  BRA `(.L_x_414) ;  /* 0x0000003400bc7947 */ /* 0x000fea0003800000 */
.L_x_393:
[----:B------:R-:W0:Y:S01]  /*100f0*/  LDC R21, c[0x0][0x3d4] ;  /* 0x0000f500ff157b82 */ /* 0x000e220000000800 */
[----:B------:R-:W-:Y:S02]  /*10100*/  ISETP.GE.AND P0, PT, R22, R3, PT ;  /* 0x000000031600720c */ /* 0x000fe40003f06270 */
[----:B------:R-:W-:Y:S02]  /*10110*/  CS2R R36, SRZ ;  /* 0x0000000000247805 */ /* 0x000fe4000001ff00 */
[----:B------:R-:W-:Y:S02]  /*10120*/  CS2R R38, SRZ ;  /* 0x0000000000267805 */ /* 0x000fe4000001ff00 */
[----:B------:R-:W-:Y:S02]  /*10130*/  CS2R R4, SRZ ;  /* 0x0000000000047805 */ /* 0x000fe4000001ff00 */
[----:B------:R-:W-:Y:S01]  /*10140*/  CS2R R6, SRZ ;  /* 0x0000000000067805 */ /* 0x000fe2000001ff00 */
[----:B------:R-:W-:Y:S01]  /*10150*/  UMOV UR4, 0xffffffff ;  /* 0xffffffff00047882 */ /* 0x000fe20000000000 */
[----:B0-----:R-:W-:-:S13]  /*10160*/  ISETP.GE.OR P0, PT, R16, R21, P0 ;  /* 0x000000151000720c */ /* 0x001fda0000706670 */
[----:B------:R0:W5:Y:S04]  /*10170*/  @!P0 LDG.E.128 R36, desc[UR42][R34.64] ;  /* 0x0000002a22248981 */ /* 0x000168000c1e1d00 */
[----:B------:R0:W5:Y:S01]  /*10180*/  @!P0 LDG.E.128 R4, desc[UR42][R40.64] ;  /* 0x0000002a28048981 */ /* 0x000162000c1e1d00 */
[----:B------:R-:W-:Y:S01]  /*10190*/  ISETP.GE.AND P0, PT, R16, R21, PT ;  /* 0x000000151000720c */ /* 0x000fe20003f06270 */
[----:B------:R-:W-:-:S12]  /*101a0*/  BRA.DIV UR4, `(.L_x_417) ;  /* 0x0000014a04747947 */ /* 0x000fd8000b800000 */
.L_x_619:
[----:B------:R-:W-:-:S03]  /*101b0*/  UMOV UR4, 0xffffffff ;  /* 0xffffffff00047882 */ /* 0x000fc60000000000 */
[----:B------:R-:W-:Y:S05]  /*101c0*/  BRA.DIV UR4, `(.L_x_418) ;  /* 0x0000014a04947947 */ /* 0x000fea000b800000 */
.L_x_622:
[----:B------:R-:W-:-:S03]  /*101d0*/  UMOV UR4, 0xffffffff ;  /* 0xffffffff00047882 */ /* 0x000fc60000000000 */
[----:B------:R-:W-:Y:S05]  /*101e0*/  BRA.DIV UR4, `(.L_x_419) ;  /* 0x0000014a04b47947 */ /* 0x000fea000b800000 */
.L_x_625:
[----:B------:R-:W-:-:S03]  /*101f0*/  UMOV UR4, 0xffffffff ;  /* 0xffffffff00047882 */ /* 0x000fc60000000000 */
[----:B------:R-:W-:Y:S05]  /*10200*/  BRA.DIV UR4, `(.L_x_420) ;  /* 0x0000014a04d47947 */ /* 0x000fea000b800000 */
.L_x_628:
[----:B------:R-:W-:Y:S01]  /*10210*/  ULEA.HI UR4, UR45, UR45, URZ, 0x1 ;  /* 0x0000002d2d047291 */ /* 0x000fe2000f8f083f */
[----:B-----5:R-:W-:Y:S01]  /*10220*/  SHF.R.U32.HI R11, RZ, 0x8, R37 ;  /* 0x00000008ff0b7819 */ /* 0x020fe20000011625 */
[----:B------:R-:W-:Y:S01]  /*10230*/  BSSY B1, `(.L_x_421) ;  /* 0x0000044000017945 */ /* 0x000fe20003800000 */
[----:B------:R-:W-:Y:S01]  /*10240*/  SHF.R.U32.HI R0, RZ, 0x8, R36 ;  /* 0x00000008ff007819 */ /* 0x000fe20000011624 */
[----:B------:R-:W-:Y:S01]  /*10250*/  ULOP3.LUT UR4, UR4, 0xfffffffe, URZ, 0xc0, !UPT ;  /* 0xfffffffe04047892 */ /* 0x000fe2000f8ec03f */
[----:B------:R-:W-:Y:S02]  /*10260*/  LOP3.LUT R10, R37, 0xff, RZ, 0xc0, !PT ;  /* 0x000000ff250a7812 */ /* 0x000fe400078ec0ff */
[----:B------:R-:W-:Y:S01]  /*10270*/  LOP3.LUT R11, R11, 0xff, RZ, 0xc0, !PT ;  /* 0x000000ff0b0b7812 */ /* 0x000fe200078ec0ff */
[----:B------:R-:W-:Y:S01]  /*10280*/  UIADD3 UR4, UR45, -UR4, URZ ;  /* 0x800000042d047290 */ /* 0x000fe2000fffe03f */
[----:B------:R-:W-:Y:S02]  /*10290*/  LOP3.LUT R8, R36, 0xff, RZ, 0xc0, !PT ;  /* 0x000000ff24087812 */ /* 0x000fe400078ec0ff */
[----:B------:R-:W-:-:S02]  /*102a0*/  LOP3.LUT R9, R0, 0xff, RZ, 0xc0, !PT ;  /* 0x000000ff00097812 */ /* 0x000fc400078ec0ff */
[----:B------:R-:W-:Y:S02]  /*102b0*/  PRMT R10, R11, 0x7604, R10 ;  /* 0x000076040b0a7816 */ /* 0x000fe4000000000a */
[----:B------:R-:W-:Y:S02]  /*102c0*/  MOV R20, UR4 ;  /* 0x0000000400147c02 */ /* 0x000fe40008000f00 */
[----:B------:R-:W-:Y:S02]  /*102d0*/  SHF.R.U32.HI R11, RZ, 0x8, R39 ;  /* 0x00000008ff0b7819 */ /* 0x000fe40000011627 */
[----:B------:R-:W-:Y:S02]  /*102e0*/  SHF.L.U32 R20, R20, 0x1f, RZ ;  /* 0x0000001f14147819 */ /* 0x000fe400000006ff */
[----:B------:R-:W-:Y:S02]  /*102f0*/  SHF.R.U32.HI R0, RZ, 0x8, R38 ;  /* 0x00000008ff007819 */ /* 0x000fe40000011626 */
[-C--:B------:R-:W-:Y:S01]  /*10300*/  ISETP.GE.OR P1, PT, R22, R3.reuse, P0 ;  /* 0x000000031600720c */ /* 0x080fe20000726670 */
[----:B------:R-:W1:Y:S01]  /*10310*/  SYNCS.PHASECHK.TRANS64.TRYWAIT P4, [R19+URZ+0x38800], R20 ;  /* 0x03880014130075a7 */ /* 0x000e62000808017f */
[----:B------:R-:W-:-:S02]  /*10320*/  ISETP.GE.OR P2, PT, R234, R3, P0 ;  /* 0x00000003ea00720c */ /* 0x000fc40000746670 */
[-C--:B------:R-:W-:Y:S02]  /*10330*/  ISETP.GE.OR P3, PT, R233, R3.reuse, P0 ;  /* 0x00000003e900720c */ /* 0x080fe40000766670 */
[----:B------:R-:W-:Y:S02]  /*10340*/  PRMT R9, R9, 0x7604, R8 ;  /* 0x0000760409097816 */ /* 0x000fe40000000008 */
[----:B------:R-:W-:Y:S02]  /*10350*/  ISETP.GE.OR P0, PT, R235, R3, P0 ;  /* 0x00000003eb00720c */ /* 0x000fe40000706670 */
[----:B------:R-:W-:Y:S02]  /*10360*/  LOP3.LUT R8, R39, 0xff, RZ, 0xc0, !PT ;  /* 0x000000ff27087812 */ /* 0x000fe400078ec0ff */
[----:B------:R-:W-:Y:S02]  /*10370*/  LOP3.LUT R11, R11, 0xff, RZ, 0xc0, !PT ;  /* 0x000000ff0b0b7812 */ /* 0x000fe400078ec0ff */
[----:B------:R-:W-:-:S02]  /*10380*/  LOP3.LUT R3, R38, 0xff, RZ, 0xc0, !PT ;  /* 0x000000ff26037812 */ /* 0x000fc400078ec0ff */
[----:B------:R-:W-:Y:S02]  /*10390*/  LOP3.LUT R0, R0, 0xff, RZ, 0xc0, !PT ;  /* 0x000000ff00007812 */ /* 0x000fe400078ec0ff */
[----:B------:R-:W-:Y:S02]  /*103a0*/  SHF.R.U32.HI R12, RZ, 0x10, R37 ;  /* 0x00000010ff0c7819 */ /* 0x000fe40000011625 */
[----:B------:R-:W-:Y:S02]  /*103b0*/  PRMT R8, R11, 0x7604, R8 ;  /* 0x000076040b087816 */ /* 0x000fe40000000008 */
[----:B------:R-:W-:Y:S01]  /*103c0*/  PRMT R11, R0, 0x7604, R3 ;  /* 0x00007604000b7816 */ /* 0x000fe20000000003 */
[----:B------:R-:W-:Y:S01]  /*103d0*/  IMAD.U32 R3, R12, 0x10000, RZ ;  /* 0x000100000c037824 */ /* 0x000fe200078e00ff */
[----:B------:R-:W-:Y:S02]  /*103e0*/  SHF.R.U32.HI R13, RZ, 0x10, R39 ;  /* 0x00000010ff0d7819 */ /* 0x000fe40000011627 */
[----:B------:R-:W-:-:S02]  /*103f0*/  LOP3.LUT R9, R9, 0xff0000, R36, 0xf8, !PT ;  /* 0x00ff000009097812 */ /* 0x000fc400078ef824 */
[----:B------:R-:W-:Y:S01]  /*10400*/  LOP3.LUT R3, R10, 0xff0000, R3, 0xf8, !PT ;  /* 0x00ff00000a037812 */ /* 0x000fe200078ef803 */
[----:B------:R-:W-:Y:S01]  /*10410*/  IMAD.U32 R13, R13, 0x10000, RZ ;  /* 0x000100000d0d7824 */ /* 0x000fe200078e00ff */
[----:B------:R-:W-:Y:S02]  /*10420*/  SHF.R.U32.HI R15, RZ, 0x8, R5 ;  /* 0x00000008ff0f7819 */ /* 0x000fe40000011605 */
[----:B------:R-:W-:Y:S02]  /*10430*/  LOP3.LUT R0, R9, 0xff000000, R36, 0xf8, !PT ;  /* 0xff00000009007812 */ /* 0x000fe400078ef824 */
[----:B------:R-:W-:Y:S02]  /*10440*/  LOP3.LUT R36, R3, 0xff000000, R37, 0xf8, !PT ;  /* 0xff00000003247812 */ /* 0x000fe400078ef825 */
[----:B------:R-:W-:Y:S02]  /*10450*/  SHF.R.U32.HI R3, RZ, 0x8, R4 ;  /* 0x00000008ff037819 */ /* 0x000fe40000011604 */
[----:B------:R-:W-:-:S02]  /*10460*/  LOP3.LUT R10, R5, 0xff, RZ, 0xc0, !PT ;  /* 0x000000ff050a7812 */ /* 0x000fc400078ec0ff */
[----:B------:R-:W-:Y:S02]  /*10470*/  LOP3.LUT R15, R15, 0xff, RZ, 0xc0, !PT ;  /* 0x000000ff0f0f7812 */ /* 0x000fe400078ec0ff */
[----:B------:R-:W-:Y:S02]  /*10480*/  LOP3.LUT R13, R8, 0xff0000, R13, 0xf8, !PT ;  /* 0x00ff0000080d7812 */ /* 0x000fe400078ef80d */
[----:B------:R-:W-:Y:S02]  /*10490*/  LOP3.LUT R8, R4, 0xff, RZ, 0xc0, !PT ;  /* 0x000000ff04087812 */ /* 0x000fe400078ec0ff */
[----:B------:R-:W-:Y:S02]  /*104a0*/  LOP3.LUT R9, R3, 0xff, RZ, 0xc0, !PT ;  /* 0x000000ff03097812 */ /* 0x000fe400078ec0ff */
[----:B------:R-:W-:Y:S02]  /*104b0*/  PRMT R10, R15, 0x7604, R10 ;  /* 0x000076040f0a7816 */ /* 0x000fe4000000000a */
[----:B------:R-:W-:-:S02]  /*104c0*/  SHF.R.U32.HI R15, RZ, 0x8, R7 ;  /* 0x00000008ff0f7819 */ /* 0x000fc40000011607 */
[----:B------:R-:W-:Y:S02]  /*104d0*/  LOP3.LUT R11, R11, 0xff0000, R38, 0xf8, !PT ;  /* 0x00ff00000b0b7812 */ /* 0x000fe400078ef826 */
[----:B------:R-:W-:Y:S02]  /*104e0*/  PRMT R9, R9, 0x7604, R8 ;  /* 0x0000760409097816 */ /* 0x000fe40000000008 */
[----:B------:R-:W-:Y:S02]  /*104f0*/  SHF.R.U32.HI R8, RZ, 0x8, R6 ;  /* 0x00000008ff087819 */ /* 0x000fe40000011606 */
[----:B------:R-:W-:Y:S02]  /*10500*/  SHF.R.U32.HI R24, RZ, 0x10, R7 ;  /* 0x00000010ff187819 */ /* 0x000fe40000011607 */
[----:B------:R-:W-:Y:S02]  /*10510*/  LOP3.LUT R14, R7, 0xff, RZ, 0xc0, !PT ;  /* 0x000000ff070e7812 */ /* 0x000fe400078ec0ff */
[----:B------:R-:W-:-:S02]  /*10520*/  LOP3.LUT R15, R15, 0xff, RZ, 0xc0, !PT ;  /* 0x000000ff0f0f7812 */ /* 0x000fc400078ec0ff */
[----:B------:R-:W-:Y:S02]  /*10530*/  LOP3.LUT R3, R11, 0xff000000, R38, 0xf8, !PT ;  /* 0xff0000000b037812 */ /* 0x000fe400078ef826 */
[----:B------:R-:W-:Y:S02]  /*10540*/  LOP3.LUT R38, R13, 0xff000000, R39, 0xf8, !PT ;  /* 0xff0000000d267812 */ /* 0x000fe400078ef827 */
[----:B------:R-:W-:Y:S02]  /*10550*/  LOP3.LUT R12, R6, 0xff, RZ, 0xc0, !PT ;  /* 0x000000ff060c7812 */ /* 0x000fe400078ec0ff */
[----:B------:R-:W-:Y:S02]  /*10560*/  LOP3.LUT R13, R8, 0xff, RZ, 0xc0, !PT ;  /* 0x000000ff080d7812 */ /* 0x000fe400078ec0ff */
[----:B------:R-:W-:Y:S02]  /*10570*/  SHF.R.U32.HI R11, RZ, 0x10, R5 ;  /* 0x00000010ff0b7819 */ /* 0x000fe40000011605 */
[----:B------:R-:W-:Y:S01]  /*10580*/  PRMT R14, R15, 0x7604, R14 ;  /* 0x000076040f0e7816 */ /* 0x000fe2000000000e */
[----:B------:R-:W-:Y:S01]  /*10590*/  IMAD.U32 R15, R24, 0x10000, RZ ;  /* 0x00010000180f7824 */ /* 0x000fe200078e00ff */
[----:B------:R-:W-:-:S02]  /*105a0*/  PRMT R13, R13, 0x7604, R12 ;  /* 0x000076040d0d7816 */ /* 0x000fc4000000000c */
[----:B------:R-:W-:Y:S02]  /*105b0*/  SHF.L.U32 R11, R11, 0x10, RZ ;  /* 0x000000100b0b7819 */ /* 0x000fe400000006ff */
[----:B------:R-:W-:Y:S02]  /*105c0*/  LOP3.LUT R25, R14, 0xff0000, R15, 0xf8, !PT ;  /* 0x00ff00000e197812 */ /* 0x000fe400078ef80f */
[----:B------:R-:W-:Y:S02]  /*105d0*/  LOP3.LUT R15, R13, 0xff0000, R6, 0xf8, !PT ;  /* 0x00ff00000d0f7812 */ /* 0x000fe400078ef806 */
[----:B------:R-:W-:Y:S02]  /*105e0*/  LOP3.LUT R11, R10, 0xff0000, R11, 0xf8, !PT ;  /* 0x00ff00000a0b7812 */ /* 0x000fe400078ef80b */
[----:B------:R-:W-:Y:S02]  /*105f0*/  LOP3.LUT R9, R9, 0xff0000, R4, 0xf8, !PT ;  /* 0x00ff000009097812 */ /* 0x000fe400078ef804 */
[----:B------:R-:W-:-:S02]  /*10600*/  LEA.HI R33, R33, R30, RZ, 0x3 ;  /* 0x0000001e21217211 */ /* 0x000fc400078f18ff */
[----:B------:R-:W-:Y:S02]  /*10610*/  LOP3.LUT R14, R15, 0xff000000, R6, 0xf8, !PT ;  /* 0xff0000000f0e7812 */ /* 0x000fe400078ef806 */
[----:B------:R-:W-:Y:S02]  /*10620*/  LOP3.LUT R12, R9, 0xff000000, R4, 0xf8, !PT ;  /* 0xff000000090c7812 */ /* 0x000fe400078ef804 */
[----:B------:R-:W-:Y:S02]  /*10630*/  LOP3.LUT R13, R11, 0xff000000, R5, 0xf8, !PT ;  /* 0xff0000000b0d7812 */ /* 0x000fe400078ef805 */
[----:B------:R-:W-:Y:S02]  /*10640*/  LOP3.LUT R15, R25, 0xff000000, R7, 0xf8, !PT ;  /* 0xff000000190f7812 */ /* 0x000fe400078ef807 */
[----:B------:R-:W-:Y:S01]  /*10650*/  LOP3.LUT R33, R33, 0xfffffff8, RZ, 0xc0, !PT ;  /* 0xfffffff821217812 */ /* 0x000fe200078ec0ff */
[----:B-1----:R-:W-:Y:S06]  /*10660*/  @!P4 BRA `(.L_x_422) ;  /* 0x0000014400e4c947 */ /* 0x002fec0003800000 */
.L_x_629:
[----:B------:R-:W-:Y:S05]  /*10670*/  BSYNC B1 ;  /* 0x0000000000017941 */ /* 0x000fea0003800000 */
.L_x_421:
[----:B------:R-:W-:Y:S01]  /*10680*/  BSSY B1, `(.L_x_423) ;  /* 0x00000c5000017945 */ /* 0x000fe20003800000 */
[----:B-1----:R-:W-:-:S03]  /*10690*/  IMAD.IADD R20, R30, 0x1, -R33 ;  /* 0x000000011e147824 */ /* 0x002fc600078e0a21 */
[----:B------:R-:W-:Y:S05]  /*106a0*/  @P1 BRA `(.L_x_424) ;  /* 0x0000000c00081947 */ /* 0x000fea0003800000 */
[----:B------:R-:W2:Y:S04]  /*106b0*/  LDL R9, [R1+0x4] ;  /* 0x0000040001097983 */ /* 0x000ea80000100800 */
[----:B------:R-:W3:Y:S04]  /*106c0*/  LDL R8, [R1+0xc] ;  /* 0x00000c0001087983 */ /* 0x000ee80000100800 */
[----:B------:R-:W4:Y:S04]  /*106d0*/  LDL R6, [R1+0x10] ;  /* 0x0000100001067983 */ /* 0x000f280000100800 */
[----:B------:R-:W5:Y:S01]  /*106e0*/  LDL R59, [R1+0x28] ;  /* 0x00002800013b7983 */ /* 0x000f620000100800 */
[----:B------:R-:W-:-:S02]  /*106f0*/  LEA.HI R4, R21, R20, RZ, 0x1c ;  /* 0x0000001415047211 */ /* 0x000fc400078fe0ff */
[----:B0-----:R-:W-:Y:S02]  /*10700*/  F2FP.F16.E4M3.UNPACK_B R40, R0.H1 ;  /* 0x00000000ff28723e */ /* 0x001fe400030006ff */
[----:B------:R-:W-:Y:S02]  /*10710*/  SHF.R.S32.HI R7, RZ, 0x1f, R4 ;  /* 0x0000001fff077819 */ /* 0x000fe40000011404 */
[----:B------:R-:W-:Y:S01]  /*10720*/  SHF.L.U32 R5, R4, 0x4, RZ ;  /* 0x0000000404057819 */ /* 0x000fe200000006ff */
[----:B------:R-:W-:Y:S01]  /*10730*/  HADD2.F32 R41, -RZ, R40.H0_H0 ;  /* 0x20000028ff297230 */ /* 0x000fe20000004100 */
[----:B------:R-:W-:Y:S02]  /*10740*/  LEA.HI R7, R7, R4, RZ, 0x3 ;  /* 0x0000000407077211 */ /* 0x000fe400078f18ff */
[-C--:B------:R-:W-:Y:S02]  /*10750*/  F2FP.F16.E4M3.UNPACK_B R44, R12.reuse.H1 ;  /* 0x0000000cff2c723e */ /* 0x080fe400030006ff */
[----:B------:R-:W-:Y:S01]  /*10760*/  F2FP.F16.E4M3.UNPACK_B R43, R12 ;  /* 0x0000000cff2b723e */ /* 0x000fe200020006ff */
[----:B------:R-:W-:-:S02]  /*10770*/  IMAD.SHL.U32 R7, R7, 0x800, RZ ;  /* 0x0000080007077824 */ /* 0x000fc400078e00ff */
[----:B------:R-:W-:-:S03]  /*10780*/  HADD2.F32 R42, -RZ, R44.H0_H0 ;  /* 0x2000002cff2a7230 */ /* 0x000fc60000004100 */
[----:B------:R-:W-:Y:S02]  /*10790*/  LOP3.LUT R7, R7, 0xffffc000, RZ, 0xc0, !PT ;  /* 0xffffc00007077812 */ /* 0x000fe400078ec0ff */
[----:B--2---:R-:W-:-:S04]  /*107a0*/  LOP3.LUT R5, R9, 0x70, R5, 0xf8, !PT ;  /* 0x0000007009057812 */ /* 0x004fc800078ef805 */
[----:B---3--:R-:W-:-:S04]  /*107b0*/  LOP3.LUT R4, R5, R8, RZ, 0x3c, !PT ;  /* 0x0000000805047212 */ /* 0x008fc800078e3cff */
[----:B----4-:R-:W-:Y:S02]  /*107c0*/  IADD3 R8, R4, R7, R6 ;  /* 0x0000000704087210 */ /* 0x010fe40007ffe006 */
[----:B-----5:R-:W0:Y:S03]  /*107d0*/  LDS.128 R4, [R59+0x20400] ;  /* 0x020400003b047984 */ /* 0x020e260000000c00 */
[----:B------:R-:W-:-:S05]  /*107e0*/  IMAD.IADD R24, R19, 0x1, R8 ;  /* 0x0000000113187824 */ /* 0x000fca00078e0208 */
[----:B------:R-:W1:Y:S01]  /*107f0*/  LDS.128 R8, [R24+0x20400] ;  /* 0x0204000018087984 */ /* 0x000e620000000c00 */
[-C--:B0-----:R-:W-:Y:S02]  /*10800*/  F2FP.F16.E4M3.UNPACK_B R25, R4.reuse ;  /* 0x00000004ff19723e */ /* 0x081fe400020006ff */
[----:B------:R-:W-:Y:S02]  /*10810*/  F2FP.F16.E4M3.UNPACK_B R4, R4.H1 ;  /* 0x00000004ff04723e */ /* 0x000fe400030006ff */
[-C--:B------:R-:W-:Y:S02]  /*10820*/  F2FP.F16.E4M3.UNPACK_B R26, R5.reuse ;  /* 0x00000005ff1a723e */ /* 0x080fe400020006ff */
[-C--:B-1----:R-:W-:Y:S02]  /*10830*/  F2FP.F16.E4M3.UNPACK_B R33, R8.reuse.H1 ;  /* 0x00000008ff21723e */ /* 0x082fe400030006ff */
[----:B------:R-:W-:Y:S01]  /*10840*/  F2FP.F16.E4M3.UNPACK_B R27, R5.H1 ;  /* 0x00000005ff1b723e */ /* 0x000fe200030006ff */
[----:B------:R-:W-:Y:S01]  /*10850*/  HADD2.F32 R5, -RZ, R4.H0_H0 ;  /* 0x20000004ff057230 */ /* 0x000fe20000004100 */
[-C--:B------:R-:W-:Y:S01]  /*10860*/  F2FP.F16.E4M3.UNPACK_B R35, R9.reuse ;  /* 0x00000009ff23723e */ /* 0x080fe200020006ff */
[--C-:B------:R-:W-:Y:S01]  /*10870*/  HADD2.F32 R34, -RZ, R33.reuse.H0_H0 ;  /* 0x20000021ff227230 */ /* 0x100fe20000004100 */
[----:B------:R-:W-:Y:S01]  /*10880*/  F2FP.F16.E4M3.UNPACK_B R37, R9.H1 ;  /* 0x00000009ff25723e */ /* 0x000fe200030006ff */
[----:B------:R-:W-:Y:S01]  /*10890*/  HADD2.F32 R33, -RZ, R33.H1_H1 ;  /* 0x30000021ff217230 */ /* 0x000fe20000004100 */
[----:B------:R-:W-:-:S02]  /*108a0*/  F2FP.F16.E4M3.UNPACK_B R8, R8 ;  /* 0x00000008ff08723e */ /* 0x000fc400020006ff */
[CC--:B------:R-:W-:Y:S01]  /*108b0*/  FMUL.FTZ R9, R34.reuse, R41.reuse ;  /* 0x0000002922097220 */ /* 0x0c0fe20000410000 */
[----:B------:R-:W-:Y:S01]  /*108c0*/  FMUL.FTZ R46, R34, R42 ;  /* 0x0000002a222e7220 */ /* 0x000fe20000410000 */
[----:B------:R-:W-:Y:S02]  /*108d0*/  F2FP.F16.E4M3.UNPACK_B R39, R10 ;  /* 0x0000000aff27723e */ /* 0x000fe400020006ff */
[C---:B------:R-:W-:Y:S01]  /*108e0*/  FFMA.FTZ R48, R5.reuse, R42, R9 ;  /* 0x0000002a05307223 */ /* 0x040fe20000010009 */
[----:B------:R-:W-:Y:S01]  /*108f0*/  HADD2.F32 R42, -RZ, R40.H1_H1 ;  /* 0x30000028ff2a7230 */ /* 0x000fe20000004100 */
[----:B------:R-:W-:Y:S01]  /*10900*/  F2FP.F16.E4M3.UNPACK_B R40, R0 ;  /* 0x00000000ff28723e */ /* 0x000fe200020006ff */
[----:B------:R-:W-:Y:S01]  /*10910*/  FFMA.FTZ R47, R5, R41, -R46 ;  /* 0x00000029052f7223 */ /* 0x000fe2000001082e */
[----:B------:R-:W-:Y:S01]  /*10920*/  HADD2.F32 R46, -RZ, R44.H1_H1 ;  /* 0x3000002cff2e7230 */ /* 0x000fe20000004100 */
[----:B------:R-:W-:Y:S01]  /*10930*/  F2FP.F16.E4M3.UNPACK_B R10, R10.H1 ;  /* 0x0000000aff0a723e */ /* 0x000fe200030006ff */
[----:B------:R-:W-:-:S02]  /*10940*/  HADD2.F32 R44, -RZ, R43.H0_H0 ;  /* 0x2000002bff2c7230 */ /* 0x000fc40000004100 */
[C---:B------:R-:W-:Y:S01]  /*10950*/  FMUL.FTZ R45, R33.reuse, R42 ;  /* 0x0000002a212d7220 */ /* 0x040fe20000410000 */
[----:B------:R-:W-:Y:S02]  /*10960*/  HADD2.F32 R9, -RZ, R8.H0_H0 ;  /* 0x20000008ff097230 */ /* 0x000fe40000004100 */
[----:B------:R-:W-:Y:S01]  /*10970*/  FMUL.FTZ R50, R33, R46 ;  /* 0x0000002e21327220 */ /* 0x000fe20000410000 */
[----:B------:R-:W-:Y:S01]  /*10980*/  HADD2.F32 R41, -RZ, R40.H0_H0 ;  /* 0x20000028ff297230 */ /* 0x000fe20000004100 */
[----:B------:R-:W-:Y:S01]  /*10990*/  F2FP.F16.E4M3.UNPACK_B R28, R6 ;  /* 0x00000006ff1c723e */ /* 0x000fe200020006ff */
[----:B------:R-:W-:Y:S02]  /*109a0*/  HADD2.F32 R5, -RZ, R4.H1_H1 ;  /* 0x30000004ff057230 */ /* 0x000fe40000004100 */
[C---:B------:R-:W-:Y:S01]  /*109b0*/  FMUL.FTZ R33, R9.reuse, R44 ;  /* 0x0000002c09217220 */ /* 0x040fe20000410000 */
[----:B------:R-:W-:Y:S02]  /*109c0*/  HADD2.F32 R4, -RZ, R25.H0_H0 ;  /* 0x20000019ff047230 */ /* 0x000fe40000004100 */
[----:B------:R-:W-:Y:S01]  /*109d0*/  FMUL.FTZ R9, R9, R41 ;  /* 0x0000002909097220 */ /* 0x000fe20000410000 */
[----:B------:R-:W-:-:S02]  /*109e0*/  HADD2.F32 R43, -RZ, R43.H1_H1 ;  /* 0x3000002bff2b7230 */ /* 0x000fc40000004100 */
[C---:B------:R-:W-:Y:S01]  /*109f0*/  FFMA.FTZ R49, R5.reuse, R46, R45 ;  /* 0x0000002e05317223 */ /* 0x040fe2000001002d */
[----:B------:R-:W-:Y:S02]  /*10a00*/  HADD2.F32 R8, -RZ, R8.H1_H1 ;  /* 0x30000008ff087230 */ /* 0x000fe40000004100 */
[C---:B------:R-:W-:Y:S01]  /*10a10*/  FFMA.FTZ R45, R4.reuse, R41, -R33 ;  /* 0x00000029042d7223 */ /* 0x040fe20000010821 */
[----:B------:R-:W-:Y:S01]  /*10a20*/  FFMA.FTZ R44, R4, R44, R9 ;  /* 0x0000002c042c7223 */ /* 0x000fe20000010009 */
[----:B------:R-:W-:Y:S01]  /*10a30*/  F2FP.F16.E4M3.UNPACK_B R41, R13.H1 ;  /* 0x0000000dff29723e */ /* 0x000fe200030006ff */
[----:B------:R-:W-:Y:S01]  /*10a40*/  HADD2.F32 R40, -RZ, R40.H1_H1 ;  /* 0x30000028ff287230 */ /* 0x000fe20000004100 */
[----:B------:R-:W-:Y:S01]  /*10a50*/  F2FP.F16.E4M3.UNPACK_B R9, R36.H1 ;  /* 0x00000024ff09723e */ /* 0x000fe200030006ff */
[----:B------:R-:W-:Y:S01]  /*10a60*/  FFMA.FTZ R50, R5, R42, -R50 ;  /* 0x0000002a05327223 */ /* 0x000fe20000010832 */
[----:B------:R-:W-:Y:S02]  /*10a70*/  HADD2.F32 R25, -RZ, R25.H1_H1 ;  /* 0x30000019ff197230 */ /* 0x000fe40000004100 */
[----:B------:R-:W-:Y:S01]  /*10a80*/  FMUL.FTZ R46, R8, R43 ;  /* 0x0000002b082e7220 */ /* 0x000fe20000410000 */
[----:B------:R-:W-:-:S02]  /*10a90*/  HADD2.F32 R42, -RZ, R41.H0_H0 ;  /* 0x20000029ff2a7230 */ /* 0x000fc40000004100 */
[-C--:B------:R-:W-:Y:S01]  /*10aa0*/  FMUL.FTZ R8, R8, R40.reuse ;  /* 0x0000002808087220 */ /* 0x080fe20000410000 */
[----:B------:R-:W-:Y:S02]  /*10ab0*/  HADD2.F32 R5, -RZ, R37.H0_H0 ;  /* 0x20000025ff057230 */ /* 0x000fe40000004100 */
[C---:B------:R-:W-:Y:S01]  /*10ac0*/  FFMA.FTZ R46, R25.reuse, R40, -R46 ;  /* 0x00000028192e7223 */ /* 0x040fe2000001082e */
[----:B------:R-:W-:Y:S02]  /*10ad0*/  HADD2.F32 R33, -RZ, R9.H0_H0 ;  /* 0x20000009ff217230 */ /* 0x000fe40000004100 */
[----:B------:R-:W-:Y:S01]  /*10ae0*/  FFMA.FTZ R43, R25, R43, R8 ;  /* 0x0000002b192b7223 */ /* 0x000fe20000010008 */
[----:B------:R-:W-:Y:S02]  /*10af0*/  HADD2.F32 R4, -RZ, R27.H0_H0 ;  /* 0x2000001bff047230 */ /* 0x000fe40000004100 */
[C---:B------:R-:W-:Y:S01]  /*10b00*/  FMUL.FTZ R51, R5.reuse, R42 ;  /* 0x0000002a05337220 */ /* 0x040fe20000410000 */
[----:B------:R-:W-:Y:S01]  /*10b10*/  F2FP.F16.E4M3.UNPACK_B R8, R36 ;  /* 0x00000024ff08723e */ /* 0x000fe200020006ff */
[----:B------:R-:W-:Y:S01]  /*10b20*/  FMUL.FTZ R5, R5, R33 ;  /* 0x0000002105057220 */ /* 0x000fe20000410000 */
[----:B------:R-:W-:Y:S01]  /*10b30*/  F2FP.F16.E4M3.UNPACK_B R25, R13 ;  /* 0x0000000dff19723e */ /* 0x000fe200020006ff */
[----:B------:R-:W-:-:S02]  /*10b40*/  HADD2.F32 R40, -RZ, R9.H1_H1 ;  /* 0x30000009ff287230 */ /* 0x000fc40000004100 */
[C---:B------:R-:W-:Y:S01]  /*10b50*/  FFMA.FTZ R51, R4.reuse, R33, -R51 ;  /* 0x0000002104337223 */ /* 0x040fe20000010833 */
[----:B------:R-:W-:Y:S01]  /*10b60*/  FFMA.FTZ R53, R4, R42, R5 ;  /* 0x0000002a04357223 */ /* 0x000fe20000010005 */
[----:B------:R-:W-:Y:S01]  /*10b70*/  HADD2.F32 R5, -RZ, R35.H0_H0 ;  /* 0x20000023ff057230 */ /* 0x000fe20000004100 */
[----:B------:R-:W-:Y:S01]  /*10b80*/  F2FP.F16.E4M3.UNPACK_B R6, R6.H1 ;  /* 0x00000006ff06723e */ /* 0x000fe200030006ff */
[----:B------:R-:W-:Y:S01]  /*10b90*/  HADD2.F32 R9, -RZ, R8.H0_H0 ;  /* 0x20000008ff097230 */ /* 0x000fe20000004100 */
[-C--:B------:R-:W-:Y:S01]  /*10ba0*/  F2FP.F16.E4M3.UNPACK_B R34, R11.reuse ;  /* 0x0000000bff22723e */ /* 0x080fe200020006ff */
[----:B------:R-:W-:Y:S01]  /*10bb0*/  HADD2.F32 R42, -RZ, R41.H1_H1 ;  /* 0x30000029ff2a7230 */ /* 0x000fe20000004100 */
[----:B------:R-:W-:Y:S01]  /*10bc0*/  F2FP.F16.E4M3.UNPACK_B R11, R11.H1 ;  /* 0x0000000bff0b723e */ /* 0x000fe200030006ff */
[----:B------:R-:W-:Y:S02]  /*10bd0*/  HADD2.F32 R37, -RZ, R37.H1_H1 ;  /* 0x30000025ff257230 */ /* 0x000fe40000004100 */
[----:B------:R-:W-:Y:S01]  /*10be0*/  FMUL.FTZ R52, R5, R9 ;  /* 0x0000000905347220 */ /* 0x000fe20000410000 */
[----:B------:R-:W-:Y:S01]  /*10bf0*/  HADD2.F32 R33, -RZ, R25.H0_H0 ;  /* 0x20000019ff217230 */ /* 0x000fe20000004100 */
[----:B------:R-:W-:Y:S01]  /*10c00*/  F2FP.F16.E4M3.UNPACK_B R29, R7 ;  /* 0x00000007ff1d723e */ /* 0x000fe200020006ff */
[----:B------:R-:W-:-:S02]  /*10c10*/  HADD2.F32 R4, -RZ, R26.H0_H0 ;  /* 0x2000001aff047230 */ /* 0x000fc40000004100 */
[C---:B------:R-:W-:Y:S01]  /*10c20*/  FMUL.FTZ R54, R37.reuse, R42 ;  /* 0x0000002a25367220 */ /* 0x040fe20000410000 */
[----:B------:R-:W-:Y:S02]  /*10c30*/  HADD2.F32 R27, -RZ, R27.H1_H1 ;  /* 0x3000001bff1b7230 */ /* 0x000fe40000004100 */
[----:B------:R-:W-:Y:S01]  /*10c40*/  FMUL.FTZ R41, R37, R40 ;  /* 0x0000002825297220 */ /* 0x000fe20000410000 */
[-C--:B------:R-:W-:Y:S01]  /*10c50*/  FMUL.FTZ R37, R5, R33.reuse ;  /* 0x0000002105257220 */ /* 0x080fe20000410000 */
[C---:B------:R-:W-:Y:S01]  /*10c60*/  FFMA.FTZ R52, R4.reuse, R33, R52 ;  /* 0x0000002104347223 */ /* 0x040fe20000010034 */
[----:B------:R-:W-:Y:S01]  /*10c70*/  F2FP.F16.E4M3.UNPACK_B R33, R14.H1 ;  /* 0x0000000eff21723e */ /* 0x000fe200030006ff */
[C---:B------:R-:W-:Y:S01]  /*10c80*/  FFMA.FTZ R54, R27.reuse, R40, -R54 ;  /* 0x000000281b367223 */ /* 0x040fe20000010836 */
[----:B------:R-:W-:Y:S01]  /*10c90*/  FFMA.FTZ R40, R4, R9, -R37 ;  /* 0x0000000904287223 */ /* 0x000fe20000010825 */
[----:B------:R-:W-:Y:S01]  /*10ca0*/  F2FP.F16.E4M3.UNPACK_B R9, R3.H1 ;  /* 0x00000003ff09723e */ /* 0x000fe200030006ff */
[----:B------:R-:W-:Y:S01]  /*10cb0*/  FFMA.FTZ R56, R27, R42, R41 ;  /* 0x0000002a1b387223 */ /* 0x000fe20000010029 */
[----:B------:R-:W-:Y:S01]  /*10cc0*/  HADD2.F32 R8, -RZ, R8.H1_H1 ;  /* 0x30000008ff087230 */ /* 0x000fe20000004100 */
[----:B------:R-:W-:Y:S01]  /*10cd0*/  F2FP.F16.E4M3.UNPACK_B R7, R7.H1 ;  /* 0x00000007ff07723e */ /* 0x000fe200030006ff */
[----:B------:R-:W-:-:S02]  /*10ce0*/  HADD2.F32 R27, -RZ, R25.H1_H1 ;  /* 0x30000019ff1b7230 */ /* 0x000fc40000004100 */
[----:B------:R-:W-:Y:S02]  /*10cf0*/  HADD2.F32 R35, -RZ, R35.H1_H1 ;  /* 0x30000023ff237230 */ /* 0x000fe40000004100 */
[----:B------:R-:W-:Y:S02]  /*10d00*/  HADD2.F32 R37, -RZ, R33.H0_H0 ;  /* 0x20000021ff257230 */ /* 0x000fe40000004100 */
[----:B------:R-:W-:Y:S02]  /*10d10*/  HADD2.F32 R5, -RZ, R10.H0_H0 ;  /* 0x2000000aff057230 */ /* 0x000fe40000004100 */
[C---:B------:R-:W-:Y:S01]  /*10d20*/  FMUL.FTZ R41, R35.reuse, R27 ;  /* 0x0000001b23297220 */ /* 0x040fe20000410000 */
[----:B------:R-:W-:Y:S02]  /*10d30*/  HADD2.F32 R25, -RZ, R9.H0_H0 ;  /* 0x20000009ff197230 */ /* 0x000fe40000004100 */
[----:B------:R-:W-:Y:S01]  /*10d40*/  FMUL.FTZ R42, R35, R8 ;  /* 0x00000008232a7220 */ /* 0x000fe20000410000 */
[----:B------:R-:W-:-:S02]  /*10d50*/  HADD2.F32 R4, -RZ, R6.H0_H0 ;  /* 0x20000006ff047230 */ /* 0x000fc40000004100 */
[C---:B------:R-:W-:Y:S01]  /*10d60*/  FMUL.FTZ R35, R5.reuse, R37 ;  /* 0x0000002505237220 */ /* 0x040fe20000410000 */
[----:B------:R-:W-:Y:S02]  /*10d70*/  HADD2.F32 R26, -RZ, R26.H1_H1 ;  /* 0x3000001aff1a7230 */ /* 0x000fe40000004100 */
[-C--:B------:R-:W-:Y:S01]  /*10d80*/  FMUL.FTZ R58, R5, R25.reuse ;  /* 0x00000019053a7220 */ /* 0x080fe20000410000 */
[----:B------:R-:W-:Y:S02]  /*10d90*/  HADD2.F32 R33, -RZ, R33.H1_H1 ;  /* 0x30000021ff217230 */ /* 0x000fe40000004100 */
[----:B------:R-:W-:Y:S01]  /*10da0*/  FFMA.FTZ R55, R4, R25, -R35 ;  /* 0x0000001904377223 */ /* 0x000fe20000010823 */
[----:B------:R-:W-:Y:S01]  /*10db0*/  HADD2.F32 R10, -RZ, R10.H1_H1 ;  /* 0x3000000aff0a7230 */ /* 0x000fe20000004100 */
[----:B------:R-:W-:Y:S01]  /*10dc0*/  F2FP.F16.E4M3.UNPACK_B R25, R14 ;  /* 0x0000000eff19723e */ /* 0x000fe200020006ff */
[----:B------:R-:W-:Y:S02]  /*10dd0*/  HADD2.F32 R9, -RZ, R9.H1_H1 ;  /* 0x30000009ff097230 */ /* 0x000fe40000004100 */
[----:B------:R-:W-:Y:S01]  /*10de0*/  FFMA.FTZ R41, R26, R8, -R41 ;  /* 0x000000081a297223 */ /* 0x000fe20000010829 */
[----:B------:R-:W-:Y:S01]  /*10df0*/  FFMA.FTZ R58, R4, R37, R58 ;  /* 0x00000025043a7223 */ /* 0x000fe2000001003a */
[----:B------:R-:W-:Y:S01]  /*10e00*/  HADD2.F32 R6, -RZ, R6.H1_H1 ;  /* 0x30000006ff067230 */ /* 0x000fe20000004100 */
[----:B------:R-:W-:Y:S01]  /*10e10*/  F2FP.F16.E4M3.UNPACK_B R8, R3 ;  /* 0x00000003ff08723e */ /* 0x000fe200020006ff */
[C---:B------:R-:W-:Y:S01]  /*10e20*/  FMUL.FTZ R35, R10.reuse, R33 ;  /* 0x000000210a237220 */ /* 0x040fe20000410000 */
[----:B------:R-:W-:Y:S01]  /*10e30*/  FMUL.FTZ R4, R10, R9 ;  /* 0x000000090a047220 */ /* 0x000fe20000410000 */
[----:B------:R-:W-:-:S02]  /*10e40*/  HADD2.F32 R10, -RZ, R25.H0_H0 ;  /* 0x20000019ff0a7230 */ /* 0x000fc40000004100 */
[----:B------:R-:W-:Y:S01]  /*10e50*/  FFMA.FTZ R27, R26, R27, R42 ;  /* 0x0000001b1a1b7223 */ /* 0x000fe2000001002a */
[----:B------:R-:W-:Y:S02]  /*10e60*/  HADD2.F32 R5, -RZ, R39.H0_H0 ;  /* 0x20000027ff057230 */ /* 0x000fe40000004100 */
[C---:B------:R-:W-:Y:S01]  /*10e70*/  FFMA.FTZ R60, R6.reuse, R9, -R35 ;  /* 0x00000009063c7223 */ /* 0x040fe20000010823 */
[----:B------:R-:W-:Y:S01]  /*10e80*/  FFMA.FTZ R57, R6, R33, R4 ;  /* 0x0000002106397223 */ /* 0x000fe20000010004 */
[----:B------:R-:W-:Y:S02]  /*10e90*/  HADD2.F32 R6, -RZ, R8.H0_H0 ;  /* 0x20000008ff067230 */ /* 0x000fe40000004100 */
[----:B------:R-:W-:Y:S02]  /*10ea0*/  HADD2.F32 R4, -RZ, R28.H0_H0 ;  /* 0x2000001cff047230 */ /* 0x000fe40000004100 */
[----:B------:R-:W-:Y:S01]  /*10eb0*/  FMUL.FTZ R9, R5, R10 ;  /* 0x0000000a05097220 */ /* 0x000fe20000410000 */
[----:B------:R-:W-:-:S02]  /*10ec0*/  HADD2.F32 R25, -RZ, R25.H1_H1 ;  /* 0x30000019ff197230 */ /* 0x000fc40000004100 */
[-C--:B------:R-:W-:Y:S01]  /*10ed0*/  FMUL.FTZ R5, R5, R6.reuse ;  /* 0x0000000605057220 */ /* 0x080fe20000410000 */
[----:B------:R-:W-:Y:S02]  /*10ee0*/  HADD2.F32 R39, -RZ, R39.H1_H1 ;  /* 0x30000027ff277230 */ /* 0x000fe40000004100 */
[C---:B------:R-:W-:Y:S01]  /*10ef0*/  FFMA.FTZ R33, R4.reuse, R6, -R9 ;  /* 0x0000000604217223 */ /* 0x040fe20000010809 */
[----:B------:R-:W-:Y:S01]  /*10f00*/  HADD2.F32 R8, -RZ, R8.H1_H1 ;  /* 0x30000008ff087230 */ /* 0x000fe20000004100 */
[----:B------:R-:W-:Y:S01]  /*10f10*/  F2FP.F16.E4M3.UNPACK_B R9, R15.H1 ;  /* 0x0000000fff09723e */ /* 0x000fe200030006ff */
[----:B------:R-:W-:Y:S02]  /*10f20*/  HADD2.F32 R28, -RZ, R28.H1_H1 ;  /* 0x3000001cff1c7230 */ /* 0x000fe40000004100 */
[C---:B------:R-:W-:Y:S01]  /*10f30*/  FMUL.FTZ R37, R39.reuse, R25 ;  /* 0x0000001927257220 */ /* 0x040fe20000410000 */
[----:B------:R-:W-:Y:S01]  /*10f40*/  FFMA.FTZ R35, R4, R10, R5 ;  /* 0x0000000a04237223 */ /* 0x000fe20000010005 */
[----:B------:R-:W-:Y:S01]  /*10f50*/  F2FP.F16.E4M3.UNPACK_B R4, R38.H1 ;  /* 0x00000026ff04723e */ /* 0x000fe200030006ff */
[-C--:B------:R-:W-:Y:S01]  /*10f60*/  FMUL.FTZ R6, R39, R8.reuse ;  /* 0x0000000827067220 */ /* 0x080fe20000410000 */
[----:B------:R-:W-:Y:S01]  /*10f70*/  FFMA.FTZ R42, R28, R8, -R37 ;  /* 0x000000081c2a7223 */ /* 0x000fe20000010825 */
[----:B------:R-:W-:-:S02]  /*10f80*/  HADD2.F32 R10, -RZ, R9.H0_H0 ;  /* 0x20000009ff0a7230 */ /* 0x000fc40000004100 */
[----:B------:R-:W-:Y:S02]  /*10f90*/  HADD2.F32 R5, -RZ, R11.H0_H0 ;  /* 0x2000000bff057230 */ /* 0x000fe40000004100 */
[----:B------:R-:W-:Y:S01]  /*10fa0*/  FFMA.FTZ R28, R28, R25, R6 ;  /* 0x000000191c1c7223 */ /* 0x000fe20000010006 */
[--C-:B------:R-:W-:Y:S02]  /*10fb0*/  HADD2.F32 R6, -RZ, R4.reuse.H0_H0 ;  /* 0x20000004ff067230 */ /* 0x100fe40000004100 */
[----:B------:R-:W-:Y:S02]  /*10fc0*/  HADD2.F32 R8, -RZ, R4.H1_H1 ;  /* 0x30000004ff087230 */ /* 0x000fe40000004100 */
[----:B------:R-:W-:Y:S01]  /*10fd0*/  FMUL.FTZ R25, R5, R10 ;  /* 0x0000000a05197220 */ /* 0x000fe20000410000 */
[----:B------:R-:W-:Y:S02]  /*10fe0*/  HADD2.F32 R4, -RZ, R7.H0_H0 ;  /* 0x20000007ff047230 */ /* 0x000fe40000004100 */
[----:B------:R-:W-:-:S02]  /*10ff0*/  HADD2.F32 R26, -RZ, R9.H1_H1 ;  /* 0x30000009ff1a7230 */ /* 0x000fc40000004100 */
[-C--:B------:R-:W-:Y:S01]  /*11000*/  FMUL.FTZ R9, R5, R6.reuse ;  /* 0x0000000605097220 */ /* 0x080fe20000410000 */
[----:B------:R-:W-:Y:S02]  /*11010*/  HADD2.F32 R11, -RZ, R11.H1_H1 ;  /* 0x3000000bff0b7230 */ /* 0x000fe40000004100 */
[C---:B------:R-:W-:Y:S01]  /*11020*/  FFMA.FTZ R37, R4.reuse, R6, -R25 ;  /* 0x0000000604257223 */ /* 0x040fe20000010819 */
[----:B------:R-:W-:Y:S01]  /*11030*/  HADD2.F32 R7, -RZ, R7.H1_H1 ;  /* 0x30000007ff077230 */ /* 0x000fe20000004100 */
[----:B------:R-:W-:Y:S01]  /*11040*/  F2FP.F16.E4M3.UNPACK_B R5, R38 ;  /* 0x00000026ff05723e */ /* 0x000fe200020006ff */
[----:B------:R-:W-:Y:S01]  /*11050*/  FFMA.FTZ R39, R4, R10, R9 ;  /* 0x0000000a04277223 */ /* 0x000fe20000010009 */
[C---:B------:R-:W-:Y:S01]  /*11060*/  FMUL.FTZ R6, R11.reuse, R26 ;  /* 0x0000001a0b067220 */ /* 0x040fe20000410000 */
[-C--:B------:R-:W-:Y:S01]  /*11070*/  FMUL.FTZ R11, R11, R8.reuse ;  /* 0x000000080b0b7220 */ /* 0x080fe20000410000 */
[----:B------:R-:W-:Y:S02]  /*11080*/  F2FP.F16.E4M3.UNPACK_B R4, R15 ;  /* 0x0000000fff04723e */ /* 0x000fe400020006ff */
[C---:B------:R-:W-:Y:S01]  /*11090*/  FFMA.FTZ R62, R7.reuse, R8, -R6 ;  /* 0x00000008073e7223 */ /* 0x040fe20000010806 */
[----:B------:R-:W-:Y:S01]  /*110a0*/  FFMA.FTZ R64, R7, R26, R11 ;  /* 0x0000001a07407223 */ /* 0x000fe2000001000b */
[----:B------:R-:W-:-:S02]  /*110b0*/  HADD2.F32 R6, -RZ, R5.H0_H0 ;  /* 0x20000005ff067230 */ /* 0x000fc40000004100 */
[----:B------:R-:W-:Y:S02]  /*110c0*/  HADD2.F32 R7, -RZ, R5.H1_H1 ;  /* 0x30000005ff077230 */ /* 0x000fe40000004100 */
[----:B------:R-:W-:Y:S01]  /*110d0*/  HADD2.F32 R8, -RZ, R4.H0_H0 ;  /* 0x20000004ff087230 */ /* 0x000fe20000004100 */
[----:B------:R-:W-:Y:S01]  /*110e0*/  F2FP.SATFINITE.E4M3.F32.PACK_AB_MERGE_C R39, R64, R39, RZ ;  /* 0x000000274027723e */ /* 0x000fe200048070ff */
[----:B------:R-:W-:Y:S02]  /*110f0*/  HADD2.F32 R5, -RZ, R34.H0_H0 ;  /* 0x20000022ff057230 */ /* 0x000fe40000004100 */
[----:B------:R-:W-:Y:S02]  /*11100*/  HADD2.F32 R9, -RZ, R4.H1_H1 ;  /* 0x30000004ff097230 */ /* 0x000fe40000004100 */
[----:B------:R-:W-:Y:S02]  /*11110*/  HADD2.F32 R34, -RZ, R34.H1_H1 ;  /* 0x30000022ff227230 */ /* 0x000fe40000004100 */
[----:B------:R-:W-:Y:S01]  /*11120*/  FMUL.FTZ R11, R5, R8 ;  /* 0x00000008050b7220 */ /* 0x000fe20000410000 */
[----:B------:R-:W-:-:S02]  /*11130*/  HADD2.F32 R4, -RZ, R29.H0_H0 ;  /* 0x2000001dff047230 */ /* 0x000fc40000004100 */
[-C--:B------:R-:W-:Y:S01]  /*11140*/  FMUL.FTZ R5, R5, R6.reuse ;  /* 0x0000000605057220 */ /* 0x080fe20000410000 */
[----:B------:R-:W-:Y:S02]  /*11150*/  HADD2.F32 R29, -RZ, R29.H1_H1 ;  /* 0x3000001dff1d7230 */ /* 0x000fe40000004100 */
[C---:B------:R-:W-:Y:S01]  /*11160*/  FMUL.FTZ R10, R34.reuse, R9 ;  /* 0x00000009220a7220 */ /* 0x040fe20000410000 */
[-C--:B------:R-:W-:Y:S01]  /*11170*/  FMUL.FTZ R34, R34, R7.reuse ;  /* 0x0000000722227220 */ /* 0x080fe20000410000 */
[C---:B------:R-:W-:Y:S01]  /*11180*/  FFMA.FTZ R11, R4.reuse, R6, -R11 ;  /* 0x00000006040b7223 */ /* 0x040fe2000001080b */
[----:B------:R-:W-:Y:S01]  /*11190*/  FFMA.FTZ R25, R4, R8, R5 ;  /* 0x0000000804197223 */ /* 0x000fe20000010005 */
[C---:B------:R-:W-:Y:S01]  /*111a0*/  FFMA.FTZ R26, R29.reuse, R7, -R10 ;  /* 0x000000071d1a7223 */ /* 0x040fe2000001080a */
[----:B------:R-:W-:Y:S01]  /*111b0*/  FFMA.FTZ R34, R29, R9, R34 ;  /* 0x000000091d227223 */ /* 0x000fe20000010022 */
[----:B------:R-:W-:Y:S02]  /*111c0*/  F2FP.SATFINITE.E4M3.F32.PACK_AB_MERGE_C R4, R50, R47, RZ ;  /* 0x0000002f3204723e */ /* 0x000fe400048070ff */
[----:B------:R-:W-:-:S02]  /*111d0*/  F2FP.SATFINITE.E4M3.F32.PACK_AB_MERGE_C R5, R54, R51, RZ ;  /* 0x000000333605723e */ /* 0x000fc400048070ff */
[----:B------:R-:W-:Y:S02]  /*111e0*/  F2FP.SATFINITE.E4M3.F32.PACK_AB_MERGE_C R6, R60, R55, RZ ;  /* 0x000000373c06723e */ /* 0x000fe400048070ff */
[----:B------:R-:W-:Y:S02]  /*111f0*/  F2FP.SATFINITE.E4M3.F32.PACK_AB_MERGE_C R7, R62, R37, RZ ;  /* 0x000000253e07723e */ /* 0x000fe400048070ff */
[----:B------:R-:W-:Y:S02]  /*11200*/  F2FP.SATFINITE.E4M3.F32.PACK_AB_MERGE_C R8, R49, R48, RZ ;  /* 0x000000303108723e */ /* 0x000fe400048070ff */
[----:B------:R-:W-:Y:S02]  /*11210*/  F2FP.SATFINITE.E4M3.F32.PACK_AB_MERGE_C R9, R56, R53, RZ ;  /* 0x000000353809723e */ /* 0x000fe400048070ff */
[----:B------:R-:W-:Y:S02]  /*11220*/  F2FP.SATFINITE.E4M3.F32.PACK_AB_MERGE_C R10, R57, R58, RZ ;  /* 0x0000003a390a723e */ /* 0x000fe400048070ff */
[----:B------:R-:W-:-:S02]  /*11230*/  F2FP.SATFINITE.E4M3.F32.PACK_AB_MERGE_C R4, R46, R45, R4 ;  /* 0x0000002d2e04723e */ /* 0x000fc40004807004 */
[----:B------:R-:W-:Y:S02]  /*11240*/  F2FP.SATFINITE.E4M3.F32.PACK_AB_MERGE_C R5, R41, R40, R5 ;  /* 0x000000282905723e */ /* 0x000fe40004807005 */
[----:B------:R-:W-:Y:S02]  /*11250*/  F2FP.SATFINITE.E4M3.F32.PACK_AB_MERGE_C R6, R42, R33, R6 ;  /* 0x000000212a06723e */ /* 0x000fe40004807006 */
[----:B------:R-:W-:Y:S02]  /*11260*/  F2FP.SATFINITE.E4M3.F32.PACK_AB_MERGE_C R7, R26, R11, R7 ;  /* 0x0000000b1a07723e */ /* 0x000fe40004807007 */
[----:B------:R-:W-:Y:S02]  /*11270*/  F2FP.SATFINITE.E4M3.F32.PACK_AB_MERGE_C R8, R43, R44, R8 ;  /* 0x0000002c2b08723e */ /* 0x000fe40004807008 */
[----:B------:R-:W-:Y:S01]  /*11280*/  F2FP.SATFINITE.E4M3.F32.PACK_AB_MERGE_C R9, R27, R52, R9 ;  /* 0x000000341b09723e */ /* 0x000fe20004807009 */
[----:B------:R1:W-:Y:S01]  /*11290*/  STS.128 [R59+0x20400], R4 ;  /* 0x020400043b007388 */ /* 0x0003e20000000c00 */
[----:B------:R-:W-:-:S02]  /*112a0*/  F2FP.SATFINITE.E4M3.F32.PACK_AB_MERGE_C R10, R28, R35, R10 ;  /* 0x000000231c0a723e */ /* 0x000fc4000480700a */
[----:B------:R-:W-:-:S05]  /*112b0*/  F2FP.SATFINITE.E4M3.F32.PACK_AB_MERGE_C R11, R34, R25, R39 ;  /* 0x00000019220b723e */ /* 0x000fca0004807027 */
[----:B------:R1:W-:Y:S02]  /*112c0*/  STS.128 [R24+0x20400], R8 ;  /* 0x0204000818007388 */ /* 0x0003e40000000c00 */
.L_x_424:
[----:B------:R-:W-:Y:S05]  /*112d0*/  BSYNC B1 ;  /* 0x0000000000017941 */ /* 0x000fea0003800000 */
.L_x_423:
[----:B------:R-:W-:Y:S04]  /*112e0*/  BSSY B1, `(.L_x_425) ;  /* 0x00000c5000017945 */ /* 0x000fe80003800000 */
[----:B------:R-:W-:Y:S05]  /*112f0*/  @P2 BRA `(.L_x_426) ;  /* 0x0000000c000c2947 */ /* 0x000fea0003800000 */
[----:B-1----:R-:W2:Y:S04]  /*11300*/  LDL R8, [R1+0x24] ;  /* 0x0000240001087983 */ /* 0x002ea80000100800 */
[----:B------:R-:W3:Y:S01]  /*11310*/  LDL R61, [R1+0x44] ;  /* 0x00004400013d7983 */ /* 0x000ee20000100800 */
[----:B------:R-:W-:Y:S02]  /*11320*/  LEA.HI R4, R21, R20, RZ, 0x1c ;  /* 0x0000001415047211 */ /* 0x000fe400078fe0ff */
[----:B------:R-:W-:Y:S02]  /*11330*/  SHF.L.U32 R5, R234, 0x7, RZ ;  /* 0x00000007ea057819 */ /* 0x000fe400000006ff */
[----:B------:R-:W-:Y:S02]  /*11340*/  SHF.R.S32.HI R7, RZ, 0x1f, R4 ;  /* 0x0000001fff077819 */ /* 0x000fe40000011404 */
[----:B------:R-:W-:Y:S01]  /*11350*/  LOP3.LUT R6, R5, 0x380, RZ, 0xc0, !PT ;  /* 0x0000038005067812 */ /* 0x000fe200078ec0ff */
[----:B------:R-:W-:Y:S01]  /*11360*/  IMAD.SHL.U32 R5, R4, 0x10, RZ ;  /* 0x0000001004057824 */ /* 0x000fe200078e00ff */
[----:B------:R-:W-:-:S02]  /*11370*/  LEA.HI R7, R7, R4, RZ, 0x3 ;  /* 0x0000000407077211 */ /* 0x000fc400078f18ff */
[----:B------:R-:W-:Y:S02]  /*11380*/  F2FP.F16.E4M3.UNPACK_B R43, R0.H1 ;  /* 0x00000000ff2b723e */ /* 0x000fe400030006ff */
[----:B------:R-:W-:Y:S01]  /*11390*/  LOP3.LUT R4, R6, 0x70, R5, 0xf8, !PT ;  /* 0x0000007006047812 */ /* 0x000fe200078ef805 */
[----:B------:R-:W-:Y:S01]  /*113a0*/  IMAD.SHL.U32 R7, R7, 0x800, RZ ;  /* 0x0000080007077824 */ /* 0x000fe200078e00ff */
[----:B------:R-:W-:Y:S01]  /*113b0*/  SHF.R.U32.HI R5, RZ, 0x3, R6 ;  /* 0x00000003ff057819 */ /* 0x000fe20000011606 */
[--C-:B0-----:R-:W-:Y:S01]  /*113c0*/  HADD2.F32 R41, -RZ, R43.reuse.H0_H0 ;  /* 0x2000002bff297230 */ /* 0x101fe20000004100 */
[-C--:B------:R-:W-:Y:S01]  /*113d0*/  F2FP.F16.E4M3.UNPACK_B R44, R12.reuse.H1 ;  /* 0x0000000cff2c723e */ /* 0x080fe200030006ff */
[----:B------:R-:W-:Y:S01]  /*113e0*/  HADD2.F32 R43, -RZ, R43.H1_H1 ;  /* 0x3000002bff2b7230 */ /* 0x000fe20000004100 */
[----:B------:R-:W-:Y:S02]  /*113f0*/  LOP3.LUT R4, R4, R5, RZ, 0x3c, !PT ;  /* 0x0000000504047212 */ /* 0x000fe400078e3cff */
[----:B------:R-:W-:Y:S01]  /*11400*/  LOP3.LUT R7, R7, 0xffffc000, RZ, 0xc0, !PT ;  /* 0xffffc00007077812 */ /* 0x000fe200078ec0ff */
[--C-:B------:R-:W-:Y:S01]  /*11410*/  HADD2.F32 R45, -RZ, R44.reuse.H0_H0 ;  /* 0x2000002cff2d7230 */ /* 0x100fe20000004100 */
[----:B------:R-:W-:Y:S01]  /*11420*/  F2FP.F16.E4M3.UNPACK_B R49, R12 ;  /* 0x0000000cff31723e */ /* 0x000fe200020006ff */
[----:B------:R-:W-:Y:S01]  /*11430*/  HADD2.F32 R47, -RZ, R44.H1_H1 ;  /* 0x3000002cff2f7230 */ /* 0x000fe20000004100 */
[----:B------:R-:W-:-:S03]  /*11440*/  F2FP.F16.E4M3.UNPACK_B R53, R13 ;  /* 0x0000000dff35723e */ /* 0x000fc600020006ff */
[--C-:B------:R-:W-:Y:S02]  /*11450*/  HADD2.F32 R50, -RZ, R49.reuse.H0_H0 ;  /* 0x20000031ff327230 */ /* 0x100fe40000004100 */
[----:B------:R-:W-:Y:S02]  /*11460*/  HADD2.F32 R49, -RZ, R49.H1_H1 ;  /* 0x30000031ff317230 */ /* 0x000fe40000004100 */
[----:B------:R-:W-:Y:S01]  /*11470*/  HADD2.F32 R54, -RZ, R53.H0_H0 ;  /* 0x20000035ff367230 */ /* 0x000fe20000004100 */
[----:B--2---:R-:W-:-:S04]  /*11480*/  IADD3 R8, R4, R7, R8 ;  /* 0x0000000704087210 */ /* 0x004fc80007ffe008 */
[----:B------:R-:W-:Y:S01]  /*11490*/  IADD3 R24, R19, R8, RZ ;  /* 0x0000000813187210 */ /* 0x000fe20007ffe0ff */
[----:B---3--:R-:W0:Y:S04]  /*114a0*/  LDS.128 R4, [R61+0x20400] ;  /* 0x020400003d047984 */ /* 0x008e280000000c00 */
[----:B------:R-:W1:Y:S01]  /*114b0*/  LDS.128 R8, [R24+0x20400] ;  /* 0x0204000018087984 */ /* 0x000e620000000c00 */
[-C--:B0-----:R-:W-:Y:S02]  /*114c0*/  F2FP.F16.E4M3.UNPACK_B R25, R4.reuse ;  /* 0x00000004ff19723e */ /* 0x081fe400020006ff */
[----:B------:R-:W-:Y:S02]  /*114d0*/  F2FP.F16.E4M3.UNPACK_B R4, R4.H1 ;  /* 0x00000004ff04723e */ /* 0x000fe400030006ff */
[----:B-1----:R-:W-:-:S02]  /*114e0*/  F2FP.F16.E4M3.UNPACK_B R33, R8.H1 ;  /* 0x00000008ff21723e */ /* 0x002fc400030006ff */
[-C--:B------:R-:W-:Y:S02]  /*114f0*/  F2FP.F16.E4M3.UNPACK_B R26, R5.reuse ;  /* 0x00000005ff1a723e */ /* 0x080fe400020006ff */
[----:B------:R-:W-:Y:S01]  /*11500*/  F2FP.F16.E4M3.UNPACK_B R27, R5.H1 ;  /* 0x00000005ff1b723e */ /* 0x000fe200030006ff */
[--C-:B------:R-:W-:Y:S01]  /*11510*/  HADD2.F32 R34, -RZ, R33.reuse.H0_H0 ;  /* 0x20000021ff227230 */ /* 0x100fe20000004100 */
[----:B------:R-:W-:Y:S01]  /*11520*/  F2FP.F16.E4M3.UNPACK_B R8, R8 ;  /* 0x00000008ff08723e */ /* 0x000fe200020006ff */
[----:B------:R-:W-:Y:S01]  /*11530*/  HADD2.F32 R5, -RZ, R4.H0_H0 ;  /* 0x20000004ff057230 */ /* 0x000fe20000004100 */
[-C--:B------:R-:W-:Y:S01]  /*11540*/  F2FP.F16.E4M3.UNPACK_B R35, R9.reuse ;  /* 0x00000009ff23723e */ /* 0x080fe200020006ff */
[----:B------:R-:W-:Y:S02]  /*11550*/  HADD2.F32 R33, -RZ, R33.H1_H1 ;  /* 0x30000021ff217230 */ /* 0x000fe40000004100 */
[-C--:B------:R-:W-:Y:S01]  /*11560*/  FMUL.FTZ R42, R41, R34.reuse ;  /* 0x00000022292a7220 */ /* 0x080fe20000410000 */
[----:B------:R-:W-:Y:S01]  /*11570*/  FMUL.FTZ R40, R45, R34 ;  /* 0x000000222d287220 */ /* 0x000fe20000410000 */
[----:B------:R-:W-:Y:S01]  /*11580*/  F2FP.F16.E4M3.UNPACK_B R37, R9.H1 ;  /* 0x00000009ff25723e */ /* 0x000fe200030006ff */
[----:B------:R-:W-:-:S02]  /*11590*/  HADD2.F32 R9, -RZ, R8.H0_H0 ;  /* 0x20000008ff097230 */ /* 0x000fc40000004100 */
[-C--:B------:R-:W-:Y:S01]  /*115a0*/  FFMA.FTZ R42, R45, R5.reuse, R42 ;  /* 0x000000052d2a7223 */ /* 0x080fe2000001002a */
[----:B------:R-:W-:Y:S01]  /*115b0*/  F2FP.F16.E4M3.UNPACK_B R45, R0 ;  /* 0x00000000ff2d723e */ /* 0x000fe200020006ff */
[----:B------:R-:W-:Y:S01]  /*115c0*/  FFMA.FTZ R41, R41, R5, -R40 ;  /* 0x0000000529297223 */ /* 0x000fe20000010828 */
[----:B------:R-:W-:Y:S02]  /*115d0*/  HADD2.F32 R5, -RZ, R4.H1_H1 ;  /* 0x30000004ff057230 */ /* 0x000fe40000004100 */
[-C--:B------:R-:W-:Y:S01]  /*115e0*/  FMUL.FTZ R40, R47, R33.reuse ;  /* 0x000000212f287220 */ /* 0x080fe20000410000 */
[----:B------:R-:W-:Y:S01]  /*115f0*/  FMUL.FTZ R46, R43, R33 ;  /* 0x000000212b2e7220 */ /* 0x000fe20000410000 */
[----:B------:R-:W-:Y:S02]  /*11600*/  HADD2.F32 R48, -RZ, R45.H0_H0 ;  /* 0x2000002dff307230 */ /* 0x000fe40000004100 */
[----:B------:R-:W-:Y:S01]  /*11610*/  FMUL.FTZ R33, R50, R9 ;  /* 0x0000000932217220 */ /* 0x000fe20000410000 */
[----:B------:R-:W-:-:S02]  /*11620*/  HADD2.F32 R4, -RZ, R25.H0_H0 ;  /* 0x20000019ff047230 */ /* 0x000fc40000004100 */
[-C--:B------:R-:W-:Y:S01]  /*11630*/  FFMA.FTZ R44, R43, R5.reuse, -R40 ;  /* 0x000000052b2c7223 */ /* 0x080fe20000010828 */
[----:B------:R-:W-:Y:S01]  /*11640*/  FFMA.FTZ R43, R47, R5, R46 ;  /* 0x000000052f2b7223 */ /* 0x000fe2000001002e */
[C---:B------:R-:W-:Y:S01]  /*11650*/  FMUL.FTZ R9, R48.reuse, R9 ;  /* 0x0000000930097220 */ /* 0x040fe20000410000 */
[----:B------:R-:W-:Y:S01]  /*11660*/  F2FP.F16.E4M3.UNPACK_B R46, R36.H1 ;  /* 0x00000024ff2e723e */ /* 0x000fe200030006ff */
[----:B------:R-:W-:Y:S02]  /*11670*/  HADD2.F32 R8, -RZ, R8.H1_H1 ;  /* 0x30000008ff087230 */ /* 0x000fe40000004100 */
[-C--:B------:R-:W-:Y:S01]  /*11680*/  FFMA.FTZ R33, R48, R4.reuse, -R33 ;  /* 0x0000000430217223 */ /* 0x080fe20000010821 */
[----:B------:R-:W-:Y:S01]  /*11690*/  FFMA.FTZ R9, R50, R4, R9 ;  /* 0x0000000432097223 */ /* 0x000fe20000010009 */
[----:B------:R-:W-:Y:S01]  /*116a0*/  F2FP.F16.E4M3.UNPACK_B R50, R13.H1 ;  /* 0x0000000dff32723e */ /* 0x000fe200030006ff */
[----:B------:R-:W-:Y:S02]  /*116b0*/  HADD2.F32 R47, -RZ, R45.H1_H1 ;  /* 0x3000002dff2f7230 */ /* 0x000fe40000004100 */
[----:B------:R-:W-:Y:S01]  /*116c0*/  FMUL.FTZ R40, R49, R8 ;  /* 0x0000000831287220 */ /* 0x000fe20000410000 */
[----:B------:R-:W-:Y:S01]  /*116d0*/  HADD2.F32 R5, -RZ, R37.H0_H0 ;  /* 0x20000025ff057230 */ /* 0x000fe20000004100 */
[----:B------:R-:W-:Y:S01]  /*116e0*/  F2FP.F16.E4M3.UNPACK_B R39, R10 ;  /* 0x0000000aff27723e */ /* 0x000fe200020006ff */
[----:B------:R-:W-:-:S02]  /*116f0*/  HADD2.F32 R52, -RZ, R50.H0_H0 ;  /* 0x20000032ff347230 */ /* 0x000fc40000004100 */
[----:B------:R-:W-:Y:S01]  /*11700*/  FMUL.FTZ R8, R47, R8 ;  /* 0x000000082f087220 */ /* 0x000fe20000410000 */
[----:B------:R-:W-:Y:S01]  /*11710*/  HADD2.F32 R25, -RZ, R25.H1_H1 ;  /* 0x30000019ff197230 */ /* 0x000fe20000004100 */
[----:B------:R-:W-:Y:S01]  /*11720*/  F2FP.F16.E4M3.UNPACK_B R10, R10.H1 ;  /* 0x0000000aff0a723e */ /* 0x000fe200030006ff */
[--C-:B------:R-:W-:Y:S02]  /*11730*/  HADD2.F32 R48, -RZ, R46.reuse.H0_H0 ;  /* 0x2000002eff307230 */ /* 0x100fe40000004100 */
[----:B------:R-:W-:Y:S01]  /*11740*/  FMUL.FTZ R45, R52, R5 ;  /* 0x00000005342d7220 */ /* 0x000fe20000410000 */
[----:B------:R-:W-:Y:S02]  /*11750*/  HADD2.F32 R4, -RZ, R27.H0_H0 ;  /* 0x2000001bff047230 */ /* 0x000fe40000004100 */
[----:B------:R-:W-:Y:S01]  /*11760*/  FFMA.FTZ R8, R49, R25, R8 ;  /* 0x0000001931087223 */ /* 0x000fe20000010008 */
[----:B------:R-:W-:Y:S01]  /*11770*/  F2FP.F16.E4M3.UNPACK_B R49, R36 ;  /* 0x00000024ff31723e */ /* 0x000fe200020006ff */
[----:B------:R-:W-:Y:S01]  /*11780*/  FMUL.FTZ R5, R48, R5 ;  /* 0x0000000530057220 */ /* 0x000fe20000410000 */
[----:B------:R-:W-:-:S02]  /*11790*/  HADD2.F32 R51, -RZ, R46.H1_H1 ;  /* 0x3000002eff337230 */ /* 0x000fc40000004100 */
[----:B------:R-:W-:Y:S01]  /*117a0*/  FFMA.FTZ R40, R47, R25, -R40 ;  /* 0x000000192f287223 */ /* 0x000fe20000010828 */
[----:B------:R-:W-:Y:S02]  /*117b0*/  HADD2.F32 R37, -RZ, R37.H1_H1 ;  /* 0x30000025ff257230 */ /* 0x000fe40000004100 */
[-C--:B------:R-:W-:Y:S01]  /*117c0*/  FFMA.FTZ R47, R52, R4.reuse, R5 ;  /* 0x00000004342f7223 */ /* 0x080fe20000010005 */
[----:B------:R-:W-:Y:S02]  /*117d0*/  HADD2.F32 R55, -RZ, R50.H1_H1 ;  /* 0x30000032ff377230 */ /* 0x000fe40000004100 */
[----:B------:R-:W-:Y:S01]  /*117e0*/  FFMA.FTZ R45, R48, R4, -R45 ;  /* 0x00000004302d7223 */ /* 0x000fe2000001082d */
[----:B------:R-:W-:Y:S02]  /*117f0*/  HADD2.F32 R5, -RZ, R35.H0_H0 ;  /* 0x20000023ff057230 */ /* 0x000fe40000004100 */
[----:B------:R-:W-:Y:S01]  /*11800*/  FMUL.FTZ R50, R51, R37 ;  /* 0x0000002533327220 */ /* 0x000fe20000410000 */
[----:B------:R-:W-:-:S02]  /*11810*/  HADD2.F32 R27, -RZ, R27.H1_H1 ;  /* 0x3000001bff1b7230 */ /* 0x000fc40000004100 */
[C---:B------:R-:W-:Y:S01]  /*11820*/  FMUL.FTZ R46, R55.reuse, R37 ;  /* 0x00000025372e7220 */ /* 0x040fe20000410000 */
[----:B------:R-:W-:Y:S02]  /*11830*/  HADD2.F32 R52, -RZ, R49.H0_H0 ;  /* 0x20000031ff347230 */ /* 0x000fe40000004100 */
[----:B------:R-:W-:Y:S01]  /*11840*/  FMUL.FTZ R25, R54, R5 ;  /* 0x0000000536197220 */ /* 0x000fe20000410000 */
[----:B------:R-:W-:Y:S02]  /*11850*/  HADD2.F32 R4, -RZ, R26.H0_H0 ;  /* 0x2000001aff047230 */ /* 0x000fe40000004100 */
[----:B------:R-:W-:Y:S01]  /*11860*/  FFMA.FTZ R50, R55, R27, R50 ;  /* 0x0000001b37327223 */ /* 0x000fe20000010032 */
[----:B------:R-:W-:Y:S01]  /*11870*/  F2FP.F16.E4M3.UNPACK_B R55, R14.H1 ;  /* 0x0000000eff37723e */ /* 0x000fe200030006ff */
[----:B------:R-:W-:Y:S01]  /*11880*/  FMUL.FTZ R5, R52, R5 ;  /* 0x0000000534057220 */ /* 0x000fe20000410000 */
[----:B------:R-:W-:Y:S01]  /*11890*/  FFMA.FTZ R48, R51, R27, -R46 ;  /* 0x0000001b33307223 */ /* 0x000fe2000001082e */
[----:B------:R-:W-:Y:S01]  /*118a0*/  F2FP.F16.E4M3.UNPACK_B R28, R6 ;  /* 0x00000006ff1c723e */ /* 0x000fe200020006ff */
[----:B------:R-:W-:-:S02]  /*118b0*/  HADD2.F32 R35, -RZ, R35.H1_H1 ;  /* 0x30000023ff237230 */ /* 0x000fc40000004100 */
[----:B------:R-:W-:Y:S01]  /*118c0*/  FFMA.FTZ R27, R54, R4, R5 ;  /* 0x00000004361b7223 */ /* 0x000fe20000010005 */
[----:B------:R-:W-:Y:S01]  /*118d0*/  F2FP.F16.E4M3.UNPACK_B R6, R6.H1 ;  /* 0x00000006ff06723e */ /* 0x000fe200030006ff */
[----:B------:R-:W-:Y:S01]  /*118e0*/  HADD2.F32 R54, -RZ, R53.H1_H1 ;  /* 0x30000035ff367230 */ /* 0x000fe20000004100 */
[----:B------:R-:W-:Y:S01]  /*118f0*/  F2FP.F16.E4M3.UNPACK_B R51, R3.H1 ;  /* 0x00000003ff33723e */ /* 0x000fe200030006ff */
[----:B------:R-:W-:Y:S02]  /*11900*/  HADD2.F32 R46, -RZ, R49.H1_H1 ;  /* 0x30000031ff2e7230 */ /* 0x000fe40000004100 */
[----:B------:R-:W-:Y:S01]  /*11910*/  FFMA.FTZ R25, R52, R4, -R25 ;  /* 0x0000000434197223 */ /* 0x000fe20000010819 */
[----:B------:R-:W-:Y:S02]  /*11920*/  HADD2.F32 R56, -RZ, R55.H0_H0 ;  /* 0x20000037ff387230 */ /* 0x000fe40000004100 */
[----:B------:R-:W-:Y:S01]  /*11930*/  FMUL.FTZ R37, R54, R35 ;  /* 0x0000002336257220 */ /* 0x000fe20000410000 */
[----:B------:R-:W-:-:S02]  /*11940*/  HADD2.F32 R5, -RZ, R10.H0_H0 ;  /* 0x2000000aff057230 */ /* 0x000fc40000004100 */
[----:B------:R-:W-:Y:S01]  /*11950*/  FMUL.FTZ R35, R46, R35 ;  /* 0x000000232e237220 */ /* 0x000fe20000410000 */
[----:B------:R-:W-:Y:S01]  /*11960*/  HADD2.F32 R26, -RZ, R26.H1_H1 ;  /* 0x3000001aff1a7230 */ /* 0x000fe20000004100 */
[----:B------:R-:W-:Y:S01]  /*11970*/  F2FP.F16.E4M3.UNPACK_B R53, R3 ;  /* 0x00000003ff35723e */ /* 0x000fe200020006ff */
[----:B------:R-:W-:Y:S02]  /*11980*/  HADD2.F32 R52, -RZ, R51.H0_H0 ;  /* 0x20000033ff347230 */ /* 0x000fe40000004100 */
[-C--:B------:R-:W-:Y:S01]  /*11990*/  FMUL.FTZ R49, R56, R5.reuse ;  /* 0x0000000538317220 */ /* 0x080fe20000410000 */
[----:B------:R-:W-:Y:S02]  /*119a0*/  HADD2.F32 R4, -RZ, R6.H0_H0 ;  /* 0x20000006ff047230 */ /* 0x000fe40000004100 */
[-C--:B------:R-:W-:Y:S01]  /*119b0*/  FFMA.FTZ R46, R46, R26.reuse, -R37 ;  /* 0x0000001a2e2e7223 */ /* 0x080fe20000010825 */
[----:B------:R-:W-:Y:S01]  /*119c0*/  FFMA.FTZ R26, R54, R26, R35 ;  /* 0x0000001a361a7223 */ /* 0x000fe20000010023 */
[----:B------:R-:W-:Y:S01]  /*119d0*/  FMUL.FTZ R5, R52, R5 ;  /* 0x0000000534057220 */ /* 0x000fe20000410000 */
[----:B------:R-:W-:-:S02]  /*119e0*/  HADD2.F32 R54, -RZ, R55.H1_H1 ;  /* 0x30000037ff367230 */ /* 0x000fc40000004100 */
[----:B------:R-:W-:Y:S01]  /*119f0*/  FFMA.FTZ R49, R52, R4, -R49 ;  /* 0x0000000434317223 */ /* 0x000fe20000010831 */
[----:B------:R-:W-:Y:S01]  /*11a00*/  HADD2.F32 R10, -RZ, R10.H1_H1 ;  /* 0x3000000aff0a7230 */ /* 0x000fe20000004100 */
[----:B------:R-:W-:Y:S01]  /*11a10*/  F2FP.F16.E4M3.UNPACK_B R55, R14 ;  /* 0x0000000eff37723e */ /* 0x000fe200020006ff */
[----:B------:R-:W-:Y:S02]  /*11a20*/  HADD2.F32 R52, -RZ, R51.H1_H1 ;  /* 0x30000033ff347230 */ /* 0x000fe40000004100 */
[----:B------:R-:W-:Y:S01]  /*11a30*/  FFMA.FTZ R37, R56, R4, R5 ;  /* 0x0000000438257223 */ /* 0x000fe20000010005 */
[----:B------:R-:W-:Y:S02]  /*11a40*/  HADD2.F32 R6, -RZ, R6.H1_H1 ;  /* 0x30000006ff067230 */ /* 0x000fe40000004100 */
[-C--:B------:R-:W-:Y:S01]  /*11a50*/  FMUL.FTZ R35, R54, R10.reuse ;  /* 0x0000000a36237220 */ /* 0x080fe20000410000 */
[----:B------:R-:W-:Y:S02]  /*11a60*/  HADD2.F32 R5, -RZ, R39.H0_H0 ;  /* 0x20000027ff057230 */ /* 0x000fe40000004100 */
[----:B------:R-:W-:Y:S01]  /*11a70*/  FMUL.FTZ R51, R52, R10 ;  /* 0x0000000a34337220 */ /* 0x000fe20000410000 */
[----:B------:R-:W-:-:S02]  /*11a80*/  HADD2.F32 R10, -RZ, R55.H0_H0 ;  /* 0x20000037ff0a7230 */ /* 0x000fc40000004100 */
[-C--:B------:R-:W-:Y:S01]  /*11a90*/  FFMA.FTZ R52, R52, R6.reuse, -R35 ;  /* 0x0000000634347223 */ /* 0x080fe20000010823 */
[----:B------:R-:W-:Y:S02]  /*11aa0*/  HADD2.F32 R4, -RZ, R28.H0_H0 ;  /* 0x2000001cff047230 */ /* 0x000fe40000004100 */
[----:B------:R-:W-:Y:S01]  /*11ab0*/  FFMA.FTZ R54, R54, R6, R51 ;  /* 0x0000000636367223 */ /* 0x000fe20000010033 */
[----:B------:R-:W-:Y:S02]  /*11ac0*/  HADD2.F32 R6, -RZ, R53.H0_H0 ;  /* 0x20000035ff067230 */ /* 0x000fe40000004100 */
[----:B------:R-:W-:Y:S01]  /*11ad0*/  FMUL.FTZ R35, R10, R5 ;  /* 0x000000050a237220 */ /* 0x000fe20000410000 */
[----:B------:R-:W-:Y:S01]  /*11ae0*/  HADD2.F32 R58, -RZ, R55.H1_H1 ;  /* 0x30000037ff3a7230 */ /* 0x000fe20000004100 */
[----:B------:R-:W-:Y:S01]  /*11af0*/  F2FP.F16.E4M3.UNPACK_B R34, R11 ;  /* 0x0000000bff22723e */ /* 0x000fe200020006ff */
[----:B------:R-:W-:Y:S02]  /*11b00*/  HADD2.F32 R39, -RZ, R39.H1_H1 ;  /* 0x30000027ff277230 */ /* 0x000fe40000004100 */
[----:B------:R-:W-:Y:S01]  /*11b10*/  FMUL.FTZ R5, R6, R5 ;  /* 0x0000000506057220 */ /* 0x000fe20000410000 */
[----:B------:R-:W-:-:S02]  /*11b20*/  HADD2.F32 R56, -RZ, R53.H1_H1 ;  /* 0x30000035ff387230 */ /* 0x000fc40000004100 */
[-C--:B------:R-:W-:Y:S01]  /*11b30*/  FFMA.FTZ R6, R6, R4.reuse, -R35 ;  /* 0x0000000406067223 */ /* 0x080fe20000010823 */
[----:B------:R-:W-:Y:S01]  /*11b40*/  HADD2.F32 R28, -RZ, R28.H1_H1 ;  /* 0x3000001cff1c7230 */ /* 0x000fe20000004100 */
[----:B------:R-:W-:Y:S01]  /*11b50*/  F2FP.F16.E4M3.UNPACK_B R11, R11.H1 ;  /* 0x0000000bff0b723e */ /* 0x000fe200030006ff */
[----:B------:R-:W-:Y:S01]  /*11b60*/  FMUL.FTZ R35, R58, R39 ;  /* 0x000000273a237220 */ /* 0x000fe20000410000 */
[----:B------:R-:W-:Y:S01]  /*11b70*/  F2FP.F16.E4M3.UNPACK_B R53, R15.H1 ;  /* 0x0000000fff35723e */ /* 0x000fe200030006ff */
[----:B------:R-:W-:Y:S01]  /*11b80*/  FFMA.FTZ R10, R10, R4, R5 ;  /* 0x000000040a0a7223 */ /* 0x000fe20000010005 */
[----:B------:R-:W-:Y:S01]  /*11b90*/  F2FP.F16.E4M3.UNPACK_B R4, R38.H1 ;  /* 0x00000026ff04723e */ /* 0x000fe200030006ff */
[C---:B------:R-:W-:Y:S01]  /*11ba0*/  FMUL.FTZ R39, R56.reuse, R39 ;  /* 0x0000002738277220 */ /* 0x040fe20000410000 */
[-C--:B------:R-:W-:Y:S01]  /*11bb0*/  F2FP.F16.E4M3.UNPACK_B R29, R7.reuse ;  /* 0x00000007ff1d723e */ /* 0x080fe200020006ff */
[----:B------:R-:W-:Y:S01]  /*11bc0*/  FFMA.FTZ R35, R56, R28, -R35 ;  /* 0x0000001c38237223 */ /* 0x000fe20000010823 */
[----:B------:R-:W-:Y:S01]  /*11bd0*/  F2FP.F16.E4M3.UNPACK_B R7, R7.H1 ;  /* 0x00000007ff07723e */ /* 0x000fe200030006ff */
[----:B------:R-:W-:-:S02]  /*11be0*/  HADD2.F32 R56, -RZ, R53.H0_H0 ;  /* 0x20000035ff387230 */ /* 0x000fc40000004100 */
[----:B------:R-:W-:Y:S01]  /*11bf0*/  FFMA.FTZ R39, R58, R28, R39 ;  /* 0x0000001c3a277223 */ /* 0x000fe20000010027 */
[----:B------:R-:W-:Y:S01]  /*11c00*/  HADD2.F32 R5, -RZ, R11.H0_H0 ;  /* 0x2000000bff057230 */ /* 0x000fe20000004100 */
[----:B------:R-:W-:Y:S01]  /*11c10*/  F2FP.F16.E4M3.UNPACK_B R55, R38 ;  /* 0x00000026ff37723e */ /* 0x000fe200020006ff */
[--C-:B------:R-:W-:Y:S01]  /*11c20*/  HADD2.F32 R28, -RZ, R4.reuse.H0_H0 ;  /* 0x20000004ff1c7230 */ /* 0x100fe20000004100 */
[----:B------:R-:W-:Y:S01]  /*11c30*/  F2FP.SATFINITE.E4M3.F32.PACK_AB_MERGE_C R42, R43, R42, RZ ;  /* 0x0000002a2b2a723e */ /* 0x000fe200048070ff */
[----:B------:R-:W-:Y:S02]  /*11c40*/  HADD2.F32 R57, -RZ, R4.H1_H1 ;  /* 0x30000004ff397230 */ /* 0x000fe40000004100 */
[-C--:B------:R-:W-:Y:S01]  /*11c50*/  FMUL.FTZ R51, R56, R5.reuse ;  /* 0x0000000538337220 */ /* 0x080fe20000410000 */
[----:B------:R-:W-:Y:S02]  /*11c60*/  HADD2.F32 R4, -RZ, R7.H0_H0 ;  /* 0x20000007ff047230 */ /* 0x000fe40000004100 */
[----:B------:R-:W-:Y:S01]  /*11c70*/  FMUL.FTZ R5, R28, R5 ;  /* 0x000000051c057220 */ /* 0x000fe20000410000 */
[----:B------:R-:W-:Y:S01]  /*11c80*/  HADD2.F32 R59, -RZ, R53.H1_H1 ;  /* 0x30000035ff3b7230 */ /* 0x000fe20000004100 */
[----:B------:R-:W-:Y:S01]  /*11c90*/  F2FP.SATFINITE.E4M3.F32.PACK_AB_MERGE_C R49, R52, R49, RZ ;  /* 0x000000313431723e */ /* 0x000fe200048070ff */
[----:B------:R-:W-:-:S02]  /*11ca0*/  HADD2.F32 R11, -RZ, R11.H1_H1 ;  /* 0x3000000bff0b7230 */ /* 0x000fc40000004100 */
[-C--:B------:R-:W-:Y:S01]  /*11cb0*/  FFMA.FTZ R51, R28, R4.reuse, -R51 ;  /* 0x000000041c337223 */ /* 0x080fe20000010833 */
[----:B------:R-:W-:Y:S01]  /*11cc0*/  FFMA.FTZ R53, R56, R4, R5 ;  /* 0x0000000438357223 */ /* 0x000fe20000010005 */
[----:B------:R-:W-:Y:S01]  /*11cd0*/  HADD2.F32 R7, -RZ, R7.H1_H1 ;  /* 0x30000007ff077230 */ /* 0x000fe20000004100 */
[----:B------:R-:W-:Y:S01]  /*11ce0*/  F2FP.F16.E4M3.UNPACK_B R4, R15 ;  /* 0x0000000fff04723e */ /* 0x000fe200020006ff */
[-C--:B------:R-:W-:Y:S01]  /*11cf0*/  FMUL.FTZ R28, R59, R11.reuse ;  /* 0x0000000b3b1c7220 */ /* 0x080fe20000410000 */
[C---:B------:R-:W-:Y:S01]  /*11d00*/  FMUL.FTZ R58, R57.reuse, R11 ;  /* 0x0000000b393a7220 */ /* 0x040fe20000410000 */
[----:B------:R-:W-:Y:S01]  /*11d10*/  HADD2.F32 R5, -RZ, R34.H0_H0 ;  /* 0x20000022ff057230 */ /* 0x000fe20000004100 */
[----:B------:R-:W-:Y:S01]  /*11d20*/  F2FP.SATFINITE.E4M3.F32.PACK_AB_MERGE_C R47, R50, R47, RZ ;  /* 0x0000002f322f723e */ /* 0x000fe200048070ff */
[-C--:B------:R-:W-:Y:S01]  /*11d30*/  FFMA.FTZ R56, R57, R7.reuse, -R28 ;  /* 0x0000000739387223 */ /* 0x080fe2000001081c */
[--C-:B------:R-:W-:Y:S02]  /*11d40*/  HADD2.F32 R62, -RZ, R4.reuse.H0_H0 ;  /* 0x20000004ff3e7230 */ /* 0x100fe40000004100 */
[----:B------:R-:W-:Y:S01]  /*11d50*/  FFMA.FTZ R58, R59, R7, R58 ;  /* 0x000000073b3a7223 */ /* 0x000fe2000001003a */
[----:B------:R-:W-:Y:S01]  /*11d60*/  HADD2.F32 R60, -RZ, R55.H0_H0 ;  /* 0x20000037ff3c7230 */ /* 0x000fe20000004100 */
[----:B------:R-:W-:Y:S01]  /*11d70*/  F2FP.SATFINITE.E4M3.F32.PACK_AB_MERGE_C R37, R54, R37, RZ ;  /* 0x000000253625723e */ /* 0x000fe200048070ff */
[----:B------:R-:W-:-:S02]  /*11d80*/  HADD2.F32 R57, -RZ, R4.H1_H1 ;  /* 0x30000004ff397230 */ /* 0x000fc40000004100 */
[-C--:B------:R-:W-:Y:S01]  /*11d90*/  FMUL.FTZ R7, R62, R5.reuse ;  /* 0x000000053e077220 */ /* 0x080fe20000410000 */
[----:B------:R-:W-:Y:S02]  /*11da0*/  HADD2.F32 R34, -RZ, R34.H1_H1 ;  /* 0x30000022ff227230 */ /* 0x000fe40000004100 */
[----:B------:R-:W-:Y:S01]  /*11db0*/  FMUL.FTZ R5, R60, R5 ;  /* 0x000000053c057220 */ /* 0x000fe20000410000 */
[----:B------:R-:W-:Y:S01]  /*11dc0*/  HADD2.F32 R55, -RZ, R55.H1_H1 ;  /* 0x30000037ff377230 */ /* 0x000fe20000004100 */
[----:B------:R-:W-:Y:S01]  /*11dd0*/  F2FP.SATFINITE.E4M3.F32.PACK_AB_MERGE_C R51, R56, R51, RZ ;  /* 0x000000333833723e */ /* 0x000fe200048070ff */
[--C-:B------:R-:W-:Y:S02]  /*11de0*/  HADD2.F32 R4, -RZ, R29.reuse.H0_H0 ;  /* 0x2000001dff047230 */ /* 0x100fe40000004100 */
[-C--:B------:R-:W-:Y:S01]  /*11df0*/  FMUL.FTZ R28, R57, R34.reuse ;  /* 0x00000022391c7220 */ /* 0x080fe20000410000 */
[----:B------:R-:W-:Y:S02]  /*11e00*/  HADD2.F32 R29, -RZ, R29.H1_H1 ;  /* 0x3000001dff1d7230 */ /* 0x000fe40000004100 */
[C---:B------:R-:W-:Y:S01]  /*11e10*/  FMUL.FTZ R34, R55.reuse, R34 ;  /* 0x0000002237227220 */ /* 0x040fe20000410000 */
[----:B------:R-:W-:Y:S01]  /*11e20*/  F2FP.SATFINITE.E4M3.F32.PACK_AB_MERGE_C R53, R58, R53, RZ ;  /* 0x000000353a35723e */ /* 0x000fe200048070ff */
[-C--:B------:R-:W-:Y:S01]  /*11e30*/  FFMA.FTZ R7, R60, R4.reuse, -R7 ;  /* 0x000000043c077223 */ /* 0x080fe20000010807 */
[----:B------:R-:W-:Y:S01]  /*11e40*/  FFMA.FTZ R11, R62, R4, R5 ;  /* 0x000000043e0b7223 */ /* 0x000fe20000010005 */
[-C--:B------:R-:W-:Y:S01]  /*11e50*/  FFMA.FTZ R28, R55, R29.reuse, -R28 ;  /* 0x0000001d371c7223 */ /* 0x080fe2000001081c */
[----:B------:R-:W-:Y:S01]  /*11e60*/  FFMA.FTZ R34, R57, R29, R34 ;  /* 0x0000001d39227223 */ /* 0x000fe20000010022 */
[----:B------:R-:W-:-:S02]  /*11e70*/  F2FP.SATFINITE.E4M3.F32.PACK_AB_MERGE_C R4, R44, R41, RZ ;  /* 0x000000292c04723e */ /* 0x000fc400048070ff */
[----:B------:R-:W-:Y:S02]  /*11e80*/  F2FP.SATFINITE.E4M3.F32.PACK_AB_MERGE_C R5, R48, R45, RZ ;  /* 0x0000002d3005723e */ /* 0x000fe400048070ff */
[----:B------:R-:W-:Y:S02]  /*11e90*/  F2FP.SATFINITE.E4M3.F32.PACK_AB_MERGE_C R4, R40, R33, R4 ;  /* 0x000000212804723e */ /* 0x000fe40004807004 */
[----:B------:R-:W-:Y:S02]  /*11ea0*/  F2FP.SATFINITE.E4M3.F32.PACK_AB_MERGE_C R8, R8, R9, R42 ;  /* 0x000000090808723e */ /* 0x000fe4000480702a */
[----:B------:R-:W-:Y:S02]  /*11eb0*/  F2FP.SATFINITE.E4M3.F32.PACK_AB_MERGE_C R5, R46, R25, R5 ;  /* 0x000000192e05723e */ /* 0x000fe40004807005 */
[----:B------:R-:W-:Y:S02]  /*11ec0*/  F2FP.SATFINITE.E4M3.F32.PACK_AB_MERGE_C R6, R35, R6, R49 ;  /* 0x000000062306723e */ /* 0x000fe40004807031 */
[----:B------:R-:W-:-:S02]  /*11ed0*/  F2FP.SATFINITE.E4M3.F32.PACK_AB_MERGE_C R7, R28, R7, R51 ;  /* 0x000000071c07723e */ /* 0x000fc40004807033 */
[----:B------:R-:W-:Y:S02]  /*11ee0*/  F2FP.SATFINITE.E4M3.F32.PACK_AB_MERGE_C R9, R26, R27, R47 ;  /* 0x0000001b1a09723e */ /* 0x000fe4000480702f */
[----:B------:R-:W-:Y:S01]  /*11ef0*/  F2FP.SATFINITE.E4M3.F32.PACK_AB_MERGE_C R10, R39, R10, R37 ;  /* 0x0000000a270a723e */ /* 0x000fe20004807025 */
[----:B------:R2:W-:Y:S01]  /*11f00*/  STS.128 [R61+0x20400], R4 ;  /* 0x020400043d007388 */ /* 0x0005e20000000c00 */
[----:B------:R-:W-:-:S05]  /*11f10*/  F2FP.SATFINITE.E4M3.F32.PACK_AB_MERGE_C R11, R34, R11, R53 ;  /* 0x0000000b220b723e */ /* 0x000fca0004807035 */
[----:B------:R2:W-:Y:S02]  /*11f20*/  STS.128 [R24+0x20400], R8 ;  /* 0x0204000818007388 */ /* 0x0005e40000000c00 */
.L_x_426:
[----:B------:R-:W-:Y:S05]  /*11f30*/  BSYNC B1 ;  /* 0x0000000000017941 */ /* 0x000fea0003800000 */
.L_x_425:
[----:B------:R-:W-:Y:S04]  /*11f40*/  BSSY B1, `(.L_x_427) ;  /* 0x00000c5000017945 */ /* 0x000fe80003800000 */
[----:B------:R-:W-:Y:S05]  /*11f50*/  @P3 BRA `(.L_x_428) ;  /* 0x0000000c000c3947 */ /* 0x000fea0003800000 */
[----:B-12---:R-:W2:Y:S04]  /*11f60*/  LDL R8, [R1+0x20] ;  /* 0x0000200001087983 */ /* 0x006ea80000100800 */
[----:B------:R-:W3:Y:S01]  /*11f70*/  LDL R61, [R1+0x40] ;  /* 0x00004000013d7983 */ /* 0x000ee20000100800 */
[----:B------:R-:W-:Y:S01]  /*11f80*/  LEA.HI R4, R21, R20, RZ, 0x1c ;  /* 0x0000001415047211 */ /* 0x000fe200078fe0ff */
[----:B------:R-:W-:Y:S01]  /*11f90*/  IMAD.SHL.U32 R5, R233, 0x80, RZ ;  /* 0x00000080e9057824 */ /* 0x000fe200078e00ff */
[----:B------:R-:W-:Y:S02]  /*11fa0*/  F2FP.F16.E4M3.UNPACK_B R43, R0.H1 ;  /* 0x00000000ff2b723e */ /* 0x000fe400030006ff */
[----:B------:R-:W-:Y:S02]  /*11fb0*/  SHF.R.S32.HI R7, RZ, 0x1f, R4 ;  /* 0x0000001fff077819 */ /* 0x000fe40000011404 */
[----:B------:R-:W-:Y:S01]  /*11fc0*/  LOP3.LUT R6, R5, 0x380, RZ, 0xc0, !PT ;  /* 0x0000038005067812 */ /* 0x000fe200078ec0ff */
[----:B------:R-:W-:Y:S01]  /*11fd0*/  IMAD.SHL.U32 R5, R4, 0x10, RZ ;  /* 0x0000001004057824 */ /* 0x000fe200078e00ff */
[----:B------:R-:W-:Y:S01]  /*11fe0*/  LEA.HI R7, R7, R4, RZ, 0x3 ;  /* 0x0000000407077211 */ /* 0x000fe200078f18ff */
[--C-:B0-----:R-:W-:Y:S01]  /*11ff0*/  HADD2.F32 R41, -RZ, R43.reuse.H0_H0 ;  /* 0x2000002bff297230 */ /* 0x101fe20000004100 */
[----:B------:R-:W-:Y:S01]  /*12000*/  F2FP.F16.E4M3.UNPACK_B R44, R12.H1 ;  /* 0x0000000cff2c723e */ /* 0x000fe200030006ff */
[----:B------:R-:W-:Y:S01]  /*12010*/  HADD2.F32 R43, -RZ, R43.H1_H1 ;  /* 0x3000002bff2b7230 */ /* 0x000fe20000004100 */
[----:B------:R-:W-:-:S02]  /*12020*/  LOP3.LUT R4, R6, 0x70, R5, 0xf8, !PT ;  /* 0x0000007006047812 */ /* 0x000fc400078ef805 */
[----:B------:R-:W-:Y:S01]  /*12030*/  SHF.R.U32.HI R5, RZ, 0x3, R6 ;  /* 0x00000003ff057819 */ /* 0x000fe20000011606 */
[--C-:B------:R-:W-:Y:S01]  /*12040*/  HADD2.F32 R45, -RZ, R44.reuse.H0_H0 ;  /* 0x2000002cff2d7230 */ /* 0x100fe20000004100 */
[----:B------:R-:W-:Y:S01]  /*12050*/  SHF.L.U32 R7, R7, 0xb, RZ ;  /* 0x0000000b07077819 */ /* 0x000fe200000006ff */
[----:B------:R-:W-:Y:S01]  /*12060*/  HADD2.F32 R47, -RZ, R44.H1_H1 ;  /* 0x3000002cff2f7230 */ /* 0x000fe20000004100 */
[----:B------:R-:W-:Y:S02]  /*12070*/  LOP3.LUT R4, R4, R5, RZ, 0x3c, !PT ;  /* 0x0000000504047212 */ /* 0x000fe400078e3cff */
[----:B------:R-:W-:Y:S02]  /*12080*/  LOP3.LUT R7, R7, 0xffffc000, RZ, 0xc0, !PT ;  /* 0xffffc00007077812 */ /* 0x000fe400078ec0ff */
[----:B------:R-:W-:Y:S02]  /*12090*/  F2FP.F16.E4M3.UNPACK_B R49, R12 ;  /* 0x0000000cff31723e */ /* 0x000fe400020006ff */
[----:B------:R-:W-:-:S03]  /*120a0*/  F2FP.F16.E4M3.UNPACK_B R53, R13 ;  /* 0x0000000dff35723e */ /* 0x000fc600020006ff */
[--C-:B------:R-:W-:Y:S02]  /*120b0*/  HADD2.F32 R50, -RZ, R49.reuse.H0_H0 ;  /* 0x20000031ff327230 */ /* 0x100fe40000004100 */
[----:B------:R-:W-:Y:S02]  /*120c0*/  HADD2.F32 R49, -RZ, R49.H1_H1 ;  /* 0x30000031ff317230 */ /* 0x000fe40000004100 */
[----:B------:R-:W-:Y:S01]  /*120d0*/  HADD2.F32 R54, -RZ, R53.H0_H0 ;  /* 0x20000035ff367230 */ /* 0x000fe20000004100 */
[----:B--2---:R-:W-:Y:S02]  /*120e0*/  IADD3 R8, R4, R7, R8 ;  /* 0x0000000704087210 */ /* 0x004fe40007ffe008 */
[----:B---3--:R-:W0:Y:S03]  /*120f0*/  LDS.128 R4, [R61+0x20400] ;  /* 0x020400003d047984 */ /* 0x008e260000000c00 */
        /* <DEDUP_REMOVED lines=8> */
[----:B------:R-:W-:Y:S01]  /*12180*/  F2FP.F16.E4M3.UNPACK_B R8, R8 ;  /* 0x00000008ff08723e */ /* 0x000fe200020006ff */
[--C-:B------:R-:W-:Y:S01]  /*12190*/  HADD2.F32 R34, -RZ, R33.reuse.H0_H0 ;  /* 0x20000021ff227230 */ /* 0x100fe20000004100 */
[-C--:B------:R-:W-:Y:S01]  /*121a0*/  F2FP.F16.E4M3.UNPACK_B R35, R9.reuse ;  /* 0x00000009ff23723e */ /* 0x080fe200020006ff */
[----:B------:R-:W-:Y:S01]  /*121b0*/  HADD2.F32 R33, -RZ, R33.H1_H1 ;  /* 0x30000021ff217230 */ /* 0x000fe20000004100 */
[----:B------:R-:W-:Y:S01]  /*121c0*/  F2FP.F16.E4M3.UNPACK_B R37, R9.H1 ;  /* 0x00000009ff25723e */ /* 0x000fe200030006ff */
[----:B------:R-:W-:-:S02]  /*121d0*/  HADD2.F32 R9, -RZ, R8.H0_H0 ;  /* 0x20000008ff097230 */ /* 0x000fc40000004100 */
[-C--:B------:R-:W-:Y:S01]  /*121e0*/  FMUL.FTZ R42, R41, R34.reuse ;  /* 0x00000022292a7220 */ /* 0x080fe20000410000 */
[----:B------:R-:W-:Y:S01]  /*121f0*/  FMUL.FTZ R40, R45, R34 ;  /* 0x000000222d287220 */ /* 0x000fe20000410000 */
[----:B------:R-:W-:Y:S01]  /*12200*/  FMUL.FTZ R46, R43, R33 ;  /* 0x000000212b2e7220 */ /* 0x000fe20000410000 */
[----:B------:R-:W-:Y:S02]  /*12210*/  HADD2.F32 R8, -RZ, R8.H1_H1 ;  /* 0x30000008ff087230 */ /* 0x000fe40000004100 */
[-C--:B------:R-:W-:Y:S01]  /*12220*/  FFMA.FTZ R42, R45, R5.reuse, R42 ;  /* 0x000000052d2a7223 */ /* 0x080fe2000001002a */
[----:B------:R-:W-:Y:S01]  /*12230*/  F2FP.F16.E4M3.UNPACK_B R45, R0 ;  /* 0x00000000ff2d723e */ /* 0x000fe200020006ff */
[----:B------:R-:W-:Y:S01]  /*12240*/  FFMA.FTZ R41, R41, R5, -R40 ;  /* 0x0000000529297223 */ /* 0x000fe20000010828 */
[----:B------:R-:W-:Y:S02]  /*12250*/  HADD2.F32 R5, -RZ, R4.H1_H1 ;  /* 0x30000004ff057230 */ /* 0x000fe40000004100 */
[----:B------:R-:W-:Y:S01]  /*12260*/  FMUL.FTZ R40, R47, R33 ;  /* 0x000000212f287220 */ /* 0x000fe20000410000 */
[----:B------:R-:W-:-:S02]  /*12270*/  HADD2.F32 R4, -RZ, R25.H0_H0 ;  /* 0x20000019ff047230 */ /* 0x000fc40000004100 */
[----:B------:R-:W-:Y:S01]  /*12280*/  FMUL.FTZ R33, R50, R9 ;  /* 0x0000000932217220 */ /* 0x000fe20000410000 */
[--C-:B------:R-:W-:Y:S02]  /*12290*/  HADD2.F32 R48, -RZ, R45.reuse.H0_H0 ;  /* 0x2000002dff307230 */ /* 0x100fe40000004100 */
[-C--:B------:R-:W-:Y:S01]  /*122a0*/  FFMA.FTZ R44, R43, R5.reuse, -R40 ;  /* 0x000000052b2c7223 */ /* 0x080fe20000010828 */
[----:B------:R-:W-:Y:S01]  /*122b0*/  FFMA.FTZ R43, R47, R5, R46 ;  /* 0x000000052f2b7223 */ /* 0x000fe2000001002e */
[----:B------:R-:W-:Y:S01]  /*122c0*/  F2FP.F16.E4M3.UNPACK_B R46, R36.H1 ;  /* 0x00000024ff2e723e */ /* 0x000fe200030006ff */
[----:B------:R-:W-:Y:S02]  /*122d0*/  HADD2.F32 R47, -RZ, R45.H1_H1 ;  /* 0x3000002dff2f7230 */ /* 0x000fe40000004100 */
[C---:B------:R-:W-:Y:S01]  /*122e0*/  FMUL.FTZ R9, R48.reuse, R9 ;  /* 0x0000000930097220 */ /* 0x040fe20000410000 */
[----:B------:R-:W-:Y:S01]  /*122f0*/  FFMA.FTZ R33, R48, R4, -R33 ;  /* 0x0000000430217223 */ /* 0x000fe20000010821 */
[----:B------:R-:W-:-:S02]  /*12300*/  HADD2.F32 R5, -RZ, R37.H0_H0 ;  /* 0x20000025ff057230 */ /* 0x000fc40000004100 */
[----:B------:R-:W-:Y:S01]  /*12310*/  FMUL.FTZ R40, R49, R8 ;  /* 0x0000000831287220 */ /* 0x000fe20000410000 */
[----:B------:R-:W-:Y:S01]  /*12320*/  FFMA.FTZ R9, R50, R4, R9 ;  /* 0x0000000432097223 */ /* 0x000fe20000010009 */
[----:B------:R-:W-:Y:S01]  /*12330*/  F2FP.F16.E4M3.UNPACK_B R50, R13.H1 ;  /* 0x0000000dff32723e */ /* 0x000fe200030006ff */
[----:B------:R-:W-:Y:S02]  /*12340*/  HADD2.F32 R25, -RZ, R25.H1_H1 ;  /* 0x30000019ff197230 */ /* 0x000fe40000004100 */
[----:B------:R-:W-:Y:S01]  /*12350*/  FMUL.FTZ R8, R47, R8 ;  /* 0x000000082f087220 */ /* 0x000fe20000410000 */
[----:B------:R-:W-:Y:S01]  /*12360*/  HADD2.F32 R48, -RZ, R46.H0_H0 ;  /* 0x2000002eff307230 */ /* 0x000fe20000004100 */
[----:B------:R-:W-:Y:S01]  /*12370*/  F2FP.F16.E4M3.UNPACK_B R39, R10 ;  /* 0x0000000aff27723e */ /* 0x000fe200020006ff */
[----:B------:R-:W-:Y:S02]  /*12380*/  HADD2.F32 R52, -RZ, R50.H0_H0 ;  /* 0x20000032ff347230 */ /* 0x000fe40000004100 */
[----:B------:R-:W-:Y:S01]  /*12390*/  FFMA.FTZ R8, R49, R25, R8 ;  /* 0x0000001931087223 */ /* 0x000fe20000010008 */
[----:B------:R-:W-:Y:S01]  /*123a0*/  HADD2.F32 R4, -RZ, R27.H0_H0 ;  /* 0x2000001bff047230 */ /* 0x000fe20000004100 */
[----:B------:R-:W-:Y:S01]  /*123b0*/  F2FP.F16.E4M3.UNPACK_B R49, R36 ;  /* 0x00000024ff31723e */ /* 0x000fe200020006ff */
[----:B------:R-:W-:-:S02]  /*123c0*/  HADD2.F32 R51, -RZ, R46.H1_H1 ;  /* 0x3000002eff337230 */ /* 0x000fc40000004100 */
[-C--:B------:R-:W-:Y:S01]  /*123d0*/  FMUL.FTZ R45, R52, R5.reuse ;  /* 0x00000005342d7220 */ /* 0x080fe20000410000 */
[----:B------:R-:W-:Y:S01]  /*123e0*/  FMUL.FTZ R5, R48, R5 ;  /* 0x0000000530057220 */ /* 0x000fe20000410000 */
[----:B------:R-:W-:Y:S02]  /*123f0*/  HADD2.F32 R37, -RZ, R37.H1_H1 ;  /* 0x30000025ff257230 */ /* 0x000fe40000004100 */
[----:B------:R-:W-:Y:S01]  /*12400*/  FFMA.FTZ R40, R47, R25, -R40 ;  /* 0x000000192f287223 */ /* 0x000fe20000010828 */
[----:B------:R-:W-:Y:S02]  /*12410*/  HADD2.F32 R55, -RZ, R50.H1_H1 ;  /* 0x30000032ff377230 */ /* 0x000fe40000004100 */
[----:B------:R-:W-:Y:S01]  /*12420*/  FFMA.FTZ R47, R52, R4, R5 ;  /* 0x00000004342f7223 */ /* 0x000fe20000010005 */
[----:B------:R-:W-:Y:S02]  /*12430*/  HADD2.F32 R5, -RZ, R35.H0_H0 ;  /* 0x20000023ff057230 */ /* 0x000fe40000004100 */
[----:B------:R-:W-:Y:S01]  /*12440*/  FMUL.FTZ R50, R51, R37 ;  /* 0x0000002533327220 */ /* 0x000fe20000410000 */
[----:B------:R-:W-:-:S02]  /*12450*/  HADD2.F32 R27, -RZ, R27.H1_H1 ;  /* 0x3000001bff1b7230 */ /* 0x000fc40000004100 */
[----:B------:R-:W-:Y:S01]  /*12460*/  FFMA.FTZ R45, R48, R4, -R45 ;  /* 0x00000004302d7223 */ /* 0x000fe2000001082d */
[----:B------:R-:W-:Y:S02]  /*12470*/  HADD2.F32 R52, -RZ, R49.H0_H0 ;  /* 0x20000031ff347230 */ /* 0x000fe40000004100 */
[C---:B------:R-:W-:Y:S01]  /*12480*/  FMUL.FTZ R46, R55.reuse, R37 ;  /* 0x00000025372e7220 */ /* 0x040fe20000410000 */
[----:B------:R-:W-:Y:S02]  /*12490*/  HADD2.F32 R4, -RZ, R26.H0_H0 ;  /* 0x2000001aff047230 */ /* 0x000fe40000004100 */
[----:B------:R-:W-:Y:S01]  /*124a0*/  FMUL.FTZ R25, R54, R5 ;  /* 0x0000000536197220 */ /* 0x000fe20000410000 */
[----:B------:R-:W-:Y:S01]  /*124b0*/  FFMA.FTZ R50, R55, R27, R50 ;  /* 0x0000001b37327223 */ /* 0x000fe20000010032 */
[----:B------:R-:W-:Y:S01]  /*124c0*/  FMUL.FTZ R5, R52, R5 ;  /* 0x0000000534057220 */ /* 0x000fe20000410000 */
[----:B------:R-:W-:Y:S01]  /*124d0*/  F2FP.F16.E4M3.UNPACK_B R10, R10.H1 ;  /* 0x0000000aff0a723e */ /* 0x000fe200030006ff */
[----:B------:R-:W-:Y:S01]  /*124e0*/  FFMA.FTZ R48, R51, R27, -R46 ;  /* 0x0000001b33307223 */ /* 0x000fe2000001082e */
[----:B------:R-:W-:Y:S01]  /*124f0*/  F2FP.F16.E4M3.UNPACK_B R55, R14.H1 ;  /* 0x0000000eff37723e */ /* 0x000fe200030006ff */
[----:B------:R-:W-:Y:S01]  /*12500*/  FFMA.FTZ R27, R54, R4, R5 ;  /* 0x00000004361b7223 */ /* 0x000fe20000010005 */
[-C--:B------:R-:W-:Y:S01]  /*12510*/  F2FP.F16.E4M3.UNPACK_B R28, R6.reuse ;  /* 0x00000006ff1c723e */ /* 0x080fe200020006ff */
[----:B------:R-:W-:Y:S01]  /*12520*/  HADD2.F32 R54, -RZ, R53.H1_H1 ;  /* 0x30000035ff367230 */ /* 0x000fe20000004100 */
[----:B------:R-:W-:Y:S01]  /*12530*/  F2FP.F16.E4M3.UNPACK_B R6, R6.H1 ;  /* 0x00000006ff06723e */ /* 0x000fe200030006ff */
[----:B------:R-:W-:Y:S01]  /*12540*/  HADD2.F32 R35, -RZ, R35.H1_H1 ;  /* 0x30000023ff237230 */ /* 0x000fe20000004100 */
[----:B------:R-:W-:Y:S01]  /*12550*/  F2FP.F16.E4M3.UNPACK_B R51, R3.H1 ;  /* 0x00000003ff33723e */ /* 0x000fe200030006ff */
[----:B------:R-:W-:-:S02]  /*12560*/  HADD2.F32 R46, -RZ, R49.H1_H1 ;  /* 0x30000031ff2e7230 */ /* 0x000fc40000004100 */
[----:B------:R-:W-:Y:S01]  /*12570*/  FFMA.FTZ R25, R52, R4, -R25 ;  /* 0x0000000434197223 */ /* 0x000fe20000010819 */
[----:B------:R-:W-:Y:S02]  /*12580*/  HADD2.F32 R56, -RZ, R55.H0_H0 ;  /* 0x20000037ff387230 */ /* 0x000fe40000004100 */
[-C--:B------:R-:W-:Y:S01]  /*12590*/  FMUL.FTZ R37, R54, R35.reuse ;  /* 0x0000002336257220 */ /* 0x080fe20000410000 */
[----:B------:R-:W-:Y:S02]  /*125a0*/  HADD2.F32 R5, -RZ, R10.H0_H0 ;  /* 0x2000000aff057230 */ /* 0x000fe40000004100 */
[----:B------:R-:W-:Y:S01]  /*125b0*/  FMUL.FTZ R35, R46, R35 ;  /* 0x000000232e237220 */ /* 0x000fe20000410000 */
[----:B------:R-:W-:Y:S01]  /*125c0*/  HADD2.F32 R26, -RZ, R26.H1_H1 ;  /* 0x3000001aff1a7230 */ /* 0x000fe20000004100 */
[----:B------:R-:W-:Y:S01]  /*125d0*/  F2FP.F16.E4M3.UNPACK_B R53, R3 ;  /* 0x00000003ff35723e */ /* 0x000fe200020006ff */
[----:B------:R-:W-:Y:S02]  /*125e0*/  HADD2.F32 R52, -RZ, R51.H0_H0 ;  /* 0x20000033ff347230 */ /* 0x000fe40000004100 */
[----:B------:R-:W-:Y:S01]  /*125f0*/  FMUL.FTZ R49, R56, R5 ;  /* 0x0000000538317220 */ /* 0x000fe20000410000 */
[----:B------:R-:W-:-:S02]  /*12600*/  HADD2.F32 R4, -RZ, R6.H0_H0 ;  /* 0x20000006ff047230 */ /* 0x000fc40000004100 */
[-C--:B------:R-:W-:Y:S01]  /*12610*/  FFMA.FTZ R46, R46, R26.reuse, -R37 ;  /* 0x0000001a2e2e7223 */ /* 0x080fe20000010825 */
[----:B------:R-:W-:Y:S01]  /*12620*/  FFMA.FTZ R26, R54, R26, R35 ;  /* 0x0000001a361a7223 */ /* 0x000fe20000010023 */
[C---:B------:R-:W-:Y:S01]  /*12630*/  FMUL.FTZ R5, R52.reuse, R5 ;  /* 0x0000000534057220 */ /* 0x040fe20000410000 */
[----:B------:R-:W-:Y:S02]  /*12640*/  HADD2.F32 R54, -RZ, R55.H1_H1 ;  /* 0x30000037ff367230 */ /* 0x000fe40000004100 */
[----:B------:R-:W-:Y:S01]  /*12650*/  FFMA.FTZ R49, R52, R4, -R49 ;  /* 0x0000000434317223 */ /* 0x000fe20000010831 */
[----:B------:R-:W-:Y:S01]  /*12660*/  HADD2.F32 R10, -RZ, R10.H1_H1 ;  /* 0x3000000aff0a7230 */ /* 0x000fe20000004100 */
[----:B------:R-:W-:Y:S01]  /*12670*/  F2FP.F16.E4M3.UNPACK_B R55, R14 ;  /* 0x0000000eff37723e */ /* 0x000fe200020006ff */
[----:B------:R-:W-:Y:S02]  /*12680*/  HADD2.F32 R52, -RZ, R51.H1_H1 ;  /* 0x30000033ff347230 */ /* 0x000fe40000004100 */
[----:B------:R-:W-:Y:S01]  /*12690*/  FFMA.FTZ R37, R56, R4, R5 ;  /* 0x0000000438257223 */ /* 0x000fe20000010005 */
[----:B------:R-:W-:-:S02]  /*126a0*/  HADD2.F32 R6, -RZ, R6.H1_H1 ;  /* 0x30000006ff067230 */ /* 0x000fc40000004100 */
[-C--:B------:R-:W-:Y:S01]  /*126b0*/  FMUL.FTZ R35, R54, R10.reuse ;  /* 0x0000000a36237220 */ /* 0x080fe20000410000 */
[----:B------:R-:W-:Y:S02]  /*126c0*/  HADD2.F32 R5, -RZ, R39.H0_H0 ;  /* 0x20000027ff057230 */ /* 0x000fe40000004100 */
[C---:B------:R-:W-:Y:S01]  /*126d0*/  FMUL.FTZ R51, R52.reuse, R10 ;  /* 0x0000000a34337220 */ /* 0x040fe20000410000 */
[----:B------:R-:W-:Y:S02]  /*126e0*/  HADD2.F32 R10, -RZ, R55.H0_H0 ;  /* 0x20000037ff0a7230 */ /* 0x000fe40000004100 */
[-C--:B------:R-:W-:Y:S01]  /*126f0*/  FFMA.FTZ R52, R52, R6.reuse, -R35 ;  /* 0x0000000634347223 */ /* 0x080fe20000010823 */
[----:B------:R-:W-:Y:S02]  /*12700*/  HADD2.F32 R4, -RZ, R28.H0_H0 ;  /* 0x2000001cff047230 */ /* 0x000fe40000004100 */
[----:B------:R-:W-:Y:S01]  /*12710*/  FFMA.FTZ R54, R54, R6, R51 ;  /* 0x0000000636367223 */ /* 0x000fe20000010033 */
[----:B------:R-:W-:-:S02]  /*12720*/  HADD2.F32 R6, -RZ, R53.H0_H0 ;  /* 0x20000035ff067230 */ /* 0x000fc40000004100 */
[----:B------:R-:W-:Y:S01]  /*12730*/  FMUL.FTZ R35, R10, R5 ;  /* 0x000000050a237220 */ /* 0x000fe20000410000 */
[----:B------:R-:W-:Y:S01]  /*12740*/  HADD2.F32 R58, -RZ, R55.H1_H1 ;  /* 0x30000037ff3a7230 */ /* 0x000fe20000004100 */
[----:B------:R-:W-:Y:S01]  /*12750*/  F2FP.F16.E4M3.UNPACK_B R34, R11 ;  /* 0x0000000bff22723e */ /* 0x000fe200020006ff */
[----:B------:R-:W-:Y:S02]  /*12760*/  HADD2.F32 R39, -RZ, R39.H1_H1 ;  /* 0x30000027ff277230 */ /* 0x000fe40000004100 */
[C---:B------:R-:W-:Y:S01]  /*12770*/  FMUL.FTZ R5, R6.reuse, R5 ;  /* 0x0000000506057220 */ /* 0x040fe20000410000 */
[----:B------:R-:W-:Y:S02]  /*12780*/  HADD2.F32 R56, -RZ, R53.H1_H1 ;  /* 0x30000035ff387230 */ /* 0x000fe40000004100 */
        /* <DEDUP_REMOVED lines=64> */
.L_x_428:
[----:B------:R-:W-:Y:S05]  /*12b90*/  BSYNC B1 ;  /* 0x0000000000017941 */ /* 0x000fea0003800000 */
.L_x_427:
[----:B------:R-:W-:Y:S05]  /*12ba0*/  @P0 BRA `(.L_x_414) ;  /* 0x0000000c000c0947 */ /* 0x000fea0003800000 */
[----:B-123--:R-:W2:Y:S04]  /*12bb0*/  LDL R6, [R1+0x1c] ;  /* 0x00001c0001067983 */ /* 0x00eea80000100800 */
[----:B------:R-:W3:Y:S01]  /*12bc0*/  LDL R53, [R1+0x3c] ;  /* 0x00003c0001357983 */ /* 0x000ee20000100800 */
[----:B------:R-:W-:Y:S01]  /*12bd0*/  LEA.HI R20, R21, R20, RZ, 0x1c ;  /* 0x0000001415147211 */ /* 0x000fe200078fe0ff */
[----:B------:R-:W-:Y:S01]  /*12be0*/  IMAD.SHL.U32 R4, R235, 0x80, RZ ;  /* 0x00000080eb047824 */ /* 0x000fe200078e00ff */
[----:B------:R-:W-:Y:S02]  /*12bf0*/  F2FP.F16.E4M3.UNPACK_B R37, R0.H1 ;  /* 0x00000000ff25723e */ /* 0x000fe400030006ff */
[----:B------:R-:W-:Y:S02]  /*12c00*/  SHF.R.S32.HI R5, RZ, 0x1f, R20 ;  /* 0x0000001fff057819 */ /* 0x000fe40000011414 */
[----:B------:R-:W-:Y:S01]  /*12c10*/  LOP3.LUT R7, R4, 0x380, RZ, 0xc0, !PT ;  /* 0x0000038004077812 */ /* 0x000fe200078ec0ff */
[--C-:B------:R-:W-:Y:S01]  /*12c20*/  HADD2.F32 R39, -RZ, R37.reuse.H0_H0 ;  /* 0x20000025ff277230 */ /* 0x100fe20000004100 */
[----:B------:R-:W-:Y:S01]  /*12c30*/  LEA.HI R5, R5, R20, RZ, 0x3 ;  /* 0x0000001405057211 */ /* 0x000fe200078f18ff */
[----:B------:R-:W-:Y:S01]  /*12c40*/  HADD2.F32 R46, -RZ, R37.H1_H1 ;  /* 0x30000025ff2e7230 */ /* 0x000fe20000004100 */
[----:B------:R-:W-:-:S02]  /*12c50*/  SHF.L.U32 R4, R20, 0x4, RZ ;  /* 0x0000000414047819 */ /* 0x000fc400000006ff */
[----:B------:R-:W-:Y:S01]  /*12c60*/  F2FP.F16.E4M3.UNPACK_B R43, R12.H1 ;  /* 0x0000000cff2b723e */ /* 0x000fe200030006ff */
[----:B------:R-:W-:Y:S01]  /*12c70*/  IMAD.SHL.U32 R5, R5, 0x800, RZ ;  /* 0x0000080005057824 */ /* 0x000fe200078e00ff */
[----:B------:R-:W-:Y:S02]  /*12c80*/  LOP3.LUT R4, R7, 0x70, R4, 0xf8, !PT ;  /* 0x0000007007047812 */ /* 0x000fe400078ef804 */
[----:B------:R-:W-:Y:S01]  /*12c90*/  SHF.R.U32.HI R7, RZ, 0x3, R7 ;  /* 0x00000003ff077819 */ /* 0x000fe20000011607 */
[--C-:B0-----:R-:W-:Y:S01]  /*12ca0*/  HADD2.F32 R41, -RZ, R43.reuse.H0_H0 ;  /* 0x2000002bff297230 */ /* 0x101fe20000004100 */
[----:B------:R-:W-:Y:S01]  /*12cb0*/  LOP3.LUT R5, R5, 0xffffc000, RZ, 0xc0, !PT ;  /* 0xffffc00005057812 */ /* 0x000fe200078ec0ff */
[----:B------:R-:W-:Y:S01]  /*12cc0*/  HADD2.F32 R50, -RZ, R43.H1_H1 ;  /* 0x3000002bff327230 */ /* 0x000fe20000004100 */
[----:B------:R-:W-:Y:S02]  /*12cd0*/  LOP3.LUT R4, R4, R7, RZ, 0x3c, !PT ;  /* 0x0000000704047212 */ /* 0x000fe400078e3cff */
[----:B------:R-:W-:-:S02]  /*12ce0*/  F2FP.F16.E4M3.UNPACK_B R47, R13 ;  /* 0x0000000dff2f723e */ /* 0x000fc400020006ff */
[----:B--2---:R-:W-:Y:S01]  /*12cf0*/  IADD3 R4, R4, R5, R6 ;  /* 0x0000000504047210 */ /* 0x004fe20007ffe006 */
[----:B---3--:R-:W0:Y:S04]  /*12d00*/  LDS.128 R8, [R53+0x20400] ;  /* 0x0204000035087984 */ /* 0x008e280000000c00 */
        /* <DEDUP_REMOVED lines=13> */
[----:B------:R-:W-:-:S02]  /*12de0*/  HADD2.F32 R8, -RZ, R8.H1_H1 ;  /* 0x30000008ff087230 */ /* 0x000fc40000004100 */
[-C--:B------:R-:W-:Y:S01]  /*12df0*/  FMUL.FTZ R42, R39, R29.reuse ;  /* 0x0000001d272a7220 */ /* 0x080fe20000410000 */
[C---:B------:R-:W-:Y:S01]  /*12e00*/  FMUL.FTZ R40, R41.reuse, R29 ;  /* 0x0000001d29287220 */ /* 0x040fe20000410000 */
[----:B------:R-:W-:Y:S02]  /*12e10*/  HADD2.F32 R5, -RZ, R4.H0_H0 ;  /* 0x20000004ff057230 */ /* 0x000fe40000004100 */
[----:B------:R-:W-:Y:S01]  /*12e20*/  FMUL.FTZ R37, R50, R28 ;  /* 0x0000001c32257220 */ /* 0x000fe20000410000 */
[-C--:B------:R-:W-:Y:S01]  /*12e30*/  FFMA.FTZ R42, R41, R9.reuse, R42 ;  /* 0x00000009292a7223 */ /* 0x080fe2000001002a */
[----:B------:R-:W-:Y:S01]  /*12e40*/  F2FP.F16.E4M3.UNPACK_B R41, R12 ;  /* 0x0000000cff29723e */ /* 0x000fe200020006ff */
[----:B------:R-:W-:Y:S01]  /*12e50*/  FFMA.FTZ R40, R39, R9, -R40 ;  /* 0x0000000927287223 */ /* 0x000fe20000010828 */
[----:B------:R-:W-:Y:S01]  /*12e60*/  F2FP.F16.E4M3.UNPACK_B R12, R0 ;  /* 0x00000000ff0c723e */ /* 0x000fe200020006ff */
[----:B------:R-:W-:Y:S02]  /*12e70*/  HADD2.F32 R0, -RZ, R21.H0_H0 ;  /* 0x20000015ff007230 */ /* 0x000fe40000004100 */
[----:B------:R-:W-:Y:S01]  /*12e80*/  FMUL.FTZ R39, R46, R28 ;  /* 0x0000001c2e277220 */ /* 0x000fe20000410000 */
[----:B------:R-:W-:-:S02]  /*12e90*/  HADD2.F32 R48, -RZ, R41.H0_H0 ;  /* 0x20000029ff307230 */ /* 0x000fc40000004100 */
[-C--:B------:R-:W-:Y:S01]  /*12ea0*/  FFMA.FTZ R37, R46, R8.reuse, -R37 ;  /* 0x000000082e257223 */ /* 0x080fe20000010825 */
[----:B------:R-:W-:Y:S01]  /*12eb0*/  HADD2.F32 R44, -RZ, R12.H0_H0 ;  /* 0x2000000cff2c7230 */ /* 0x000fe20000004100 */
[----:B------:R-:W-:Y:S01]  /*12ec0*/  F2FP.F16.E4M3.UNPACK_B R46, R13.H1 ;  /* 0x0000000dff2e723e */ /* 0x000fe200030006ff */
[----:B------:R-:W-:Y:S01]  /*12ed0*/  FFMA.FTZ R39, R50, R8, R39 ;  /* 0x0000000832277223 */ /* 0x000fe20000010027 */
[-C--:B------:R-:W-:Y:S01]  /*12ee0*/  FMUL.FTZ R9, R48, R5.reuse ;  /* 0x0000000530097220 */ /* 0x080fe20000410000 */
[----:B------:R-:W-:Y:S01]  /*12ef0*/  F2FP.F16.E4M3.UNPACK_B R28, R36.H1 ;  /* 0x00000024ff1c723e */ /* 0x000fe200030006ff */
[C---:B------:R-:W-:Y:S01]  /*12f00*/  FMUL.FTZ R5, R44.reuse, R5 ;  /* 0x000000052c057220 */ /* 0x040fe20000410000 */
[----:B------:R-:W-:Y:S02]  /*12f10*/  HADD2.F32 R45, -RZ, R41.H1_H1 ;  /* 0x30000029ff2d7230 */ /* 0x000fe40000004100 */
[----:B------:R-:W-:Y:S01]  /*12f20*/  FFMA.FTZ R9, R44, R0, -R9 ;  /* 0x000000002c097223 */ /* 0x000fe20000010809 */
[----:B------:R-:W-:-:S02]  /*12f30*/  HADD2.F32 R4, -RZ, R4.H1_H1 ;  /* 0x30000004ff047230 */ /* 0x000fc40000004100 */
[----:B------:R-:W-:Y:S01]  /*12f40*/  FFMA.FTZ R8, R48, R0, R5 ;  /* 0x0000000030087223 */ /* 0x000fe20000010005 */
[----:B------:R-:W-:Y:S01]  /*12f50*/  HADD2.F32 R48, -RZ, R46.H0_H0 ;  /* 0x2000002eff307230 */ /* 0x000fe20000004100 */
[-C--:B------:R-:W-:Y:S01]  /*12f60*/  F2FP.F16.E4M3.UNPACK_B R35, R6.reuse ;  /* 0x00000006ff23723e */ /* 0x080fe200020006ff */
[----:B------:R-:W-:Y:S01]  /*12f70*/  HADD2.F32 R5, -RZ, R34.H0_H0 ;  /* 0x20000022ff057230 */ /* 0x000fe20000004100 */
[----:B------:R-:W-:Y:S01]  /*12f80*/  F2FP.F16.E4M3.UNPACK_B R6, R6.H1 ;  /* 0x00000006ff06723e */ /* 0x000fe200030006ff */
[----:B------:R-:W-:Y:S02]  /*12f90*/  HADD2.F32 R43, -RZ, R12.H1_H1 ;  /* 0x3000000cff2b7230 */ /* 0x000fe40000004100 */
[----:B------:R-:W-:Y:S01]  /*12fa0*/  FMUL.FTZ R12, R45, R4 ;  /* 0x000000042d0c7220 */ /* 0x000fe20000410000 */
[----:B------:R-:W-:Y:S02]  /*12fb0*/  HADD2.F32 R44, -RZ, R28.H0_H0 ;  /* 0x2000001cff2c7230 */ /* 0x000fe40000004100 */
[----:B------:R-:W-:Y:S01]  /*12fc0*/  FMUL.FTZ R41, R48, R5 ;  /* 0x0000000530297220 */ /* 0x000fe20000410000 */
[----:B------:R-:W-:-:S02]  /*12fd0*/  HADD2.F32 R21, -RZ, R21.H1_H1 ;  /* 0x30000015ff157230 */ /* 0x000fc40000004100 */
[C---:B------:R-:W-:Y:S01]  /*12fe0*/  FMUL.FTZ R4, R43.reuse, R4 ;  /* 0x000000042b047220 */ /* 0x040fe20000410000 */
[----:B------:R-:W-:Y:S02]  /*12ff0*/  HADD2.F32 R0, -RZ, R25.H0_H0 ;  /* 0x20000019ff007230 */ /* 0x000fe40000004100 */
[C---:B------:R-:W-:Y:S01]  /*13000*/  FMUL.FTZ R5, R44.reuse, R5 ;  /* 0x000000052c057220 */ /* 0x040fe20000410000 */
[----:B------:R-:W-:Y:S02]  /*13010*/  HADD2.F32 R34, -RZ, R34.H1_H1 ;  /* 0x30000022ff227230 */ /* 0x000fe40000004100 */
[-C--:B------:R-:W-:Y:S01]  /*13020*/  FFMA.FTZ R12, R43, R21.reuse, -R12 ;  /* 0x000000152b0c7223 */ /* 0x080fe2000001080c */
[----:B------:R-:W-:Y:S01]  /*13030*/  FFMA.FTZ R21, R45, R21, R4 ;  /* 0x000000152d157223 */ /* 0x000fe20000010004 */
[-C--:B------:R-:W-:Y:S01]  /*13040*/  FFMA.FTZ R41, R44, R0.reuse, -R41 ;  /* 0x000000002c297223 */ /* 0x080fe20000010829 */
[----:B------:R-:W-:Y:S01]  /*13050*/  FFMA.FTZ R43, R48, R0, R5 ;  /* 0x00000000302b7223 */ /* 0x000fe20000010005 */
[----:B------:R-:W-:Y:S01]  /*13060*/  F2FP.F16.E4M3.UNPACK_B R44, R36 ;  /* 0x00000024ff2c723e */ /* 0x000fe200020006ff */
[----:B------:R-:W-:Y:S01]  /*13070*/  HADD2.F32 R45, -RZ, R28.H1_H1 ;  /* 0x3000001cff2d7230 */ /* 0x000fe20000004100 */
[-C--:B------:R-:W-:Y:S01]  /*13080*/  F2FP.F16.E4M3.UNPACK_B R26, R10.reuse ;  /* 0x0000000aff1a723e */ /* 0x080fe200020006ff */
[----:B------:R-:W-:Y:S01]  /*13090*/  HADD2.F32 R48, -RZ, R47.H0_H0 ;  /* 0x2000002fff307230 */ /* 0x000fe20000004100 */
[----:B------:R-:W-:Y:S01]  /*130a0*/  F2FP.F16.E4M3.UNPACK_B R10, R10.H1 ;  /* 0x0000000aff0a723e */ /* 0x000fe200030006ff */
[----:B------:R-:W-:-:S02]  /*130b0*/  HADD2.F32 R4, -RZ, R33.H0_H0 ;  /* 0x20000021ff047230 */ /* 0x000fc40000004100 */
[----:B------:R-:W-:Y:S01]  /*130c0*/  FMUL.FTZ R36, R45, R34 ;  /* 0x000000222d247220 */ /* 0x000fe20000410000 */
[----:B------:R-:W-:Y:S01]  /*130d0*/  HADD2.F32 R49, -RZ, R46.H1_H1 ;  /* 0x3000002eff317230 */ /* 0x000fe20000004100 */
[----:B------:R-:W-:Y:S01]  /*130e0*/  F2FP.F16.E4M3.UNPACK_B R29, R7 ;  /* 0x00000007ff1d723e */ /* 0x000fe200020006ff */
[----:B------:R-:W-:Y:S02]  /*130f0*/  HADD2.F32 R25, -RZ, R25.H1_H1 ;  /* 0x30000019ff197230 */ /* 0x000fe40000004100 */
[----:B------:R-:W-:Y:S01]  /*13100*/  FMUL.FTZ R5, R48, R4 ;  /* 0x0000000430057220 */ /* 0x000fe20000410000 */
[----:B------:R-:W-:Y:S02]  /*13110*/  HADD2.F32 R46, -RZ, R44.H0_H0 ;  /* 0x2000002cff2e7230 */ /* 0x000fe40000004100 */
[C---:B------:R-:W-:Y:S01]  /*13120*/  FMUL.FTZ R28, R49.reuse, R34 ;  /* 0x00000022311c7220 */ /* 0x040fe20000410000 */
[----:B------:R-:W-:Y:S02]  /*13130*/  HADD2.F32 R0, -RZ, R24.H0_H0 ;  /* 0x20000018ff007230 */ /* 0x000fe40000004100 */
[----:B------:R-:W-:Y:S01]  /*13140*/  FFMA.FTZ R36, R49, R25, R36 ;  /* 0x0000001931247223 */ /* 0x000fe20000010024 */
[----:B------:R-:W-:Y:S01]  /*13150*/  F2FP.F16.E4M3.UNPACK_B R49, R14.H1 ;  /* 0x0000000eff31723e */ /* 0x000fe200030006ff */
[----:B------:R-:W-:Y:S01]  /*13160*/  FMUL.FTZ R13, R46, R4 ;  /* 0x000000042e0d7220 */ /* 0x000fe20000410000 */
[----:B------:R-:W-:-:S02]  /*13170*/  HADD2.F32 R4, -RZ, R6.H0_H0 ;  /* 0x20000006ff047230 */ /* 0x000fc40000004100 */
[-C--:B------:R-:W-:Y:S01]  /*13180*/  FFMA.FTZ R5, R46, R0.reuse, -R5 ;  /* 0x000000002e057223 */ /* 0x080fe20000010805 */
[----:B------:R-:W-:Y:S01]  /*13190*/  F2FP.F16.E4M3.UNPACK_B R46, R3.H1 ;  /* 0x00000003ff2e723e */ /* 0x000fe200030006ff */
[----:B------:R-:W-:Y:S01]  /*131a0*/  FFMA.FTZ R13, R48, R0, R13 ;  /* 0x00000000300d7223 */ /* 0x000fe2000001000d */
[----:B------:R-:W-:Y:S02]  /*131b0*/  HADD2.F32 R52, -RZ, R49.H0_H0 ;  /* 0x20000031ff347230 */ /* 0x000fe40000004100 */
[----:B------:R-:W-:Y:S01]  /*131c0*/  FFMA.FTZ R34, R45, R25, -R28 ;  /* 0x000000192d227223 */ /* 0x000fe2000001081c */
[----:B------:R-:W-:Y:S01]  /*131d0*/  HADD2.F32 R50, -RZ, R47.H1_H1 ;  /* 0x3000002fff327230 */ /* 0x000fe20000004100 */
[----:B------:R-:W-:Y:S01]  /*131e0*/  F2FP.F16.E4M3.UNPACK_B R7, R7.H1 ;  /* 0x00000007ff07723e */ /* 0x000fe200030006ff */
[----:B------:R-:W-:Y:S02]  /*131f0*/  HADD2.F32 R48, -RZ, R46.H0_H0 ;  /* 0x2000002eff307230 */ /* 0x000fe40000004100 */
[----:B------:R-:W-:Y:S01]  /*13200*/  FMUL.FTZ R45, R52, R4 ;  /* 0x00000004342d7220 */ /* 0x000fe20000410000 */
[----:B------:R-:W-:Y:S01]  /*13210*/  HADD2.F32 R33, -RZ, R33.H1_H1 ;  /* 0x30000021ff217230 */ /* 0x000fe20000004100 */
[----:B------:R-:W-:Y:S01]  /*13220*/  F2FP.F16.E4M3.UNPACK_B R27, R11 ;  /* 0x0000000bff1b723e */ /* 0x000fe200020006ff */
[----:B------:R-:W-:-:S02]  /*13230*/  HADD2.F32 R44, -RZ, R44.H1_H1 ;  /* 0x3000002cff2c7230 */ /* 0x000fc40000004100 */
[----:B------:R-:W-:Y:S01]  /*13240*/  FMUL.FTZ R47, R48, R4 ;  /* 0x00000004302f7220 */ /* 0x000fe20000410000 */
[----:B------:R-:W-:Y:S02]  /*13250*/  HADD2.F32 R0, -RZ, R10.H0_H0 ;  /* 0x2000000aff007230 */ /* 0x000fe40000004100 */
[-C--:B------:R-:W-:Y:S01]  /*13260*/  FMUL.FTZ R25, R50, R33.reuse ;  /* 0x0000002132197220 */ /* 0x080fe20000410000 */
[----:B------:R-:W-:Y:S02]  /*13270*/  HADD2.F32 R24, -RZ, R24.H1_H1 ;  /* 0x30000018ff187230 */ /* 0x000fe40000004100 */
[----:B------:R-:W-:Y:S01]  /*13280*/  FMUL.FTZ R33, R44, R33 ;  /* 0x000000212c217220 */ /* 0x000fe20000410000 */
[----:B------:R-:W-:Y:S02]  /*13290*/  HADD2.F32 R6, -RZ, R6.H1_H1 ;  /* 0x30000006ff067230 */ /* 0x000fe40000004100 */
[-C--:B------:R-:W-:Y:S01]  /*132a0*/  FFMA.FTZ R45, R48, R0.reuse, -R45 ;  /* 0x00000000302d7223 */ /* 0x080fe2000001082d */
[----:B------:R-:W-:Y:S01]  /*132b0*/  FFMA.FTZ R47, R52, R0, R47 ;  /* 0x00000000342f7223 */ /* 0x000fe2000001002f */
[----:B------:R-:W-:-:S02]  /*132c0*/  HADD2.F32 R46, -RZ, R46.H1_H1 ;  /* 0x3000002eff2e7230 */ /* 0x000fc40000004100 */
[----:B------:R-:W-:Y:S01]  /*132d0*/  FFMA.FTZ R28, R44, R24, -R25 ;  /* 0x000000182c1c7223 */ /* 0x000fe20000010819 */
[----:B------:R-:W-:Y:S01]  /*132e0*/  HADD2.F32 R0, -RZ, R49.H1_H1 ;  /* 0x30000031ff007230 */ /* 0x000fe20000004100 */
[----:B------:R-:W-:Y:S01]  /*132f0*/  F2FP.F16.E4M3.UNPACK_B R48, R14 ;  /* 0x0000000eff30723e */ /* 0x000fe200020006ff */
[----:B------:R-:W-:Y:S01]  /*13300*/  FFMA.FTZ R24, R50, R24, R33 ;  /* 0x0000001832187223 */ /* 0x000fe20000010021 */
[----:B------:R-:W-:Y:S01]  /*13310*/  F2FP.F16.E4M3.UNPACK_B R44, R3 ;  /* 0x00000003ff2c723e */ /* 0x000fe200020006ff */
[----:B------:R-:W-:Y:S02]  /*13320*/  HADD2.F32 R10, -RZ, R10.H1_H1 ;  /* 0x3000000aff0a7230 */ /* 0x000fe40000004100 */
[-C--:B------:R-:W-:Y:S01]  /*13330*/  FMUL.FTZ R33, R46, R6.reuse ;  /* 0x000000062e217220 */ /* 0x080fe20000410000 */
[----:B------:R-:W-:Y:S01]  /*13340*/  FMUL.FTZ R25, R0, R6 ;  /* 0x0000000600197220 */ /* 0x000fe20000410000 */
[----:B------:R-:W-:Y:S01]  /*13350*/  HADD2.F32 R50, -RZ, R48.H0_H0 ;  /* 0x20000030ff327230 */ /* 0x000fe20000004100 */
[----:B------:R-:W-:Y:S01]  /*13360*/  F2FP.F16.E4M3.UNPACK_B R11, R11.H1 ;  /* 0x0000000bff0b723e */ /* 0x000fe200030006ff */
[----:B------:R-:W-:-:S02]  /*13370*/  HADD2.F32 R3, -RZ, R35.H0_H0 ;  /* 0x20000023ff037230 */ /* 0x000fc40000004100 */
[-C--:B------:R-:W-:Y:S01]  /*13380*/  FFMA.FTZ R14, R0, R10.reuse, R33 ;  /* 0x0000000a000e7223 */ /* 0x080fe20000010021 */
[----:B------:R-:W-:Y:S02]  /*13390*/  HADD2.F32 R6, -RZ, R44.H0_H0 ;  /* 0x2000002cff067230 */ /* 0x000fe40000004100 */
[----:B------:R-:W-:Y:S01]  /*133a0*/  FFMA.FTZ R4, R46, R10, -R25 ;  /* 0x0000000a2e047223 */ /* 0x000fe20000010819 */
[----:B------:R-:W-:Y:S02]  /*133b0*/  HADD2.F32 R0, -RZ, R26.H0_H0 ;  /* 0x2000001aff007230 */ /* 0x000fe40000004100 */
[-C--:B------:R-:W-:Y:S01]  /*133c0*/  FMUL.FTZ R25, R50, R3.reuse ;  /* 0x0000000332197220 */ /* 0x080fe20000410000 */
[----:B------:R-:W-:Y:S02]  /*133d0*/  HADD2.F32 R48, -RZ, R48.H1_H1 ;  /* 0x30000030ff307230 */ /* 0x000fe40000004100 */
[----:B------:R-:W-:Y:S01]  /*133e0*/  FMUL.FTZ R3, R6, R3 ;  /* 0x0000000306037220 */ /* 0x000fe20000410000 */
[----:B------:R-:W-:-:S02]  /*133f0*/  HADD2.F32 R35, -RZ, R35.H1_H1 ;  /* 0x30000023ff237230 */ /* 0x000fc40000004100 */
[-C--:B------:R-:W-:Y:S01]  /*13400*/  FFMA.FTZ R6, R6, R0.reuse, -R25 ;  /* 0x0000000006067223 */ /* 0x080fe20000010819 */
[----:B------:R-:W-:Y:S01]  /*13410*/  HADD2.F32 R44, -RZ, R44.H1_H1 ;  /* 0x3000002cff2c7230 */ /* 0x000fe20000004100 */
[----:B------:R-:W-:Y:S01]  /*13420*/  F2FP.F16.E4M3.UNPACK_B R46, R15.H1 ;  /* 0x0000000fff2e723e */ /* 0x000fe200030006ff */
[----:B------:R-:W-:Y:S02]  /*13430*/  HADD2.F32 R26, -RZ, R26.H1_H1 ;  /* 0x3000001aff1a7230 */ /* 0x000fe40000004100 */
[-C--:B------:R-:W-:Y:S01]  /*13440*/  FMUL.FTZ R25, R48, R35.reuse ;  /* 0x0000002330197220 */ /* 0x080fe20000410000 */
[----:B------:R-:W-:Y:S01]  /*13450*/  FFMA.FTZ R10, R50, R0, R3 ;  /* 0x00000000320a7223 */ /* 0x000fe20000010003 */
[----:B------:R-:W-:Y:S01]  /*13460*/  F2FP.F16.E4M3.UNPACK_B R0, R38.H1 ;  /* 0x00000026ff00723e */ /* 0x000fe200030006ff */
[C---:B------:R-:W-:Y:S01]  /*13470*/  FMUL.FTZ R35, R44.reuse, R35 ;  /* 0x000000232c237220 */ /* 0x040fe20000410000 */
[----:B------:R-:W-:Y:S01]  /*13480*/  FFMA.FTZ R25, R44, R26, -R25 ;  /* 0x0000001a2c197223 */ /* 0x000fe20000010819 */
[----:B------:R-:W-:Y:S01]  /*13490*/  HADD2.F32 R44, -RZ, R46.H0_H0 ;  /* 0x2000002eff2c7230 */ /* 0x000fe20000004100 */
[----:B------:R-:W-:Y:S01]  /*134a0*/  F2FP.SATFINITE.E4M3.F32.PACK_AB_MERGE_C R37, R37, R40, RZ ;  /* 0x000000282525723e */ /* 0x000fe200048070ff */
[----:B------:R-:W-:-:S02]  /*134b0*/  HADD2.F32 R3, -RZ, R7.H0_H0 ;  /* 0x20000007ff037230 */ /* 0x000fc40000004100 */
[----:B------:R-:W-:Y:S01]  /*134c0*/  FFMA.FTZ R35, R48, R26, R35 ;  /* 0x0000001a30237223 */ /* 0x000fe20000010023 */
[--C-:B------:R-:W-:Y:S01]  /*134d0*/  HADD2.F32 R26, -RZ, R0.reuse.H0_H0 ;  /* 0x20000000ff1a7230 */ /* 0x100fe20000004100 */
[----:B------:R-:W-:Y:S01]  /*134e0*/  F2FP.F16.E4M3.UNPACK_B R48, R38 ;  /* 0x00000026ff30723e */ /* 0x000fe200020006ff */
        /* <DEDUP_REMOVED lines=8> */
[----:B------:R-:W-:Y:S02]  /*13570*/  HADD2.F32 R11, -RZ, R11.H1_H1 ;  /* 0x3000000bff0b7230 */ /* 0x000fe40000004100 */
[----:B------:R-:W-:Y:S01]  /*13580*/  FFMA.FTZ R44, R44, R0, R3 ;  /* 0x000000002c2c7223 */ /* 0x000fe20000010003 */
[----:B------:R-:W-:Y:S01]  /*13590*/  F2FP.F16.E4M3.UNPACK_B R0, R15 ;  /* 0x0000000fff00723e */ /* 0x000fe200020006ff */
[-C--:B------:R-:W-:Y:S01]  /*135a0*/  FMUL.FTZ R26, R51, R7.reuse ;  /* 0x00000007331a7220 */ /* 0x080fe20000410000 */
[C---:B------:R-:W-:Y:S01]  /*135b0*/  FMUL.FTZ R38, R49.reuse, R7 ;  /* 0x0000000731267220 */ /* 0x040fe20000410000 */
[--C-:B------:R-:W-:Y:S01]  /*135c0*/  HADD2.F32 R50, -RZ, R48.reuse.H0_H0 ;  /* 0x20000030ff327230 */ /* 0x100fe20000004100 */
[----:B------:R-:W-:Y:S01]  /*135d0*/  F2FP.SATFINITE.E4M3.F32.PACK_AB_MERGE_C R45, R4, R45, RZ ;  /* 0x0000002d042d723e */ /* 0x000fe200048070ff */
[----:B------:R-:W-:Y:S01]  /*135e0*/  FFMA.FTZ R46, R49, R11, -R26 ;  /* 0x0000000b312e7223 */ /* 0x000fe2000001081a */
[----:B------:R-:W-:-:S02]  /*135f0*/  HADD2.F32 R15, -RZ, R48.H1_H1 ;  /* 0x30000030ff0f7230 */ /* 0x000fc40000004100 */
[----:B------:R-:W-:Y:S01]  /*13600*/  FFMA.FTZ R11, R51, R11, R38 ;  /* 0x0000000b330b7223 */ /* 0x000fe20000010026 */
[--C-:B------:R-:W-:Y:S01]  /*13610*/  HADD2.F32 R3, -RZ, R29.reuse.H0_H0 ;  /* 0x2000001dff037230 */ /* 0x100fe20000004100 */
[----:B------:R-:W-:Y:S01]  /*13620*/  F2FP.SATFINITE.E4M3.F32.PACK_AB_MERGE_C R39, R39, R42, RZ ;  /* 0x0000002a2727723e */ /* 0x000fe200048070ff */
[--C-:B------:R-:W-:Y:S01]  /*13630*/  HADD2.F32 R48, -RZ, R0.reuse.H0_H0 ;  /* 0x20000000ff307230 */ /* 0x100fe20000004100 */
[----:B------:R-:W-:Y:S01]  /*13640*/  F2FP.SATFINITE.E4M3.F32.PACK_AB_MERGE_C R33, R46, R33, RZ ;  /* 0x000000212e21723e */ /* 0x000fe200048070ff */
[----:B------:R-:W-:Y:S01]  /*13650*/  HADD2.F32 R49, -RZ, R0.H1_H1 ;  /* 0x30000000ff317230 */ /* 0x000fe20000004100 */
[----:B------:R-:W-:Y:S01]  /*13660*/  F2FP.SATFINITE.E4M3.F32.PACK_AB_MERGE_C R36, R36, R43, RZ ;  /* 0x0000002b2424723e */ /* 0x000fe200048070ff */
[----:B------:R-:W-:Y:S02]  /*13670*/  HADD2.F32 R29, -RZ, R29.H1_H1 ;  /* 0x3000001dff1d7230 */ /* 0x000fe40000004100 */
[----:B------:R-:W-:Y:S01]  /*13680*/  FMUL.FTZ R7, R48, R3 ;  /* 0x0000000330077220 */ /* 0x000fe20000410000 */
[----:B------:R-:W-:-:S02]  /*13690*/  HADD2.F32 R0, -RZ, R27.H0_H0 ;  /* 0x2000001bff007230 */ /* 0x000fc40000004100 */
[C---:B------:R-:W-:Y:S01]  /*136a0*/  FMUL.FTZ R3, R50.reuse, R3 ;  /* 0x0000000332037220 */ /* 0x040fe20000410000 */
[----:B------:R-:W-:Y:S02]  /*136b0*/  HADD2.F32 R27, -RZ, R27.H1_H1 ;  /* 0x3000001bff1b7230 */ /* 0x000fe40000004100 */
[-C--:B------:R-:W-:Y:S01]  /*136c0*/  FMUL.FTZ R26, R49, R29.reuse ;  /* 0x0000001d311a7220 */ /* 0x080fe20000410000 */
[C---:B------:R-:W-:Y:S01]  /*136d0*/  FMUL.FTZ R38, R15.reuse, R29 ;  /* 0x0000001d0f267220 */ /* 0x040fe20000410000 */
[-C--:B------:R-:W-:Y:S01]  /*136e0*/  FFMA.FTZ R7, R50, R0.reuse, -R7 ;  /* 0x0000000032077223 */ /* 0x080fe20000010807 */
[----:B------:R-:W-:Y:S01]  /*136f0*/  FFMA.FTZ R3, R48, R0, R3 ;  /* 0x0000000030037223 */ /* 0x000fe20000010003 */
[-C--:B------:R-:W-:Y:S01]  /*13700*/  FFMA.FTZ R26, R15, R27.reuse, -R26 ;  /* 0x0000001b0f1a7223 */ /* 0x080fe2000001081a */
[----:B------:R-:W-:Y:S01]  /*13710*/  FFMA.FTZ R38, R49, R27, R38 ;  /* 0x0000001b31267223 */ /* 0x000fe20000010026 */
[----:B------:R-:W-:Y:S02]  /*13720*/  F2FP.SATFINITE.E4M3.F32.PACK_AB_MERGE_C R14, R14, R47, RZ ;  /* 0x0000002f0e0e723e */ /* 0x000fe400048070ff */
[----:B------:R-:W-:-:S02]  /*13730*/  F2FP.SATFINITE.E4M3.F32.PACK_AB_MERGE_C R11, R11, R44, RZ ;  /* 0x0000002c0b0b723e */ /* 0x000fc400048070ff */
[----:B------:R-:W-:Y:S02]  /*13740*/  F2FP.SATFINITE.E4M3.F32.PACK_AB_MERGE_C R4, R12, R9, R37 ;  /* 0x000000090c04723e */ /* 0x000fe40004807025 */
        /* <DEDUP_REMOVED lines=9> */
.L_x_414:
[----:B------:R-:W-:Y:S05]  /*137e0*/  BSYNC B0 ;  /* 0x0000000000007941 */ /* 0x000fea0003800000 */
.L_x_392:
[----:B------:R-:W-:Y:S01]  /*137f0*/  @!PT LDS RZ, [RZ] ;  /* 0x00000000fffff984 */ /* 0x000fe20000000800 */
[----:B------:R-:W-:Y:S01]  /*13800*/  @!PT LDS RZ, [RZ] ;  /* 0x00000000fffff984 */ /* 0x000fe20000000800 */
[----:B------:R-:W-:Y:S01]  /*13810*/  @!PT LDS RZ, [RZ] ;  /* 0x00000000fffff984 */ /* 0x000fe20000000800 */
[----:B------:R-:W-:Y:S01]  /*13820*/  @!PT LDS RZ, [RZ] ;  /* 0x00000000fffff984 */ /* 0x000fe20000000800 */
[----:B------:R1:W-:Y:S06]  /*13830*/  MEMBAR.ALL.CTA ;  /* 0x0000000000007992 */ /* 0x0003ec0000008000 */
[----:B-1----:R-:W1:Y:S01]  /*13840*/  FENCE.VIEW.ASYNC.S ;  /* 0x00000000000073c6 */ /* 0x002e620000000000 */
[----:B------:R-:W-:Y:S05]  /*13850*/  WARPSYNC.ALL ;  /* 0x0000000000007948 */ /* 0x000fea0003800000 */
[----:B-1----:R-:W-:Y:S06]  /*13860*/  BAR.SYNC.DEFER_BLOCKING 0xd, 0x100 ;  /* 0x0344000000007b1d */ /* 0x002fec0000010000 */
.L_x_390:
[----:B01----:R-:W-:-:S04]  /*13870*/  MOV R0, UR47 ;  /* 0x0000002f00007c02 */ /* 0x003fc80008000f00 */
[----:B------:R-:W-:-:S13]  /*13880*/  ISETP.NE.AND P0, PT, R0, 0x3, PT ;  /* 0x000000030000780c */ /* 0x000fda0003f05270 */
[----:B------:R-:W-:Y:S05]  /*13890*/  @!P0 BRA `(.L_x_429) ;  /* 0x0000000000048947 */ /* 0x000fea0003800000 */
[----:B------:R-:W-:Y:S01]  /*138a0*/  BPT.TRAP 0x1 ;  /* 0x000000040000795c */ /* 0x000fe20000300000 */
.L_x_429:
[----:B------:R-:W2:Y:S01]  /*138b0*/  LDL R3, [R1] ;  /* 0x0000000001037983 */ /* 0x000ea20000100800 */
[----:B------:R-:W-:Y:S01]  /*138c0*/  IMAD R0, R152, 0x8, R19 ;  /* 0x0000000898007824 */ /* 0x000fe200078e0213 */
[----:B--2---:R-:W-:-:S04]  /*138d0*/  SHF.L.U32 R3, R3, 0x1f, RZ ;  /* 0x0000001f03037819 */ /* 0x004fc800000006ff */
[----:B------:R0:W1:Y:S01]  /*138e0*/  SYNCS.PHASECHK.TRANS64.TRYWAIT P1, [R0+URZ+0x38830], R3 ;  /* 0x03883003000075a7 */ /* 0x000062000802017f */
[----:B------:R-:W-:Y:S05]  /*138f0*/  @!P0 BRA `(.L_x_430) ;  /* 0x0000000000048947 */ /* 0x000fea0003800000 */
[----:B------:R-:W-:Y:S01]  /*13900*/  BPT.TRAP 0x1 ;  /* 0x000000040000795c */ /* 0x000fe20000300000 */
.L_x_430:
[----:B------:R-:W-:Y:S02]  /*13910*/  LOP3.LUT R31, R31, 0xffffff80, RZ, 0xc0, !PT ;  /* 0xffffff801f1f7812 */ /* 0x000fe400078ec0ff */
[----:B---34-:R-:W-:-:S03]  /*13920*/  MOV R5, 0xfffffffe ;  /* 0xfffffffe00057802 */ /* 0x018fc60000000f00 */
[----:B------:R-:W-:-:S05]  /*13930*/  IMAD.IADD R31, R30, 0x1, -R31 ;  /* 0x000000011e1f7824 */ /* 0x000fca00078e0a1f */
[----:B------:R-:W-:-:S04]  /*13940*/  SHF.R.S32.HI R4, RZ, 0x1f, R31 ;  /* 0x0000001fff047819 */ /* 0x000fc8000001141f */
[----:B------:R-:W-:-:S04]  /*13950*/  LEA.HI R4, R4, R31, RZ, 0x2 ;  /* 0x0000001f04047211 */ /* 0x000fc800078f10ff */
[----:B------:R-:W-:-:S05]  /*13960*/  LOP3.LUT R4, R4, 0x7ffffffc, RZ, 0xc0, !PT ;  /* 0x7ffffffc04047812 */ /* 0x000fca00078ec0ff */
[----:B------:R-:W-:Y:S01]  /*13970*/  IMAD.IADD R4, R31, 0x1, -R4 ;  /* 0x000000011f047824 */ /* 0x000fe200078e0a04 */
[----:B-1----:R-:W-:Y:S06]  /*13980*/  @P1 BRA `(.L_x_431) ;  /* 0x0000000000081947 */ /* 0x002fec0003800000 */
[----:B------:R-:W1:Y:S02]  /*13990*/  SYNCS.PHASECHK.TRANS64.TRYWAIT P1, [R0+URZ+0x38830], R3 ;  /* 0x03883003000075a7 */ /* 0x000e64000802017f */
[----:B-1----:R-:W-:Y:S05]  /*139a0*/  @!P1 BRA `(.L_x_432) ;  /* 0x0000011400289947 */ /* 0x002fea0003800000 */
.L_x_431:
[----:B------:R-:W2:Y:S01]  /*139b0*/  S2R R6, SR_TID.X ;  /* 0x0000000000067919 */ /* 0x000ea20000002100 */
[----:B------:R-:W-:Y:S05]  /*139c0*/  WARPSYNC.ALL ;  /* 0x0000000000007948 */ /* 0x000fea0003800000 */
[----:B------:R-:W-:Y:S01]  /*139d0*/  IMAD.MOV.U32 R151, RZ, RZ, RZ ;  /* 0x000000ffff977224 */ /* 0x000fe200078e00ff */
[----:B--2---:R-:W-:-:S04]  /*139e0*/  LOP3.LUT R6, R6, 0x7f, RZ, 0xc0, !PT ;  /* 0x0000007f06067812 */ /* 0x004fc800078ec0ff */
[----:B------:R-:W-:Y:S01]  /*139f0*/  ISETP.NE.AND P1, PT, R6, RZ, PT ;  /* 0x000000ff0600720c */ /* 0x000fe20003f25270 */
[----:B------:R-:W-:Y:S01]  /*13a00*/  IMAD R6, R4, R5, 0x80 ;  /* 0x0000008004067424 */ /* 0x000fe200078e0205 */
[----:B01----:R-:W-:Y:S01]  /*13a10*/  IADD3 R3, R19, 0x28400, RZ ;  /* 0x0002840013037810 */ /* 0x003fe20007ffe0ff */
[----:B------:R-:W-:Y:S01]  /*13a20*/  IMAD.MOV.U32 R5, RZ, RZ, 0x40000040 ;  /* 0x40000040ff057424 */ /* 0x000fe200078e00ff */
[----:B------:R-:W-:Y:S01]  /*13a30*/  R2UR UR12, R32 ;  /* 0x00000000200c72ca */ /* 0x000fe200000e0000 */
[----:B------:R-:W-:Y:S01]  /*13a40*/  UMOV UR13, 0x40000040 ;  /* 0x40000040000d7882 */ /* 0x000fe20000000000 */
[----:B------:R-:W-:Y:S01]  /*13a50*/  SHF.R.U32.HI R3, RZ, 0x4, R3 ;  /* 0x00000004ff037819 */ /* 0x000fe20000011603 */
[----:B-----5:R-:W-:Y:S01]  /*13a60*/  WARPGROUP.ARRIVE ;  /* 0x00000000000079c5 */ /* 0x020fe20000000000 */
[----:B------:R-:W-:Y:S01]  /*13a70*/  R2UR UR15, R5 ;  /* 0x00000000050f72ca */ /* 0x000fe200000e0000 */
[----:B------:R-:W-:Y:S01]  /*13a80*/  IMAD.MOV.U32 R9, RZ, RZ, 0x40000040 ;  /* 0x40000040ff097424 */ /* 0x000fe200078e00ff */
[----:B------:R-:W-:Y:S01]  /*13a90*/  LOP3.LUT R3, R3, 0x3fff, RZ, 0xc0, !PT ;  /* 0x00003fff03037812 */ /* 0x000fe200078ec0ff */
[----:B------:R-:W-:Y:S01]  /*13aa0*/  UMOV UR9, 0x40000040 ;  /* 0x4000004000097882 */ /* 0x000fe20000000000 */
[----:B------:R-:W-:Y:S01]  /*13ab0*/  UMOV UR5, 0x40000040 ;  /* 0x4000004000057882 */ /* 0x000fe20000000000 */
[----:B------:R-:W-:Y:S01]  /*13ac0*/  UMOV UR17, 0x40000040 ;  /* 0x4000004000117882 */ /* 0x000fe20000000000 */
[----:B------:R-:W-:Y:S01]  /*13ad0*/  LOP3.LUT R13, R3, 0x10000, RZ, 0xfc, !PT ;  /* 0x00010000030d7812 */ /* 0x000fe200078efcff */
[----:B------:R-:W-:Y:S01]  /*13ae0*/  UMOV UR21, 0x40000040 ;  /* 0x4000004000157882 */ /* 0x000fe20000000000 */
[----:B------:R-:W-:Y:S01]  /*13af0*/  R2UR UR11, R9 ;  /* 0x00000000090b72ca */ /* 0x000fe200000e0000 */
[----:B------:R-:W-:Y:S01]  /*13b00*/  ULOP3.LUT UR12, UR12, 0x10000, URZ, 0xfc, !UPT ;  /* 0x000100000c0c7892 */ /* 0x000fe2000f8efc3f */
[----:B------:R-:W-:Y:S01]  /*13b10*/  MOV R9, 0x40000040 ;  /* 0x4000004000097802 */ /* 0x000fe20000000f00 */
[----:B------:R-:W-:Y:S01]  /*13b20*/  IMAD R4, R152, 0x800, R13 ;  /* 0x0000080098047824 */ /* 0x000fe200078e020d */
[----:B------:R-:W-:Y:S01]  /*13b30*/  UMOV UR25, 0x40000040 ;  /* 0x4000004000197882 */ /* 0x000fe20000000000 */
[----:B------:R-:W-:Y:S01]  /*13b40*/  UIADD3 UR8, UR12, 0x2, URZ ;  /* 0x000000020c087890 */ /* 0x000fe2000fffe03f */
[----:B------:R-:W-:Y:S01]  /*13b50*/  R2UR UR7, R9 ;  /* 0x00000000090772ca */ /* 0x000fe200000e0000 */
[----:B------:R-:W-:Y:S01]  /*13b60*/  UIADD3 UR4, UR12, 0x4, URZ ;  /* 0x000000040c047890 */ /* 0x000fe2000fffe03f */
[C---:B------:R-:W-:Y:S01]  /*13b70*/  R2UR UR14, R4.reuse ;  /* 0x00000000040e72ca */ /* 0x040fe200000e0000 */
[----:B------:R-:W-:Y:S01]  /*13b80*/  IMAD.MOV.U32 R9, RZ, RZ, 0x40000040 ;  /* 0x40000040ff097424 */ /* 0x000fe200078e00ff */
[----:B------:R-:W-:Y:S01]  /*13b90*/  IADD3 R8, R4, 0x2, RZ ;  /* 0x0000000204087810 */ /* 0x000fe20007ffe0ff */
[----:B------:R-:W-:Y:S01]  /*13ba0*/  UIADD3 UR16, UR12, 0x6, URZ ;  /* 0x000000060c107890 */ /* 0x000fe2000fffe03f */
[----:B------:R-:W-:Y:S01]  /*13bb0*/  IMAD.MOV.U32 R5, RZ, RZ, 0x40000040 ;  /* 0x40000040ff057424 */ /* 0x000fe200078e00ff */
[----:B------:R-:W-:Y:S01]  /*13bc0*/  UIADD3 UR20, UR12, 0x400, URZ ;  /* 0x000004000c147890 */ /* 0x000fe2000fffe03f */
[----:B------:R-:W-:Y:S01]  /*13bd0*/  R2UR UR10, R8 ;  /* 0x00000000080a72ca */ /* 0x000fe200000e0000 */
[----:B------:R-:W-:Y:S01]  /*13be0*/  VIADD R8, R4, 0x4 ;  /* 0x0000000404087836 */ /* 0x000fe20000000000 */
[----:B------:R-:W-:Y:S01]  /*13bf0*/  R2UR UR19, R9 ;  /* 0x00000000091372ca */ /* 0x000fe200000e0000 */
[----:B------:R-:W-:Y:S01]  /*13c00*/  IMAD.MOV.U32 R9, RZ, RZ, 0x40000040 ;  /* 0x40000040ff097424 */ /* 0x000fe200078e00ff */
[----:B------:R-:W-:Y:S01]  /*13c10*/  UIADD3 UR24, UR12, 0x402, URZ ;  /* 0x000004020c187890 */ /* 0x000fe2000fffe03f */
[----:B------:R-:W-:Y:S01]  /*13c20*/  R2UR UR35, R5 ;  /* 0x00000000052372ca */ /* 0x000fe200000e0000 */
[----:B------:R-:W-:-:S02]  /*13c30*/  UIADD3 UR28, UR12, 0x404, URZ ;  /* 0x000004040c1c7890 */ /* 0x000fc4000fffe03f */
[----:B------:R-:W-:Y:S01]  /*13c40*/  QGMMA.64x128x32.F32.E4M3.E4M3 R24, gdesc[UR12], RZ, !UPT, gsb0 ;  /* 0x01e000000c1879f3 */ /* 0x000fe2000c0008ff */
[----:B------:R-:W-:Y:S01]  /*13c50*/  R2UR UR6, R8 ;  /* 0x00000000080672ca */ /* 0x000fe200000e0000 */
[----:B------:R-:W-:Y:S01]  /*13c60*/  VIADD R8, R4, 0x6 ;  /* 0x0000000604087836 */ /* 0x000fe20000000000 */
[----:B------:R-:W-:Y:S01]  /*13c70*/  R2UR UR23, R9 ;  /* 0x00000000091772ca */ /* 0x000fe200000e0000 */
[----:B------:R-:W-:Y:S01]  /*13c80*/  UMOV UR29, 0x40000040 ;  /* 0x40000040001d7882 */ /* 0x000fe20000000000 */
[----:B------:R-:W-:Y:S01]  /*13c90*/  MOV R9, 0x40000040 ;  /* 0x4000004000097802 */ /* 0x000fe20000000f00 */
[----:B------:R-:W-:Y:S01]  /*13ca0*/  UIADD3 UR32, UR12, 0x406, URZ ;  /* 0x000004060c207890 */ /* 0x000fe2000fffe03f */
[----:B------:R-:W-:Y:S01]  /*13cb0*/  R2UR UR18, R8 ;  /* 0x00000000081272ca */ /* 0x000fe200000e0000 */
[----:B------:R-:W-:Y:S01]  /*13cc0*/  UMOV UR33, 0x40000040 ;  /* 0x4000004000217882 */ /* 0x000fe20000000000 */
[----:B------:R-:W-:Y:S01]  /*13cd0*/  IADD3 R8, R4, 0x400, RZ ;  /* 0x0000040004087810 */ /* 0x000fe20007ffe0ff */
[----:B------:R-:W-:Y:S01]  /*13ce0*/  IMAD.IADD R6, R6, 0x1, R127 ;  /* 0x0000000106067824 */ /* 0x000fe200078e027f */
[----:B------:R-:W-:Y:S01]  /*13cf0*/  R2UR UR27, R9 ;  /* 0x00000000091b72ca */ /* 0x000fe200000e0000 */
[----:B------:R-:W-:Y:S01]  /*13d00*/  IMAD.MOV.U32 R9, RZ, RZ, 0x40000040 ;  /* 0x40000040ff097424 */ /* 0x000fe200078e00ff */
[----:B------:R-:W-:Y:S01]  /*13d10*/  R2UR UR22, R8 ;  /* 0x00000000081672ca */ /* 0x000fe200000e0000 */
[----:B------:R-:W-:Y:S01]  /*13d20*/  VIADD R8, R4, 0x402 ;  /* 0x0000040204087836 */ /* 0x000fe20000000000 */
[----:B------:R-:W-:Y:S01]  /*13d30*/  ULDC UR48, c[0x0][0x988] ;  /* 0x0002620000307ab9 */ /* 0x000fe20000000800 */
[----:B------:R-:W-:Y:S01]  /*13d40*/  IMAD R6, R153, -0x80, R6 ;  /* 0xffffff8099067824 */ /* 0x000fe200078e0206 */
[----:B------:R-:W-:Y:S01]  /*13d50*/  R2UR UR31, R9 ;  /* 0x00000000091f72ca */ /* 0x000fe200000e0000 */
[----:B------:R-:W-:Y:S01]  /*13d60*/  @!P1 VIADD R0, R0, 0x38840 ;  /* 0x0003884000009836 */ /* 0x000fe20000000000 */
[----:B------:R-:W-:Y:S01]  /*13d70*/  R2UR UR26, R8 ;  /* 0x00000000081a72ca */ /* 0x000fe200000e0000 */
[C---:B------:R-:W-:Y:S01]  /*13d80*/  VIADD R8, R4.reuse, 0x404 ;  /* 0x0000040404087836 */ /* 0x040fe20000000000 */
[----:B------:R-:W-:Y:S01]  /*13d90*/  IADD3 R4, R4, 0x406, RZ ;  /* 0x0000040604047810 */ /* 0x000fe20007ffe0ff */
[--C-:B------:R-:W-:Y:S01]  /*13da0*/  IMAD.MOV.U32 R150, RZ, RZ, R151.reuse ;  /* 0x000000ffff967224 */ /* 0x100fe200078e0097 */
[----:B------:R-:W-:Y:S01]  /*13db0*/  ISETP.GT.AND P2, PT, R6, RZ, PT ;  /* 0x000000ff0600720c */ /* 0x000fe20003f44270 */
[--C-:B------:R-:W-:Y:S01]  /*13dc0*/  IMAD.MOV.U32 R148, RZ, RZ, R151.reuse ;  /* 0x000000ffff947224 */ /* 0x100fe200078e0097 */
[----:B------:R-:W-:Y:S01]  /*13dd0*/  R2UR UR30, R8 ;  /* 0x00000000081e72ca */ /* 0x000fe200000e0000 */
[--C-:B------:R-:W-:Y:S01]  /*13de0*/  IMAD.MOV.U32 R144, RZ, RZ, R151.reuse ;  /* 0x000000ffff907224 */ /* 0x100fe200078e0097 */
[----:B------:R-:W-:Y:S01]  /*13df0*/  R2UR UR34, R4 ;  /* 0x00000000042272ca */ /* 0x000fe200000e0000 */
[--C-:B------:R-:W-:Y:S01]  /*13e00*/  IMAD.MOV.U32 R142, RZ, RZ, R151.reuse ;  /* 0x000000ffff8e7224 */ /* 0x100fe200078e0097 */
[C---:B------:R-:W-:Y:S01]  /*13e10*/  ISETP.GT.AND P3, PT, R6.reuse, 0x1, PT ;  /* 0x000000010600780c */ /* 0x040fe20003f64270 */
[--C-:B------:R-:W-:Y:S01]  /*13e20*/  IMAD.MOV.U32 R138, RZ, RZ, R151.reuse ;  /* 0x000000ffff8a7224 */ /* 0x100fe200078e0097 */
[C---:B------:R-:W-:Y:S01]  /*13e30*/  ISETP.GT.AND P4, PT, R6.reuse, 0x8, PT ;  /* 0x000000080600780c */ /* 0x040fe20003f84270 */
[--C-:B------:R-:W-:Y:S01]  /*13e40*/  IMAD.MOV.U32 R136, RZ, RZ, R151.reuse ;  /* 0x000000ffff887224 */ /* 0x100fe200078e0097 */
[----:B------:R-:W-:Y:S01]  /*13e50*/  ISETP.GT.AND P5, PT, R6, 0x9, PT ;  /* 0x000000090600780c */ /* 0x000fe20003fa4270 */
[--C-:B------:R-:W-:Y:S01]  /*13e60*/  IMAD.MOV.U32 R132, RZ, RZ, R151.reuse ;  /* 0x000000ffff847224 */ /* 0x100fe200078e0097 */
[----:B------:R-:W-:Y:S01]  /*13e70*/  @!P1 PRMT R0, RZ, 0x654, R0 ;  /* 0x00000654ff009816 */ /* 0x000fe20000000000 */
[--C-:B------:R-:W-:Y:S01]  /*13e80*/  IMAD.MOV.U32 R130, RZ, RZ, R151.reuse ;  /* 0x000000ffff827224 */ /* 0x100fe200078e0097 */
[-C--:B------:R-:W-:Y:S01]  /*13e90*/  MOV R149, R151.reuse ;  /* 0x0000009700957202 */ /* 0x080fe20000000f00 */
        /* <DEDUP_REMOVED lines=19> */
[----:B------:R-:W-:Y:S01]  /*13fd0*/  MOV R92, R151 ;  /* 0x00000097005c7202 */ /* 0x000fe20000000f00 */
[----:B------:R-:W-:-:S02]  /*13fe0*/  IMAD.MOV.U32 R96, RZ, RZ, R151 ;  /* 0x000000ffff607224 */ /* 0x000fc400078e0097 */
[--C-:B------:R-:W-:Y:S02]  /*13ff0*/  IMAD.MOV.U32 R94, RZ, RZ, R151.reuse ;  /* 0x000000ffff5e7224 */ /* 0x100fe400078e0097 */
[--C-:B------:R-:W-:Y:S02]  /*14000*/  IMAD.MOV.U32 R90, RZ, RZ, R151.reuse ;  /* 0x000000ffff5a7224 */ /* 0x100fe400078e0097 */
[----:B------:R-:W-:Y:S01]  /*14010*/  IMAD.MOV.U32 R88, RZ, RZ, R151 ;  /* 0x000000ffff587224 */ /* 0x000fe200078e0097 */
[----:B------:R-:W-:Y:S02]  /*14020*/  WARPGROUP.DEPBAR.LE gsb0, 0x0 ;  /* 0x00008000000079c5 */ /* 0x000fe40000010000 */
[----:B------:R-:W-:-:S06]  /*14030*/  WARPGROUP.ARRIVE ;  /* 0x00000000000079c5 */ /* 0x000fcc0000000000 */
[----:B------:R-:W-:Y:S03]  /*14040*/  QGMMA.64x128x32.F32.E4M3.E4M3 R24, gdesc[UR8], R24, gsb0 ;  /* 0x01e00000081879f3 */ /* 0x000fe60008000818 */
[----:B------:R-:W-:Y:S02]  /*14050*/  WARPGROUP.DEPBAR.LE gsb0, 0x0 ;  /* 0x00008000000079c5 */ /* 0x000fe40000010000 */
[----:B------:R-:W-:-:S07]  /*14060*/  WARPGROUP.ARRIVE ;  /* 0x00000000000079c5 */ /* 0x000fce0000000000 */
[----:B------:R-:W-:Y:S01]  /*14070*/  QGMMA.64x128x32.F32.E4M3.E4M3 R24, gdesc[UR4], R24, gsb0 ;  /* 0x01e00000041879f3 */ /* 0x000fe20008000818 */
[----:B------:R-:W-:Y:S02]  /*14080*/  ULDC UR6, c[0x0][0x988] ;  /* 0x0002620000067ab9 */ /* 0x000fe40000000800 */
[----:B------:R-:W-:Y:S01]  /*14090*/  MOV R166, UR6 ;  /* 0x0000000600a67c02 */ /* 0x000fe20008000f00 */
[----:B------:R-:W-:Y:S02]  /*140a0*/  WARPGROUP.DEPBAR.LE gsb0, 0x0 ;  /* 0x00008000000079c5 */ /* 0x000fe40000010000 */
[----:B------:R-:W-:-:S06]  /*140b0*/  WARPGROUP.ARRIVE ;  /* 0x00000000000079c5 */ /* 0x000fcc0000000000 */
        /* <DEDUP_REMOVED lines=45> */
[----:B0-----:R-:W-:Y:S01]  /*14390*/  FSEL R8, R25, -INF , P3 ;  /* 0xff80000019087808 */ /* 0x001fe20001800000 */
[C---:B------:R-:W-:Y:S01]  /*143a0*/  FMUL.FTZ R52, R2.reuse, R52 ;  /* 0x0000003402347220 */ /* 0x040fe20000410000 */
[C---:B------:R-:W-:Y:S01]  /*143b0*/  FMUL.FTZ R47, R2.reuse, R47 ;  /* 0x0000002f022f7220 */ /* 0x040fe20000410000 */
[C---:B------:R-:W-:Y:S01]  /*143c0*/  FMUL.FTZ R50, R2.reuse, R50 ;  /* 0x0000003202327220 */ /* 0x040fe20000410000 */
[C---:B------:R-:W-:Y:S01]  /*143d0*/  FMUL.FTZ R53, R2.reuse, R53 ;  /* 0x0000003502357220 */ /* 0x040fe20000410000 */
[C---:B------:R-:W-:Y:S01]  /*143e0*/  FMUL.FTZ R56, R2.reuse, R56 ;  /* 0x0000003802387220 */ /* 0x040fe20000410000 */
[----:B------:R-:W-:Y:S01]  /*143f0*/  FMUL.FTZ R54, R2, R54 ;  /* 0x0000003602367220 */ /* 0x000fe20000410000 */
[----:B------:R-:W0:Y:S01]  /*14400*/  MUFU.TANH R29, R29 ;  /* 0x0000001d001d7308 */ /* 0x000e220000002400 */
[----:B-1----:R-:W-:Y:S01]  /*14410*/  FSEL R89, R28, -INF , P4 ;  /* 0xff8000001c597808 */ /* 0x002fe20002000000 */
[C---:B------:R-:W-:Y:S01]  /*14420*/  FMUL.FTZ R57, R2.reuse, R57 ;  /* 0x0000003902397220 */ /* 0x040fe20000410000 */
[C---:B------:R-:W-:Y:S01]  /*14430*/  FMUL.FTZ R60, R2.reuse, R60 ;  /* 0x0000003c023c7220 */ /* 0x040fe20000410000 */
[C---:B------:R-:W-:Y:S01]  /*14440*/  FMUL.FTZ R55, R2.reuse, R55 ;  /* 0x0000003702377220 */ /* 0x040fe20000410000 */
[C---:B------:R-:W-:Y:S01]  /*14450*/  FMUL.FTZ R58, R2.reuse, R58 ;  /* 0x0000003a023a7220 */ /* 0x040fe20000410000 */
[C---:B------:R-:W-:Y:S01]  /*14460*/  FMUL.FTZ R61, R2.reuse, R61 ;  /* 0x0000003d023d7220 */ /* 0x040fe20000410000 */
[C---:B------:R-:W-:Y:S01]  /*14470*/  FMUL.FTZ R64, R2.reuse, R64 ;  /* 0x0000004002407220 */ /* 0x040fe20000410000 */
[----:B------:R-:W1:Y:S01]  /*14480*/  MUFU.TANH R4, R27 ;  /* 0x0000001b00047308 */ /* 0x000e620000002400 */
[----:B--2---:R-:W-:Y:S01]  /*14490*/  FSEL R3, R3, -INF , P2 ;  /* 0xff80000003037808 */ /* 0x004fe20001000000 */
[C---:B------:R-:W-:Y:S01]  /*144a0*/  FMUL.FTZ R59, R2.reuse, R59 ;  /* 0x0000003b023b7220 */ /* 0x040fe20000410000 */
[C---:B------:R-:W-:Y:S01]  /*144b0*/  FMUL.FTZ R62, R2.reuse, R62 ;  /* 0x0000003e023e7220 */ /* 0x040fe20000410000 */
[C---:B------:R-:W-:Y:S01]  /*144c0*/  FMUL.FTZ R65, R2.reuse, R65 ;  /* 0x0000004102417220 */ /* 0x040fe20000410000 */
[C---:B------:R-:W-:Y:S01]  /*144d0*/  FMUL.FTZ R68, R2.reuse, R68 ;  /* 0x0000004402447220 */ /* 0x040fe20000410000 */
[C---:B------:R-:W-:Y:S01]  /*144e0*/  FMUL.FTZ R63, R2.reuse, R63 ;  /* 0x0000003f023f7220 */ /* 0x040fe20000410000 */
[C---:B------:R-:W-:Y:S01]  /*144f0*/  FMUL.FTZ R66, R2.reuse, R66 ;  /* 0x0000004202427220 */ /* 0x040fe20000410000 */
[----:B------:R-:W-:Y:S01]  /*14500*/  MUFU.TANH R32, R32 ;  /* 0x0000002000207308 */ /* 0x000fe20000002400 */
        /* <DEDUP_REMOVED lines=9> */
[----:B------:R-:W-:Y:S01]  /*145a0*/  FMUL.FTZ R77, R2, R77 ;  /* 0x0000004d024d7220 */ /* 0x000fe20000410000 */
[----:B------:R-:W-:Y:S01]  /*145b0*/  ISETP.GT.AND P3, PT, R6, 0x11, PT ;  /* 0x000000110600780c */ /* 0x000fe20003f64270 */
        /* <DEDUP_REMOVED lines=14> */
[----:B------:R-:W-:Y:S01]  /*146a0*/  FMUL.FTZ R87, R2, R87 ;  /* 0x0000005702577220 */ /* 0x000fe20000410000 */
[----:B------:R0:W-:Y:S05]  /*146b0*/  @!P1 SYNCS.ARRIVE.TRANS64.RED.A1T0 RZ, [R0+URZ], RZ ;  /* 0x000000ff00ff99a7 */ /* 0x0001ea000810043f */
[----:B------:R-:W2:Y:S01]  /*146c0*/  MUFU.TANH R33, R33 ;  /* 0x0000002100217308 */ /* 0x000ea20000002400 */
[----:B-1----:R-:W-:-:S02]  /*146d0*/  FSEL R5, R5, -INF , P4 ;  /* 0xff80000005057808 */ /* 0x002fc40002000000 */
[----:B------:R-:W-:-:S05]  /*146e0*/  ISETP.GT.AND P4, PT, R6, 0x18, PT ;  /* 0x000000180600780c */ /* 0x000fca0003f84270 */
[----:B------:R1:W-:Y:S08]  /*146f0*/  MUFU.TANH R51, R67 ;  /* 0x0000004300337308 */ /* 0x0003f00000002400 */
[----:B------:R-:W3:Y:S01]  /*14700*/  MUFU.TANH R7, R31 ;  /* 0x0000001f00077308 */ /* 0x000ee20000002400 */
[----:B-1----:R-:W-:Y:S02]  /*14710*/  FSEL R67, R24, -INF , P2 ;  /* 0xff80000018437808 */ /* 0x002fe40001000000 */
[----:B------:R-:W-:-:S02]  /*14720*/  ISETP.GT.AND P2, PT, R6, 0x10, PT ;  /* 0x000000100600780c */ /* 0x000fc40003f44270 */
[----:B------:R-:W-:Y:S02]  /*14730*/  FMNMX.FTZ R10, R67, R8, !PT ;  /* 0x00000008430a7209 */ /* 0x000fe40007810000 */
[----:B------:R-:W-:Y:S01]  /*14740*/  FSEL R93, R32, -INF , P2 ;  /* 0xff800000205d7808 */ /* 0x000fe20001000000 */
[----:B------:R-:W1:Y:S01]  /*14750*/  MUFU.TANH R36, R36 ;  /* 0x0000002400247308 */ /* 0x000e620000002400 */
[----:B------:R-:W-:Y:S02]  /*14760*/  FMNMX.FTZ R10, R89, R10, !PT ;  /* 0x0000000a590a7209 */ /* 0x000fe40007810000 */
[----:B--2---:R-:W-:Y:S02]  /*14770*/  FSEL R95, R33, -INF , P3 ;  /* 0xff800000215f7808 */ /* 0x004fe40001800000 */
[----:B------:R-:W-:Y:S02]  /*14780*/  FMNMX.FTZ R10, R91, R10, !PT ;  /* 0x0000000a5b0a7209 */ /* 0x000fe40007810000 */
[----:B------:R-:W-:Y:S01]  /*14790*/  ISETP.GT.AND P3, PT, R6, 0x21, PT ;  /* 0x000000210600780c */ /* 0x000fe20003f64270 */
[----:B------:R-:W2:Y:S01]  /*147a0*/  MUFU.TANH R9, R34 ;  /* 0x0000002200097308 */ /* 0x000ea20000002400 */
[----:B------:R-:W-:-:S02]  /*147b0*/  FMNMX.FTZ R10, R93, R10, !PT ;  /* 0x0000000a5d0a7209 */ /* 0x000fc40007810000 */
[----:B---3--:R-:W-:Y:S02]  /*147c0*/  FSEL R7, R7, -INF , P5 ;  /* 0xff80000007077808 */ /* 0x008fe40002800000 */
[----:B------:R-:W-:Y:S02]  /*147d0*/  ISETP.GT.AND P5, PT, R6, 0x19, PT ;  /* 0x000000190600780c */ /* 0x000fe40003fa4270 */
[----:B------:R-:W-:Y:S01]  /*147e0*/  FMNMX.FTZ R10, R95, R10, !PT ;  /* 0x0000000a5f0a7209 */ /* 0x000fe20007810000 */
[----:B------:R-:W3:Y:S01]  /*147f0*/  MUFU.TANH R37, R37 ;  /* 0x0000002500257308 */ /* 0x000ee20000002400 */
[----:B-1----:R-:W-:-:S04]  /*14800*/  FSEL R97, R36, -INF , P4 ;  /* 0xff80000024617808 */ /* 0x002fc80002000000 */
[----:B------:R-:W-:-:S03]  /*14810*/  FMNMX.FTZ R10, R97, R10, !PT ;  /* 0x0000000a610a7209 */ /* 0x000fc60007810000 */
[----:B------:R-:W1:Y:S01]  /*14820*/  MUFU.TANH R40, R40 ;  /* 0x0000002800287308 */ /* 0x000e620000002400 */
[----:B--2---:R-:W-:Y:S02]  /*14830*/  FSEL R9, R9, -INF , P2 ;  /* 0xff80000009097808 */ /* 0x004fe40001000000 */
[----:B------:R-:W-:-:S05]  /*14840*/  ISETP.GT.AND P2, PT, R6, 0x20, PT ;  /* 0x000000200600780c */ /* 0x000fca0003f44270 */
[----:B------:R-:W2:Y:S01]  /*14850*/  MUFU.TANH R15, R38 ;  /* 0x00000026000f7308 */ /* 0x000ea20000002400 */
[----:B---3--:R-:W-:-:S04]  /*14860*/  FSEL R99, R37, -INF , P5 ;  /* 0xff80000025637808 */ /* 0x008fc80002800000 */
[----:B------:R-:W-:-:S03]  /*14870*/  FMNMX.FTZ R10, R99, R10, !PT ;  /* 0x0000000a630a7209 */ /* 0x000fc60007810000 */
        /* <DEDUP_REMOVED lines=10> */
[----:B-1----:R-:W-:Y:S02]  /*14920*/  FSEL R21, R21, -INF , P5 ;  /* 0xff80000015157808 */ /* 0x002fe40002800000 */
[----:B------:R-:W-:-:S05]  /*14930*/  ISETP.GT.AND P5, PT, R6, 0x29, PT ;  /* 0x000000290600780c */ /* 0x000fca0003fa4270 */
[----:B------:R-:W1:Y:S01]  /*14940*/  MUFU.TANH R45, R45 ;  /* 0x0000002d002d7308 */ /* 0x000e620000002400 */
[----:B--2---:R-:W-:-:S04]  /*14950*/  FSEL R105, R44, -INF , P4 ;  /* 0xff8000002c697808 */ /* 0x004fc80002000000 */
[----:B------:R-:W-:-:S03]  /*14960*/  FMNMX.FTZ R10, R105, R10, !PT ;  /* 0x0000000a690a7209 */ /* 0x000fc60007810000 */
[----:B------:R-:W2:Y:S01]  /*14970*/  MUFU.TANH R27, R43 ;  /* 0x0000002b001b7308 */ /* 0x000ea20000002400 */
[----:B---3--:R-:W-:Y:S02]  /*14980*/  FSEL R25, R42, -INF , P2 ;  /* 0xff8000002a197808 */ /* 0x008fe40001000000 */
[----:B------:R-:W-:-:S05]  /*14990*/  ISETP.GT.AND P2, PT, R6, 0x30, PT ;  /* 0x000000300600780c */ /* 0x000fca0003f44270 */
[----:B------:R-:W3:Y:S01]  /*149a0*/  MUFU.TANH R48, R48 ;  /* 0x0000003000307308 */ /* 0x000ee20000002400 */
[----:B-1----:R-:W-:-:S04]  /*149b0*/  FSEL R107, R45, -INF , P5 ;  /* 0xff8000002d6b7808 */ /* 0x002fc80002800000 */
[----:B------:R-:W-:-:S03]  /*149c0*/  FMNMX.FTZ R10, R107, R10, !PT ;  /* 0x0000000a6b0a7209 */ /* 0x000fc60007810000 */
[----:B------:R-:W1:Y:S01]  /*149d0*/  MUFU.TANH R46, R46 ;  /* 0x0000002e002e7308 */ /* 0x000e620000002400 */
[----:B--2---:R-:W-:Y:S02]  /*149e0*/  FSEL R27, R27, -INF , P3 ;  /* 0xff8000001b1b7808 */ /* 0x004fe40001800000 */
[----:B------:R-:W-:-:S04]  /*149f0*/  ISETP.GT.AND P3, PT, R6, 0x31, PT ;  /* 0x000000310600780c */ /* 0x000fc80003f64270 */
[----:B------:R-:W-:Y:S01]  /*14a00*/  FSEL R35, R35, -INF , P3 ;  /* 0xff80000023237808 */ /* 0x000fe20001800000 */
[----:B------:R-:W2:Y:S01]  /*14a10*/  MUFU.TANH R49, R49 ;  /* 0x0000003100317308 */ /* 0x000ea20000002400 */
[----:B---3--:R-:W-:-:S04]  /*14a20*/  FSEL R109, R48, -INF , P2 ;  /* 0xff800000306d7808 */ /* 0x008fc80001000000 */
[----:B------:R-:W-:-:S03]  /*14a30*/  FMNMX.FTZ R10, R109, R10, !PT ;  /* 0x0000000a6d0a7209 */ /* 0x000fc60007810000 */
[----:B------:R-:W3:Y:S01]  /*14a40*/  MUFU.TANH R31, R47 ;  /* 0x0000002f001f7308 */ /* 0x000ee20000002400 */
[----:B-1----:R-:W-:Y:S02]  /*14a50*/  FSEL R29, R46, -INF , P4 ;  /* 0xff8000002e1d7808 */ /* 0x002fe40002000000 */
[----:B------:R-:W-:-:S05]  /*14a60*/  ISETP.GT.AND P4, PT, R6, 0x38, PT ;  /* 0x000000380600780c */ /* 0x000fca0003f84270 */
[----:B------:R-:W1:Y:S01]  /*14a70*/  MUFU.TANH R52, R52 ;  /* 0x0000003400347308 */ /* 0x000e620000002400 */
[----:B--2---:R-:W-:Y:S02]  /*14a80*/  FSEL R111, R49, -INF , P3 ;  /* 0xff800000316f7808 */ /* 0x004fe40001800000 */
[----:B------:R-:W-:Y:S02]  /*14a90*/  ISETP.GT.AND P3, PT, R6, 0x41, PT ;  /* 0x000000410600780c */ /* 0x000fe40003f64270 */
        /* <DEDUP_REMOVED lines=61> */
[----:B-1----:R-:W-:Y:S01]  /*14e70*/  FSEL R133, R72, -INF , P2 ;  /* 0xff80000048857808 */ /* 0x002fe20001000000 */
[----:B------:R-:W-:-:S03]  /*14e80*/  IMAD.MOV.U32 R72, RZ, RZ, R151 ;  /* 0x000000ffff487224 */ /* 0x000fc600078e0097 */
[----:B------:R-:W-:-:S03]  /*14e90*/  FMNMX.FTZ R10, R133, R10, !PT ;  /* 0x0000000a850a7209 */ /* 0x000fc60007810000 */
[----:B------:R-:W1:Y:S01]  /*14ea0*/  MUFU.TANH R55, R71 ;  /* 0x0000004700377308 */ /* 0x000e620000002400 */
[----:B--2---:R-:W-:Y:S01]  /*14eb0*/  FSEL R53, R70, -INF , P4 ;  /* 0xff80000046357808 */ /* 0x004fe20002000000 */
[----:B------:R-:W-:Y:S01]  /*14ec0*/  IMAD.MOV.U32 R70, RZ, RZ, R151 ;  /* 0x000000ffff467224 */ /* 0x000fe200078e0097 */
[----:B------:R-:W-:-:S05]  /*14ed0*/  ISETP.GT.AND P4, PT, R6, 0x68, PT ;  /* 0x000000680600780c */ /* 0x000fca0003f84270 */
[----:B------:R-:W2:Y:S01]  /*14ee0*/  MUFU.TANH R76, R76 ;  /* 0x0000004c004c7308 */ /* 0x000ea20000002400 */
[----:B---3--:R-:W-:-:S04]  /*14ef0*/  FSEL R135, R73, -INF , P3 ;  /* 0xff80000049877808 */ /* 0x008fc80001800000 */
[----:B------:R-:W-:-:S03]  /*14f00*/  FMNMX.FTZ R10, R135, R10, !PT ;  /* 0x0000000a870a7209 */ /* 0x000fc60007810000 */
[----:B------:R3:W4:Y:S01]  /*14f10*/  MUFU.TANH R59, R74 ;  /* 0x0000004a003b7308 */ /* 0x0007220000002400 */
[----:B-1----:R-:W-:Y:S02]  /*14f20*/  FSEL R55, R55, -INF , P5 ;  /* 0xff80000037377808 */ /* 0x002fe40002800000 */
[----:B------:R-:W-:-:S05]  /*14f30*/  ISETP.GT.AND P5, PT, R6, 0x69, PT ;  /* 0x000000690600780c */ /* 0x000fca0003fa4270 */
[----:B------:R-:W1:Y:S01]  /*14f40*/  MUFU.TANH R77, R77 ;  /* 0x0000004d004d7308 */ /* 0x000e620000002400 */
[----:B--2---:R-:W-:Y:S01]  /*14f50*/  FSEL R137, R76, -INF , P4 ;  /* 0xff8000004c897808 */ /* 0x004fe20002000000 */
[----:B------:R-:W-:Y:S01]  /*14f60*/  IMAD.MOV.U32 R76, RZ, RZ, R151 ;  /* 0x000000ffff4c7224 */ /* 0x000fe200078e0097 */
[----:B---3--:R-:W-:Y:S02]  /*14f70*/  MOV R74, R151 ;  /* 0x00000097004a7202 */ /* 0x008fe40000000f00 */
[----:B------:R-:W-:-:S03]  /*14f80*/  FMNMX.FTZ R10, R137, R10, !PT ;  /* 0x0000000a890a7209 */ /* 0x000fc60007810000 */
[----:B------:R-:W2:Y:S01]  /*14f90*/  MUFU.TANH R75, R75 ;  /* 0x0000004b004b7308 */ /* 0x000ea20000002400 */
[----:B----4-:R-:W-:Y:S02]  /*14fa0*/  FSEL R59, R59, -INF , P2 ;  /* 0xff8000003b3b7808 */ /* 0x010fe40001000000 */
[----:B------:R-:W-:-:S05]  /*14fb0*/  ISETP.GT.AND P2, PT, R6, 0x70, PT ;  /* 0x000000700600780c */ /* 0x000fca0003f44270 */
[----:B------:R-:W3:Y:S01]  /*14fc0*/  MUFU.TANH R80, R80 ;  /* 0x0000005000507308 */ /* 0x000ee20000002400 */
[----:B-1----:R-:W-:-:S04]  /*14fd0*/  FSEL R139, R77, -INF , P5 ;  /* 0xff8000004d8b7808 */ /* 0x002fc80002800000 */
[----:B------:R-:W-:-:S03]  /*14fe0*/  FMNMX.FTZ R10, R139, R10, !PT ;  /* 0x0000000a8b0a7209 */ /* 0x000fc60007810000 */
[----:B------:R1:W4:Y:S01]  /*14ff0*/  MUFU.TANH R63, R78 ;  /* 0x0000004e003f7308 */ /* 0x0003220000002400 */
[----:B--2---:R-:W-:Y:S02]  /*15000*/  FSEL R61, R75, -INF , P3 ;  /* 0xff8000004b3d7808 */ /* 0x004fe40001800000 */
[----:B------:R-:W-:-:S05]  /*15010*/  ISETP.GT.AND P3, PT, R6, 0x71, PT ;  /* 0x000000710600780c */ /* 0x000fca0003f64270 */
[----:B------:R-:W2:Y:S01]  /*15020*/  MUFU.TANH R81, R81 ;  /* 0x0000005100517308 */ /* 0x000ea20000002400 */
[----:B---3--:R-:W-:Y:S01]  /*15030*/  FSEL R141, R80, -INF , P2 ;  /* 0xff800000508d7808 */ /* 0x008fe20001000000 */
[----:B-1----:R-:W-:Y:S01]  /*15040*/  IMAD.MOV.U32 R78, RZ, RZ, R151 ;  /* 0x000000ffff4e7224 */ /* 0x002fe200078e0097 */
[----:B------:R-:W-:Y:S02]  /*15050*/  MOV R80, R151 ;  /* 0x0000009700507202 */ /* 0x000fe40000000f00 */
[----:B------:R-:W-:-:S03]  /*15060*/  FMNMX.FTZ R10, R141, R10, !PT ;  /* 0x0000000a8d0a7209 */ /* 0x000fc60007810000 */
[----:B------:R-:W1:Y:S01]  /*15070*/  MUFU.TANH R79, R79 ;  /* 0x0000004f004f7308 */ /* 0x000e620000002400 */
[----:B----4-:R-:W-:Y:S02]  /*15080*/  FSEL R63, R63, -INF , P4 ;  /* 0xff8000003f3f7808 */ /* 0x010fe40002000000 */
[----:B------:R-:W-:-:S05]  /*15090*/  ISETP.GT.AND P4, PT, R6, 0x78, PT ;  /* 0x000000780600780c */ /* 0x000fca0003f84270 */
[----:B------:R-:W3:Y:S01]  /*150a0*/  MUFU.TANH R84, R84 ;  /* 0x0000005400547308 */ /* 0x000ee20000002400 */
[----:B--2---:R-:W-:-:S04]  /*150b0*/  FSEL R143, R81, -INF , P3 ;  /* 0xff800000518f7808 */ /* 0x004fc80001800000 */
[----:B------:R-:W-:-:S03]  /*150c0*/  FMNMX.FTZ R10, R143, R10, !PT ;  /* 0x0000000a8f0a7209 */ /* 0x000fc60007810000 */
[----:B------:R-:W2:Y:S01]  /*150d0*/  MUFU.TANH R85, R85 ;  /* 0x0000005500557308 */ /* 0x000ea20000002400 */
[----:B-1----:R-:W-:Y:S02]  /*150e0*/  FSEL R65, R79, -INF , P5 ;  /* 0xff8000004f417808 */ /* 0x002fe40002800000 */
[----:B------:R-:W-:-:S05]  /*150f0*/  ISETP.GT.AND P5, PT, R6, 0x79, PT ;  /* 0x000000790600780c */ /* 0x000fca0003fa4270 */
[----:B------:R-:W-:Y:S01]  /*15100*/  MUFU.TANH R82, R82 ;  /* 0x0000005200527308 */ /* 0x000fe20000002400 */
[----:B---3--:R-:W-:Y:S01]  /*15110*/  FSEL R145, R84, -INF , P4 ;  /* 0xff80000054917808 */ /* 0x008fe20002000000 */
[----:B------:R-:W-:-:S03]  /*15120*/  IMAD.MOV.U32 R84, RZ, RZ, R151 ;  /* 0x000000ffff547224 */ /* 0x000fc600078e0097 */
[----:B------:R-:W-:-:S03]  /*15130*/  FMNMX.FTZ R10, R145, R10, !PT ;  /* 0x0000000a910a7209 */ /* 0x000fc60007810000 */
[----:B------:R-:W1:Y:S01]  /*15140*/  MUFU.TANH R83, R83 ;  /* 0x0000005300537308 */ /* 0x000e620000002400 */
[----:B--2---:R-:W-:-:S04]  /*15150*/  FSEL R147, R85, -INF , P5 ;  /* 0xff80000055937808 */ /* 0x004fc80002800000 */
[----:B------:R-:W-:-:S03]  /*15160*/  FMNMX.FTZ R10, R147, R10, !PT ;  /* 0x0000000a930a7209 */ /* 0x000fc60007810000 */
[----:B------:R-:W-:Y:S02]  /*15170*/  MUFU.TANH R86, R86 ;  /* 0x0000005600567308 */ /* 0x000fe40000002400 */
[----:B------:R-:W2:Y:S06]  /*15180*/  SHFL.BFLY PT, R69, R10, 0x2, 0x1f ;  /* 0x0c401f000a457f89 */ /* 0x000eac00000e0000 */
[----:B------:R-:W3:Y:S01]  /*15190*/  MUFU.TANH R87, R87 ;  /* 0x0000005700577308 */ /* 0x000ee20000002400 */
[----:B--2---:R-:W-:Y:S02]  /*151a0*/  FMNMX.FTZ R69, R10, R69, !PT ;  /* 0x000000450a457209 */ /* 0x004fe40007810000 */
[----:B------:R-:W-:-:S03]  /*151b0*/  FMNMX.FTZ R10, R3, R4, !PT ;  /* 0x00000004030a7209 */ /* 0x000fc60007810000 */
[----:B------:R-:W2:Y:S01]  /*151c0*/  SHFL.BFLY PT, R6, R69, 0x1, 0x1f ;  /* 0x0c201f0045067f89 */ /* 0x000ea200000e0000 */
[----:B------:R-:W-:-:S04]  /*151d0*/  FMNMX.FTZ R10, R5, R10, !PT ;  /* 0x0000000a050a7209 */ /* 0x000fc80007810000 */
[----:B------:R-:W-:-:S04]  /*151e0*/  FMNMX.FTZ R12, R7, R10, !PT ;  /* 0x0000000a070c7209 */ /* 0x000fc80007810000 */
[----:B------:R-:W-:-:S04]  /*151f0*/  FMNMX.FTZ R12, R9, R12, !PT ;  /* 0x0000000c090c7209 */ /* 0x000fc80007810000 */
[----:B------:R-:W-:-:S04]  /*15200*/  FMNMX.FTZ R12, R11, R12, !PT ;  /* 0x0000000c0b0c7209 */ /* 0x000fc80007810000 */
[----:B------:R-:W-:-:S04]  /*15210*/  FMNMX.FTZ R12, R15, R12, !PT ;  /* 0x0000000c0f0c7209 */ /* 0x000fc80007810000 */
[----:B------:R-:W-:Y:S02]  /*15220*/  FMNMX.FTZ R14, R21, R12, !PT ;  /* 0x0000000c150e7209 */ /* 0x000fe40007810000 */
[----:B--2---:R-:W-:Y:S02]  /*15230*/  FMNMX.FTZ R167, R69, R6, !PT ;  /* 0x0000000645a77209 */ /* 0x004fe40007810000 */
[----:B------:R-:W-:Y:S02]  /*15240*/  FMNMX.FTZ R14, R25, R14, !PT ;  /* 0x0000000e190e7209 */ /* 0x000fe40007810000 */
[C---:B------:R-:W-:Y:S01]  /*15250*/  FSETP.NEU.FTZ.AND P6, PT, R167.reuse, -INF , PT ;  /* 0xff800000a700780b */ /* 0x040fe20003fdd000 */
[----:B------:R-:W-:-:S01]  /*15260*/  FFMA.FTZ R6, R167, R166, -8 ;  /* 0xc1000000a7067423 */ /* 0x000fc200000100a6 */
[----:B------:R-:W-:-:S04]  /*15270*/  FMNMX.FTZ R14, R27, R14, !PT ;  /* 0x0000000e1b0e7209 */ /* 0x000fc80007810000 */
[----:B------:R-:W-:Y:S02]  /*15280*/  FMNMX.FTZ R14, R29, R14, !PT ;  /* 0x0000000e1d0e7209 */ /* 0x000fe40007810000 */
[----:B------:R-:W-:Y:S02]  /*15290*/  FSEL R44, R6, RZ, P6 ;  /* 0x000000ff062c7208 */ /* 0x000fe40003000000 */
[----:B------:R-:W-:-:S03]  /*152a0*/  FMNMX.FTZ R20, R31, R14, !PT ;  /* 0x0000000e1f147209 */ /* 0x000fc60007810000 */
[--C-:B------:R-:W-:Y:S01]  /*152b0*/  FFMA.FTZ R97, R97, R166, -R44.reuse ;  /* 0x000000a661617223 */ /* 0x100fe2000001082c */
[----:B------:R-:W-:Y:S01]  /*152c0*/  FMNMX.FTZ R20, R33, R20, !PT ;  /* 0x0000001421147209 */ /* 0x000fe20007810000 */
[-CC-:B------:R-:W-:Y:S01]  /*152d0*/  FFMA.FTZ R73, R99, R166.reuse, -R44.reuse ;  /* 0x000000a663497223 */ /* 0x180fe2000001082c */
[----:B------:R-:W-:-:S01]  /*152e0*/  FFMA.FTZ R101, R101, R166, -R44 ;  /* 0x000000a665657223 */ /* 0x000fc2000001082c */
[----:B------:R2:W-:Y:S01]  /*152f0*/  MUFU.EX2 R12, R97 ;  /* 0x00000061000c7308 */ /* 0x0005e20000000800 */
[----:B------:R-:W-:Y:S01]  /*15300*/  FMNMX.FTZ R20, R35, R20, !PT ;  /* 0x0000001423147209 */ /* 0x000fe20007810000 */
[-CC-:B------:R-:W-:Y:S01]  /*15310*/  FFMA.FTZ R75, R103, R166.reuse, -R44.reuse ;  /* 0x000000a6674b7223 */ /* 0x180fe2000001082c */
[----:B-1----:R-:W-:Y:S01]  /*15320*/  FSEL R99, R83, -INF , P3 ;  /* 0xff80000053637808 */ /* 0x002fe20001800000 */
[--C-:B------:R-:W-:Y:S01]  /*15330*/  FFMA.FTZ R69, R91, R166, -R44.reuse ;  /* 0x000000a65b457223 */ /* 0x100fe2000001082c */
[----:B------:R-:W-:Y:S01]  /*15340*/  FMNMX.FTZ R20, R37, R20, !PT ;  /* 0x0000001425147209 */ /* 0x000fe20007810000 */
[--C-:B------:R-:W-:Y:S01]  /*15350*/  FFMA.FTZ R6, R67, R166, -R44.reuse ;  /* 0x000000a643067223 */ /* 0x100fe2000001082c */
[----:B---3--:R-:W-:Y:S01]  /*15360*/  FSEL R103, R87, -INF , P5 ;  /* 0xff80000057677808 */ /* 0x008fe20002800000 */
[----:B------:R1:W-:Y:S01]  /*15370*/  MUFU.EX2 R14, R101 ;  /* 0x00000065000e7308 */ /* 0x0003e20000000800 */
[----:B------:R-:W-:Y:S01]  /*15380*/  FMNMX.FTZ R24, R39, R20, !PT ;  /* 0x0000001427187209 */ /* 0x000fe20007810000 */
[-CC-:B------:R-:W-:Y:S01]  /*15390*/  FFMA.FTZ R67, R8, R166.reuse, -R44.reuse ;  /* 0x000000a608437223 */ /* 0x180fe2000001082c */
[----:B--2---:R-:W-:Y:S01]  /*153a0*/  FSEL R97, R82, -INF , P2 ;  /* 0xff80000052617808 */ /* 0x004fe20001000000 */
[--C-:B------:R-:W-:Y:S01]  /*153b0*/  FFMA.FTZ R8, R89, R166, -R44.reuse ;  /* 0x000000a659087223 */ /* 0x100fe2000001082c */
[----:B------:R-:W-:Y:S01]  /*153c0*/  FMNMX.FTZ R24, R41, R24, !PT ;  /* 0x0000001829187209 */ /* 0x000fe20007810000 */
[-CC-:B------:R-:W-:Y:S01]  /*153d0*/  FFMA.FTZ R93, R93, R166.reuse, -R44.reuse ;  /* 0x000000a65d5d7223 */ /* 0x180fe2000001082c */
[----:B------:R-:W-:-:S01]  /*153e0*/  FFMA.FTZ R71, R95, R166, -R44 ;  /* 0x000000a65f477223 */ /* 0x000fc2000001082c */
[----:B------:R-:W-:Y:S01]  /*153f0*/  MUFU.EX2 R6, R6 ;  /* 0x0000000600067308 */ /* 0x000fe20000000800 */
[----:B------:R-:W-:Y:S01]  /*15400*/  FMNMX.FTZ R24, R43, R24, !PT ;  /* 0x000000182b187209 */ /* 0x000fe20007810000 */
[-CC-:B------:R-:W-:Y:S01]  /*15410*/  FFMA.FTZ R32, R57, R166.reuse, -R44.reuse ;  /* 0x000000a639207223 */ /* 0x180fe2000001082c */
[----:B-1----:R-:W-:Y:S01]  /*15420*/  FSEL R101, R86, -INF , P4 ;  /* 0xff80000056657808 */ /* 0x002fe20002000000 */
[--C-:B------:R-:W-:Y:S01]  /*15430*/  FFMA.FTZ R105, R105, R166, -R44.reuse ;  /* 0x000000a669697223 */ /* 0x100fe2000001082c */
[----:B------:R-:W-:Y:S01]  /*15440*/  FMNMX.FTZ R24, R45, R24, !PT ;  /* 0x000000182d187209 */ /* 0x000fe20007810000 */
[-CC-:B------:R-:W-:Y:S01]  /*15450*/  FFMA.FTZ R77, R107, R166.reuse, -R44.reuse ;  /* 0x000000a66b4d7223 */ /* 0x180fe2000001082c */
[----:B------:R-:W-:-:S01]  /*15460*/  FFMA.FTZ R109, R109, R166, -R44 ;  /* 0x000000a66d6d7223 */ /* 0x000fc2000001082c */
[----:B------:R-:W-:Y:S01]  /*15470*/  MUFU.EX2 R67, R67 ;  /* 0x0000004300437308 */ /* 0x000fe20000000800 */
[----:B------:R-:W-:Y:S01]  /*15480*/  FMNMX.FTZ R26, R47, R24, !PT ;  /* 0x000000182f1a7209 */ /* 0x000fe20007810000 */
[-CC-:B------:R-:W-:Y:S01]  /*15490*/  FFMA.FTZ R79, R111, R166.reuse, -R44.reuse ;  /* 0x000000a66f4f7223 */ /* 0x180fe2000001082c */
[----:B------:R-:W-:-:S01]  /*154a0*/  FFMA.FTZ R113, R113, R166, -R44 ;  /* 0x000000a671717223 */ /* 0x000fc2000001082c */
        /* <DEDUP_REMOVED lines=12> */
[----:B------:R1:W-:Y:S01]  /*15570*/  MUFU.EX2 R10, R93 ;  /* 0x0000005d000a7308 */ /* 0x0003e20000000800 */
[----:B------:R-:W-:Y:S01]  /*15580*/  FMNMX.FTZ R28, R55, R26, !PT ;  /* 0x0000001a371c7209 */ /* 0x000fe20007810000 */
[-CC-:B------:R-:W-:Y:S01]  /*15590*/  FFMA.FTZ R89, R139, R166.reuse, -R44.reuse ;  /* 0x000000a68b597223 */ /* 0x180fe2000001082c */
[----:B------:R-:W-:-:S01]  /*155a0*/  FFMA.FTZ R40, R141, R166, -R44 ;  /* 0x000000a68d287223 */ /* 0x000fc2000001082c */
[--C-:B------:R-:W-:Y:S01]  /*155b0*/  FFMA.FTZ R143, R143, R166, -R44.reuse ;  /* 0x000000a68f8f7223 */ /* 0x100fe2000001082c */
[----:B------:R-:W-:Y:S01]  /*155c0*/  FMNMX.FTZ R28, R59, R28, !PT ;  /* 0x0000001c3b1c7209 */ /* 0x000fe20007810000 */
[--C-:B------:R-:W-:Y:S01]  /*155d0*/  IMAD.MOV.U32 R141, RZ, RZ, R151.reuse ;  /* 0x000000ffff8d7224 */ /* 0x100fe200078e0097 */
[-C--:B------:R-:W-:Y:S01]  /*155e0*/  MOV R137, R151.reuse ;  /* 0x0000009700897202 */ /* 0x080fe20000000f00 */
[----:B------:R-:W2:Y:S01]  /*155f0*/  MUFU.EX2 R69, R69 ;  /* 0x0000004500457308 */ /* 0x000ea20000000800 */
[----:B------:R-:W-:Y:S01]  /*15600*/  FMNMX.FTZ R28, R61, R28, !PT ;  /* 0x0000001c3d1c7209 */ /* 0x000fe20007810000 */
[----:B-1----:R-:W-:Y:S01]  /*15610*/  FFMA.FTZ R93, R147, R166, -R44 ;  /* 0x000000a6935d7223 */ /* 0x002fe2000001082c */
[--C-:B------:R-:W-:Y:S01]  /*15620*/  IMAD.MOV.U32 R147, RZ, RZ, R151.reuse ;  /* 0x000000ffff937224 */ /* 0x100fe200078e0097 */
[-C--:B------:R-:W-:Y:S01]  /*15630*/  MOV R131, R151.reuse ;  /* 0x0000009700837202 */ /* 0x080fe20000000f00 */
[--C-:B------:R-:W-:Y:S01]  /*15640*/  IMAD.MOV.U32 R139, RZ, RZ, R151.reuse ;  /* 0x000000ffff8b7224 */ /* 0x100fe200078e0097 */
[----:B------:R-:W-:Y:S01]  /*15650*/  FMNMX.FTZ R28, R63, R28, !PT ;  /* 0x0000001c3f1c7209 */ /* 0x000fe20007810000 */
[--C-:B------:R-:W-:Y:S01]  /*15660*/  IMAD.MOV.U32 R129, RZ, RZ, R151.reuse ;  /* 0x000000ffff817224 */ /* 0x100fe200078e0097 */
[----:B------:R-:W-:Y:S01]  /*15670*/  MUFU.EX2 R71, R71 ;  /* 0x0000004700477308 */ /* 0x000fe20000000800 */
[-C--:B------:R-:W-:Y:S01]  /*15680*/  MOV R125, R151.reuse ;  /* 0x00000097007d7202 */ /* 0x080fe20000000f00 */
[--C-:B------:R-:W-:Y:S01]  /*15690*/  IMAD.MOV.U32 R121, RZ, RZ, R151.reuse ;  /* 0x000000ffff797224 */ /* 0x100fe200078e0097 */
[----:B------:R-:W-:Y:S01]  /*156a0*/  FMNMX.FTZ R30, R65, R28, !PT ;  /* 0x0000001c411e7209 */ /* 0x000fe20007810000 */
[--C-:B------:R-:W-:Y:S01]  /*156b0*/  IMAD.MOV.U32 R115, RZ, RZ, R151.reuse ;  /* 0x000000ffff737224 */ /* 0x100fe200078e0097 */
[----:B------:R-:W-:Y:S01]  /*156c0*/  MOV R119, R151 ;  /* 0x0000009700777202 */ /* 0x000fe20000000f00 */
[--C-:B------:R-:W-:Y:S01]  /*156d0*/  IMAD.MOV.U32 R111, RZ, RZ, R151.reuse ;  /* 0x000000ffff6f7224 */ /* 0x100fe200078e0097 */
[----:B------:R-:W-:Y:S01]  /*156e0*/  FMNMX.FTZ R30, R97, R30, !PT ;  /* 0x0000001e611e7209 */ /* 0x000fe20007810000 */
[----:B------:R-:W1:Y:S01]  /*156f0*/  MUFU.EX2 R73, R73 ;  /* 0x0000004900497308 */ /* 0x000e620000000800 */
[----:B--2---:R-:W-:Y:S01]  /*15700*/  F2FP.SATFINITE.E4M3.F32.PACK_AB_MERGE_C R228, R69, R8, RZ ;  /* 0x0000000845e4723e */ /* 0x004fe200048070ff */
[----:B------:R-:W-:Y:S01]  /*15710*/  IMAD.MOV.U32 R82, RZ, RZ, R151 ;  /* 0x000000ffff527224 */ /* 0x000fe200078e0097 */
[----:B------:R-:W-:-:S02]  /*15720*/  FMNMX.FTZ R30, R99, R30, !PT ;  /* 0x0000001e631e7209 */ /* 0x000fc40007810000 */
[----:B------:R-:W-:Y:S02]  /*15730*/  F2FP.SATFINITE.E4M3.F32.PACK_AB_MERGE_C R228, R67, R6, R228 ;  /* 0x0000000643e4723e */ /* 0x000fe400048070e4 */
[----:B------:R-:W-:Y:S01]  /*15740*/  FMNMX.FTZ R30, R101, R30, !PT ;  /* 0x0000001e651e7209 */ /* 0x000fe20007810000 */
[----:B------:R-:W-:Y:S01]  /*15750*/  MUFU.EX2 R75, R75 ;  /* 0x0000004b004b7308 */ /* 0x000fe20000000800 */
[----:B------:R-:W-:Y:S02]  /*15760*/  MOV R107, R151 ;  /* 0x00000097006b7202 */ /* 0x000fe40000000f00 */
[----:B------:R-:W-:Y:S01]  /*15770*/  FMNMX.FTZ R36, R103, R30, !PT ;  /* 0x0000001e67247209 */ /* 0x000fe20007810000 */
[----:B------:R-:W-:-:S01]  /*15780*/  FFMA.FTZ R30, R123, R166, -R44 ;  /* 0x000000a67b1e7223 */ /* 0x000fc2000001082c */
[----:B------:R-:W-:Y:S01]  /*15790*/  IMAD.MOV.U32 R123, RZ, RZ, R151 ;  /* 0x000000ffff7b7224 */ /* 0x000fe200078e0097 */
[----:B------:R-:W-:Y:S02]  /*157a0*/  MOV R86, R151 ;  /* 0x0000009700567202 */ /* 0x000fe40000000f00 */
[----:B------:R-:W2:Y:S01]  /*157b0*/  SHFL.BFLY PT, R87, R36, 0x2, 0x1f ;  /* 0x0c401f0024577f89 */ /* 0x000ea200000e0000 */
[----:B------:R3:W-:Y:S01]  /*157c0*/  MUFU.EX2 R20, R105 ;  /* 0x0000006900147308 */ /* 0x0007e20000000800 */
[----:B-1----:R-:W-:-:S04]  /*157d0*/  F2FP.SATFINITE.E4M3.F32.PACK_AB_MERGE_C R230, R73, R12, RZ ;  /* 0x0000000c49e6723e */ /* 0x002fc800048070ff */
[----:B------:R-:W-:-:S03]  /*157e0*/  F2FP.SATFINITE.E4M3.F32.PACK_AB_MERGE_C R230, R71, R10, R230 ;  /* 0x0000000a47e6723e */ /* 0x000fc600048070e6 */
[----:B------:R-:W1:Y:S01]  /*157f0*/  MUFU.EX2 R77, R77 ;  /* 0x0000004d004d7308 */ /* 0x000e620000000800 */
[----:B---3--:R-:W-:-:S07]  /*15800*/  IMAD.MOV.U32 R105, RZ, RZ, R151 ;  /* 0x000000ffff697224 */ /* 0x008fce00078e0097 */
[----:B------:R3:W-:Y:S01]  /*15810*/  MUFU.EX2 R24, R109 ;  /* 0x0000006d00187308 */ /* 0x0007e20000000800 */
[----:B--2---:R-:W-:Y:S01]  /*15820*/  FMNMX.FTZ R42, R36, R87, !PT ;  /* 0x00000057242a7209 */ /* 0x004fe20007810000 */
[-CC-:B------:R-:W-:Y:S01]  /*15830*/  FFMA.FTZ R36, R133, R166.reuse, -R44.reuse ;  /* 0x000000a685247223 */ /* 0x180fe2000001082c */
[----:B------:R-:W-:-:S05]  /*15840*/  FFMA.FTZ R87, R135, R166, -R44 ;  /* 0x000000a687577223 */ /* 0x000fca000001082c */
[----:B------:R-:W-:Y:S01]  /*15850*/  MUFU.EX2 R79, R79 ;  /* 0x0000004f004f7308 */ /* 0x000fe20000000800 */
[----:B-1----:R-:W-:Y:S01]  /*15860*/  F2FP.SATFINITE.E4M3.F32.PACK_AB_MERGE_C R224, R77, R20, RZ ;  /* 0x000000144de0723e */ /* 0x002fe200048070ff */
[----:B------:R-:W1:Y:S01]  /*15870*/  SHFL.BFLY PT, R91, R42, 0x1, 0x1f ;  /* 0x0c201f002a5b7f89 */ /* 0x000e6200000e0000 */
[--C-:B------:R-:W-:Y:S02]  /*15880*/  IMAD.MOV.U32 R135, RZ, RZ, R151.reuse ;  /* 0x000000ffff877224 */ /* 0x100fe400078e0097 */
[----:B------:R-:W-:Y:S01]  /*15890*/  F2FP.SATFINITE.E4M3.F32.PACK_AB_MERGE_C R224, R75, R14, R224 ;  /* 0x0000000e4be0723e */ /* 0x000fe200048070e0 */
[--C-:B------:R-:W-:Y:S02]  /*158a0*/  IMAD.MOV.U32 R133, RZ, RZ, R151.reuse ;  /* 0x000000ffff857224 */ /* 0x100fe400078e0097 */
[----:B------:R2:W-:Y:S01]  /*158b0*/  MUFU.EX2 R26, R113 ;  /* 0x00000071001a7308 */ /* 0x0005e20000000800 */
[----:B---3--:R-:W-:-:S07]  /*158c0*/  IMAD.MOV.U32 R109, RZ, RZ, R151 ;  /* 0x000000ffff6d7224 */ /* 0x008fce00078e0097 */
[----:B------:R-:W3:Y:S01]  /*158d0*/  MUFU.EX2 R81, R81 ;  /* 0x0000005100517308 */ /* 0x000ee20000000800 */
[----:B--2---:R-:W-:-:S07]  /*158e0*/  MOV R113, R151 ;  /* 0x0000009700717202 */ /* 0x004fce0000000f00 */
[----:B------:R2:W-:Y:S01]  /*158f0*/  MUFU.EX2 R28, R117 ;  /* 0x00000075001c7308 */ /* 0x0005e20000000800 */
[----:B-1----:R-:W-:Y:S01]  /*15900*/  FMNMX.FTZ R200, R42, R91, !PT ;  /* 0x0000005b2ac87209 */ /* 0x002fe20007810000 */
[-C--:B------:R-:W-:Y:S01]  /*15910*/  FFMA.FTZ R42, R145, R166.reuse, -R44 ;  /* 0x000000a6912a7223 */ /* 0x080fe2000001082c */
[----:B------:R-:W-:Y:S02]  /*15920*/  IMAD.MOV.U32 R145, RZ, RZ, R151 ;  /* 0x000000ffff917224 */ /* 0x000fe400078e0097 */
[C---:B------:R-:W-:Y:S01]  /*15930*/  FSETP.NEU.FTZ.AND P2, PT, R200.reuse, -INF , PT ;  /* 0xff800000c800780b */ /* 0x040fe20003f5d000 */
[----:B------:R-:W-:-:S02]  /*15940*/  FFMA.FTZ R46, R200, R166, -8 ;  /* 0xc1000000c82e7423 */ /* 0x000fc400000100a6 */
[----:B------:R-:W-:Y:S01]  /*15950*/  MUFU.EX2 R83, R83 ;  /* 0x0000005300537308 */ /* 0x000fe20000000800 */
[----:B---3--:R-:W-:Y:S01]  /*15960*/  F2FP.SATFINITE.E4M3.F32.PACK_AB_MERGE_C R226, R81, R26, RZ ;  /* 0x0000001a51e2723e */ /* 0x008fe200048070ff */
[----:B--2---:R-:W-:Y:S01]  /*15970*/  IMAD.MOV.U32 R117, RZ, RZ, R151 ;  /* 0x000000ffff757224 */ /* 0x004fe200078e0097 */
[----:B------:R-:W-:-:S02]  /*15980*/  FSEL R46, R46, RZ, P2 ;  /* 0x000000ff2e2e7208 */ /* 0x000fc40001000000 */
[----:B------:R-:W-:Y:S01]  /*15990*/  ISETP.GE.AND P2, PT, R127, 0x81, PT ;  /* 0x000000817f00780c */ /* 0x000fe20003f46270 */
[----:B------:R-:W-:Y:S02]  /*159a0*/  IMAD.MOV.U32 R127, RZ, RZ, R151 ;  /* 0x000000ffff7f7224 */ /* 0x000fe400078e0097 */
[----:B------:R-:W-:Y:S01]  /*159b0*/  MUFU.EX2 R32, R32 ;  /* 0x0000002000207308 */ /* 0x000fe20000000800 */
[----:B------:R-:W-:-:S01]  /*159c0*/  FFMA.FTZ R3, R3, R166, -R46 ;  /* 0x000000a603037223 */ /* 0x000fc2000001082e */
[-CC-:B------:R-:W-:Y:S01]  /*159d0*/  FFMA.FTZ R4, R4, R166.reuse, -R46.reuse ;  /* 0x000000a604047223 */ /* 0x180fe2000001082e */
[----:B------:R-:W-:-:S01]  /*159e0*/  FFMA.FTZ R5, R5, R166, -R46 ;  /* 0x000000a605057223 */ /* 0x000fc2000001082e */
[-CC-:B------:R-:W-:Y:S01]  /*159f0*/  FFMA.FTZ R7, R7, R166.reuse, -R46.reuse ;  /* 0x000000a607077223 */ /* 0x180fe2000001082e */
[----:B------:R-:W-:-:S01]  /*15a00*/  FFMA.FTZ R9, R9, R166, -R46 ;  /* 0x000000a609097223 */ /* 0x000fc2000001082e */
[-CC-:B------:R-:W-:Y:S01]  /*15a10*/  FFMA.FTZ R11, R11, R166.reuse, -R46.reuse ;  /* 0x000000a60b0b7223 */ /* 0x180fe2000001082e */
[----:B------:R-:W-:-:S01]  /*15a20*/  FFMA.FTZ R15, R15, R166, -R46 ;  /* 0x000000a60f0f7223 */ /* 0x000fc2000001082e */
        /* <DEDUP_REMOVED lines=8> */
[----:B------:R-:W1:Y:S01]  /*15ab0*/  MUFU.EX2 R4, R4 ;  /* 0x0000000400047308 */ /* 0x000e620000000800 */
[----:B------:R-:W-:-:S01]  /*15ac0*/  FFMA.FTZ R37, R37, R166, -R46 ;  /* 0x000000a625257223 */ /* 0x000fc2000001082e */
[-CC-:B------:R-:W-:Y:S01]  /*15ad0*/  FFMA.FTZ R39, R39, R166.reuse, -R46.reuse ;  /* 0x000000a627277223 */ /* 0x180fe2000001082e */
[----:B------:R-:W-:-:S01]  /*15ae0*/  FFMA.FTZ R41, R41, R166, -R46 ;  /* 0x000000a629297223 */ /* 0x000fc2000001082e */
[-CC-:B------:R-:W-:Y:S01]  /*15af0*/  FFMA.FTZ R43, R43, R166.reuse, -R46.reuse ;  /* 0x000000a62b2b7223 */ /* 0x180fe2000001082e */
[----:B------:R-:W-:-:S01]  /*15b00*/  FFMA.FTZ R45, R45, R166, -R46 ;  /* 0x000000a62d2d7223 */ /* 0x000fc2000001082e */
[-CC-:B------:R-:W-:Y:S01]  /*15b10*/  FFMA.FTZ R47, R47, R166.reuse, -R46.reuse ;  /* 0x000000a62f2f7223 */ /* 0x180fe2000001082e */
[----:B------:R-:W-:-:S01]  /*15b20*/  FFMA.FTZ R49, R49, R166, -R46 ;  /* 0x000000a631317223 */ /* 0x000fc2000001082e */
[----:B------:R-:W2:Y:S01]  /*15b30*/  MUFU.EX2 R5, R5 ;  /* 0x0000000500057308 */ /* 0x000ea20000000800 */
[----:B------:R-:W-:-:S01]  /*15b40*/  FFMA.FTZ R51, R51, R166, -R46 ;  /* 0x000000a633337223 */ /* 0x000fc2000001082e */
[-CC-:B------:R-:W-:Y:S01]  /*15b50*/  FFMA.FTZ R53, R53, R166.reuse, -R46.reuse ;  /* 0x000000a635357223 */ /* 0x180fe2000001082e */
[----:B------:R-:W-:-:S01]  /*15b60*/  FFMA.FTZ R55, R55, R166, -R46 ;  /* 0x000000a637377223 */ /* 0x000fc2000001082e */
[-CC-:B------:R-:W-:Y:S01]  /*15b70*/  FFMA.FTZ R59, R59, R166.reuse, -R46.reuse ;  /* 0x000000a63b3b7223 */ /* 0x180fe2000001082e */
[----:B------:R-:W-:-:S01]  /*15b80*/  FFMA.FTZ R61, R61, R166, -R46 ;  /* 0x000000a63d3d7223 */ /* 0x000fc2000001082e */
[-CC-:B------:R-:W-:Y:S01]  /*15b90*/  FFMA.FTZ R63, R63, R166.reuse, -R46.reuse ;  /* 0x000000a63f3f7223 */ /* 0x180fe2000001082e */
[----:B------:R-:W-:-:S01]  /*15ba0*/  FFMA.FTZ R65, R65, R166, -R46 ;  /* 0x000000a641417223 */ /* 0x000fc2000001082e */
[----:B------:R3:W4:Y:S01]  /*15bb0*/  MUFU.EX2 R44, R7 ;  /* 0x00000007002c7308 */ /* 0x0007220000000800 */
[----:B-1----:R-:W-:-:S01]  /*15bc0*/  FADD.FTZ R64, R3, R4 ;  /* 0x0000000403407221 */ /* 0x002fc20000010000 */
[-CC-:B------:R-:W-:Y:S01]  /*15bd0*/  FFMA.FTZ R97, R97, R166.reuse, -R46.reuse ;  /* 0x000000a661617223 */ /* 0x180fe2000001082e */
[----:B------:R-:W-:-:S01]  /*15be0*/  FFMA.FTZ R99, R99, R166, -R46 ;  /* 0x000000a663637223 */ /* 0x000fc2000001082e */
[-CC-:B------:R-:W-:Y:S01]  /*15bf0*/  FFMA.FTZ R101, R101, R166.reuse, -R46.reuse ;  /* 0x000000a665657223 */ /* 0x180fe2000001082e */
[----:B------:R-:W-:-:S01]  /*15c00*/  FFMA.FTZ R46, R103, R166, -R46 ;  /* 0x000000a6672e7223 */ /* 0x000fc2000001082e */
[----:B------:R-:W-:Y:S01]  /*15c10*/  F2FP.SATFINITE.E4M3.F32.PACK_AB_MERGE_C R226, R79, R24, R226 ;  /* 0x000000184fe2723e */ /* 0x000fe200048070e2 */
[----:B------:R-:W-:Y:S01]  /*15c20*/  IMAD.MOV.U32 R103, RZ, RZ, R151 ;  /* 0x000000ffff677224 */ /* 0x000fe200078e0097 */
[----:B------:R-:W1:Y:S01]  /*15c30*/  MUFU.EX2 R9, R9 ;  /* 0x0000000900097308 */ /* 0x000e620000000800 */
[----:B---3--:R-:W-:-:S01]  /*15c40*/  FADD.FTZ R7, R6, R67 ;  /* 0x0000004306077221 */ /* 0x008fc20000010000 */
[----:B------:R-:W-:-:S03]  /*15c50*/  IMAD.MOV.U32 R67, RZ, RZ, R151 ;  /* 0x000000ffff437224 */ /* 0x000fc600078e0097 */
[----:B------:R-:W-:Y:S01]  /*15c60*/  FADD.FTZ R66, R8, R7 ;  /* 0x0000000708427221 */ /* 0x000fe20000010000 */
[----:B--2---:R-:W-:-:S02]  /*15c70*/  FADD.FTZ R7, R5, R64 ;  /* 0x0000004005077221 */ /* 0x004fc40000010000 */
[----:B------:R2:W3:Y:S01]  /*15c80*/  MUFU.EX2 R48, R11 ;  /* 0x0000000b00307308 */ /* 0x0004e20000000800 */
[C---:B----4-:R-:W-:Y:S01]  /*15c90*/  F2FP.SATFINITE.E4M3.F32.PACK_AB_MERGE_C R229, R44.reuse, R5, RZ ;  /* 0x000000052ce5723e */ /* 0x050fe200048070ff */
[----:B------:R-:W-:Y:S01]  /*15ca0*/  FADD.FTZ R64, R44, R7 ;  /* 0x000000072c407221 */ /* 0x000fe20000010000 */
[----:B------:R-:W-:Y:S02]  /*15cb0*/  MOV R44, R151 ;  /* 0x00000097002c7202 */ /* 0x000fe40000000f00 */
[----:B------:R-:W-:-:S03]  /*15cc0*/  F2FP.SATFINITE.E4M3.F32.PACK_AB_MERGE_C R229, R4, R3, R229 ;  /* 0x0000000304e5723e */ /* 0x000fc600048070e5 */
[----:B------:R-:W4:Y:S01]  /*15cd0*/  MUFU.EX2 R15, R15 ;  /* 0x0000000f000f7308 */ /* 0x000f220000000800 */
[----:B--2---:R-:W-:-:S01]  /*15ce0*/  FADD.FTZ R11, R69, R66 ;  /* 0x00000042450b7221 */ /* 0x004fc20000010000 */
[----:B-1----:R-:W-:Y:S01]  /*15cf0*/  FADD.FTZ R7, R9, R64 ;  /* 0x0000004009077221 */ /* 0x002fe20000010000 */
[----:B------:R-:W-:Y:S02]  /*15d00*/  IMAD.MOV.U32 R69, RZ, RZ, R151 ;  /* 0x000000ffff457224 */ /* 0x000fe400078e0097 */
[----:B------:R-:W-:-:S03]  /*15d10*/  FADD.FTZ R66, R10, R11 ;  /* 0x0000000b0a427221 */ /* 0x000fc60000010000 */
[----:B------:R-:W1:Y:S01]  /*15d20*/  MUFU.EX2 R50, R21 ;  /* 0x0000001500327308 */ /* 0x000e620000000800 */
[----:B------:R-:W-:-:S01]  /*15d30*/  FADD.FTZ R11, R71, R66 ;  /* 0x00000042470b7221 */ /* 0x000fc20000010000 */
[----:B---3--:R-:W-:Y:S01]  /*15d40*/  FADD.FTZ R64, R48, R7 ;  /* 0x0000000730407221 */ /* 0x008fe20000010000 */
[----:B------:R-:W-:Y:S02]  /*15d50*/  MOV R71, R151 ;  /* 0x0000009700477202 */ /* 0x000fe40000000f00 */
[----:B------:R-:W-:-:S03]  /*15d60*/  FADD.FTZ R66, R12, R11 ;  /* 0x0000000b0c427221 */ /* 0x000fc60000010000 */
[----:B------:R-:W2:Y:S01]  /*15d70*/  MUFU.EX2 R25, R25 ;  /* 0x0000001900197308 */ /* 0x000ea20000000800 */
[----:B----4-:R-:W-:-:S01]  /*15d80*/  FADD.FTZ R7, R15, R64 ;  /* 0x000000400f077221 */ /* 0x010fc20000010000 */
[----:B------:R-:W-:Y:S01]  /*15d90*/  FADD.FTZ R11, R73, R66 ;  /* 0x00000042490b7221 */ /* 0x000fe20000010000 */
[----:B------:R-:W-:-:S03]  /*15da0*/  IMAD.MOV.U32 R73, RZ, RZ, R151 ;  /* 0x000000ffff497224 */ /* 0x000fc600078e0097 */
[----:B------:R-:W-:Y:S02]  /*15db0*/  FADD.FTZ R66, R14, R11 ;  /* 0x0000000b0e427221 */ /* 0x000fe40000010000 */
[----:B------:R3:W4:Y:S01]  /*15dc0*/  MUFU.EX2 R52, R27 ;  /* 0x0000001b00347308 */ /* 0x0007220000000800 */
[----:B-1----:R-:W-:-:S01]  /*15dd0*/  FADD.FTZ R64, R50, R7 ;  /* 0x0000000732407221 */ /* 0x002fc20000010000 */
[----:B------:R-:W-:Y:S01]  /*15de0*/  FADD.FTZ R11, R75, R66 ;  /* 0x000000424b0b7221 */ /* 0x000fe20000010000 */
[----:B------:R-:W-:Y:S01]  /*15df0*/  F2FP.SATFINITE.E4M3.F32.PACK_AB_MERGE_C R15, R50, R15, RZ ;  /* 0x0000000f320f723e */ /* 0x000fe200048070ff */
[----:B------:R-:W-:Y:S01]  /*15e00*/  IMAD.MOV.U32 R75, RZ, RZ, R151 ;  /* 0x000000ffff4b7224 */ /* 0x000fe200078e0097 */
[----:B------:R-:W-:Y:S01]  /*15e10*/  MOV R50, R151 ;  /* 0x0000009700327202 */ /* 0x000fe20000000f00 */
[----:B------:R-:W-:Y:S01]  /*15e20*/  FADD.FTZ R68, R20, R11 ;  /* 0x0000000b14447221 */ /* 0x000fe20000010000 */
[----:B------:R-:W-:Y:S01]  /*15e30*/  F2FP.SATFINITE.E4M3.F32.PACK_AB_MERGE_C R231, R48, R9, R15 ;  /* 0x0000000930e7723e */ /* 0x000fe2000480700f */
[----:B------:R-:W1:Y:S01]  /*15e40*/  MUFU.EX2 R29, R29 ;  /* 0x0000001d001d7308 */ /* 0x000e620000000800 */
[----:B--2---:R-:W-:-:S01]  /*15e50*/  FADD.FTZ R7, R25, R64 ;  /* 0x0000004019077221 */ /* 0x004fc20000010000 */
[----:B------:R-:W-:Y:S01]  /*15e60*/  FADD.FTZ R11, R77, R68 ;  /* 0x000000444d0b7221 */ /* 0x000fe20000010000 */
[----:B------:R-:W-:Y:S01]  /*15e70*/  MOV R77, R151 ;  /* 0x00000097004d7202 */ /* 0x000fe20000000f00 */
[----:B------:R-:W-:-:S02]  /*15e80*/  IMAD.MOV.U32 R48, RZ, RZ, R151 ;  /* 0x000000ffff307224 */ /* 0x000fc400078e0097 */
[----:B------:R-:W-:-:S01]  /*15e90*/  FADD.FTZ R68, R24, R11 ;  /* 0x0000000b18447221 */ /* 0x000fc20000010000 */
[----:B---3--:R-:W-:Y:S01]  /*15ea0*/  IMAD.MOV.U32 R27, RZ, RZ, R151 ;  /* 0x000000ffff1b7224 */ /* 0x008fe200078e0097 */
[----:B------:R2:W3:Y:S01]  /*15eb0*/  MUFU.EX2 R54, R31 ;  /* 0x0000001f00367308 */ /* 0x0004e20000000800 */
[----:B----4-:R-:W-:-:S01]  /*15ec0*/  FADD.FTZ R66, R52, R7 ;  /* 0x0000000734427221 */ /* 0x010fc20000010000 */
[----:B------:R-:W-:Y:S01]  /*15ed0*/  FADD.FTZ R11, R79, R68 ;  /* 0x000000444f0b7221 */ /* 0x000fe20000010000 */
[--C-:B------:R-:W-:Y:S01]  /*15ee0*/  IMAD.MOV.U32 R79, RZ, RZ, R151.reuse ;  /* 0x000000ffff4f7224 */ /* 0x100fe200078e0097 */
[----:B------:R-:W-:Y:S01]  /*15ef0*/  MOV R68, R151 ;  /* 0x0000009700447202 */ /* 0x000fe20000000f00 */
[----:B------:R-:W-:-:S03]  /*15f00*/  IMAD.MOV.U32 R24, RZ, RZ, R151 ;  /* 0x000000ffff187224 */ /* 0x000fc600078e0097 */
[----:B------:R-:W4:Y:S01]  /*15f10*/  MUFU.EX2 R33, R33 ;  /* 0x0000002100217308 */ /* 0x000f220000000800 */
[----:B-1----:R-:W-:-:S01]  /*15f20*/  FADD.FTZ R7, R29, R66 ;  /* 0x000000421d077221 */ /* 0x002fc20000010000 */
[----:B--2---:R-:W-:-:S06]  /*15f30*/  IMAD.MOV.U32 R31, RZ, RZ, R151 ;  /* 0x000000ffff1f7224 */ /* 0x004fcc00078e0097 */
[----:B------:R1:W2:Y:S01]  /*15f40*/  MUFU.EX2 R56, R35 ;  /* 0x0000002300387308 */ /* 0x0002a20000000800 */
[----:B---3--:R-:W-:-:S01]  /*15f50*/  FADD.FTZ R66, R54, R7 ;  /* 0x0000000736427221 */ /* 0x008fc20000010000 */
[----:B------:R-:W-:Y:S01]  /*15f60*/  F2FP.SATFINITE.E4M3.F32.PACK_AB_MERGE_C R29, R54, R29, RZ ;  /* 0x0000001d361d723e */ /* 0x000fe200048070ff */
[----:B------:R-:W-:-:S03]  /*15f70*/  IMAD.MOV.U32 R54, RZ, RZ, R151 ;  /* 0x000000ffff367224 */ /* 0x000fc600078e0097 */
[----:B------:R-:W-:Y:S01]  /*15f80*/  F2FP.SATFINITE.E4M3.F32.PACK_AB_MERGE_C R225, R52, R25, R29 ;  /* 0x0000001934e1723e */ /* 0x000fe2000480701d */
[----:B------:R-:W-:Y:S01]  /*15f90*/  IMAD.MOV.U32 R52, RZ, RZ, R151 ;  /* 0x000000ffff347224 */ /* 0x000fe200078e0097 */
[----:B------:R-:W3:Y:S01]  /*15fa0*/  MUFU.EX2 R37, R37 ;  /* 0x0000002500257308 */ /* 0x000ee20000000800 */
[----:B----4-:R-:W-:-:S01]  /*15fb0*/  FADD.FTZ R7, R33, R66 ;  /* 0x0000004221077221 */ /* 0x010fc20000010000 */
[----:B------:R-:W-:Y:S01]  /*15fc0*/  FADD.FTZ R66, R26, R11 ;  /* 0x0000000b1a427221 */ /* 0x000fe20000010000 */
[-C--:B-1----:R-:W-:Y:S01]  /*15fd0*/  MOV R35, R151.reuse ;  /* 0x0000009700237202 */ /* 0x082fe20000000f00 */
[--C-:B------:R-:W-:Y:S01]  /*15fe0*/  IMAD.MOV.U32 R25, RZ, RZ, R151.reuse ;  /* 0x000000ffff197224 */ /* 0x100fe200078e0097 */
[----:B------:R-:W-:Y:S01]  /*15ff0*/  MOV R29, R151 ;  /* 0x00000097001d7202 */ /* 0x000fe20000000f00 */
[----:B------:R-:W-:Y:S01]  /*16000*/  FADD.FTZ R81, R81, R66 ;  /* 0x0000004251517221 */ /* 0x000fe20000010000 */
[----:B------:R-:W-:Y:S01]  /*16010*/  IMAD.MOV.U32 R66, RZ, RZ, R151 ;  /* 0x000000ffff427224 */ /* 0x000fe200078e0097 */
[----:B------:R1:W4:Y:S01]  /*16020*/  MUFU.EX2 R58, R39 ;  /* 0x00000027003a7308 */ /* 0x0003220000000800 */
[----:B--2---:R-:W-:-:S01]  /*16030*/  FADD.FTZ R12, R56, R7 ;  /* 0x00000007380c7221 */ /* 0x004fc20000010000 */
[----:B------:R-:W-:Y:S01]  /*16040*/  FADD.FTZ R20, R28, R81 ;  /* 0x000000511c147221 */ /* 0x000fe20000010000 */
[----:B------:R-:W-:-:S05]  /*16050*/  IMAD.MOV.U32 R81, RZ, RZ, R151 ;  /* 0x000000ffff517224 */ /* 0x000fca00078e0097 */
[----:B------:R-:W2:Y:S01]  /*16060*/  MUFU.EX2 R41, R41 ;  /* 0x0000002900297308 */ /* 0x000ea20000000800 */
[----:B---3--:R-:W-:-:S01]  /*16070*/  FADD.FTZ R7, R37, R12 ;  /* 0x0000000c25077221 */ /* 0x008fc20000010000 */
[----:B-1----:R-:W-:-:S06]  /*16080*/  IMAD.MOV.U32 R39, RZ, RZ, R151 ;  /* 0x000000ffff277224 */ /* 0x002fcc00078e0097 */
[----:B------:R1:W3:Y:S01]  /*16090*/  MUFU.EX2 R60, R43 ;  /* 0x0000002b003c7308 */ /* 0x0002e20000000800 */
[----:B----4-:R-:W-:-:S01]  /*160a0*/  FADD.FTZ R12, R58, R7 ;  /* 0x000000073a0c7221 */ /* 0x010fc20000010000 */
[----:B------:R-:W-:Y:S01]  /*160b0*/  FADD.FTZ R7, R83, R20 ;  /* 0x0000001453077221 */ /* 0x000fe20000010000 */
[----:B------:R-:W-:Y:S01]  /*160c0*/  F2FP.SATFINITE.E4M3.F32.PACK_AB_MERGE_C R37, R58, R37, RZ ;  /* 0x000000253a25723e */ /* 0x000fe200048070ff */
[----:B------:R-:W-:Y:S02]  /*160d0*/  IMAD.MOV.U32 R58, RZ, RZ, R151 ;  /* 0x000000ffff3a7224 */ /* 0x000fe400078e0097 */
[----:B------:R-:W-:-:S01]  /*160e0*/  FADD.FTZ R26, R32, R7 ;  /* 0x00000007201a7221 */ /* 0x000fc20000010000 */
[----:B------:R-:W-:Y:S01]  /*160f0*/  F2FP.SATFINITE.E4M3.F32.PACK_AB_MERGE_C R227, R56, R33, R37 ;  /* 0x0000002138e3723e */ /* 0x000fe20004807025 */
[----:B------:R-:W4:Y:S01]  /*16100*/  MUFU.EX2 R45, R45 ;  /* 0x0000002d002d7308 */ /* 0x000f220000000800 */
[----:B--2---:R-:W-:-:S01]  /*16110*/  FADD.FTZ R5, R41, R12 ;  /* 0x0000000c29057221 */ /* 0x004fc20000010000 */
[----:B------:R-:W-:Y:S01]  /*16120*/  MOV R56, R151 ;  /* 0x0000009700387202 */ /* 0x000fe20000000f00 */
[----:B-1----:R-:W-:-:S02]  /*16130*/  IMAD.MOV.U32 R43, RZ, RZ, R151 ;  /* 0x000000ffff2b7224 */ /* 0x002fc400078e0097 */
[--C-:B------:R-:W-:Y:S02]  /*16140*/  IMAD.MOV.U32 R37, RZ, RZ, R151.reuse ;  /* 0x000000ffff257224 */ /* 0x100fe400078e0097 */
[----:B------:R-:W-:Y:S01]  /*16150*/  IMAD.MOV.U32 R33, RZ, RZ, R151 ;  /* 0x000000ffff217224 */ /* 0x000fe200078e0097 */
[----:B------:R-:W1:Y:S01]  /*16160*/  MUFU.EX2 R95, R95 ;  /* 0x0000005f005f7308 */ /* 0x000e620000000800 */
[----:B---3--:R-:W-:-:S07]  /*16170*/  FADD.FTZ R20, R60, R5 ;  /* 0x000000053c147221 */ /* 0x008fce0000010000 */
[----:B------:R2:W3:Y:S01]  /*16180*/  MUFU.EX2 R62, R47 ;  /* 0x0000002f003e7308 */ /* 0x0004e20000000800 */
[----:B----4-:R-:W-:-:S07]  /*16190*/  FADD.FTZ R5, R45, R20 ;  /* 0x000000142d057221 */ /* 0x010fce0000010000 */
[----:B------:R-:W4:Y:S01]  /*161a0*/  MUFU.EX2 R30, R30 ;  /* 0x0000001e001e7308 */ /* 0x000f220000000800 */
[C---:B-1----:R-:W-:Y:S01]  /*161b0*/  F2FP.SATFINITE.E4M3.F32.PACK_AB_MERGE_C R216, R95.reuse, R32, RZ ;  /* 0x000000205fd8723e */ /* 0x042fe200048070ff */
[----:B------:R-:W-:Y:S01]  /*161c0*/  FADD.FTZ R95, R95, R26 ;  /* 0x0000001a5f5f7221 */ /* 0x000fe20000010000 */
[-C--:B--2---:R-:W-:Y:S02]  /*161d0*/  MOV R47, R151.reuse ;  /* 0x00000097002f7202 */ /* 0x084fe40000000f00 */
[----:B------:R-:W-:Y:S01]  /*161e0*/  F2FP.SATFINITE.E4M3.F32.PACK_AB_MERGE_C R216, R83, R28, R216 ;  /* 0x0000001c53d8723e */ /* 0x000fe200048070d8 */
[----:B------:R-:W-:Y:S01]  /*161f0*/  IMAD.MOV.U32 R28, RZ, RZ, R151 ;  /* 0x000000ffff1c7224 */ /* 0x000fe200078e0097 */
[----:B------:R-:W-:Y:S01]  /*16200*/  MOV R83, R151 ;  /* 0x0000009700537202 */ /* 0x000fe20000000f00 */
[----:B------:R-:W1:Y:S01]  /*16210*/  MUFU.EX2 R49, R49 ;  /* 0x0000003100317308 */ /* 0x000e620000000800 */
[C---:B---3--:R-:W-:Y:S01]  /*16220*/  F2FP.SATFINITE.E4M3.F32.PACK_AB_MERGE_C R45, R62.reuse, R45, RZ ;  /* 0x0000002d3e2d723e */ /* 0x048fe200048070ff */
[----:B------:R-:W-:Y:S01]  /*16230*/  FADD.FTZ R62, R62, R5 ;  /* 0x000000053e3e7221 */ /* 0x000fe20000010000 */
[----:B------:R-:W-:-:S02]  /*16240*/  MOV R32, R151 ;  /* 0x0000009700207202 */ /* 0x000fc40000000f00 */
[----:B------:R-:W-:Y:S01]  /*16250*/  F2FP.SATFINITE.E4M3.F32.PACK_AB_MERGE_C R217, R60, R41, R45 ;  /* 0x000000293cd9723e */ /* 0x000fe2000480702d */
[----:B------:R-:W-:Y:S01]  /*16260*/  IMAD.MOV.U32 R60, RZ, RZ, R151 ;  /* 0x000000ffff3c7224 */ /* 0x000fe200078e0097 */
[----:B------:R-:W-:Y:S01]  /*16270*/  MOV R41, R151 ;  /* 0x0000009700297202 */ /* 0x000fe20000000f00 */
[----:B------:R-:W2:Y:S01]  /*16280*/  MUFU.EX2 R57, R57 ;  /* 0x0000003900397308 */ /* 0x000ea20000000800 */
[----:B----4-:R-:W-:-:S01]  /*16290*/  FADD.FTZ R6, R30, R95 ;  /* 0x0000005f1e067221 */ /* 0x010fc20000010000 */
[-C--:B------:R-:W-:Y:S01]  /*162a0*/  MOV R95, R151.reuse ;  /* 0x00000097005f7202 */ /* 0x080fe20000000f00 */
[----:B------:R-:W-:Y:S01]  /*162b0*/  IMAD.MOV.U32 R45, RZ, RZ, R151 ;  /* 0x000000ffff2d7224 */ /* 0x000fe200078e0097 */
[----:B------:R-:W-:-:S04]  /*162c0*/  MOV R26, R151 ;  /* 0x00000097001a7202 */ /* 0x000fc80000000f00 */
[----:B0-----:R0:W3:Y:S01]  /*162d0*/  MUFU.EX2 R0, R51 ;  /* 0x0000003300007308 */ /* 0x0010e20000000800 */
[----:B-1----:R-:W-:-:S01]  /*162e0*/  FADD.FTZ R5, R49, R62 ;  /* 0x0000003e31057221 */ /* 0x002fc20000010000 */
[----:B------:R-:W-:-:S06]  /*162f0*/  MOV R62, R151 ;  /* 0x00000097003e7202 */ /* 0x000fcc0000000f00 */
[----:B------:R-:W1:Y:S01]  /*16300*/  MUFU.EX2 R34, R34 ;  /* 0x0000002200227308 */ /* 0x000e620000000800 */
[----:B--2---:R-:W-:-:S01]  /*16310*/  FADD.FTZ R7, R57, R6 ;  /* 0x0000000639077221 */ /* 0x004fc20000010000 */
[----:B0-----:R-:W-:-:S06]  /*16320*/  IMAD.MOV.U32 R51, RZ, RZ, R151 ;  /* 0x000000ffff337224 */ /* 0x001fcc00078e0097 */
[----:B------:R-:W0:Y:S01]  /*16330*/  MUFU.EX2 R53, R53 ;  /* 0x0000003500357308 */ /* 0x000e220000000800 */
[----:B---3--:R-:W-:-:S07]  /*16340*/  FADD.FTZ R10, R0, R5 ;  /* 0x00000005000a7221 */ /* 0x008fce0000010000 */
[----:B------:R-:W2:Y:S01]  /*16350*/  MUFU.EX2 R85, R85 ;  /* 0x0000005500557308 */ /* 0x000ea20000000800 */
[----:B-1----:R-:W-:-:S07]  /*16360*/  FADD.FTZ R14, R34, R7 ;  /* 0x00000007220e7221 */ /* 0x002fce0000010000 */
[----:B------:R1:W3:Y:S01]  /*16370*/  MUFU.EX2 R64, R55 ;  /* 0x0000003700407308 */ /* 0x0002e20000000800 */
[----:B0-----:R-:W-:-:S07]  /*16380*/  FADD.FTZ R5, R53, R10 ;  /* 0x0000000a35057221 */ /* 0x001fce0000010000 */
[----:B------:R-:W-:Y:S01]  /*16390*/  MUFU.EX2 R38, R38 ;  /* 0x0000002600267308 */ /* 0x000fe20000000800 */
[C---:B--2---:R-:W-:Y:S01]  /*163a0*/  F2FP.SATFINITE.E4M3.F32.PACK_AB_MERGE_C R218, R85.reuse, R34, RZ ;  /* 0x0000002255da723e */ /* 0x044fe200048070ff */
[----:B------:R-:W-:Y:S01]  /*163b0*/  FADD.FTZ R85, R85, R14 ;  /* 0x0000000e55557221 */ /* 0x000fe20000010000 */
[--C-:B-1----:R-:W-:Y:S02]  /*163c0*/  IMAD.MOV.U32 R55, RZ, RZ, R151.reuse ;  /* 0x000000ffff377224 */ /* 0x102fe400078e0097 */
[----:B------:R-:W-:Y:S01]  /*163d0*/  F2FP.SATFINITE.E4M3.F32.PACK_AB_MERGE_C R218, R57, R30, R218 ;  /* 0x0000001e39da723e */ /* 0x000fe200048070da */
[----:B------:R-:W-:Y:S02]  /*163e0*/  IMAD.MOV.U32 R57, RZ, RZ, R151 ;  /* 0x000000ffff397224 */ /* 0x000fe400078e0097 */
[----:B------:R-:W0:Y:S01]  /*163f0*/  MUFU.EX2 R89, R89 ;  /* 0x0000005900597308 */ /* 0x000e220000000800 */
[C---:B---3--:R-:W-:Y:S01]  /*16400*/  F2FP.SATFINITE.E4M3.F32.PACK_AB_MERGE_C R53, R64.reuse, R53, RZ ;  /* 0x000000354035723e */ /* 0x048fe200048070ff */
[----:B------:R-:W-:Y:S01]  /*16410*/  FADD.FTZ R64, R64, R5 ;  /* 0x0000000540407221 */ /* 0x000fe20000010000 */
[----:B------:R-:W-:-:S02]  /*16420*/  IMAD.MOV.U32 R34, RZ, RZ, R151 ;  /* 0x000000ffff227224 */ /* 0x000fc400078e0097 */
[----:B------:R-:W-:Y:S01]  /*16430*/  F2FP.SATFINITE.E4M3.F32.PACK_AB_MERGE_C R219, R0, R49, R53 ;  /* 0x0000003100db723e */ /* 0x000fe20004807035 */
[--C-:B------:R-:W-:Y:S01]  /*16440*/  IMAD.MOV.U32 R49, RZ, RZ, R151.reuse ;  /* 0x000000ffff317224 */ /* 0x100fe200078e0097 */
[----:B------:R-:W-:Y:S01]  /*16450*/  MOV R53, R151 ;  /* 0x0000009700357202 */ /* 0x000fe20000000f00 */
[----:B------:R-:W1:Y:S01]  /*16460*/  MUFU.EX2 R36, R36 ;  /* 0x0000002400247308 */ /* 0x000e620000000800 */
[----:B------:R-:W-:-:S07]  /*16470*/  IMAD.MOV.U32 R30, RZ, RZ, R151 ;  /* 0x000000ffff1e7224 */ /* 0x000fce00078e0097 */
[----:B------:R-:W2:Y:S01]  /*16480*/  MUFU.EX2 R59, R59 ;  /* 0x0000003b003b7308 */ /* 0x000ea20000000800 */
[----:B0-----:R-:W-:-:S07]  /*16490*/  F2FP.SATFINITE.E4M3.F32.PACK_AB_MERGE_C R220, R89, R38, RZ ;  /* 0x0000002659dc723e */ /* 0x001fce00048070ff */
[----:B------:R-:W0:Y:S01]  /*164a0*/  MUFU.EX2 R87, R87 ;  /* 0x0000005700577308 */ /* 0x000e220000000800 */
[----:B-1----:R-:W-:-:S01]  /*164b0*/  FADD.FTZ R10, R36, R85 ;  /* 0x00000055240a7221 */ /* 0x002fc20000010000 */
[----:B------:R-:W-:-:S06]  /*164c0*/  IMAD.MOV.U32 R85, RZ, RZ, R151 ;  /* 0x000000ffff557224 */ /* 0x000fcc00078e0097 */
[----:B------:R1:W3:Y:S01]  /*164d0*/  MUFU.EX2 R8, R61 ;  /* 0x0000003d00087308 */ /* 0x0002e20000000800 */
[----:B--2---:R-:W-:-:S01]  /*164e0*/  FADD.FTZ R5, R59, R64 ;  /* 0x000000403b057221 */ /* 0x004fc20000010000 */
[----:B------:R-:W-:-:S06]  /*164f0*/  IMAD.MOV.U32 R64, RZ, RZ, R151 ;  /* 0x000000ffff407224 */ /* 0x000fcc00078e0097 */
[----:B------:R-:W2:Y:S01]  /*16500*/  MUFU.EX2 R63, R63 ;  /* 0x0000003f003f7308 */ /* 0x000ea20000000800 */
[C---:B0-----:R-:W-:Y:S01]  /*16510*/  F2FP.SATFINITE.E4M3.F32.PACK_AB_MERGE_C R220, R87.reuse, R36, R220 ;  /* 0x0000002457dc723e */ /* 0x041fe200048070dc */
[----:B------:R-:W-:Y:S01]  /*16520*/  FADD.FTZ R87, R87, R10 ;  /* 0x0000000a57577221 */ /* 0x000fe20000010000 */
[--C-:B-1----:R-:W-:Y:S02]  /*16530*/  IMAD.MOV.U32 R61, RZ, RZ, R151.reuse ;  /* 0x000000ffff3d7224 */ /* 0x102fe400078e0097 */
[----:B------:R-:W-:Y:S02]  /*16540*/  IMAD.MOV.U32 R36, RZ, RZ, R151 ;  /* 0x000000ffff247224 */ /* 0x000fe400078e0097 */
[----:B------:R-:W-:-:S01]  /*16550*/  FADD.FTZ R38, R38, R87 ;  /* 0x0000005726267221 */ /* 0x000fc20000010000 */
[----:B------:R-:W-:Y:S01]  /*16560*/  IMAD.MOV.U32 R87, RZ, RZ, R151 ;  /* 0x000000ffff577224 */ /* 0x000fe200078e0097 */
[----:B------:R0:W1:Y:S01]  /*16570*/  MUFU.EX2 R12, R65 ;  /* 0x00000041000c7308 */ /* 0x0000620000000800 */
[----:B---3--:R-:W-:-:S01]  /*16580*/  FADD.FTZ R4, R8, R5 ;  /* 0x0000000508047221 */ /* 0x008fc20000010000 */
[----:B------:R-:W-:Y:S01]  /*16590*/  FADD.FTZ R89, R89, R38 ;  /* 0x0000002659597221 */ /* 0x000fe20000010000 */
[----:B------:R-:W-:-:S05]  /*165a0*/  MOV R38, R151 ;  /* 0x0000009700267202 */ /* 0x000fca0000000f00 */
[----:B------:R-:W-:Y:S01]  /*165b0*/  MUFU.EX2 R42, R42 ;  /* 0x0000002a002a7308 */ /* 0x000fe20000000800 */
[----:B--2---:R-:W-:-:S01]  /*165c0*/  FADD.FTZ R3, R63, R4 ;  /* 0x000000043f037221 */ /* 0x004fc20000010000 */
[----:B0-----:R-:W-:-:S06]  /*165d0*/  MOV R65, R151 ;  /* 0x0000009700417202 */ /* 0x001fcc0000000f00 */
[----:B------:R-:W0:Y:S01]  /*165e0*/  MUFU.EX2 R93, R93 ;  /* 0x0000005d005d7308 */ /* 0x000e220000000800 */
[C---:B-1----:R-:W-:Y:S01]  /*165f0*/  F2FP.SATFINITE.E4M3.F32.PACK_AB_MERGE_C R63, R12.reuse, R63, RZ ;  /* 0x0000003f0c3f723e */ /* 0x042fe200048070ff */
[----:B------:R-:W-:-:S03]  /*16600*/  FADD.FTZ R12, R12, R3 ;  /* 0x000000030c0c7221 */ /* 0x000fc60000010000 */
[----:B------:R-:W-:Y:S01]  /*16610*/  F2FP.SATFINITE.E4M3.F32.PACK_AB_MERGE_C R221, R8, R59, R63 ;  /* 0x0000003b08dd723e */ /* 0x000fe2000480703f */
[----:B------:R-:W-:Y:S01]  /*16620*/  IMAD.MOV.U32 R63, RZ, RZ, R151 ;  /* 0x000000ffff3f7224 */ /* 0x000fe200078e0097 */
[----:B------:R-:W-:Y:S01]  /*16630*/  MOV R59, R151 ;  /* 0x00000097003b7202 */ /* 0x000fe20000000f00 */
[----:B------:R-:W1:Y:S08]  /*16640*/  MUFU.EX2 R40, R40 ;  /* 0x0000002800287308 */ /* 0x000e700000000800 */
[----:B------:R-:W2:Y:S01]  /*16650*/  MUFU.EX2 R97, R97 ;  /* 0x0000006100617308 */ /* 0x000ea20000000800 */
[----:B0-----:R-:W-:-:S07]  /*16660*/  F2FP.SATFINITE.E4M3.F32.PACK_AB_MERGE_C R5, R93, R42, RZ ;  /* 0x0000002a5d05723e */ /* 0x001fce00048070ff */
[----:B------:R0:W3:Y:S01]  /*16670*/  MUFU.EX2 R91, R143 ;  /* 0x0000008f005b7308 */ /* 0x0000e20000000800 */
[----:B-1----:R-:W-:-:S01]  /*16680*/  FADD.FTZ R4, R40, R89 ;  /* 0x0000005928047221 */ /* 0x002fc20000010000 */
[----:B------:R-:W-:-:S06]  /*16690*/  MOV R89, R151 ;  /* 0x0000009700597202 */ /* 0x000fcc0000000f00 */
[----:B------:R1:W4:Y:S01]  /*166a0*/  MUFU.EX2 R6, R99 ;  /* 0x0000006300067308 */ /* 0x0003220000000800 */
[----:B--2---:R-:W-:-:S01]  /*166b0*/  FADD.FTZ R3, R97, R12 ;  /* 0x0000000c61037221 */ /* 0x004fc20000010000 */
[----:B0-----:R-:W-:-:S06]  /*166c0*/  MOV R143, R151 ;  /* 0x00000097008f7202 */ /* 0x001fcc0000000f00 */
[----:B------:R-:W0:Y:S01]  /*166d0*/  MUFU.EX2 R101, R101 ;  /* 0x0000006500657308 */ /* 0x000e220000000800 */
[C---:B---3--:R-:W-:Y:S01]  /*166e0*/  F2FP.SATFINITE.E4M3.F32.PACK_AB_MERGE_C R222, R91.reuse, R40, R5 ;  /* 0x000000285bde723e */ /* 0x048fe20004807005 */
[----:B------:R-:W-:Y:S01]  /*166f0*/  FADD.FTZ R91, R91, R4 ;  /* 0x000000045b5b7221 */ /* 0x000fe20000010000 */
[--C-:B-1----:R-:W-:Y:S02]  /*16700*/  IMAD.MOV.U32 R99, RZ, RZ, R151.reuse ;  /* 0x000000ffff637224 */ /* 0x102fe400078e0097 */
[----:B------:R-:W-:Y:S02]  /*16710*/  IMAD.MOV.U32 R40, RZ, RZ, R151 ;  /* 0x000000ffff287224 */ /* 0x000fe400078e0097 */
[----:B------:R-:W-:-:S01]  /*16720*/  FADD.FTZ R0, R42, R91 ;  /* 0x0000005b2a007221 */ /* 0x000fc20000010000 */
[----:B------:R-:W-:Y:S01]  /*16730*/  IMAD.MOV.U32 R91, RZ, RZ, R151 ;  /* 0x000000ffff5b7224 */ /* 0x000fe200078e0097 */
[----:B------:R-:W1:Y:S01]  /*16740*/  MUFU.EX2 R46, R46 ;  /* 0x0000002e002e7308 */ /* 0x000e620000000800 */
[----:B----4-:R-:W-:-:S01]  /*16750*/  FADD.FTZ R4, R6, R3 ;  /* 0x0000000306047221 */ /* 0x010fc20000010000 */
[----:B------:R-:W-:Y:S01]  /*16760*/  FADD.FTZ R0, R93, R0 ;  /* 0x000000005d007221 */ /* 0x000fe20000010000 */
[----:B------:R-:W-:-:S02]  /*16770*/  IMAD.MOV.U32 R93, RZ, RZ, R151 ;  /* 0x000000ffff5d7224 */ /* 0x000fc400078e0097 */
[----:B------:R-:W-:Y:S02]  /*16780*/  IMAD.MOV.U32 R42, RZ, RZ, R151 ;  /* 0x000000ffff2a7224 */ /* 0x000fe400078e0097 */
[----:B0-----:R-:W-:-:S01]  /*16790*/  FADD.FTZ R3, R101, R4 ;  /* 0x0000000465037221 */ /* 0x001fc20000010000 */
[----:B-1----:R-:W-:-:S03]  /*167a0*/  F2FP.SATFINITE.E4M3.F32.PACK_AB_MERGE_C R5, R46, R101, RZ ;  /* 0x000000652e05723e */ /* 0x002fc600048070ff */
[----:B------:R-:W-:Y:S01]  /*167b0*/  FADD.FTZ R3, R46, R3 ;  /* 0x000000032e037221 */ /* 0x000fe20000010000 */
[----:B------:R-:W-:Y:S01]  /*167c0*/  MOV R101, R151 ;  /* 0x0000009700657202 */ /* 0x000fe20000000f00 */
[----:B------:R-:W-:Y:S01]  /*167d0*/  IMAD.MOV.U32 R46, RZ, RZ, R151 ;  /* 0x000000ffff2e7224 */ /* 0x000fe200078e0097 */
[----:B------:R-:W-:Y:S01]  /*167e0*/  F2FP.SATFINITE.E4M3.F32.PACK_AB_MERGE_C R223, R6, R97, R5 ;  /* 0x0000006106df723e */ /* 0x000fe20004807005 */
[----:B------:R-:W-:Y:S01]  /*167f0*/  IMAD.MOV.U32 R97, RZ, RZ, R151 ;  /* 0x000000ffff617224 */ /* 0x000fe200078e0097 */
[----:B------:R-:W-:Y:S06]  /*16800*/  @!P2 BRA `(.L_x_433) ;  /* 0x00000030003ca947 */ /* 0x000fec0003800000 */
[----:B------:R0:W5:Y:S01]  /*16810*/  LDL.LU R4, [R1] ;  /* 0x0000000001047983 */ /* 0x0001620000300800 */
[----:B------:R-:W-:Y:S01]  /*16820*/  IADD3 R8, R153, -0x2, RZ ;  /* 0xfffffffe99087810 */ /* 0x000fe20007ffe0ff */
[----:B------:R-:W-:Y:S01]  /*16830*/  IMAD.MOV.U32 R9, RZ, RZ, R200 ;  /* 0x000000ffff097224 */ /* 0x000fe200078e00c8 */
[----:B------:R-:W-:Y:S01]  /*16840*/  MOV R11, R152 ;  /* 0x00000098000b7202 */ /* 0x000fe20000000f00 */
[----:B------:R-:W-:Y:S01]  /*16850*/  IMAD.MOV.U32 R10, RZ, RZ, R167 ;  /* 0x000000ffff0a7224 */ /* 0x000fe200078e00a7 */
        /* <DEDUP_REMOVED lines=63> */
[----:B0-----:R-:W-:-:S07]  /*16c50*/  CS2R R24, SRZ ;  /* 0x0000000000187805 */ /* 0x001fce000001ff00 */
.L_x_444:
[----:B------:R-:W2:Y:S01]  /*16c60*/  LDL R6, [R1+0x8] ;  /* 0x0000080001067983 */ /* 0x000ea20000100800 */
[----:B------:R-:W-:Y:S01]  /*16c70*/  ISETP.NE.AND P1, PT, R11, 0x1, PT ;  /* 0x000000010b00780c */ /* 0x000fe20003f25270 */
[----:B------:R-:W-:Y:S05]  /*16c80*/  YIELD ;  /* 0x0000000000007946 */ /* 0x000fea0003800000 */
[----:B------:R-:W-:-:S04]  /*16c90*/  SEL R5, RZ, 0x1, P1 ;  /* 0x00000001ff057807 */ /* 0x000fc80000800000 */
[----:B-----5:R-:W-:-:S05]  /*16ca0*/  LOP3.LUT R7, R4, R5, RZ, 0x3c, !PT ;  /* 0x0000000504077212 */ /* 0x020fca00078e3cff */
[----:B------:R0:W-:Y:S01]  /*16cb0*/  STL [R1], R7 ;  /* 0x0000000701007387 */ /* 0x0001e20000100800 */
[----:B--2---:R-:W-:-:S13]  /*16cc0*/  ISETP.NE.AND P1, PT, R6, RZ, PT ;  /* 0x000000ff0600720c */ /* 0x004fda0003f25270 */
[----:B0-----:R-:W-:Y:S05]  /*16cd0*/  @P1 BRA `(.L_x_434) ;  /* 0x00000000003c1947 */ /* 0x001fea0003800000 */
[----:B------:R-:W-:Y:S05]  /*16ce0*/  @!P0 BRA `(.L_x_435) ;  /* 0x0000000000048947 */ /* 0x000fea0003800000 */
[----:B------:R-:W-:Y:S01]  /*16cf0*/  BPT.TRAP 0x1 ;  /* 0x000000040000795c */ /* 0x000fe20000300000 */
.L_x_435:
[----:B------:R-:W-:-:S05]  /*16d00*/  VIADD R5, R11, 0x1 ;  /* 0x000000010b057836 */ /* 0x000fca0000000000 */
[----:B------:R-:W-:-:S04]  /*16d10*/  ISETP.NE.AND P2, PT, R5, 0x2, PT ;  /* 0x000000020500780c */ /* 0x000fc80003f45270 */
[----:B------:R-:W-:Y:S02]  /*16d20*/  SEL R6, R5, RZ, P2 ;  /* 0x000000ff05067207 */ /* 0x000fe40001000000 */
[----:B------:R-:W-:-:S03]  /*16d30*/  SHF.L.U32 R5, R7, 0x1f, RZ ;  /* 0x0000001f07057819 */ /* 0x000fc600000006ff */
[----:B------:R-:W-:-:S04]  /*16d40*/  IMAD R6, R6, 0x8, R19 ;  /* 0x0000000806067824 */ /* 0x000fc800078e0213 */
[----:B------:R0:W1:Y:S01]  /*16d50*/  SYNCS.PHASECHK.TRANS64.TRYWAIT P2, [R6+URZ+0x38830], R5 ;  /* 0x03883005060075a7 */ /* 0x000062000804017f */
[----:B------:R-:W-:Y:S05]  /*16d60*/  @!P0 BRA `(.L_x_436) ;  /* 0x0000000000048947 */ /* 0x000fea0003800000 */
[----:B------:R-:W-:Y:S01]  /*16d70*/  BPT.TRAP 0x1 ;  /* 0x000000040000795c */ /* 0x000fe20000300000 */
.L_x_436:
[----:B------:R-:W-:Y:S04]  /*16d80*/  BSSY B0, `(.L_x_434) ;  /* 0x0000004000007945 */ /* 0x000fe80003800000 */
[----:B-1----:R-:W-:Y:S05]  /*16d90*/  @P2 BRA `(.L_x_437) ;  /* 0x0000000000082947 */ /* 0x002fea0003800000 */
[----:B------:R-:W1:Y:S02]  /*16da0*/  SYNCS.PHASECHK.TRANS64.TRYWAIT P2, [R6+URZ+0x38830], R5 ;  /* 0x03883005060075a7 */ /* 0x000e64000804017f */
[----:B-1----:R-:W-:Y:S05]  /*16db0*/  @!P2 BRA `(.L_x_438) ;  /* 0x000000e00038a947 */ /* 0x002fea0003800000 */
.L_x_437:
[----:B------:R-:W-:Y:S05]  /*16dc0*/  BSYNC B0 ;  /* 0x0000000000007941 */ /* 0x000fea0003800000 */
.L_x_434:
[----:B01----:R-:W0:Y:S01]  /*16dd0*/  S2R R5, SR_TID.X ;  /* 0x0000000000057919 */ /* 0x003e220000002100 */
[----:B------:R-:W-:Y:S01]  /*16de0*/  IADD3 R12, R11, 0x1, RZ ;  /* 0x000000010b0c7810 */ /* 0x000fe20007ffe0ff */
[----:B------:R-:W-:Y:S05]  /*16df0*/  WARPSYNC.ALL ;  /* 0x0000000000007948 */ /* 0x000fea0003800000 */
[C---:B------:R-:W-:Y:S01]  /*16e00*/  ISETP.NE.AND P2, PT, R12.reuse, 0x2, PT ;  /* 0x000000020c00780c */ /* 0x040fe20003f45270 */
[----:B------:R-:W-:Y:S02]  /*16e10*/  IMAD.MOV.U32 R7, RZ, RZ, 0x40000040 ;  /* 0x40000040ff077424 */ /* 0x000fe400078e00ff */
[----:B------:R-:W-:Y:S01]  /*16e20*/  IMAD.MOV.U32 R153, RZ, RZ, 0x40000040 ;  /* 0x40000040ff997424 */ /* 0x000fe200078e00ff */
[----:B------:R-:W-:Y:S01]  /*16e30*/  SEL R12, R12, RZ, P2 ;  /* 0x000000ff0c0c7207 */ /* 0x000fe20001000000 */
[----:B------:R-:W-:Y:S01]  /*16e40*/  IMAD.MOV.U32 R15, RZ, RZ, 0x40000040 ;  /* 0x40000040ff0f7424 */ /* 0x000fe200078e00ff */
[----:B------:R-:W-:Y:S01]  /*16e50*/  R2UR UR15, R7 ;  /* 0x00000000070f72ca */ /* 0x000fe200000e0000 */
[----:B------:R-:W-:Y:S01]  /*16e60*/  IMAD.MOV.U32 R21, RZ, RZ, 0x40000040 ;  /* 0x40000040ff157424 */ /* 0x000fe200078e00ff */
[C---:B------:R-:W-:Y:S01]  /*16e70*/  R2UR UR19, R153.reuse ;  /* 0x00000000991372ca */ /* 0x040fe200000e0000 */
[----:B------:R-:W-:Y:S01]  /*16e80*/  IMAD R6, R12, 0x800, R13 ;  /* 0x000008000c067824 */ /* 0x000fe200078e020d */
[----:B------:R-:W-:-:S02]  /*16e90*/  R2UR UR31, R153 ;  /* 0x00000000991f72ca */ /* 0x000fc400000e0000 */
[----:B------:R-:W-:Y:S01]  /*16ea0*/  R2UR UR11, R15 ;  /* 0x000000000f0b72ca */ /* 0x000fe200000e0000 */
[C---:B------:R-:W-:Y:S01]  /*16eb0*/  VIADD R20, R6.reuse, 0x4 ;  /* 0x0000000406147836 */ /* 0x040fe20000000000 */
[C---:B------:R-:W-:Y:S02]  /*16ec0*/  IADD3 R152, R6.reuse, 0x6, RZ ;  /* 0x0000000606987810 */ /* 0x040fe40007ffe0ff */
[----:B------:R-:W-:Y:S02]  /*16ed0*/  R2UR UR14, R6 ;  /* 0x00000000060e72ca */ /* 0x000fe400000e0000 */
[----:B------:R-:W-:Y:S02]  /*16ee0*/  R2UR UR18, R152 ;  /* 0x00000000981272ca */ /* 0x000fe400000e0000 */
[C---:B------:R-:W-:Y:S02]  /*16ef0*/  IADD3 R152, R6.reuse, 0x404, RZ ;  /* 0x0000040406987810 */ /* 0x040fe40007ffe0ff */
[----:B------:R-:W-:-:S02]  /*16f00*/  IADD3 R14, R6, 0x2, RZ ;  /* 0x00000002060e7810 */ /* 0x000fc40007ffe0ff */
[----:B------:R-:W-:Y:S02]  /*16f10*/  R2UR UR30, R152 ;  /* 0x00000000981e72ca */ /* 0x000fe400000e0000 */
[----:B0-----:R-:W-:Y:S02]  /*16f20*/  SHF.R.U32.HI R5, RZ, 0x7, R5 ;  /* 0x00000007ff057819 */ /* 0x001fe40000011605 */
[----:B------:R-:W-:Y:S02]  /*16f30*/  R2UR UR10, R14 ;  /* 0x000000000e0a72ca */ /* 0x000fe400000e0000 */
[----:B------:R-:W-:Y:S01]  /*16f40*/  R2UR UR6, R20 ;  /* 0x00000000140672ca */ /* 0x000fe200000e0000 */
[----:B------:R-:W-:Y:S01]  /*16f50*/  VIADD R5, R5, 0x8 ;  /* 0x0000000805057836 */ /* 0x000fe20000000000 */
[----:B------:R-:W-:Y:S01]  /*16f60*/  R2UR UR7, R21 ;  /* 0x00000000150772ca */ /* 0x000fe200000e0000 */
[C---:B------:R-:W-:Y:S01]  /*16f70*/  VIADD R20, R6.reuse, 0x402 ;  /* 0x0000040206147836 */ /* 0x040fe20000000000 */
[C---:B------:R-:W-:Y:S01]  /*16f80*/  IADD3 R14, R6.reuse, 0x400, RZ ;  /* 0x00000400060e7810 */ /* 0x040fe20007ffe0ff */
[----:B------:R-:W-:Y:S01]  /*16f90*/  VIADD R6, R6, 0x406 ;  /* 0x0000040606067836 */ /* 0x000fe20000000000 */
[----:B------:R0:W-:Y:S01]  /*16fa0*/  BAR.SYNC.DEFER_BLOCKING R5, 0x100 ;  /* 0x000400050000751d */ /* 0x0001e20000010000 */
[----:B------:R-:W-:-:S02]  /*16fb0*/  R2UR UR23, R15 ;  /* 0x000000000f1772ca */ /* 0x000fc400000e0000 */
[----:B------:R-:W-:Y:S02]  /*16fc0*/  R2UR UR22, R14 ;  /* 0x000000000e1672ca */ /* 0x000fe400000e0000 */
[----:B------:R-:W-:Y:S02]  /*16fd0*/  R2UR UR26, R20 ;  /* 0x00000000141a72ca */ /* 0x000fe400000e0000 */
[----:B------:R-:W-:Y:S02]  /*16fe0*/  R2UR UR27, R21 ;  /* 0x00000000151b72ca */ /* 0x000fe400000e0000 */
[----:B------:R-:W-:Y:S02]  /*16ff0*/  R2UR UR34, R6 ;  /* 0x00000000062272ca */ /* 0x000fe400000e0000 */
[----:B------:R-:W-:Y:S01]  /*17000*/  R2UR UR35, R7 ;  /* 0x00000000072372ca */ /* 0x000fe200000e0000 */
[----:B------:R-:W-:-:S06]  /*17010*/  WARPGROUP.ARRIVE ;  /* 0x00000000000079c5 */ /* 0x000fcc0000000000 */
        /* <DEDUP_REMOVED lines=26> */
.L_x_440:
[----:B------:R-:W-:Y:S01]  /*171c0*/  SHF.L.U32 R4, R4, 0x1f, RZ ;  /* 0x0000001f04047819 */ /* 0x000fe200000006ff */
[----:B------:R-:W-:-:S04]  /*171d0*/  IMAD R5, R11, 0x8, R19 ;  /* 0x000000080b057824 */ /* 0x000fc800078e0213 */
[----:B------:R0:W1:Y:S01]  /*171e0*/  SYNCS.PHASECHK.TRANS64.TRYWAIT P1, [R5+URZ+0x38850], R4 ;  /* 0x03885004050075a7 */ /* 0x000062000802017f */
[----:B------:R-:W-:Y:S05]  /*171f0*/  @!P0 BRA `(.L_x_441) ;  /* 0x0000000000048947 */ /* 0x000fea0003800000 */
[----:B------:R-:W-:Y:S01]  /*17200*/  BPT.TRAP 0x1 ;  /* 0x000000040000795c */ /* 0x000fe20000300000 */
.L_x_441:
[----:B-1----:R-:W-:Y:S05]  /*17210*/  @P1 BRA `(.L_x_439) ;  /* 0x0000000000081947 */ /* 0x002fea0003800000 */
[----:B------:R-:W1:Y:S02]  /*17220*/  SYNCS.PHASECHK.TRANS64.TRYWAIT P1, [R5+URZ+0x38850], R4 ;  /* 0x03885004050075a7 */ /* 0x000e64000802017f */
[----:B-1----:R-:W-:Y:S05]  /*17230*/  @!P1 BRA `(.L_x_442) ;  /* 0x000000dc002c9947 */ /* 0x002fea0003800000 */
.L_x_439:
[----:B01----:R-:W-:Y:S01]  /*17240*/  IADD3 R4, R19, 0x400, RZ ;  /* 0x0000040013047810 */ /* 0x003fe20007ffe0ff */
[----:B------:R-:W-:Y:S01]  /*17250*/  IMAD.MOV.U32 R5, RZ, RZ, 0x40000040 ;  /* 0x40000040ff057424 */ /* 0x000fe200078e00ff */
[----:B------:R-:W-:Y:S05]  /*17260*/  WARPSYNC.ALL ;  /* 0x0000000000007948 */ /* 0x000fea0003800000 */
[----:B------:R-:W-:Y:S01]  /*17270*/  SHF.R.U32.HI R4, RZ, 0x4, R4 ;  /* 0x00000004ff047819 */ /* 0x000fe20000011604 */
[----:B------:R-:W-:Y:S01]  /*17280*/  WARPGROUP.ARRIVE ;  /* 0x00000000000079c5 */ /* 0x000fe20000000000 */
[----:B------:R-:W-:Y:S01]  /*17290*/  R2UR UR7, R5 ;  /* 0x00000000050772ca */ /* 0x000fe200000e0000 */
[----:B------:R-:W-:Y:S01]  /*172a0*/  IMAD.MOV.U32 R7, RZ, RZ, 0x40000040 ;  /* 0x40000040ff077424 */ /* 0x000fe200078e00ff */
[----:B------:R-:W-:Y:S01]  /*172b0*/  LOP3.LUT R4, R4, 0x3fff, RZ, 0xc0, !PT ;  /* 0x00003fff04047812 */ /* 0x000fe200078ec0ff */
[C---:B------:R-:W-:Y:S01]  /*172c0*/  FMUL.FTZ R5, R2.reuse, R152 ;  /* 0x0000009802057220 */ /* 0x040fe20000410000 */
[C---:B------:R-:W-:Y:S01]  /*172d0*/  FMUL.FTZ R15, R2.reuse, R156 ;  /* 0x0000009c020f7220 */ /* 0x040fe20000410000 */
[----:B------:R-:W-:Y:S01]  /*172e0*/  FMUL.FTZ R14, R2, R155 ;  /* 0x0000009b020e7220 */ /* 0x000fe20000410000 */
[----:B------:R-:W-:Y:S01]  /*172f0*/  LOP3.LUT R4, R4, 0x10000, RZ, 0xfc, !PT ;  /* 0x0001000004047812 */ /* 0x000fe200078efcff */
[C---:B------:R-:W-:Y:S01]  /*17300*/  FMUL.FTZ R20, R2.reuse, R157 ;  /* 0x0000009d02147220 */ /* 0x040fe20000410000 */
[C---:B------:R-:W-:Y:S01]  /*17310*/  FMUL.FTZ R21, R2.reuse, R158 ;  /* 0x0000009e02157220 */ /* 0x040fe20000410000 */
[----:B------:R-:W0:Y:S01]  /*17320*/  MUFU.TANH R5, R5 ;  /* 0x0000000500057308 */ /* 0x000e220000002400 */
[----:B------:R-:W-:Y:S01]  /*17330*/  FMUL.FTZ R152, R2, R159 ;  /* 0x0000009f02987220 */ /* 0x000fe20000410000 */
[----:B------:R-:W-:-:S02]  /*17340*/  IMAD R4, R11, 0x800, R4 ;  /* 0x000008000b047824 */ /* 0x000fc400078e0204 */
[C---:B------:R-:W-:Y:S01]  /*17350*/  FMUL.FTZ R155, R2.reuse, R162 ;  /* 0x000000a2029b7220 */ /* 0x040fe20000410000 */
[C---:B------:R-:W-:Y:S01]  /*17360*/  FMUL.FTZ R157, R2.reuse, R164 ;  /* 0x000000a4029d7220 */ /* 0x040fe20000410000 */
[C---:B------:R-:W-:Y:S01]  /*17370*/  FMUL.FTZ R156, R2.reuse, R163 ;  /* 0x000000a3029c7220 */ /* 0x040fe20000410000 */
[----:B------:R-:W-:Y:S01]  /*17380*/  FMUL.FTZ R158, R2, R165 ;  /* 0x000000a5029e7220 */ /* 0x000fe20000410000 */
[C---:B------:R-:W-:Y:S01]  /*17390*/  R2UR UR6, R4.reuse ;  /* 0x00000000040672ca */ /* 0x040fe200000e0000 */
[----:B------:R-:W-:Y:S01]  /*173a0*/  MUFU.TANH R15, R15 ;  /* 0x0000000f000f7308 */ /* 0x000fe20000002400 */
[----:B------:R-:W-:Y:S01]  /*173b0*/  IADD3 R6, R4, 0x2, RZ ;  /* 0x0000000204067810 */ /* 0x000fe20007ffe0ff */
        /* <DEDUP_REMOVED lines=9> */
[----:B------:R-:W-:Y:S01]  /*17450*/  FMUL.FTZ R172, R2, R177 ;  /* 0x000000b102ac7220 */ /* 0x000fe20000410000 */
[----:B------:R-:W-:Y:S01]  /*17460*/  QGMMA.64x256x32.F32.E4M3.E4M3 R24, R228, gdesc[UR4], R24, gsb0 ;  /* 0x03e00004e4187df3 */ /* 0x000fe20008000818 */
[----:B------:R-:W-:Y:S01]  /*17470*/  R2UR UR6, R6 ;  /* 0x00000000060672ca */ /* 0x000fe200000e0000 */
[----:B------:R-:W-:Y:S01]  /*17480*/  VIADD R6, R4, 0x4 ;  /* 0x0000000404067836 */ /* 0x000fe20000000000 */
[----:B------:R-:W-:Y:S01]  /*17490*/  R2UR UR7, R7 ;  /* 0x00000000070772ca */ /* 0x000fe200000e0000 */
[----:B------:R-:W-:Y:S01]  /*174a0*/  MUFU.TANH R20, R20 ;  /* 0x0000001400147308 */ /* 0x000fe20000002400 */
[----:B------:R-:W-:Y:S01]  /*174b0*/  MOV R7, 0x40000040 ;  /* 0x4000004000077802 */ /* 0x000fe20000000f00 */
        /* <DEDUP_REMOVED lines=32> */
[----:B------:R-:W-:-:S06]  /*176c0*/  FMUL.FTZ R210, R2, R214 ;  /* 0x000000d602d27220 */ /* 0x000fcc0000410000 */
[----:B------:R-:W-:Y:S08]  /*176d0*/  MUFU.TANH R156, R156 ;  /* 0x0000009c009c7308 */ /* 0x000ff00000002400 */
        /* <DEDUP_REMOVED lines=27> */
[----:B------:R-:W-:Y:S01]  /*17890*/  MUFU.TANH R194, R194 ;  /* 0x000000c200c27308 */ /* 0x000fe20000002400 */
[----:B------:R-:W-:-:S02]  /*178a0*/  WARPGROUP.DEPBAR.LE gsb0, 0x0 ;  /* 0x00008000000079c5 */ /* 0x000fc40000010000 */
[----:B------:R-:W-:-:S06]  /*178b0*/  WARPGROUP.ARRIVE ;  /* 0x00000000000079c5 */ /* 0x000fcc0000000000 */
[----:B------:R-:W1:Y:S01]  /*178c0*/  S2R R231, SR_TID.X ;  /* 0x0000000000e77919 */ /* 0x000e620000002100 */
[----:B------:R-:W-:Y:S01]  /*178d0*/  MUFU.TANH R196, R196 ;  /* 0x000000c400c47308 */ /* 0x000fe20000002400 */
[----:B------:R-:W-:Y:S01]  /*178e0*/  QGMMA.64x256x32.F32.E4M3.E4M3 R24, R224, gdesc[UR4], R24, gsb0 ;  /* 0x03e00004e0187df3 */ /* 0x000fe20008000818 */
[----:B------:R-:W-:Y:S01]  /*178f0*/  R2UR UR6, R6 ;  /* 0x00000000060672ca */ /* 0x000fe200000e0000 */
[C---:B------:R-:W-:Y:S01]  /*17900*/  FMUL.FTZ R6, R2.reuse, R153 ;  /* 0x0000009902067220 */ /* 0x040fe20000410000 */
[----:B------:R-:W-:Y:S01]  /*17910*/  R2UR UR7, R7 ;  /* 0x00000000070772ca */ /* 0x000fe200000e0000 */
[C---:B------:R-:W-:Y:S01]  /*17920*/  FMUL.FTZ R7, R2.reuse, R154 ;  /* 0x0000009a02077220 */ /* 0x040fe20000410000 */
[C---:B------:R-:W-:Y:S01]  /*17930*/  FMUL.FTZ R153, R2.reuse, R160 ;  /* 0x000000a002997220 */ /* 0x040fe20000410000 */
[C---:B------:R-:W-:Y:S01]  /*17940*/  FMUL.FTZ R154, R2.reuse, R161 ;  /* 0x000000a1029a7220 */ /* 0x040fe20000410000 */
[C---:B------:R-:W-:Y:S01]  /*17950*/  FMUL.FTZ R160, R2.reuse, R167 ;  /* 0x000000a702a07220 */ /* 0x040fe20000410000 */
        /* <DEDUP_REMOVED lines=13> */
[----:B------:R-:W-:-:S03]  /*17a30*/  FMUL.FTZ R211, R2, R215 ;  /* 0x000000d702d37220 */ /* 0x000fc60000410000 */
[----:B------:R-:W3:Y:S01]  /*17a40*/  MUFU.TANH R153, R153 ;  /* 0x0000009900997308 */ /* 0x000ee20000002400 */
[----:B--2---:R-:W-:Y:S02]  /*17a50*/  FMNMX.FTZ R167, R6, R167, !PT ;  /* 0x000000a706a77209 */ /* 0x004fe40007810000 */
[----:B-1----:R-:W-:Y:S02]  /*17a60*/  LOP3.LUT R231, R231, 0x7f, RZ, 0xc0, !PT ;  /* 0x0000007fe7e77812 */ /* 0x002fe400078ec0ff */
[----:B------:R-:W-:Y:S02]  /*17a70*/  FMNMX.FTZ R167, R15, R167, !PT ;  /* 0x000000a70fa77209 */ /* 0x000fe40007810000 */
[----:B------:R-:W-:Y:S01]  /*17a80*/  ISETP.NE.AND P1, PT, R231, RZ, PT ;  /* 0x000000ffe700720c */ /* 0x000fe20003f25270 */
[----:B------:R-:W1:Y:S01]  /*17a90*/  MUFU.TANH R154, R154 ;  /* 0x0000009a009a7308 */ /* 0x000e620000002400 */
[----:B0-----:R-:W-:Y:S01]  /*17aa0*/  FMNMX.FTZ R166, R7, R9, !PT ;  /* 0x0000000907a67209 */ /* 0x001fe20007810000 */
[----:B------:R-:W0:Y:S01]  /*17ab0*/  S2R R231, SR_TID.X ;  /* 0x0000000000e77919 */ /* 0x000e220000002100 */
[----:B------:R-:W-:-:S02]  /*17ac0*/  FMNMX.FTZ R167, R20, R167, !PT ;  /* 0x000000a714a77209 */ /* 0x000fc40007810000 */
[----:B------:R-:W-:-:S03]  /*17ad0*/  FMNMX.FTZ R166, R14, R166, !PT ;  /* 0x000000a60ea67209 */ /* 0x000fc60007810000 */
[----:B------:R-:W2:Y:S01]  /*17ae0*/  MUFU.TANH R161, R161 ;  /* 0x000000a100a17308 */ /* 0x000ea20000002400 */
[----:B------:R-:W-:Y:S02]  /*17af0*/  FMNMX.FTZ R166, R21, R166, !PT ;  /* 0x000000a615a67209 */ /* 0x000fe40007810000 */
[----:B---3--:R-:W-:Y:S02]  /*17b00*/  FMNMX.FTZ R167, R153, R167, !PT ;  /* 0x000000a799a77209 */ /* 0x008fe40007810000 */
[----:B------:R-:W-:-:S03]  /*17b10*/  FMNMX.FTZ R166, R152, R166, !PT ;  /* 0x000000a698a67209 */ /* 0x000fc60007810000 */
[----:B------:R-:W3:Y:S01]  /*17b20*/  MUFU.TANH R160, R160 ;  /* 0x000000a000a07308 */ /* 0x000ee20000002400 */
[----:B-1----:R-:W-:Y:S02]  /*17b30*/  FMNMX.FTZ R167, R154, R167, !PT ;  /* 0x000000a79aa77209 */ /* 0x002fe40007810000 */
[----:B------:R-:W-:Y:S02]  /*17b40*/  FMNMX.FTZ R166, R155, R166, !PT ;  /* 0x000000a69ba67209 */ /* 0x000fe40007810000 */
[----:B------:R-:W-:Y:S02]  /*17b50*/  FMNMX.FTZ R167, R157, R167, !PT ;  /* 0x000000a79da77209 */ /* 0x000fe40007810000 */
[----:B------:R-:W-:Y:S01]  /*17b60*/  FMNMX.FTZ R166, R156, R166, !PT ;  /* 0x000000a69ca67209 */ /* 0x000fe20007810000 */
[----:B------:R-:W1:Y:S01]  /*17b70*/  MUFU.TANH R168, R168 ;  /* 0x000000a800a87308 */ /* 0x000e620000002400 */
[----:B------:R-:W-:Y:S02]  /*17b80*/  FMNMX.FTZ R167, R158, R167, !PT ;  /* 0x000000a79ea77209 */ /* 0x000fe40007810000 */
[----:B------:R-:W-:-:S02]  /*17b90*/  FMNMX.FTZ R166, R159, R166, !PT ;  /* 0x000000a69fa67209 */ /* 0x000fc40007810000 */
[----:B--2---:R-:W-:-:S03]  /*17ba0*/  FMNMX.FTZ R167, R161, R167, !PT ;  /* 0x000000a7a1a77209 */ /* 0x004fc60007810000 */
[----:B------:R-:W2:Y:S01]  /*17bb0*/  MUFU.TANH R173, R173 ;  /* 0x000000ad00ad7308 */ /* 0x000ea20000002400 */
[----:B---3--:R-:W-:Y:S02]  /*17bc0*/  FMNMX.FTZ R166, R160, R166, !PT ;  /* 0x000000a6a0a67209 */ /* 0x008fe40007810000 */
[----:B------:R-:W-:Y:S02]  /*17bd0*/  FMNMX.FTZ R167, R162, R167, !PT ;  /* 0x000000a7a2a77209 */ /* 0x000fe40007810000 */
[----:B------:R-:W-:Y:S02]  /*17be0*/  FMNMX.FTZ R166, R163, R166, !PT ;  /* 0x000000a6a3a67209 */ /* 0x000fe40007810000 */
[----:B------:R-:W-:Y:S01]  /*17bf0*/  FMNMX.FTZ R167, R165, R167, !PT ;  /* 0x000000a7a5a77209 */ /* 0x000fe20007810000 */
[----:B------:R-:W3:Y:S01]  /*17c00*/  MUFU.TANH R178, R178 ;  /* 0x000000b200b27308 */ /* 0x000ee20000002400 */
[----:B------:R-:W-:Y:S02]  /*17c10*/  FMNMX.FTZ R166, R164, R166, !PT ;  /* 0x000000a6a4a67209 */ /* 0x000fe40007810000 */
[----:B-1----:R-:W-:-:S02]  /*17c20*/  FMNMX.FTZ R167, R168, R167, !PT ;  /* 0x000000a7a8a77209 */ /* 0x002fc40007810000 */
[----:B------:R-:W-:Y:S02]  /*17c30*/  FMNMX.FTZ R166, R169, R166, !PT ;  /* 0x000000a6a9a67209 */ /* 0x000fe40007810000 */
[----:B------:R-:W-:Y:S01]  /*17c40*/  FMNMX.FTZ R167, R171, R167, !PT ;  /* 0x000000a7aba77209 */ /* 0x000fe20007810000 */
[----:B------:R-:W1:Y:S01]  /*17c50*/  MUFU.TANH R183, R183 ;  /* 0x000000b700b77308 */ /* 0x000e620000002400 */
[----:B------:R-:W-:Y:S02]  /*17c60*/  FMNMX.FTZ R166, R170, R166, !PT ;  /* 0x000000a6aaa67209 */ /* 0x000fe40007810000 */
[----:B------:R-:W-:Y:S02]  /*17c70*/  FMNMX.FTZ R167, R172, R167, !PT ;  /* 0x000000a7aca77209 */ /* 0x000fe40007810000 */
[----:B--2---:R-:W-:Y:S02]  /*17c80*/  FMNMX.FTZ R166, R173, R166, !PT ;  /* 0x000000a6ada67209 */ /* 0x004fe40007810000 */
[----:B------:R-:W-:Y:S01]  /*17c90*/  FMNMX.FTZ R167, R175, R167, !PT ;  /* 0x000000a7afa77209 */ /* 0x000fe20007810000 */
[----:B------:R-:W2:Y:S01]  /*17ca0*/  MUFU.TANH R188, R188 ;  /* 0x000000bc00bc7308 */ /* 0x000ea20000002400 */
[----:B------:R-:W-:-:S02]  /*17cb0*/  FMNMX.FTZ R166, R174, R166, !PT ;  /* 0x000000a6aea67209 */ /* 0x000fc40007810000 */
[----:B------:R-:W-:Y:S02]  /*17cc0*/  FMNMX.FTZ R167, R176, R167, !PT ;  /* 0x000000a7b0a77209 */ /* 0x000fe40007810000 */
[----:B------:R-:W-:Y:S02]  /*17cd0*/  FMNMX.FTZ R166, R177, R166, !PT ;  /* 0x000000a6b1a67209 */ /* 0x000fe40007810000 */
[----:B------:R-:W-:Y:S01]  /*17ce0*/  FMNMX.FTZ R167, R179, R167, !PT ;  /* 0x000000a7b3a77209 */ /* 0x000fe20007810000 */
[----:B------:R-:W4:Y:S01]  /*17cf0*/  MUFU.TANH R193, R193 ;  /* 0x000000c100c17308 */ /* 0x000f220000002400 */
[----:B---3--:R-:W-:Y:S02]  /*17d00*/  FMNMX.FTZ R166, R178, R166, !PT ;  /* 0x000000a6b2a67209 */ /* 0x008fe40007810000 */
[----:B------:R-:W-:Y:S02]  /*17d10*/  FMNMX.FTZ R167, R180, R167, !PT ;  /* 0x000000a7b4a77209 */ /* 0x000fe40007810000 */
[----:B------:R-:W-:-:S02]  /*17d20*/  FMNMX.FTZ R166, R181, R166, !PT ;  /* 0x000000a6b5a67209 */ /* 0x000fc40007810000 */
[----:B-1----:R-:W-:Y:S01]  /*17d30*/  FMNMX.FTZ R167, R183, R167, !PT ;  /* 0x000000a7b7a77209 */ /* 0x002fe20007810000 */
[----:B------:R-:W1:Y:S01]  /*17d40*/  MUFU.TANH R197, R197 ;  /* 0x000000c500c57308 */ /* 0x000e620000002400 */
[----:B------:R-:W-:Y:S02]  /*17d50*/  FMNMX.FTZ R166, R182, R166, !PT ;  /* 0x000000a6b6a67209 */ /* 0x000fe40007810000 */
[----:B------:R-:W-:Y:S02]  /*17d60*/  FMNMX.FTZ R167, R184, R167, !PT ;  /* 0x000000a7b8a77209 */ /* 0x000fe40007810000 */
[----:B------:R-:W-:Y:S02]  /*17d70*/  FMNMX.FTZ R166, R185, R166, !PT ;  /* 0x000000a6b9a67209 */ /* 0x000fe40007810000 */
[----:B------:R-:W-:Y:S01]  /*17d80*/  FMNMX.FTZ R167, R187, R167, !PT ;  /* 0x000000a7bba77209 */ /* 0x000fe20007810000 */
[----:B------:R-:W3:Y:S01]  /*17d90*/  MUFU.TANH R199, R199 ;  /* 0x000000c700c77308 */ /* 0x000ee20000002400 */
[----:B------:R-:W-:-:S02]  /*17da0*/  FMNMX.FTZ R166, R186, R166, !PT ;  /* 0x000000a6baa67209 */ /* 0x000fc40007810000 */
[----:B--2---:R-:W-:Y:S02]  /*17db0*/  FMNMX.FTZ R167, R188, R167, !PT ;  /* 0x000000a7bca77209 */ /* 0x004fe40007810000 */
[----:B------:R-:W-:Y:S02]  /*17dc0*/  FMNMX.FTZ R166, R189, R166, !PT ;  /* 0x000000a6bda67209 */ /* 0x000fe40007810000 */
[----:B------:R-:W-:Y:S01]  /*17dd0*/  FMNMX.FTZ R167, R191, R167, !PT ;  /* 0x000000a7bfa77209 */ /* 0x000fe20007810000 */
[----:B------:R-:W2:Y:S01]  /*17de0*/  MUFU.TANH R198, R198 ;  /* 0x000000c600c67308 */ /* 0x000ea20000002400 */
[----:B------:R-:W-:Y:S02]  /*17df0*/  FMNMX.FTZ R166, R190, R166, !PT ;  /* 0x000000a6bea67209 */ /* 0x000fe40007810000 */
[----:B------:R-:W-:Y:S02]  /*17e00*/  FMNMX.FTZ R167, R192, R167, !PT ;  /* 0x000000a7c0a77209 */ /* 0x000fe40007810000 */
[----:B----4-:R-:W-:-:S02]  /*17e10*/  FMNMX.FTZ R166, R193, R166, !PT ;  /* 0x000000a6c1a67209 */ /* 0x010fc40007810000 */
[----:B------:R-:W-:Y:S01]  /*17e20*/  FMNMX.FTZ R167, R195, R167, !PT ;  /* 0x000000a7c3a77209 */ /* 0x000fe20007810000 */
[----:B------:R-:W4:Y:S01]  /*17e30*/  MUFU.TANH R201, R201 ;  /* 0x000000c900c97308 */ /* 0x000f220000002400 */
[----:B------:R-:W-:Y:S02]  /*17e40*/  FMNMX.FTZ R166, R194, R166, !PT ;  /* 0x000000a6c2a67209 */ /* 0x000fe40007810000 */
[----:B------:R-:W-:Y:S02]  /*17e50*/  FMNMX.FTZ R167, R196, R167, !PT ;  /* 0x000000a7c4a77209 */ /* 0x000fe40007810000 */
[----:B-1----:R-:W-:Y:S02]  /*17e60*/  FMNMX.FTZ R166, R197, R166, !PT ;  /* 0x000000a6c5a67209 */ /* 0x002fe40007810000 */
[----:B---3--:R-:W-:Y:S01]  /*17e70*/  FMNMX.FTZ R167, R199, R167, !PT ;  /* 0x000000a7c7a77209 */ /* 0x008fe20007810000 */
[----:B------:R-:W1:Y:S01]  /*17e80*/  MUFU.TANH R202, R202 ;  /* 0x000000ca00ca7308 */ /* 0x000e620000002400 */
[----:B--2---:R-:W-:-:S02]  /*17e90*/  FMNMX.FTZ R166, R198, R166, !PT ;  /* 0x000000a6c6a67209 */ /* 0x004fc40007810000 */
[----:B0-----:R-:W-:-:S05]  /*17ea0*/  SHF.R.U32.HI R231, RZ, 0x7, R231 ;  /* 0x00000007ffe77819 */ /* 0x001fca00000116e7 */
[----:B------:R-:W0:Y:S01]  /*17eb0*/  MUFU.TANH R204, R204 ;  /* 0x000000cc00cc7308 */ /* 0x000e220000002400 */
[----:B----4-:R-:W-:-:S07]  /*17ec0*/  FMNMX.FTZ R167, R201, R167, !PT ;  /* 0x000000a7c9a77209 */ /* 0x010fce0007810000 */
[----:B------:R-:W2:Y:S01]  /*17ed0*/  MUFU.TANH R203, R203 ;  /* 0x000000cb00cb7308 */ /* 0x000ea20000002400 */
[----:B-1----:R-:W-:-:S07]  /*17ee0*/  FMNMX.FTZ R166, R202, R166, !PT ;  /* 0x000000a6caa67209 */ /* 0x002fce0007810000 */
[----:B------:R-:W1:Y:S01]  /*17ef0*/  MUFU.TANH R205, R205 ;  /* 0x000000cd00cd7308 */ /* 0x000e620000002400 */
[----:B0-----:R-:W-:-:S07]  /*17f00*/  FMNMX.FTZ R167, R204, R167, !PT ;  /* 0x000000a7cca77209 */ /* 0x001fce0007810000 */
[----:B------:R-:W0:Y:S01]  /*17f10*/  MUFU.TANH R206, R206 ;  /* 0x000000ce00ce7308 */ /* 0x000e220000002400 */
[----:B--2---:R-:W-:-:S07]  /*17f20*/  FMNMX.FTZ R166, R203, R166, !PT ;  /* 0x000000a6cba67209 */ /* 0x004fce0007810000 */
        /* <DEDUP_REMOVED lines=9> */
[----:B0-----:R-:W-:-:S05]  /*17fc0*/  FMNMX.FTZ R167, R209, R167, !PT ;  /* 0x000000a7d1a77209 */ /* 0x001fca0007810000 */
[----:B------:R-:W0:Y:S01]  /*17fd0*/  SHFL.BFLY PT, R212, R167, 0x2, 0x1f ;  /* 0x0c401f00a7d47f89 */ /* 0x000e2200000e0000 */
[----:B--2---:R-:W-:-:S04]  /*17fe0*/  FMNMX.FTZ R166, R210, R166, !PT ;  /* 0x000000a6d2a67209 */ /* 0x004fc80007810000 */
[----:B-1----:R-:W-:Y:S01]  /*17ff0*/  FMNMX.FTZ R200, R211, R166, !PT ;  /* 0x000000a6d3c87209 */ /* 0x002fe20007810000 */
[----:B------:R-:W-:-:S04]  /*18000*/  VIADD R166, R4, 0x6 ;  /* 0x0000000604a67836 */ /* 0x000fc80000000000 */
[----:B------:R-:W1:Y:S01]  /*18010*/  SHFL.BFLY PT, R213, R200, 0x2, 0x1f ;  /* 0x0c401f00c8d57f89 */ /* 0x000e6200000e0000 */
[----:B0-----:R-:W-:Y:S01]  /*18020*/  FMNMX.FTZ R212, R167, R212, !PT ;  /* 0x000000d4a7d47209 */ /* 0x001fe20007810000 */
[----:B------:R-:W-:Y:S01]  /*18030*/  IMAD.MOV.U32 R167, RZ, RZ, 0x40000040 ;  /* 0x40000040ffa77424 */ /* 0x000fe200078e00ff */
[----:B-1----:R-:W-:-:S05]  /*18040*/  FMNMX.FTZ R200, R200, R213, !PT ;  /* 0x000000d5c8c87209 */ /* 0x002fca0007810000 */
[----:B------:R-:W0:Y:S01]  /*18050*/  SHFL.BFLY PT, R4, R200, 0x1, 0x1f ;  /* 0x0c201f00c8047f89 */ /* 0x000e2200000e0000 */
[----:B------:R-:W-:Y:S02]  /*18060*/  WARPGROUP.DEPBAR.LE gsb0, 0x0 ;  /* 0x00008000000079c5 */ /* 0x000fe40000010000 */
[----:B------:R-:W-:-:S06]  /*18070*/  WARPGROUP.ARRIVE ;  /* 0x00000000000079c5 */ /* 0x000fcc0000000000 */
[----:B------:R-:W-:Y:S01]  /*18080*/  QGMMA.64x256x32.F32.E4M3.E4M3 R24, R216, gdesc[UR4], R24, gsb0 ;  /* 0x03e00004d8187df3 */ /* 0x000fe20008000818 */
[----:B------:R-:W-:Y:S02]  /*18090*/  R2UR UR7, R167 ;  /* 0x00000000a70772ca */ /* 0x000fe400000e0000 */
[----:B------:R-:W1:Y:S01]  /*180a0*/  SHFL.BFLY PT, R167, R212, 0x1, 0x1f ;  /* 0x0c201f00d4a77f89 */ /* 0x000e6200000e0000 */
[----:B------:R-:W-:Y:S02]  /*180b0*/  R2UR UR6, R166 ;  /* 0x00000000a60672ca */ /* 0x000fe400000e0000 */
[----:B0-----:R-:W-:Y:S02]  /*180c0*/  FMNMX.FTZ R200, R200, R4, !PT ;  /* 0x00000004c8c87209 */ /* 0x001fe40007810000 */
[----:B------:R-:W-:Y:S02]  /*180d0*/  MOV R166, UR48 ;  /* 0x0000003000a67c02 */ /* 0x000fe40008000f00 */
[----:B-1----:R-:W-:Y:S01]  /*180e0*/  FMNMX.FTZ R167, R212, R167, !PT ;  /* 0x000000a7d4a77209 */ /* 0x002fe20007810000 */
[----:B------:R-:W-:-:S04]  /*180f0*/  @!P1 IMAD R212, R12, 0x8, R19 ;  /* 0x000000080cd49824 */ /* 0x000fc800078e0213 */
[----:B------:R-:W-:Y:S01]  /*18100*/  FADD.FTZ R213, -R167, R10 ;  /* 0x0000000aa7d57221 */ /* 0x000fe20000010100 */
[----:B------:R-:W-:-:S01]  /*18110*/  FADD.FTZ R10, -R200, R9 ;  /* 0x00000009c80a7221 */ /* 0x000fc20000010100 */
[----:B------:R-:W-:Y:S02]  /*18120*/  @!P1 VIADD R212, R212, 0x38840 ;  /* 0x00038840d4d49836 */ /* 0x000fe40000000000 */
[-C--:B------:R-:W-:Y:S01]  /*18130*/  FMUL.FTZ R4, R213, R166.reuse ;  /* 0x000000a6d5047220 */ /* 0x080fe20000410000 */
[-C--:B------:R-:W-:Y:S01]  /*18140*/  FFMA.FTZ R213, R167, R166.reuse, -8 ;  /* 0xc1000000a7d57423 */ /* 0x080fe200000100a6 */
[-C--:B------:R-:W-:Y:S01]  /*18150*/  FMUL.FTZ R214, R10, R166.reuse ;  /* 0x000000a60ad67220 */ /* 0x080fe20000410000 */
[----:B------:R-:W-:Y:S01]  /*18160*/  @!P1 PRMT R212, RZ, 0x654, R212 ;  /* 0x00000654ffd49816 */ /* 0x000fe200000000d4 */
        /* <DEDUP_REMOVED lines=30> */
[-C--:B------:R-:W-:Y:S01]  /*18350*/  FFMA.FTZ R208, R209, R166.reuse, -R213 ;  /* 0x000000a6d1d07223 */ /* 0x080fe200000108d5 */
[----:B------:R-:W-:-:S01]  /*18360*/  FFMA.FTZ R209, R200, R166, -8 ;  /* 0xc1000000c8d17423 */ /* 0x000fc200000100a6 */
        /* <DEDUP_REMOVED lines=10> */
[----:B------:R-:W0:Y:S01]  /*18410*/  MUFU.EX2 R5, R5 ;  /* 0x0000000500057308 */ /* 0x000e220000000800 */
        /* <DEDUP_REMOVED lines=16> */
[----:B0-----:R-:W-:-:S01]  /*18520*/  FFMA.FTZ R0, R9, R0, R5 ;  /* 0x0000000009007223 */ /* 0x001fc20000010005 */
[-CC-:B------:R-:W-:Y:S01]  /*18530*/  FFMA.FTZ R190, R190, R166.reuse, -R209.reuse ;  /* 0x000000a6bebe7223 */ /* 0x180fe200000108d1 */
[----:B------:R-:W-:-:S01]  /*18540*/  FFMA.FTZ R193, R193, R166, -R209 ;  /* 0x000000a6c1c17223 */ /* 0x000fc200000108d1 */
[-CC-:B------:R-:W-:Y:S01]  /*18550*/  FFMA.FTZ R194, R194, R166.reuse, -R209.reuse ;  /* 0x000000a6c2c27223 */ /* 0x180fe200000108d1 */
[----:B------:R-:W-:-:S01]  /*18560*/  FFMA.FTZ R197, R197, R166, -R209 ;  /* 0x000000a6c5c57223 */ /* 0x000fc200000108d1 */
[-CC-:B------:R-:W-:Y:S01]  /*18570*/  FFMA.FTZ R198, R198, R166.reuse, -R209.reuse ;  /* 0x000000a6c6c67223 */ /* 0x180fe200000108d1 */
[----:B------:R-:W-:-:S01]  /*18580*/  FFMA.FTZ R202, R202, R166, -R209 ;  /* 0x000000a6caca7223 */ /* 0x000fc200000108d1 */
[----:B------:R-:W0:Y:S01]  /*18590*/  MUFU.EX2 R14, R14 ;  /* 0x0000000e000e7308 */ /* 0x000e220000000800 */
[----:B-1----:R-:W-:-:S01]  /*185a0*/  FFMA.FTZ R3, R4, R3, R7 ;  /* 0x0000000304037223 */ /* 0x002fc20000010007 */
[-CC-:B------:R-:W-:Y:S01]  /*185b0*/  FFMA.FTZ R203, R203, R166.reuse, -R209.reuse ;  /* 0x000000a6cbcb7223 */ /* 0x180fe200000108d1 */
[----:B------:R-:W-:-:S01]  /*185c0*/  FFMA.FTZ R206, R206, R166, -R209 ;  /* 0x000000a6cece7223 */ /* 0x000fc200000108d1 */
[-CC-:B------:R-:W-:Y:S01]  /*185d0*/  FFMA.FTZ R207, R207, R166.reuse, -R209.reuse ;  /* 0x000000a6cfcf7223 */ /* 0x180fe200000108d1 */
[----:B------:R-:W-:-:S01]  /*185e0*/  FFMA.FTZ R210, R210, R166, -R209 ;  /* 0x000000a6d2d27223 */ /* 0x000fc200000108d1 */
[----:B------:R-:W-:Y:S01]  /*185f0*/  FFMA.FTZ R209, R211, R166, -R209 ;  /* 0x000000a6d3d17223 */ /* 0x000fe200000108d1 */
[----:B------:R-:W-:Y:S01]  /*18600*/  IADD3 R213, -R231, 0xb, RZ ;  /* 0x0000000be7d57810 */ /* 0x000fe20007ffe1ff */
        /* <DEDUP_REMOVED lines=40> */
[----:B------:R-:W-:Y:S02]  /*18890*/  WARPGROUP.DEPBAR.LE gsb0, 0x0 ;  /* 0x00008000000079c5 */ /* 0x000fe40000010000 */
[----:B------:R-:W-:-:S04]  /*188a0*/  WARPGROUP.ARRIVE ;  /* 0x00000000000079c5 */ /* 0x000fc80000000000 */
[----:B------:R-:W0:Y:S01]  /*188b0*/  MUFU.EX2 R168, R168 ;  /* 0x000000a800a87308 */ /* 0x000e220000000800 */
[----:B-1----:R-:W-:-:S01]  /*188c0*/  FADD.FTZ R0, R165, R0 ;  /* 0x00000000a5007221 */ /* 0x002fc20000010000 */
[----:B------:R-:W-:Y:S06]  /*188d0*/  QGMMA.64x256x32.F32.E4M3.E4M3 R24, R220, gdesc[UR4], R24, gsb0 ;  /* 0x03e00004dc187df3 */ /* 0x000fec0008000818 */
        /* <DEDUP_REMOVED lines=68> */
[----:B------:R-:W-:Y:S02]  /*18d20*/  WARPGROUP.DEPBAR.LE gsb0, 0x0 ;  /* 0x00008000000079c5 */ /* 0x000fe40000010000 */
[----:B------:R2:W-:Y:S06]  /*18d30*/  BAR.ARV R213, 0x100 ;  /* 0x000400d50000751d */ /* 0x0005ec0000002000 */
[----:B------:R-:W3:Y:S01]  /*18d40*/  MUFU.EX2 R207, R207 ;  /* 0x000000cf00cf7308 */ /* 0x000ee20000000800 */
[----:B0-----:R-:W-:-:S01]  /*18d50*/  FADD.FTZ R3, R206, R3 ;  /* 0x00000003ce037221 */ /* 0x001fc20000010000 */
[----:B------:R2:W-:Y:S01]  /*18d60*/  @!P1 SYNCS.ARRIVE.TRANS64.RED.A1T0 RZ, [R212+URZ], RZ ;  /* 0x000000ffd4ff99a7 */ /* 0x0005e2000810043f */
[----:B-1----:R-:W-:-:S05]  /*18d70*/  FADD.FTZ R0, R204, R0 ;  /* 0x00000000cc007221 */ /* 0x002fca0000010000 */
[----:B------:R-:W0:Y:S08]  /*18d80*/  MUFU.EX2 R205, R205 ;  /* 0x000000cd00cd7308 */ /* 0x000e300000000800 */
[----:B------:R-:W1:Y:S01]  /*18d90*/  MUFU.EX2 R210, R210 ;  /* 0x000000d200d27308 */ /* 0x000e620000000800 */
[----:B---3--:R-:W-:-:S07]  /*18da0*/  FADD.FTZ R3, R207, R3 ;  /* 0x00000003cf037221 */ /* 0x008fce0000010000 */
[----:B------:R-:W3:Y:S01]  /*18db0*/  MUFU.EX2 R208, R208 ;  /* 0x000000d000d07308 */ /* 0x000ee20000000800 */
[----:B0-----:R-:W-:-:S07]  /*18dc0*/  FADD.FTZ R0, R205, R0 ;  /* 0x00000000cd007221 */ /* 0x001fce0000010000 */
[----:B------:R-:W0:Y:S01]  /*18dd0*/  MUFU.EX2 R209, R209 ;  /* 0x000000d100d17308 */ /* 0x000e220000000800 */
[----:B-1----:R-:W-:-:S01]  /*18de0*/  FADD.FTZ R3, R210, R3 ;  /* 0x00000003d2037221 */ /* 0x002fc20000010000 */
[----:B---3--:R-:W-:-:S03]  /*18df0*/  FADD.FTZ R0, R208, R0 ;  /* 0x00000000d0007221 */ /* 0x008fc60000010000 */
[----:B0-----:R-:W-:Y:S01]  /*18e00*/  FADD.FTZ R3, R209, R3 ;  /* 0x00000003d1037221 */ /* 0x001fe20000010000 */
[----:B--2---:R-:W-:Y:S06]  /*18e10*/  @!P0 BRA `(.L_x_443) ;  /* 0x0000000000048947 */ /* 0x004fec0003800000 */
[----:B------:R-:W-:Y:S01]  /*18e20*/  BPT.TRAP 0x1 ;  /* 0x000000040000795c */ /* 0x000fe20000300000 */
.L_x_443:
        /* <DEDUP_REMOVED lines=64> */
[----:B------:R-:W-:Y:S01]  /*19230*/  LEA R11, R11, R19, 0x3 ;  /* 0x000000130b0b7211 */ /* 0x000fe200078e18ff */
[----:B------:R0:W5:Y:S01]  /*19240*/  LDL R4, [R1] ;  /* 0x0000000001047983 */ /* 0x0001620000100800 */
[----:B------:R-:W-:Y:S01]  /*19250*/  ISETP.GT.AND P1, PT, R8, RZ, PT ;  /* 0x000000ff0800720c */ /* 0x000fe20003f24270 */
[----:B------:R-:W-:Y:S01]  /*19260*/  IMAD.U32 R211, RZ, RZ, UR44 ;  /* 0x0000002cffd37e24 */ /* 0x000fe2000f8e00ff */
        /* <DEDUP_REMOVED lines=34> */
[----:B------:R-:W-:Y:S01]  /*19490*/  F2FP.SATFINITE.E4M3.F32.PACK_AB_MERGE_C R228, R6, R5, R10 ;  /* 0x0000000506e4723e */ /* 0x000fe2000480700a */
        /* <DEDUP_REMOVED lines=66> */
[----:B------:R-:W-:Y:S02]  /*198c0*/  IADD3 R8, R8, -0x1, RZ ;  /* 0xffffffff08087810 */ /* 0x000fe40007ffe0ff */
[----:B-1----:R-:W-:Y:S01]  /*198d0*/  MOV R11, R12 ;  /* 0x0000000c000b7202 */ /* 0x002fe20000000f00 */
[----:B0-----:R-:W-:Y:S06]  /*198e0*/  @P1 BRA `(.L_x_444) ;  /* 0xffffffd000dc1947 */ /* 0x001fec000383ffff */
[----:B------:R-:W-:-:S07]  /*198f0*/  IMAD.MOV.U32 R152, RZ, RZ, R12 ;  /* 0x000000ffff987224 */ /* 0x000fce00078e000c */
.L_x_433:
[----:B------:R-:W-:Y:S05]  /*19900*/  WARPSYNC.ALL ;  /* 0x0000000000007948 */ /* 0x000fea0003800000 */
[----:B------:R-:W-:Y:S06]  /*19910*/  BAR.ARV 0x8, 0x120 ;  /* 0x0204800000007b1d */ /* 0x000fec0000002000 */
[----:B------:R-:W-:Y:S05]  /*19920*/  @!P0 BRA `(.L_x_445) ;  /* 0x0000000000048947 */ /* 0x000fea0003800000 */
[----:B------:R-:W-:Y:S01]  /*19930*/  BPT.TRAP 0x1 ;  /* 0x000000040000795c */ /* 0x000fe20000300000 */
.L_x_445:
[----:B------:R-:W2:Y:S01]  /*19940*/  LDL R2, [R1] ;  /* 0x0000000001027983 */ /* 0x000ea20000100800 */
[----:B------:R-:W-:Y:S01]  /*19950*/  IMAD R11, R152, 0x8, R19 ;  /* 0x00000008980b7824 */ /* 0x000fe200078e0213 */
[----:B--2---:R-:W-:-:S04]  /*19960*/  SHF.L.U32 R2, R2, 0x1f, RZ ;  /* 0x0000001f02027819 */ /* 0x004fc800000006ff */
[----:B------:R0:W1:Y:S01]  /*19970*/  SYNCS.PHASECHK.TRANS64.TRYWAIT P1, [R11+URZ+0x38850], R2 ;  /* 0x038850020b0075a7 */ /* 0x000062000802017f */
[----:B------:R-:W-:Y:S05]  /*19980*/  @!P0 BRA `(.L_x_446) ;  /* 0x0000000000048947 */ /* 0x000fea0003800000 */
[----:B------:R-:W-:Y:S01]  /*19990*/  BPT.TRAP 0x1 ;  /* 0x000000040000795c */ /* 0x000fe20000300000 */
.L_x_446:
[----:B------:R-:W-:-:S04]  /*199a0*/  IADD3 R19, R19, 0x400, RZ ;  /* 0x0000040013137810 */ /* 0x000fc80007ffe0ff */
[----:B------:R-:W-:-:S04]  /*199b0*/  SHF.R.U32.HI R19, RZ, 0x4, R19 ;  /* 0x00000004ff137819 */ /* 0x000fc80000011613 */
[----:B------:R-:W-:-:S04]  /*199c0*/  LOP3.LUT R19, R19, 0x3fff, RZ, 0xc0, !PT ;  /* 0x00003fff13137812 */ /* 0x000fc800078ec0ff */
[----:B------:R-:W-:Y:S01]  /*199d0*/  LOP3.LUT R19, R19, 0x10000, RZ, 0xfc, !PT ;  /* 0x0001000013137812 */ /* 0x000fe200078efcff */
[----:B-1----:R-:W-:Y:S06]  /*199e0*/  @P1 BRA `(.L_x_447) ;  /* 0x0000000000081947 */ /* 0x002fec0003800000 */
[----:B------:R-:W1:Y:S02]  /*199f0*/  SYNCS.PHASECHK.TRANS64.TRYWAIT P1, [R11+URZ+0x38850], R2 ;  /* 0x038850020b0075a7 */ /* 0x000e64000802017f */
[----:B-1----:R-:W-:Y:S05]  /*19a00*/  @!P1 BRA `(.L_x_448) ;  /* 0x000000b4004c9947 */ /* 0x002fea0003800000 */
.L_x_447:
[----:B-----5:R-:W-:Y:S01]  /*19a10*/  IMAD R4, R152, 0x800, R19 ;  /* 0x0000080098047824 */ /* 0x020fe200078e0213 */
[----:B------:R-:W0:Y:S01]  /*19a20*/  LDL R15, [R1+0x30] ;  /* 0x00003000010f7983 */ /* 0x000e220000100800 */
[----:B------:R-:W-:Y:S01]  /*19a30*/  IMAD.MOV.U32 R5, RZ, RZ, 0x40000040 ;  /* 0x40000040ff057424 */ /* 0x000fe200078e00ff */
[----:B------:R-:W-:Y:S05]  /*19a40*/  WARPSYNC.ALL ;  /* 0x0000000000007948 */ /* 0x000fea0003800000 */
[C---:B------:R-:W-:Y:S01]  /*19a50*/  R2UR UR6, R4.reuse ;  /* 0x00000000040672ca */ /* 0x040fe200000e0000 */
[----:B------:R-:W2:Y:S01]  /*19a60*/  LDL R14, [R1+0x18] ;  /* 0x00001800010e7983 */ /* 0x000ea20000100800 */
[----:B------:R-:W-:Y:S01]  /*19a70*/  R2UR UR7, R5 ;  /* 0x00000000050772ca */ /* 0x000fe200000e0000 */
[----:B------:R-:W-:Y:S01]  /*19a80*/  WARPGROUP.ARRIVE ;  /* 0x00000000000079c5 */ /* 0x000fe20000000000 */
[----:B------:R-:W-:Y:S01]  /*19a90*/  IMAD.MOV.U32 R7, RZ, RZ, 0x40000040 ;  /* 0x40000040ff077424 */ /* 0x000fe200078e00ff */
[----:B------:R-:W3:Y:S01]  /*19aa0*/  LDL.LU R10, [R1+0x14] ;  /* 0x00001400010a7983 */ /* 0x000ee20000300800 */
[C---:B------:R-:W-:Y:S01]  /*19ab0*/  IADD3 R6, R4.reuse, 0x2, RZ ;  /* 0x0000000204067810 */ /* 0x040fe20007ffe0ff */
[----:B------:R-:W-:Y:S01]  /*19ac0*/  ULDC.64 UR4, c[0x0][0x9a0] ;  /* 0x0002680000047ab9 */ /* 0x000fe20000000a00 */
[----:B------:R-:W-:Y:S01]  /*19ad0*/  VIADD R12, R4, 0x4 ;  /* 0x00000004040c7836 */ /* 0x000fe20000000000 */
[----:B------:R-:W-:-:S02]  /*19ae0*/  ISETP.NE.U32.AND P1, PT, RZ, UR4, PT ;  /* 0x00000004ff007c0c */ /* 0x000fc4000bf25070 */
[----:B------:R-:W-:Y:S02]  /*19af0*/  MOV R13, 0x40000040 ;  /* 0x40000040000d7802 */ /* 0x000fe40000000f00 */
[----:B------:R-:W-:Y:S02]  /*19b00*/  ISETP.NE.AND.EX P1, PT, RZ, UR5, PT, P1 ;  /* 0x00000005ff007c0c */ /* 0x000fe4000bf25310 */
[----:B------:R-:W-:Y:S01]  /*19b10*/  QGMMA.64x256x32.F32.E4M3.E4M3 R24, R228, gdesc[UR4], R24, gsb0 ;  /* 0x03e00004e4187df3 */ /* 0x000fe20008000818 */
[----:B------:R-:W-:Y:S02]  /*19b20*/  R2UR UR6, R6 ;  /* 0x00000000060672ca */ /* 0x000fe400000e0000 */
[----:B------:R-:W-:-:S08]  /*19b30*/  R2UR UR7, R7 ;  /* 0x00000000070772ca */ /* 0x000fd000000e0000 */
[----:B------:R-:W0:Y:S08]  /*19b40*/  @P1 LDC.64 R6, c[0x0][0x9c8] ;  /* 0x00027200ff061b82 */ /* 0x000e300000000a00 */
[----:B------:R-:W4:Y:S01]  /*19b50*/  @P1 LDC.64 R8, c[0x0][0x9d0] ;  /* 0x00027400ff081b82 */ /* 0x000f220000000a00 */
[----:B------:R-:W-:Y:S02]  /*19b60*/  WARPGROUP.DEPBAR.LE gsb0, 0x0 ;  /* 0x00008000000079c5 */ /* 0x000fe40000010000 */
[----:B------:R-:W-:-:S06]  /*19b70*/  WARPGROUP.ARRIVE ;  /* 0x00000000000079c5 */ /* 0x000fcc0000000000 */
[----:B------:R-:W-:Y:S01]  /*19b80*/  QGMMA.64x256x32.F32.E4M3.E4M3 R24, R224, gdesc[UR4], R24, gsb0 ;  /* 0x03e00004e0187df3 */ /* 0x000fe20008000818 */
[----:B------:R-:W-:Y:S01]  /*19b90*/  R2UR UR6, R12 ;  /* 0x000000000c0672ca */ /* 0x000fe200000e0000 */
[----:B01----:R-:W-:Y:S01]  /*19ba0*/  @P1 IMAD R2, R15, R6, RZ ;  /* 0x000000060f021224 */ /* 0x003fe200078e02ff */
[----:B------:R-:W-:-:S03]  /*19bb0*/  R2UR UR7, R13 ;  /* 0x000000000d0772ca */ /* 0x000fc600000e0000 */
[C---:B--2---:R-:W-:Y:S02]  /*19bc0*/  @P1 IMAD R5, R14.reuse, R7, R2 ;  /* 0x000000070e051224 */ /* 0x044fe400078e0202 */
[----:B------:R-:W-:Y:S01]  /*19bd0*/  @P1 IMAD.WIDE.U32 R6, R14, R6, RZ ;  /* 0x000000060e061225 */ /* 0x000fe200078e00ff */
[----:B---3--:R-:W-:-:S03]  /*19be0*/  @P1 SHF.R.S32.HI R13, RZ, 0x1f, R10 ;  /* 0x0000001fff0d1819 */ /* 0x008fc6000001140a */
[----:B------:R-:W-:Y:S02]  /*19bf0*/  @P1 IMAD.IADD R7, R7, 0x1, R5 ;  /* 0x0000000107071824 */ /* 0x000fe400078e0205 */
[-C--:B----4-:R-:W-:Y:S02]  /*19c00*/  @P1 IMAD R2, R13, R8.reuse, RZ ;  /* 0x000000080d021224 */ /* 0x090fe400078e02ff */
[----:B------:R-:W-:-:S04]  /*19c10*/  @P1 IMAD.WIDE.U32 R6, R10, R8, R6 ;  /* 0x000000080a061225 */ /* 0x000fc800078e0006 */
[----:B------:R-:W-:Y:S01]  /*19c20*/  @P1 IMAD R5, R10, R9, R2 ;  /* 0x000000090a051224 */ /* 0x000fe200078e0202 */
[----:B------:R-:W-:Y:S02]  /*19c30*/  @P1 LEA R8, P2, R6, UR4, 0x2 ;  /* 0x0000000406081c11 */ /* 0x000fe4000f8410ff */
[----:B------:R-:W-:Y:S01]  /*19c40*/  MOV R2, 0x3f800000 ;  /* 0x3f80000000027802 */ /* 0x000fe20000000f00 */
[----:B------:R-:W-:-:S05]  /*19c50*/  @P1 IMAD.IADD R5, R7, 0x1, R5 ;  /* 0x0000000107051824 */ /* 0x000fca00078e0205 */
[----:B------:R-:W-:-:S05]  /*19c60*/  @P1 LEA.HI.X R9, R6, UR5, R5, 0x2, P2 ;  /* 0x0000000506091c11 */ /* 0x000fca00090f1405 */
[----:B------:R0:W2:Y:S01]  /*19c70*/  @P1 LDG.E R2, desc[UR42][R8.64] ;  /* 0x0000002a08021981 */ /* 0x0000a2000c1e1900 */
[----:B------:R-:W-:Y:S02]  /*19c80*/  VIADD R4, R4, 0x6 ;  /* 0x0000000604047836 */ /* 0x000fe40000000000 */
[----:B------:R-:W-:Y:S01]  /*19c90*/  IMAD.MOV.U32 R5, RZ, RZ, 0x40000040 ;  /* 0x40000040ff057424 */ /* 0x000fe200078e00ff */
[----:B------:R-:W-:Y:S02]  /*19ca0*/  WARPGROUP.DEPBAR.LE gsb0, 0x0 ;  /* 0x00008000000079c5 */ /* 0x000fe40000010000 */
[----:B------:R-:W-:-:S06]  /*19cb0*/  WARPGROUP.ARRIVE ;  /* 0x00000000000079c5 */ /* 0x000fcc0000000000 */
[----:B------:R-:W-:Y:S01]  /*19cc0*/  QGMMA.64x256x32.F32.E4M3.E4M3 R24, R216, gdesc[UR4], R24, gsb0 ;  /* 0x03e00004d8187df3 */ /* 0x000fe20008000818 */
[----:B------:R-:W-:Y:S02]  /*19cd0*/  R2UR UR6, R4 ;  /* 0x00000000040672ca */ /* 0x000fe400000e0000 */
[----:B------:R-:W-:Y:S02]  /*19ce0*/  R2UR UR7, R5 ;  /* 0x00000000050772ca */ /* 0x000fe400000e0000 */
[----:B------:R-:W1:Y:S04]  /*19cf0*/  SHFL.BFLY PT, R5, R0, 0x2, 0x1f ;  /* 0x0c401f0000057f89 */ /* 0x000e6800000e0000 */
[----:B------:R-:W3:Y:S01]  /*19d00*/  SHFL.BFLY PT, R6, R3, 0x2, 0x1f ;  /* 0x0c401f0003067f89 */ /* 0x000ee200000e0000 */
[----:B-1----:R-:W-:-:S01]  /*19d10*/  FADD.FTZ R5, R5, R0 ;  /* 0x0000000005057221 */ /* 0x002fc20000010000 */
[----:B---3--:R-:W-:-:S04]  /*19d20*/  FADD.FTZ R6, R6, R3 ;  /* 0x0000000306067221 */ /* 0x008fc80000010000 */
[----:B------:R-:W0:Y:S04]  /*19d30*/  SHFL.BFLY PT, R4, R5, 0x1, 0x1f ;  /* 0x0c201f0005047f89 */ /* 0x000e2800000e0000 */
[----:B------:R-:W1:Y:S01]  /*19d40*/  SHFL.BFLY PT, R7, R6, 0x1, 0x1f ;  /* 0x0c201f0006077f89 */ /* 0x000e6200000e0000 */
[----:B0-----:R-:W-:-:S01]  /*19d50*/  FADD.FTZ R8, R5, R4 ;  /* 0x0000000405087221 */ /* 0x001fc20000010000 */
[----:B-1----:R-:W-:-:S04]  /*19d60*/  FADD.FTZ R10, R6, R7 ;  /* 0x00000007060a7221 */ /* 0x002fc80000010000 */
[C---:B------:R-:W-:Y:S01]  /*19d70*/  FSETP.NE.FTZ.AND P1, PT, R8.reuse, RZ, PT ;  /* 0x000000ff0800720b */ /* 0x040fe20003f35000 */
[----:B------:R-:W-:Y:S01]  /*19d80*/  FMUL.FTZ R12, R8, 0.00390625 ;  /* 0x3b800000080c7820 */ /* 0x000fe20000410000 */
[----:B------:R-:W-:Y:S01]  /*19d90*/  FMUL.FTZ R4, R10, 0.00390625 ;  /* 0x3b8000000a047820 */ /* 0x000fe20000410000 */
[----:B------:R-:W-:-:S03]  /*19da0*/  MOV R7, RZ ;  /* 0x000000ff00077202 */ /* 0x000fc60000000f00 */
[----:B------:R-:W-:Y:S02]  /*19db0*/  FSETP.NE.FTZ.AND P2, PT, R12, RZ, PT ;  /* 0x000000ff0c00720b */ /* 0x000fe40003f55000 */
[----:B------:R-:W-:-:S05]  /*19dc0*/  FSETP.NE.FTZ.AND P3, PT, R4, RZ, PT ;  /* 0x000000ff0400720b */ /* 0x000fca0003f75000 */
[----:B------:R-:W-:Y:S01]  /*19dd0*/  @P1 MUFU.RCP R7, R8 ;  /* 0x0000000800071308 */ /* 0x000fe20000001000 */
[----:B------:R-:W-:Y:S01]  /*19de0*/  FSETP.NE.FTZ.AND P1, PT, R10, RZ, PT ;  /* 0x000000ff0a00720b */ /* 0x000fe20003f35000 */
[----:B------:R-:W-:-:S06]  /*19df0*/  IMAD.MOV.U32 R5, RZ, RZ, RZ ;  /* 0x000000ffff057224 */ /* 0x000fcc00078e00ff */
[----:B------:R-:W0:Y:S08]  /*19e00*/  @P2 MUFU.LG2 R3, R12 ;  /* 0x0000000c00032308 */ /* 0x000e300000000c00 */
[----:B------:R-:W1:Y:S08]  /*19e10*/  @P3 MUFU.LG2 R4, R4 ;  /* 0x0000000400043308 */ /* 0x000e700000000c00 */
[----:B------:R-:W3:Y:S01]  /*19e20*/  @P1 MUFU.RCP R5, R10 ;  /* 0x0000000a00051308 */ /* 0x000ee20000001000 */
[C---:B------:R-:W-:Y:S01]  /*19e30*/  @P2 FMUL.FTZ R0, R166.reuse, 0.69314718246459960938 ;  /* 0x3f317218a6002820 */ /* 0x040fe20000410000 */
[----:B------:R-:W-:Y:S01]  /*19e40*/  @P3 FMUL.FTZ R166, R166, 0.69314718246459960938 ;  /* 0x3f317218a6a63820 */ /* 0x000fe20000410000 */
[----:B------:R-:W-:-:S02]  /*19e50*/  WARPGROUP.DEPBAR.LE gsb0, 0x0 ;  /* 0x00008000000079c5 */ /* 0x000fc40000010000 */
[----:B------:R-:W-:-:S06]  /*19e60*/  WARPGROUP.ARRIVE ;  /* 0x00000000000079c5 */ /* 0x000fcc0000000000 */
[----:B------:R-:W-:Y:S01]  /*19e70*/  QGMMA.64x256x32.F32.E4M3.E4M3 R24, R220, gdesc[UR4], R24, gsb0 ;  /* 0x03e00004dc187df3 */ /* 0x000fe20008000818 */
[----:B0-----:R-:W-:Y:S01]  /*19e80*/  @P2 FMUL.FTZ R3, R3, 0.69314718246459960938 ;  /* 0x3f31721803032820 */ /* 0x001fe20000410000 */
[----:B-1----:R-:W-:Y:S01]  /*19e90*/  @P3 FMUL.FTZ R9, R4, 0.69314718246459960938 ;  /* 0x3f31721804093820 */ /* 0x002fe20000410000 */
[----:B------:R-:W-:Y:S01]  /*19ea0*/  IMAD.MOV.U32 R154, RZ, RZ, -0x800000 ;  /* 0xff800000ff9a7424 */ /* 0x000fe200078e00ff */
[----:B------:R-:W-:Y:S01]  /*19eb0*/  MOV R155, 0xff800000 ;  /* 0xff800000009b7802 */ /* 0x000fe20000000f00 */
[----:B--2---:R-:W-:Y:S01]  /*19ec0*/  FMUL.FTZ R153, R7, R2 ;  /* 0x0000000207997220 */ /* 0x004fe20000410000 */
[----:B------:R-:W-:Y:S01]  /*19ed0*/  @P2 FFMA.FTZ R154, R0, R167, R3 ;  /* 0x000000a7009a2223 */ /* 0x000fe20000010003 */
[----:B------:R-:W-:-:S01]  /*19ee0*/  @P3 FFMA.FTZ R155, R166, R200, R9 ;  /* 0x000000c8a69b3223 */ /* 0x000fc20000010009 */
[----:B---3--:R-:W-:Y:S01]  /*19ef0*/  FMUL.FTZ R2, R5, R2 ;  /* 0x0000000205027220 */ /* 0x008fe20000410000 */
[----:B------:R-:W-:Y:S02]  /*19f00*/  WARPGROUP.DEPBAR.LE gsb0, 0x0 ;  /* 0x00008000000079c5 */ /* 0x000fe40000010000 */
[----:B------:R-:W-:Y:S05]  /*19f10*/  @!P0 BRA `(.L_x_449) ;  /* 0x0000000000048947 */ /* 0x000fea0003800000 */
[----:B------:R-:W-:Y:S01]  /*19f20*/  BPT.TRAP 0x1 ;  /* 0x000000040000795c */ /* 0x000fe20000300000 */
.L_x_449:
[----:B------:R-:W2:Y:S01]  /*19f30*/  LDL.LU R170, [R1] ;  /* 0x0000000001aa7983 */ /* 0x000ea20000300800 */
[----:B------:R-:W-:Y:S01]  /*19f40*/  VIADD R4, R11, 0x38860 ;  /* 0x000388600b047836 */ /* 0x000fe20000000000 */
[----:B------:R-:W-:Y:S01]  /*19f50*/  IADD3 R152, R152, 0x1, RZ ;  /* 0x0000000198987810 */ /* 0x000fe20007ffe0ff */
[----:B------:R-:W-:Y:S02]  /*19f60*/  IMAD.U32 R19, RZ, RZ, UR44 ;  /* 0x0000002cff137e24 */ /* 0x000fe4000f8e00ff */
[-C--:B------:R-:W-:Y:S01]  /*19f70*/  FMUL.FTZ R13, R28, R153.reuse ;  /* 0x000000991c0d7220 */ /* 0x080fe20000410000 */
[-C--:B------:R-:W-:Y:S01]  /*19f80*/  FMUL.FTZ R6, R49, R153.reuse ;  /* 0x0000009931067220 */ /* 0x080fe20000410000 */
[----:B------:R-:W-:Y:S01]  /*19f90*/  ISETP.NE.AND P0, PT, R152, 0x2, PT ;  /* 0x000000029800780c */ /* 0x000fe20003f05270 */
        /* <DEDUP_REMOVED lines=13> */
[----:B0-----:R-:W-:Y:S01]  /*1a070*/  SEL R19, RZ, 0x1, P0 ;  /* 0x00000001ff137807 */ /* 0x001fe20000000000 */
        /* <DEDUP_REMOVED lines=112> */
[----:B------:R-:W-:Y:S01]  /*1a780*/  PLOP3.LUT P1, PT, PT, PT, PT, 0x8, 0x0 ;  /* 0x000000000000781c */ /* 0x000fe20003f2e170 */
[-C--:B------:R-:W-:Y:S01]  /*1a790*/  FMUL.FTZ R54, R147, R2.reuse ;  /* 0x0000000293367220 */ /* 0x080fe20000410000 */
[-C--:B------:R-:W-:Y:S01]  /*1a7a0*/  FMUL.FTZ R70, R150, R2.reuse ;  /* 0x0000000296467220 */ /* 0x080fe20000410000 */
[----:B------:R-:W-:Y:S01]  /*1a7b0*/  FMUL.FTZ R151, R151, R2 ;  /* 0x0000000297977220 */ /* 0x000fe20000410000 */
[----:B------:R-:W-:Y:S01]  /*1a7c0*/  SEL R152, R152, RZ, P0 ;  /* 0x000000ff98987207 */ /* 0x000fe20000000000 */
[----:B------:R-:W-:Y:S01]  /*1a7d0*/  UIADD3 UR45, UR45, 0x1, URZ ;  /* 0x000000012d2d7890 */ /* 0x000fe2000fffe03f */
[----:B--2---:R-:W-:-:S05]  /*1a7e0*/  LOP3.LUT R170, R170, R19, RZ, 0x3c, !PT ;  /* 0x00000013aaaa7212 */ /* 0x004fca00078e3cff */
[----:B------:R1:W-:Y:S06]  /*1a7f0*/  STL [R1], R170 ;  /* 0x000000aa01007387 */ /* 0x0003ec0000100800 */
.L_x_383:
[----:B------:R-:W-:Y:S05]  /*1a800*/  WARPSYNC.ALL ;  /* 0x0000000000007948 */ /* 0x000fea0003800000 */
[----:B------:R-:W2:Y:S08]  /*1a810*/  S2UR UR44, SR_CgaCtaId ;  /* 0x00000000002c79c3 */ /* 0x000eb00000008800 */
[----:B------:R-:W-:Y:S06]  /*1a820*/  BAR.SYNC.DEFER_BLOCKING 0x5, 0x180 ;  /* 0x0146000000007b1d */ /* 0x000fec0000010000 */
[----:B------:R-:W-:Y:S01]  /*1a830*/  UMOV UR4, 0x400 ;  /* 0x0000040000047882 */ /* 0x000fe20000000000 */
[----:B------:R-:W-:Y:S01]  /*1a840*/  BSSY B0, `(.L_x_450) ;  /* 0x000036e000007945 */ /* 0x000fe20003800000 */
[----:B--2---:R-:W-:-:S06]  /*1a850*/  ULEA UR4, UR44, UR4, 0x18 ;  /* 0x000000042c047291 */ /* 0x004fcc000f8ec03f */
[----:B------:R-:W-:-:S05]  /*1a860*/  IMAD.U32 R19, RZ, RZ, UR4 ;  /* 0x00000004ff137e24 */ /* 0x000fca000f8e00ff */
[----:B------:R2:W3:Y:S01]  /*1a870*/  LDS.128 R124, [R19+0x388d0] ;  /* 0x0388d000137c7984 */ /* 0x0004e20000000c00 */
[----:B------:R-:W-:Y:S06]  /*1a880*/  BAR.ARV 0x4, 0x180 ;  /* 0x0106000000007b1d */ /* 0x000fec0000002000 */
[----:B------:R-:W-:Y:S05]  /*1a890*/  @P1 BRA `(.L_x_451) ;  /* 0x0000002800c41947 */ /* 0x000fea0003800000 */
[----:B------:R-:W4:Y:S04]  /*1a8a0*/  LDL R132, [R1+0x48] ;  /* 0x0000480001847983 */ /* 0x000f280000100800 */
[----:B------:R-:W2:Y:S04]  /*1a8b0*/  LDL R107, [R1+0x30] ;  /* 0x00003000016b7983 */ /* 0x000ea80000100800 */
[----:B------:R-:W2:Y:S01]  /*1a8c0*/  LDL R130, [R1+0x18] ;  /* 0x0000180001827983 */ /* 0x000ea20000100800 */
[----:B------:R-:W0:Y:S01]  /*1a8d0*/  S2R R134, SR_TID.X ;  /* 0x0000000000867919 */ /* 0x000e220000002100 */
[----:B------:R-:W-:Y:S01]  /*1a8e0*/  F2FP.BF16.F32.PACK_AB R103, R13, R0 ;  /* 0x000000000d67723e */ /* 0x000fe200000010ff */
[----:B------:R-:W-:Y:S01]  /*1a8f0*/  ULDC.64 UR4, c[0x4][0x38] ;  /* 0x01000e0000047ab9 */ /* 0x000fe20000000a00 */
[----:B------:R-:W-:-:S02]  /*1a900*/  F2FP.BF16.F32.PACK_AB R0, R168, R31 ;  /* 0x0000001fa800723e */ /* 0x000fc400000010ff */
[----:B------:R-:W-:Y:S02]  /*1a910*/  F2FP.BF16.F32.PACK_AB R31, R21, R4 ;  /* 0x00000004151f723e */ /* 0x000fe400000010ff */
[----:B------:R-:W1:Y:S01]  /*1a920*/  S2R R4, SR_SWINHI ;  /* 0x0000000000047919 */ /* 0x000e620000002f00 */
[----:B------:R-:W-:Y:S02]  /*1a930*/  F2FP.BF16.F32.PACK_AB R36, R36, R11 ;  /* 0x0000000b2424723e */ /* 0x000fe400000010ff */
[----:B------:R-:W-:Y:S02]  /*1a940*/  F2FP.BF16.F32.PACK_AB R11, R145, R30 ;  /* 0x0000001e910b723e */ /* 0x000fe400000010ff */
[----:B------:R-:W-:Y:S02]  /*1a950*/  F2FP.BF16.F32.PACK_AB R53, R53, R40 ;  /* 0x000000283535723e */ /* 0x000fe400000010ff */
[----:B------:R-:W-:Y:S02]  /*1a960*/  F2FP.BF16.F32.PACK_AB R30, R160, R59 ;  /* 0x0000003ba01e723e */ /* 0x000fe400000010ff */
[----:B------:R-:W-:Y:S01]  /*1a970*/  F2FP.BF16.F32.PACK_AB R40, R95, R58 ;  /* 0x0000003a5f28723e */ /* 0x000fe200000010ff */
[----:B0-----:R-:W-:-:S05]  /*1a980*/  IMAD.SHL.U32 R2, R134, 0x4, RZ ;  /* 0x0000000486027824 */ /* 0x001fca00078e00ff */
[----:B------:R-:W-:-:S04]  /*1a990*/  LOP3.LUT R2, R2, 0xc, RZ, 0xc0, !PT ;  /* 0x0000000c02027812 */ /* 0x000fc800078ec0ff */
[----:B------:R-:W-:-:S04]  /*1a9a0*/  IADD3 R26, P0, R2, UR4, RZ ;  /* 0x00000004021a7c10 */ /* 0x000fc8000ff1e0ff */
[----:B------:R-:W-:Y:S02]  /*1a9b0*/  IADD3.X R27, RZ, UR5, RZ, P0, !PT ;  /* 0x00000005ff1b7c10 */ /* 0x000fe400087fe4ff */
[----:B------:R-:W-:Y:S02]  /*1a9c0*/  MOV R58, R19 ;  /* 0x00000013003a7202 */ /* 0x000fe40000000f00 */
[----:B-1----:R-:W-:Y:S02]  /*1a9d0*/  MOV R59, R4 ;  /* 0x00000004003b7202 */ /* 0x002fe40000000f00 */
[----:B------:R-:W-:Y:S01]  /*1a9e0*/  F2FP.BF16.F32.PACK_AB R55, R159, R120 ;  /* 0x000000789f37723e */ /* 0x000fe200000010ff */
[----:B------:R0:W5:Y:S01]  /*1a9f0*/  LDG.E.CONSTANT R2, desc[UR42][R26.64] ;  /* 0x0000002a1a027981 */ /* 0x000162000c1e9900 */
[----:B------:R-:W-:Y:S02]  /*1aa00*/  F2FP.BF16.F32.PACK_AB R120, R73, R64 ;  /* 0x000000404978723e */ /* 0x000fe400000010ff */
[----:B------:R-:W-:-:S02]  /*1aa10*/  F2FP.BF16.F32.PACK_AB R131, R76, R69 ;  /* 0x000000454c83723e */ /* 0x000fc400000010ff */
[----:B0-----:R-:W-:Y:S02]  /*1aa20*/  F2FP.BF16.F32.PACK_AB R26, R162, R129 ;  /* 0x00000081a21a723e */ /* 0x001fe400000010ff */
        /* <DEDUP_REMOVED lines=11> */
[----:B---3--:R-:W-:Y:S02]  /*1aae0*/  F2FP.BF16.F32.PACK_AB R124, R12, R3 ;  /* 0x000000030c7c723e */ /* 0x008fe400000010ff */
        /* <DEDUP_REMOVED lines=18> */
[----:B-----5:R-:W-:Y:S02]  /*1ac10*/  F2FP.BF16.F32.PACK_AB R121, R87, R46 ;  /* 0x0000002e5779723e */ /* 0x020fe400000010ff */
[----:B------:R-:W-:Y:S01]  /*1ac20*/  LOP3.LUT P0, R4, R134, 0x3, RZ, 0xc0, !PT ;  /* 0x0000000386047812 */ /* 0x000fe2000780c0ff */
[----:B------:R-:W-:-:S03]  /*1ac30*/  UMOV UR4, 0xffffffff ;  /* 0xffffffff00047882 */ /* 0x000fc60000000000 */
[----:B------:R-:W-:Y:S02]  /*1ac40*/  ISETP.EQ.OR P0, PT, R4, 0x3, !P0 ;  /* 0x000000030400780c */ /* 0x000fe40004702670 */
[----:B------:R-:W-:Y:S02]  /*1ac50*/  F2FP.BF16.F32.PACK_AB R74, R164, R137 ;  /* 0x00000089a44a723e */ /* 0x000fe400000010ff */
[----:B------:R-:W-:Y:S02]  /*1ac60*/  F2FP.BF16.F32.PACK_AB R110, R99, R110 ;  /* 0x0000006e636e723e */ /* 0x000fe400000010ff */
[----:B------:R-:W-:Y:S02]  /*1ac70*/  F2FP.BF16.F32.PACK_AB R115, R102, R115 ;  /* 0x000000736673723e */ /* 0x000fe400000010ff */
[----:B------:R-:W-:Y:S02]  /*1ac80*/  F2FP.BF16.F32.PACK_AB R92, R101, R92 ;  /* 0x0000005c655c723e */ /* 0x000fe400000010ff */
[----:B------:R-:W-:-:S02]  /*1ac90*/  F2FP.BF16.F32.PACK_AB R137, R104, R97 ;  /* 0x000000616889723e */ /* 0x000fc400000010ff */
[----:B------:R-:W-:Y:S02]  /*1aca0*/  F2FP.BF16.F32.PACK_AB R96, R108, R105 ;  /* 0x000000696c60723e */ /* 0x000fe400000010ff */
[----:B------:R-:W-:Y:S02]  /*1acb0*/  SEL R13, R103, R124, P0 ;  /* 0x0000007c670d7207 */ /* 0x000fe40000000000 */
[----:B------:R-:W-:Y:S02]  /*1acc0*/  SEL R4, R124, R103, P0 ;  /* 0x000000677c047207 */ /* 0x000fe40000000000 */
        /* <DEDUP_REMOVED lines=14> */
[----:B------:R-:W-:Y:S01]  /*1adb0*/  F2FP.BF16.F32.PACK_AB R70, R151, R54 ;  /* 0x000000369746723e */ /* 0x000fe200000010ff */
[----:B----4-:R-:W-:-:S03]  /*1adc0*/  IMAD.WIDE R64, R132, 0x2, R58 ;  /* 0x0000000284407825 */ /* 0x010fc600078e023a */
[C---:B------:R-:W-:Y:S02]  /*1add0*/  IADD3 R89, P2, R64.reuse, 0xc040, RZ ;  /* 0x0000c04040597810 */ /* 0x040fe40007f5e0ff */
[C---:B------:R-:W-:Y:S02]  /*1ade0*/  IADD3 R85, P1, R64.reuse, 0xc020, RZ ;  /* 0x0000c02040557810 */ /* 0x040fe40007f3e0ff */
[C---:B------:R-:W-:Y:S02]  /*1adf0*/  IADD3 R73, P4, R64.reuse, 0x8060, RZ ;  /* 0x0000806040497810 */ /* 0x040fe40007f9e0ff */
[C---:B------:R-:W-:Y:S02]  /*1ae00*/  IADD3 R91, P3, R64.reuse, 0xc060, RZ ;  /* 0x0000c060405b7810 */ /* 0x040fe40007f7e0ff */
[----:B------:R-:W-:Y:S02]  /*1ae10*/  IADD3 R81, P5, R64, 0xc000, RZ ;  /* 0x0000c00040517810 */ /* 0x000fe40007fbe0ff */
[----:B------:R-:W-:-:S02]  /*1ae20*/  LOP3.LUT R88, R89, 0x380, RZ, 0xc0, !PT ;  /* 0x0000038059587812 */ /* 0x000fc400078ec0ff */
[----:B------:R-:W-:Y:S02]  /*1ae30*/  LOP3.LUT R84, R85, 0x380, RZ, 0xc0, !PT ;  /* 0x0000038055547812 */ /* 0x000fe400078ec0ff */
[----:B------:R-:W-:Y:S02]  /*1ae40*/  LOP3.LUT R72, R73, 0x380, RZ, 0xc0, !PT ;  /* 0x0000038049487812 */ /* 0x000fe400078ec0ff */
[----:B------:R-:W-:Y:S02]  /*1ae50*/  LOP3.LUT R90, R91, 0x380, RZ, 0xc0, !PT ;  /* 0x000003805b5a7812 */ /* 0x000fe400078ec0ff */
[----:B------:R-:W-:Y:S02]  /*1ae60*/  LOP3.LUT R80, R81, 0x380, RZ, 0xc0, !PT ;  /* 0x0000038051507812 */ /* 0x000fe400078ec0ff */
[----:B------:R-:W-:Y:S02]  /*1ae70*/  SHF.R.U64 R88, R88, 0x3, RZ ;  /* 0x0000000358587819 */ /* 0x000fe400000012ff */
[----:B------:R-:W-:-:S02]  /*1ae80*/  SHF.R.U64 R84, R84, 0x3, RZ ;  /* 0x0000000354547819 */ /* 0x000fc400000012ff */
[----:B------:R-:W-:Y:S02]  /*1ae90*/  SHF.R.U64 R72, R72, 0x3, RZ ;  /* 0x0000000348487819 */ /* 0x000fe400000012ff */
[----:B------:R-:W-:Y:S02]  /*1aea0*/  SHF.R.U64 R90, R90, 0x3, RZ ;  /* 0x000000035a5a7819 */ /* 0x000fe400000012ff */
[----:B------:R-:W-:Y:S02]  /*1aeb0*/  SHF.R.U64 R80, R80, 0x3, RZ ;  /* 0x0000000350507819 */ /* 0x000fe400000012ff */
[----:B------:R-:W-:Y:S02]  /*1aec0*/  LOP3.LUT R88, R88, R89, RZ, 0x3c, !PT ;  /* 0x0000005958587212 */ /* 0x000fe400078e3cff */
[----:B------:R-:W-:Y:S01]  /*1aed0*/  LOP3.LUT R84, R84, R85, RZ, 0x3c, !PT ;  /* 0x0000005554547212 */ /* 0x000fe200078e3cff */
[----:B------:R-:W-:Y:S01]  /*1aee0*/  IMAD.X R85, RZ, RZ, R65, P1 ;  /* 0x000000ffff557224 */ /* 0x000fe200008e0641 */
[----:B------:R-:W-:-:S02]  /*1aef0*/  LOP3.LUT R72, R72, R73, RZ, 0x3c, !PT ;  /* 0x0000004948487212 */ /* 0x000fc400078e3cff */
[----:B------:R-:W-:Y:S01]  /*1af00*/  LOP3.LUT R90, R90, R91, RZ, 0x3c, !PT ;  /* 0x0000005b5a5a7212 */ /* 0x000fe200078e3cff */
[--C-:B------:R-:W-:Y:S01]  /*1af10*/  IMAD.X R91, RZ, RZ, R65.reuse, P3 ;  /* 0x000000ffff5b7224 */ /* 0x100fe200018e0641 */
[----:B------:R-:W-:Y:S02]  /*1af20*/  IADD3.X R89, RZ, R65, RZ, P2, !PT ;  /* 0x00000041ff597210 */ /* 0x000fe400017fe4ff */
[----:B------:R-:W-:Y:S01]  /*1af30*/  LOP3.LUT R80, R80, R81, RZ, 0x3c, !PT ;  /* 0x0000005150507212 */ /* 0x000fe200078e3cff */
[----:B------:R-:W-:Y:S01]  /*1af40*/  IMAD.X R81, RZ, RZ, R65, P5 ;  /* 0x000000ffff517224 */ /* 0x000fe200028e0641 */
[----:B------:R-:W-:Y:S02]  /*1af50*/  IADD3.X R73, RZ, R65, RZ, P4, !PT ;  /* 0x00000041ff497210 */ /* 0x000fe400027fe4ff */
[C---:B------:R-:W-:Y:S02]  /*1af60*/  IADD3 R61, P2, R64.reuse, 0x8020, RZ ;  /* 0x00008020403d7810 */ /* 0x040fe40007f5e0ff */
[----:B------:R-:W-:-:S02]  /*1af70*/  IADD3 R57, P1, R64, 0x8000, RZ ;  /* 0x0000800040397810 */ /* 0x000fc40007f3e0ff */
[C---:B------:R-:W-:Y:S02]  /*1af80*/  IADD3 R49, P4, R64.reuse, 0x4040, RZ ;  /* 0x0000404040317810 */ /* 0x040fe40007f9e0ff */
[C---:B------:R-:W-:Y:S02]  /*1af90*/  IADD3 R69, P3, R64.reuse, 0x8040, RZ ;  /* 0x0000804040457810 */ /* 0x040fe40007f7e0ff */
[----:B------:R-:W-:Y:S02]  /*1afa0*/  IADD3 R51, P5, R64, 0x4060, RZ ;  /* 0x0000406040337810 */ /* 0x000fe40007fbe0ff */
[----:B------:R-:W-:Y:S02]  /*1afb0*/  LOP3.LUT R60, R61, 0x380, RZ, 0xc0, !PT ;  /* 0x000003803d3c7812 */ /* 0x000fe400078ec0ff */
[----:B------:R-:W-:Y:S02]  /*1afc0*/  LOP3.LUT R56, R57, 0x380, RZ, 0xc0, !PT ;  /* 0x0000038039387812 */ /* 0x000fe400078ec0ff */
[----:B------:R-:W-:-:S02]  /*1afd0*/  LOP3.LUT R48, R49, 0x380, RZ, 0xc0, !PT ;  /* 0x0000038031307812 */ /* 0x000fc400078ec0ff */
[----:B------:R-:W-:Y:S02]  /*1afe0*/  LOP3.LUT R68, R69, 0x380, RZ, 0xc0, !PT ;  /* 0x0000038045447812 */ /* 0x000fe400078ec0ff */
[----:B------:R-:W-:Y:S02]  /*1aff0*/  LOP3.LUT R50, R51, 0x380, RZ, 0xc0, !PT ;  /* 0x0000038033327812 */ /* 0x000fe400078ec0ff */
[----:B------:R-:W-:Y:S02]  /*1b000*/  SHF.R.U64 R60, R60, 0x3, RZ ;  /* 0x000000033c3c7819 */ /* 0x000fe400000012ff */
[----:B------:R-:W-:Y:S02]  /*1b010*/  SHF.R.U64 R56, R56, 0x3, RZ ;  /* 0x0000000338387819 */ /* 0x000fe400000012ff */
[----:B------:R-:W-:Y:S02]  /*1b020*/  SHF.R.U64 R48, R48, 0x3, RZ ;  /* 0x0000000330307819 */ /* 0x000fe400000012ff */
[----:B------:R-:W-:-:S02]  /*1b030*/  SHF.R.U64 R68, R68, 0x3, RZ ;  /* 0x0000000344447819 */ /* 0x000fc400000012ff */
[----:B------:R-:W-:Y:S02]  /*1b040*/  SHF.R.U64 R50, R50, 0x3, RZ ;  /* 0x0000000332327819 */ /* 0x000fe400000012ff */
[----:B------:R-:W-:Y:S01]  /*1b050*/  LOP3.LUT R60, R60, R61, RZ, 0x3c, !PT ;  /* 0x0000003d3c3c7212 */ /* 0x000fe200078e3cff */
[--C-:B------:R-:W-:Y:S01]  /*1b060*/  IMAD.X R61, RZ, RZ, R65.reuse, P2 ;  /* 0x000000ffff3d7224 */ /* 0x100fe200010e0641 */
[----:B------:R-:W-:Y:S02]  /*1b070*/  LOP3.LUT R56, R56, R57, RZ, 0x3c, !PT ;  /* 0x0000003938387212 */ /* 0x000fe400078e3cff */
[----:B------:R-:W-:Y:S01]  /*1b080*/  LOP3.LUT R48, R48, R49, RZ, 0x3c, !PT ;  /* 0x0000003130307212 */ /* 0x000fe200078e3cff */
[--C-:B------:R-:W-:Y:S01]  /*1b090*/  IMAD.X R49, RZ, RZ, R65.reuse, P4 ;  /* 0x000000ffff317224 */ /* 0x100fe200020e0641 */
[----:B------:R-:W-:Y:S01]  /*1b0a0*/  LOP3.LUT R68, R68, R69, RZ, 0x3c, !PT ;  /* 0x0000004544447212 */ /* 0x000fe200078e3cff */
[--C-:B------:R-:W-:Y:S01]  /*1b0b0*/  IMAD.X R69, RZ, RZ, R65.reuse, P3 ;  /* 0x000000ffff457224 */ /* 0x100fe200018e0641 */
[----:B------:R-:W-:Y:S01]  /*1b0c0*/  LOP3.LUT R50, R50, R51, RZ, 0x3c, !PT ;  /* 0x0000003332327212 */ /* 0x000fe200078e3cff */
[----:B------:R-:W-:Y:S01]  /*1b0d0*/  IMAD.X R51, RZ, RZ, R65, P5 ;  /* 0x000000ffff337224 */ /* 0x000fe200028e0641 */
[----:B------:R-:W-:-:S02]  /*1b0e0*/  IADD3.X R57, RZ, R65, RZ, P1, !PT ;  /* 0x00000041ff397210 */ /* 0x000fc40000ffe4ff */
        /* <DEDUP_REMOVED lines=10> */
[----:B------:R-:W-:Y:S02]  /*1b190*/  LOP3.LUT R5, R64, 0x380, RZ, 0xc0, !PT ;  /* 0x0000038040057812 */ /* 0x000fe400078ec0ff */
[----:B------:R-:W-:-:S02]  /*1b1a0*/  SHF.R.U64 R42, R42, 0x3, RZ ;  /* 0x000000032a2a7819 */ /* 0x000fc400000012ff */
[----:B------:R-:W-:Y:S02]  /*1b1b0*/  SHF.R.U64 R38, R38, 0x3, RZ ;  /* 0x0000000326267819 */ /* 0x000fe400000012ff */
[----:B------:R-:W-:Y:S02]  /*1b1c0*/  SHF.R.U64 R20, R20, 0x3, RZ ;  /* 0x0000000314147819 */ /* 0x000fe400000012ff */
[----:B------:R-:W-:Y:S02]  /*1b1d0*/  SHF.R.U64 R46, R46, 0x3, RZ ;  /* 0x000000032e2e7819 */ /* 0x000fe400000012ff */
[----:B------:R-:W-:Y:S02]  /*1b1e0*/  SHF.R.U64 R24, R24, 0x3, RZ ;  /* 0x0000000318187819 */ /* 0x000fe400000012ff */
[----:B------:R-:W-:Y:S01]  /*1b1f0*/  SHF.R.U64 R5, R5, 0x3, RZ ;  /* 0x0000000305057819 */ /* 0x000fe200000012ff */
[----:B--2---:R-:W-:Y:S01]  /*1b200*/  IMAD.MOV.U32 R132, RZ, RZ, R107 ;  /* 0x000000ffff847224 */ /* 0x004fe200078e006b */
[----:B------:R-:W-:Y:S01]  /*1b210*/  LOP3.LUT R42, R42, R43, RZ, 0x3c, !PT ;  /* 0x0000002b2a2a7212 */ /* 0x000fe200078e3cff */
[--C-:B------:R-:W-:Y:S01]  /*1b220*/  IMAD.X R43, RZ, RZ, R65.reuse, P2 ;  /* 0x000000ffff2b7224 */ /* 0x100fe200010e0641 */
[----:B------:R-:W-:Y:S01]  /*1b230*/  LOP3.LUT R38, R38, R39, RZ, 0x3c, !PT ;  /* 0x0000002726267212 */ /* 0x000fe200078e3cff */
[--C-:B------:R-:W-:Y:S01]  /*1b240*/  IMAD.X R39, RZ, RZ, R65.reuse, P1 ;  /* 0x000000ffff277224 */ /* 0x100fe200008e0641 */
[----:B------:R-:W-:Y:S01]  /*1b250*/  LOP3.LUT R20, R20, R21, RZ, 0x3c, !PT ;  /* 0x0000001514147212 */ /* 0x000fe200078e3cff */
[----:B------:R-:W-:Y:S01]  /*1b260*/  IMAD.X R21, RZ, RZ, R65, P4 ;  /* 0x000000ffff157224 */ /* 0x000fe200020e0641 */
[----:B------:R-:W-:-:S02]  /*1b270*/  LOP3.LUT R46, R46, R47, RZ, 0x3c, !PT ;  /* 0x0000002f2e2e7212 */ /* 0x000fc400078e3cff */
[----:B------:R-:W-:Y:S02]  /*1b280*/  LOP3.LUT R24, R24, R25, RZ, 0x3c, !PT ;  /* 0x0000001918187212 */ /* 0x000fe400078e3cff */
[-C--:B------:R-:W-:Y:S02]  /*1b290*/  IADD3.X R47, RZ, R65.reuse, RZ, P3, !PT ;  /* 0x00000041ff2f7210 */ /* 0x080fe40001ffe4ff */
[----:B------:R-:W-:Y:S02]  /*1b2a0*/  LOP3.LUT R64, R5, R64, RZ, 0x3c, !PT ;  /* 0x0000004005407212 */ /* 0x000fe400078e3cff */
[----:B------:R-:W-:Y:S02]  /*1b2b0*/  IADD3.X R25, RZ, R65, RZ, P5, !PT ;  /* 0x00000041ff197210 */ /* 0x000fe40002ffe4ff */
[----:B------:R-:W-:Y:S01]  /*1b2c0*/  MOV R87, R84 ;  /* 0x0000005400577202 */ /* 0x000fe20000000f00 */
[----:B------:R-:W-:Y:S01]  /*1b2d0*/  IMAD.SHL.U32 R93, R130, 0x4, RZ ;  /* 0x00000004825d7824 */ /* 0x000fe200078e00ff */
[----:B------:R-:W-:-:S02]  /*1b2e0*/  MOV R85, R80 ;  /* 0x0000005000557202 */ /* 0x000fc40000000f00 */
[----:B------:R-:W-:Y:S02]  /*1b2f0*/  MOV R108, R64 ;  /* 0x00000040006c7202 */ /* 0x000fe40000000f00 */
[----:B------:R-:W-:Y:S02]  /*1b300*/  MOV R91, R90 ;  /* 0x0000005a005b7202 */ /* 0x000fe40000000f00 */
[----:B------:R-:W-:Y:S02]  /*1b310*/  MOV R89, R88 ;  /* 0x0000005800597202 */ /* 0x000fe40000000f00 */
[----:B------:R-:W-:Y:S02]  /*1b320*/  MOV R107, R72 ;  /* 0x00000048006b7202 */ /* 0x000fe40000000f00 */
[----:B------:R-:W-:Y:S02]  /*1b330*/  MOV R105, R68 ;  /* 0x0000004400697202 */ /* 0x000fe40000000f00 */
        /* <DEDUP_REMOVED lines=9> */
[----:B------:R-:W-:Y:S01]  /*1b3d0*/  SHF.L.U64.HI R106, R130, 0x2, R132 ;  /* 0x00000002826a7819 */ /* 0x000fe20000010284 */
[----:B------:R-:W-:Y:S06]  /*1b3e0*/  BRA.DIV UR4, `(.L_x_452) ;  /* 0x0000009a04e87947 */ /* 0x000fec000b800000 */
[----:B------:R-:W-:Y:S02]  /*1b3f0*/  SEL R25, R32, R27, P0 ;  /* 0x0000001b20197207 */ /* 0x000fe40000000000 */
[----:B------:R-:W-:Y:S02]  /*1b400*/  SEL R20, R27, R32, P0 ;  /* 0x000000201b147207 */ /* 0x000fe40000000000 */
[----:B------:R-:W-:Y:S02]  /*1b410*/  SEL R27, R29, R6, P0 ;  /* 0x000000061d1b7207 */ /* 0x000fe40000000000 */
[----:B------:R-:W-:Y:S02]  /*1b420*/  SEL R24, R6, R29, P0 ;  /* 0x0000001d06187207 */ /* 0x000fe40000000000 */
[----:B------:R-:W-:Y:S01]  /*1b430*/  SEL R21, R36, R31, P0 ;  /* 0x0000001f24157207 */ /* 0x000fe20000000000 */
[----:B------:R-:W-:Y:S01]  /*1b440*/  SHFL.IDX PT, R6, R13, R2, 0x1c1f ;  /* 0x001c1f020d067589 */ /* 0x000fe200000e0000 */
[----:B------:R-:W-:-:S02]  /*1b450*/  SEL R8, R31, R36, P0 ;  /* 0x000000241f087207 */ /* 0x000fc40000000000 */
[----:B------:R-:W-:Y:S02]  /*1b460*/  SEL R29, R14, R35, P0 ;  /* 0x000000230e1d7207 */ /* 0x000fe40000000000 */
[----:B------:R-:W-:Y:S02]  /*1b470*/  SEL R28, R35, R14, P0 ;  /* 0x0000000e231c7207 */ /* 0x000fe40000000000 */
[----:B------:R-:W-:Y:S02]  /*1b480*/  SEL R33, R52, R37, P0 ;  /* 0x0000002534217207 */ /* 0x000fe40000000000 */
[----:B------:R-:W-:Y:S02]  /*1b490*/  SEL R36, R37, R52, P0 ;  /* 0x0000003425247207 */ /* 0x000fe40000000000 */
[----:B------:R-:W-:Y:S02]  /*1b4a0*/  SEL R35, R44, R53, P0 ;  /* 0x000000352c237207 */ /* 0x000fe40000000000 */
[----:B------:R-:W-:Y:S01]  /*1b4b0*/  SEL R42, R53, R44, P0 ;  /* 0x0000002c352a7207 */ /* 0x000fe20000000000 */
        /* <DEDUP_REMOVED lines=23> */
[----:B------:R-:W-:Y:S01]  /*1b630*/  LOP3.LUT R7, R2, 0x2, RZ, 0x3c, !PT ;  /* 0x0000000202077812 */ /* 0x000fe200078e3cff */
        /* <DEDUP_REMOVED lines=33> */
[----:B------:R-:W0:Y:S01]  /*1b850*/  SHFL.IDX PT, R29, R28, R7, 0x1c1f ;  /* 0x001c1f071c1d7589 */ /* 0x000e2200000e0000 */
[----:B------:R-:W-:Y:S02]  /*1b860*/  SEL R63, R74, R9, P0 ;  /* 0x000000094a3f7207 */ /* 0x000fe40000000000 */
[----:B------:R-:W-:Y:S01]  /*1b870*/  SEL R110, R115, R110, P0 ;  /* 0x0000006e736e7207 */ /* 0x000fe20000000000 */
[----:B------:R0:W1:Y:S01]  /*1b880*/  SHFL.IDX PT, R31, R32, R7, 0x1c1f ;  /* 0x001c1f07201f7589 */ /* 0x00006200000e0000 */
[----:B------:R-:W-:Y:S02]  /*1b890*/  SEL R79, R40, R119, P0 ;  /* 0x00000077284f7207 */ /* 0x000fe40000000000 */
[----:B------:R-:W-:Y:S01]  /*1b8a0*/  SEL R112, R119, R40, P0 ;  /* 0x0000002877707207 */ /* 0x000fe20000000000 */
[----:B------:R-:W-:Y:S01]  /*1b8b0*/  SHFL.IDX PT, R42, R42, R7, 0x1c1f ;  /* 0x001c1f072a2a7589 */ /* 0x000fe200000e0000 */
[----:B------:R-:W-:-:S02]  /*1b8c0*/  SEL R109, R114, R121, P0 ;  /* 0x00000079726d7207 */ /* 0x000fc40000000000 */
[----:B------:R-:W-:Y:S01]  /*1b8d0*/  SEL R64, R11, R0, P0 ;  /* 0x000000000b407207 */ /* 0x000fe20000000000 */
[----:B------:R1:W2:Y:S01]  /*1b8e0*/  SHFL.IDX PT, R40, R36, R7, 0x1c1f ;  /* 0x001c1f0724287589 */ /* 0x0002a200000e0000 */
[----:B------:R-:W-:Y:S02]  /*1b8f0*/  SEL R72, R15, R12, P0 ;  /* 0x0000000c0f487207 */ /* 0x000fe40000000000 */
[----:B------:R-:W-:Y:S01]  /*1b900*/  SEL R74, R9, R74, P0 ;  /* 0x0000004a094a7207 */ /* 0x000fe20000000000 */
[----:B------:R-:W-:Y:S01]  /*1b910*/  SHFL.IDX PT, R48, R48, R7, 0x1c1f ;  /* 0x001c1f0730307589 */ /* 0x000fe200000e0000 */
[----:B------:R-:W-:Y:S02]  /*1b920*/  SEL R114, R121, R114, P0 ;  /* 0x0000007279727207 */ /* 0x000fe40000000000 */
[----:B------:R-:W-:Y:S01]  /*1b930*/  SEL R111, R86, R123, P0 ;  /* 0x0000007b566f7207 */ /* 0x000fe20000000000 */
[----:B------:R-:W3:Y:S01]  /*1b940*/  SHFL.IDX PT, R9, R4, R7, 0x1c1f ;  /* 0x001c1f0704097589 */ /* 0x000ee200000e0000 */
[----:B------:R-:W-:-:S02]  /*1b950*/  SEL R116, R123, R86, P0 ;  /* 0x000000567b747207 */ /* 0x000fc40000000000 */
[----:B------:R-:W-:Y:S01]  /*1b960*/  SEL R5, R3, R70, P0 ;  /* 0x0000004603057207 */ /* 0x000fe20000000000 */
[----:B------:R-:W-:Y:S01]  /*1b970*/  SHFL.IDX PT, R90, R76, R7, 0x1c1f ;  /* 0x001c1f074c5a7589 */ /* 0x000fe200000e0000 */
[----:B------:R-:W-:Y:S02]  /*1b980*/  SEL R3, R70, R3, P0 ;  /* 0x0000000346037207 */ /* 0x000fe40000000000 */
[----:B0-----:R-:W-:Y:S01]  /*1b990*/  SEL R32, R34, R29, P0 ;  /* 0x0000001d22207207 */ /* 0x001fe20000000000 */
[----:B------:R-:W0:Y:S01]  /*1b9a0*/  SHFL.IDX PT, R92, R78, R7, 0x1c1f ;  /* 0x001c1f074e5c7589 */ /* 0x000e2200000e0000 */
[----:B-1----:R-:W-:Y:S02]  /*1b9b0*/  SEL R36, R38, R31, P0 ;  /* 0x0000001f26247207 */ /* 0x002fe40000000000 */
[----:B------:R-:W-:Y:S01]  /*1b9c0*/  SEL R34, R29, R34, P0 ;  /* 0x000000221d227207 */ /* 0x000fe20000000000 */
[----:B------:R-:W-:Y:S01]  /*1b9d0*/  SHFL.IDX PT, R10, R21, R2, 0x1c1f ;  /* 0x001c1f02150a7589 */ /* 0x000fe200000e0000 */
[----:B------:R-:W-:-:S03]  /*1b9e0*/  SEL R38, R31, R38, P0 ;  /* 0x000000261f267207 */ /* 0x000fc60000000000 */
[----:B------:R-:W-:Y:S01]  /*1b9f0*/  SHFL.IDX PT, R49, R49, R2, 0x1c1f ;  /* 0x001c1f0231317589 */ /* 0x000fe200000e0000 */
[----:B--2---:R-:W-:Y:S02]  /*1ba00*/  SEL R12, R33, R40, P0 ;  /* 0x00000028210c7207 */ /* 0x004fe40000000000 */
[----:B------:R-:W-:Y:S01]  /*1ba10*/  SEL R14, R40, R33, P0 ;  /* 0x00000021280e7207 */ /* 0x000fe20000000000 */
[----:B------:R-:W-:Y:S01]  /*1ba20*/  SHFL.IDX PT, R51, R51, R2, 0x1c1f ;  /* 0x001c1f0233337589 */ /* 0x000fe200000e0000 */
[----:B------:R-:W-:Y:S02]  /*1ba30*/  SEL R40, R35, R42, P0 ;  /* 0x0000002a23287207 */ /* 0x000fe40000000000 */
[----:B------:R-:W-:Y:S01]  /*1ba40*/  SEL R42, R42, R35, P0 ;  /* 0x000000232a2a7207 */ /* 0x000fe20000000000 */
[----:B------:R-:W-:Y:S01]  /*1ba50*/  SHFL.IDX PT, R73, R73, R2, 0x1c1f ;  /* 0x001c1f0249497589 */ /* 0x000fe200000e0000 */
[----:B---3--:R-:W-:Y:S02]  /*1ba60*/  SEL R4, R6, R9, P0 ;  /* 0x0000000906047207 */ /* 0x008fe40000000000 */
[----:B------:R-:W-:Y:S01]  /*1ba70*/  SEL R6, R9, R6, P0 ;  /* 0x0000000609067207 */ /* 0x000fe20000000000 */
[----:B------:R-:W-:Y:S04]  /*1ba80*/  SHFL.IDX PT, R75, R75, R2, 0x1c1f ;  /* 0x001c1f024b4b7589 */ /* 0x000fe800000e0000 */
[----:B------:R1:W2:Y:S01]  /*1ba90*/  SHFL.IDX PT, R27, R24, R7, 0x1c1f ;  /* 0x001c1f07181b7589 */ /* 0x0002a200000e0000 */
[----:B0-----:R-:W-:-:S02]  /*1baa0*/  SEL R13, R67, R92, P0 ;  /* 0x0000005c430d7207 */ /* 0x001fc40000000000 */
[----:B------:R-:W-:Y:S01]  /*1bab0*/  SEL R15, R92, R67, P0 ;  /* 0x000000435c0f7207 */ /* 0x000fe20000000000 */
[----:B------:R-:W-:Y:S04]  /*1bac0*/  SHFL.IDX PT, R50, R50, R7, 0x1c1f ;  /* 0x001c1f0732327589 */ /* 0x000fe800000e0000 */
[----:B------:R-:W0:Y:S01]  /*1bad0*/  SHFL.IDX PT, R56, R56, R7, 0x1c1f ;  /* 0x001c1f0738387589 */ /* 0x000e2200000e0000 */
[----:B-1----:R-:W-:-:S03]  /*1bae0*/  SEL R24, R26, R25, P0 ;  /* 0x000000191a187207 */ /* 0x002fc60000000000 */
[----:B------:R1:W-:Y:S01]  /*1baf0*/  SHFL.IDX PT, R20, R60, R7, 0x1c1f ;  /* 0x001c1f073c147589 */ /* 0x0003e200000e0000 */
[----:B------:R-:W-:-:S03]  /*1bb00*/  SEL R26, R25, R26, P0 ;  /* 0x0000001a191a7207 */ /* 0x000fc60000000000 */
[----:B------:R-:W-:Y:S04]  /*1bb10*/  SHFL.IDX PT, R98, R98, R7, 0x1c1f ;  /* 0x001c1f0762627589 */ /* 0x000fe800000e0000 */
[----:B------:R-:W3:Y:S01]  /*1bb20*/  SHFL.IDX PT, R100, R100, R7, 0x1c1f ;  /* 0x001c1f0764647589 */ /* 0x000ee200000e0000 */
[----:B-1----:R-:W-:-:S03]  /*1bb30*/  SEL R60, R37, R44, P0 ;  /* 0x0000002c253c7207 */ /* 0x002fc60000000000 */
[----:B------:R-:W-:Y:S01]  /*1bb40*/  SHFL.IDX PT, R53, R53, R2, 0x1c1f ;  /* 0x001c1f0235357589 */ /* 0x000fe200000e0000 */
[----:B--2---:R-:W-:Y:S02]  /*1bb50*/  SEL R28, R30, R27, P0 ;  /* 0x0000001b1e1c7207 */ /* 0x004fe40000000000 */
[----:B------:R-:W-:Y:S01]  /*1bb60*/  SEL R30, R27, R30, P0 ;  /* 0x0000001e1b1e7207 */ /* 0x000fe20000000000 */
[----:B------:R-:W-:Y:S04]  /*1bb70*/  SHFL.IDX PT, R55, R55, R2, 0x1c1f ;  /* 0x001c1f0237377589 */ /* 0x000fe800000e0000 */
[----:B------:R-:W-:Y:S01]  /*1bb80*/  SHFL.IDX PT, R61, R61, R2, 0x1c1f ;  /* 0x001c1f023d3d7589 */ /* 0x000fe200000e0000 */
[----:B0-----:R-:W-:Y:S02]  /*1bb90*/  SEL R76, R49, R56, P0 ;  /* 0x00000038314c7207 */ /* 0x001fe40000000000 */
[----:B------:R-:W-:Y:S01]  /*1bba0*/  SEL R78, R56, R49, P0 ;  /* 0x00000031384e7207 */ /* 0x000fe20000000000 */
[----:B------:R-:W-:Y:S04]  /*1bbb0*/  SHFL.IDX PT, R63, R63, R2, 0x1c1f ;  /* 0x001c1f023f3f7589 */ /* 0x000fe800000e0000 */
[----:B------:R-:W-:Y:S04]  /*1bbc0*/  SHFL.IDX PT, R77, R77, R2, 0x1c1f ;  /* 0x001c1f024d4d7589 */ /* 0x000fe800000e0000 */
[----:B------:R-:W-:Y:S01]  /*1bbd0*/  SHFL.IDX PT, R79, R79, R2, 0x1c1f ;  /* 0x001c1f024f4f7589 */ /* 0x000fe200000e0000 */
[----:B---3--:R-:W-:-:S03]  /*1bbe0*/  SEL R67, R100, R75, P0 ;  /* 0x0000004b64437207 */ /* 0x008fc60000000000 */
[----:B------:R-:W0:Y:S04]  /*1bbf0*/  SHFL.IDX PT, R21, R8, R7, 0x1c1f ;  /* 0x001c1f0708157589 */ /* 0x000e2800000e0000 */
[----:B------:R1:W-:Y:S04]  /*1bc00*/  SHFL.IDX PT, R68, R62, R7, 0x1c1f ;  /* 0x001c1f073e447589 */ /* 0x0003e800000e0000 */
[----:B------:R2:W3:Y:S04]  /*1bc10*/  SHFL.IDX PT, R70, R64, R7, 0x1c1f ;  /* 0x001c1f0740467589 */ /* 0x0004e800000e0000 */
[----:B------:R4:W5:Y:S01]  /*1bc20*/  SHFL.IDX PT, R86, R72, R7, 0x1c1f ;  /* 0x001c1f0748567589 */ /* 0x00096200000e0000 */
[----:B-1----:R-:W-:-:S03]  /*1bc30*/  SEL R62, R44, R37, P0 ;  /* 0x000000252c3e7207 */ /* 0x002fc60000000000 */
[----:B------:R1:W5:Y:S01]  /*1bc40*/  SHFL.IDX PT, R88, R74, R7, 0x1c1f ;  /* 0x001c1f074a587589 */ /* 0x00036200000e0000 */
[----:B------:R-:W-:Y:S02]  /*1bc50*/  SEL R44, R39, R46, P0 ;  /* 0x0000002e272c7207 */ /* 0x000fe40000000000 */
[----:B------:R-:W-:Y:S01]  /*1bc60*/  SEL R46, R46, R39, P0 ;  /* 0x000000272e2e7207 */ /* 0x000fe20000000000 */
[----:B------:R-:W5:Y:S01]  /*1bc70*/  SHFL.IDX PT, R110, R110, R7, 0x1c1f ;  /* 0x001c1f076e6e7589 */ /* 0x000f6200000e0000 */
[----:B--2---:R-:W-:Y:S02]  /*1bc80*/  SEL R64, R41, R48, P0 ;  /* 0x0000003029407207 */ /* 0x004fe40000000000 */
[----:B----4-:R-:W-:Y:S01]  /*1bc90*/  SEL R72, R45, R52, P0 ;  /* 0x000000342d487207 */ /* 0x010fe20000000000 */
[----:B------:R-:W2:Y:S01]  /*1bca0*/  SHFL.IDX PT, R112, R112, R7, 0x1c1f ;  /* 0x001c1f0770707589 */ /* 0x000ea200000e0000 */
[----:B------:R-:W-:Y:S02]  /*1bcb0*/  SEL R37, R65, R90, P0 ;  /* 0x0000005a41257207 */ /* 0x000fe40000000000 */
[----:B-1----:R-:W-:Y:S01]  /*1bcc0*/  SEL R74, R52, R45, P0 ;  /* 0x0000002d344a7207 */ /* 0x002fe20000000000 */
        /* <DEDUP_REMOVED lines=10> */
[----:B0-----:R-:W-:-:S02]  /*1bd70*/  SEL R8, R10, R21, P0 ;  /* 0x000000150a087207 */ /* 0x001fc40000000000 */
[----:B---3--:R-:W-:Y:S01]  /*1bd80*/  SEL R9, R55, R70, P0 ;  /* 0x0000004637097207 */ /* 0x008fe20000000000 */
[----:B------:R-:W-:Y:S01]  /*1bd90*/  SHFL.IDX PT, R111, R111, R2, 0x1c1f ;  /* 0x001c1f026f6f7589 */ /* 0x000fe200000e0000 */
[----:B------:R-:W-:Y:S02]  /*1bda0*/  SEL R11, R70, R55, P0 ;  /* 0x00000037460b7207 */ /* 0x000fe40000000000 */
[----:B-----5:R-:W-:Y:S01]  /*1bdb0*/  SEL R29, R61, R86, P0 ;  /* 0x000000563d1d7207 */ /* 0x020fe20000000000 */
[----:B------:R0:W1:Y:S01]  /*1bdc0*/  SHFL.IDX PT, R84, R66, R7, 0x1c1f ;  /* 0x001c1f0742547589 */ /* 0x00006200000e0000 */
[----:B------:R-:W-:Y:S02]  /*1bdd0*/  SEL R31, R86, R61, P0 ;  /* 0x0000003d561f7207 */ /* 0x000fe40000000000 */
[----:B------:R-:W-:Y:S01]  /*1bde0*/  SEL R33, R63, R88, P0 ;  /* 0x000000583f217207 */ /* 0x000fe20000000000 */
[----:B------:R3:W4:Y:S01]  /*1bdf0*/  SHFL.IDX PT, R94, R80, R7, 0x1c1f ;  /* 0x001c1f07505e7589 */ /* 0x00072200000e0000 */
[----:B------:R-:W-:-:S02]  /*1be00*/  SEL R35, R88, R63, P0 ;  /* 0x0000003f58237207 */ /* 0x000fc40000000000 */
[----:B------:R-:W-:Y:S01]  /*1be10*/  SEL R49, R77, R110, P0 ;  /* 0x0000006e4d317207 */ /* 0x000fe20000000000 */
[----:B------:R5:W4:Y:S01]  /*1be20*/  SHFL.IDX PT, R96, R82, R7, 0x1c1f ;  /* 0x001c1f0752607589 */ /* 0x000b2200000e0000 */
[----:B--2---:R-:W-:Y:S02]  /*1be30*/  SEL R73, R79, R112, P0 ;  /* 0x000000704f497207 */ /* 0x004fe40000000000 */
[----:B0-----:R-:W-:Y:S01]  /*1be40*/  SEL R66, R48, R41, P0 ;  /* 0x0000002930427207 */ /* 0x001fe20000000000 */
[----:B------:R-:W0:Y:S01]  /*1be50*/  SHFL.IDX PT, R114, R114, R7, 0x1c1f ;  /* 0x001c1f0772727589 */ /* 0x000e2200000e0000 */
[----:B------:R-:W-:Y:S02]  /*1be60*/  SEL R48, R43, R50, P0 ;  /* 0x000000322b307207 */ /* 0x000fe40000000000 */
[----:B---3--:R-:W-:Y:S01]  /*1be70*/  SEL R80, R51, R20, P0 ;  /* 0x0000001433507207 */ /* 0x008fe20000000000 */
[----:B------:R-:W2:Y:S01]  /*1be80*/  SHFL.IDX PT, R116, R116, R7, 0x1c1f ;  /* 0x001c1f0774747589 */ /* 0x000ea200000e0000 */
[----:B------:R-:W-:-:S02]  /*1be90*/  SEL R50, R50, R43, P0 ;  /* 0x0000002b32327207 */ /* 0x000fc40000000000 */
[----:B-----5:R-:W-:Y:S01]  /*1bea0*/  SEL R82, R20, R51, P0 ;  /* 0x0000003314527207 */ /* 0x020fe20000000000 */
[----:B------:R3:W2:Y:S01]  /*1beb0*/  SHFL.IDX PT, R0, R5, R2, 0x1c1f ;  /* 0x001c1f0205007589 */ /* 0x0006a200000e0000 */
[----:B------:R-:W-:Y:S02]  /*1bec0*/  SEL R51, R110, R77, P0 ;  /* 0x0000004d6e337207 */ /* 0x000fe40000000000 */
[----:B------:R-:W-:Y:S01]  /*1bed0*/  SEL R75, R112, R79, P0 ;  /* 0x0000004f704b7207 */ /* 0x000fe20000000000 */
[----:B------:R5:W2:Y:S01]  /*1bee0*/  SHFL.IDX PT, R3, R3, R7, 0x1c1f ;  /* 0x001c1f0703037589 */ /* 0x000aa200000e0000 */
[----:B------:R-:W-:Y:S02]  /*1bef0*/  SEL R10, R21, R10, P0 ;  /* 0x0000000a150a7207 */ /* 0x000fe40000000000 */
[----:B-1----:R-:W-:Y:S02]  /*1bf00*/  SEL R25, R57, R84, P0 ;  /* 0x0000005439197207 */ /* 0x002fe40000000000 */
[----:B------:R-:W-:-:S02]  /*1bf10*/  SEL R27, R84, R57, P0 ;  /* 0x00000039541b7207 */ /* 0x000fc40000000000 */
[----:B---3--:R-:W-:Y:S02]  /*1bf20*/  SEL R5, R53, R68, P0 ;  /* 0x0000004435057207 */ /* 0x008fe40000000000 */
[----:B----4-:R-:W-:Y:S02]  /*1bf30*/  SEL R41, R69, R94, P0 ;  /* 0x0000005e45297207 */ /* 0x010fe40000000000 */
[----:B-----5:R-:W-:Y:S02]  /*1bf40*/  SEL R7, R68, R53, P0 ;  /* 0x0000003544077207 */ /* 0x020fe40000000000 */
[----:B------:R-:W-:Y:S02]  /*1bf50*/  SEL R43, R94, R69, P0 ;  /* 0x000000455e2b7207 */ /* 0x000fe40000000000 */
[----:B------:R-:W-:Y:S02]  /*1bf60*/  SEL R61, R71, R96, P0 ;  /* 0x00000060473d7207 */ /* 0x000fe40000000000 */
[----:B------:R-:W-:-:S02]  /*1bf70*/  SEL R63, R96, R71, P0 ;  /* 0x00000047603f7207 */ /* 0x000fc40000000000 */
[----:B0-----:R-:W-:Y:S02]  /*1bf80*/  SEL R53, R109, R114, P0 ;  /* 0x000000726d357207 */ /* 0x001fe40000000000 */
[----:B------:R-:W-:Y:S02]  /*1bf90*/  SEL R55, R114, R109, P0 ;  /* 0x0000006d72377207 */ /* 0x000fe40000000000 */
[----:B--2---:R-:W-:Y:S02]  /*1bfa0*/  SEL R77, R111, R116, P0 ;  /* 0x000000746f4d7207 */ /* 0x004fe40000000000 */
[----:B------:R-:W-:Y:S02]  /*1bfb0*/  SEL R79, R116, R111, P0 ;  /* 0x0000006f744f7207 */ /* 0x000fe40000000000 */
[----:B------:R-:W-:-:S07]  /*1bfc0*/  MOV R2, RZ ;  /* 0x000000ff00027202 */ /* 0x000fce0000000f00 */
.L_x_694:
[----:B------:R-:W-:Y:S05]  /*1bfd0*/  WARPSYNC.ALL ;  /* 0x0000000000007948 */ /* 0x000fea0003800000 */
[----:B------:R-:W-:Y:S06]  /*1bfe0*/  BAR.SYNC.DEFER_BLOCKING 0x1, 0x100 ;  /* 0x0044000000007b1d */ /* 0x000fec0000010000 */
[----:B------:R-:W-:-:S02]  /*1bff0*/  ULDC.64 UR4, c[0x0][0xbd8] ;  /* 0x0002f60000047ab9 */ /* 0x000fc40000000a00 */
[----:B------:R-:W-:Y:S02]  /*1c000*/  ISETP.NE.U32.AND P1, PT, RZ, UR4, PT ;  /* 0x00000004ff007c0c */ /* 0x000fe4000bf25070 */
[----:B------:R-:W-:Y:S02]  /*1c010*/  IADD3 R20, P2, R93, UR4, RZ ;  /* 0x000000045d147c10 */ /* 0x000fe4000ff5e0ff */
[----:B------:R-:W-:Y:S02]  /*1c020*/  ISETP.NE.AND.EX P1, PT, RZ, UR5, PT, P1 ;  /* 0x00000005ff007c0c */ /* 0x000fe4000bf25310 */
[----:B------:R-:W-:Y:S01]  /*1c030*/  IADD3.X R21, R106, UR5, RZ, P2, !PT ;  /* 0x000000056a157c10 */ /* 0x000fe200097fe4ff */
[----:B------:R-:W-:Y:S01]  /*1c040*/  ULDC.64 UR4, c[0x0][0xbe0] ;  /* 0x0002f80000047ab9 */ /* 0x000fe20000000a00 */
[----:B------:R-:W-:Y:S04]  /*1c050*/  STSM.16.M88.4 [R108], R4 ;  /* 0x000000046c007844 */ /* 0x000fe80000000200 */
[----:B------:R0:W-:Y:S04]  /*1c060*/  STSM.16.M88.4 [R81], R8 ;  /* 0x0000000851007844 */ /* 0x0001e80000000200 */
[----:B------:R1:W-:Y:S04]  /*1c070*/  STSM.16.M88.4 [R83], R24 ;  /* 0x0000001853007844 */ /* 0x0003e80000000200 */
[----:B------:R2:W-:Y:S04]  /*1c080*/  STSM.16.M88.4 [R95], R28 ;  /* 0x0000001c5f007844 */ /* 0x0005e80000000200 */
[----:B------:R2:W-:Y:S04]  /*1c090*/  STSM.16.M88.4 [R97], R32 ;  /* 0x0000002061007844 */ /* 0x0005e80000000200 */
[----:B------:R2:W-:Y:S01]  /*1c0a0*/  STSM.16.M88.4 [R99], R36 ;  /* 0x0000002463007844 */ /* 0x0005e20000000200 */
[----:B0-----:R-:W-:-:S03]  /*1c0b0*/  SEL R81, R0, R3, P0 ;  /* 0x0000000300517207 */ /* 0x001fc60000000000 */
[----:B------:R2:W-:Y:S01]  /*1c0c0*/  STSM.16.M88.4 [R101], R12 ;  /* 0x0000000c65007844 */ /* 0x0005e20000000200 */
[----:B-1----:R-:W-:-:S03]  /*1c0d0*/  SEL R83, R3, R0, P0 ;  /* 0x0000000003537207 */ /* 0x002fc60000000000 */
[----:B------:R2:W-:Y:S04]  /*1c0e0*/  STSM.16.M88.4 [R102], R40 ;  /* 0x0000002866007844 */ /* 0x0005e80000000200 */
[----:B------:R2:W-:Y:S04]  /*1c0f0*/  STSM.16.M88.4 [R103], R60 ;  /* 0x0000003c67007844 */ /* 0x0005e80000000200 */
[----:B------:R2:W-:Y:S04]  /*1c100*/  STSM.16.M88.4 [R104], R44 ;  /* 0x0000002c68007844 */ /* 0x0005e80000000200 */
[----:B------:R2:W-:Y:S01]  /*1c110*/  STSM.16.M88.4 [R105], R64 ;  /* 0x0000004069007844 */ /* 0x0005e20000000200 */
[----:B------:R-:W-:-:S03]  /*1c120*/  ISETP.NE.U32.AND P0, PT, RZ, UR4, PT ;  /* 0x00000004ff007c0c */ /* 0x000fc6000bf05070 */
[----:B------:R2:W-:Y:S01]  /*1c130*/  STSM.16.M88.4 [R107], R48 ;  /* 0x000000306b007844 */ /* 0x0005e20000000200 */
[----:B------:R-:W-:-:S03]  /*1c140*/  VIADD R0, R134, 0xffffff80 ;  /* 0xffffff8086007836 */ /* 0x000fc60000000000 */
[----:B------:R2:W-:Y:S04]  /*1c150*/  STSM.16.M88.4 [R85], R72 ;  /* 0x0000004855007844 */ /* 0x0005e80000000200 */
[----:B------:R2:W-:Y:S04]  /*1c160*/  STSM.16.M88.4 [R87], R52 ;  /* 0x0000003457007844 */ /* 0x0005e80000000200 */
[----:B------:R2:W-:Y:S01]  /*1c170*/  STSM.16.M88.4 [R89], R76 ;  /* 0x0000004c59007844 */ /* 0x0005e20000000200 */
[----:B------:R-:W-:-:S03]  /*1c180*/  ISETP.NE.AND.EX P0, PT, RZ, UR5, PT, P0 ;  /* 0x00000005ff007c0c */ /* 0x000fc6000bf05300 */
[----:B------:R2:W-:Y:S01]  /*1c190*/  STSM.16.M88.4 [R91], R80 ;  /* 0x000000505b007844 */ /* 0x0005e20000000200 */
[----:B------:R-:W-:Y:S01]  /*1c1a0*/  BAR.SYNC.DEFER_BLOCKING 0x1, 0x100 ;  /* 0x0044000000007b1d */ /* 0x000fe20000010000 */
[----:B------:R-:W-:-:S04]  /*1c1b0*/  SHF.R.S32.HI R3, RZ, 0x1f, R0 ;  /* 0x0000001fff037819 */ /* 0x000fc80000011400 */
[----:B------:R-:W-:-:S04]  /*1c1c0*/  LEA.HI R6, R3, R0, RZ, 0x7 ;  /* 0x0000000003067211 */ /* 0x000fc800078f38ff */
[----:B------:R-:W-:Y:S02]  /*1c1d0*/  LOP3.LUT R3, R6, 0xffffff80, RZ, 0xc0, !PT ;  /* 0xffffff8006037812 */ /* 0x000fe400078ec0ff */
[----:B------:R-:W-:Y:S01]  /*1c1e0*/  @P0 IADD3 R4, P2, R93, UR4, RZ ;  /* 0x000000045d040c10 */ /* 0x000fe2000ff5e0ff */
[----:B------:R-:W-:Y:S02]  /*1c1f0*/  ULDC UR4, c[0x0][0xa88] ;  /* 0x0002a20000047ab9 */ /* 0x000fe40000000800 */
[----:B------:R-:W-:Y:S01]  /*1c200*/  IMAD.IADD R10, R0, 0x1, -R3 ;  /* 0x00000001000a7824 */ /* 0x000fe200078e0a03 */
[----:B------:R-:W-:Y:S02]  /*1c210*/  MOV R0, UR4 ;  /* 0x0000000400007c02 */ /* 0x000fe40008000f00 */
[----:B------:R-:W-:Y:S01]  /*1c220*/  @P0 IADD3.X R5, R106, UR5, RZ, P2, !PT ;  /* 0x000000056a050c10 */ /* 0x000fe200097fe4ff */
[----:B------:R2:W5:Y:S01]  /*1c230*/  @P1 LDG.E R2, desc[UR42][R20.64] ;  /* 0x0000002a14021981 */ /* 0x000562000c1e1900 */
[----:B------:R-:W-:-:S03]  /*1c240*/  SHF.R.S32.HI R7, RZ, 0x1f, R10 ;  /* 0x0000001fff077819 */ /* 0x000fc6000001140a */
[----:B------:R2:W5:Y:S01]  /*1c250*/  @P0 LDG.E R0, desc[UR42][R4.64] ;  /* 0x0000002a04000981 */ /* 0x000562000c1e1900 */
[----:B------:R-:W-:-:S04]  /*1c260*/  LEA.HI R3, R7, R10, RZ, 0x2 ;  /* 0x0000000a07037211 */ /* 0x000fc800078f10ff */
[--C-:B------:R-:W-:Y:S02]  /*1c270*/  SHF.R.S32.HI R8, RZ, 0x2, R3.reuse ;  /* 0x00000002ff087819 */ /* 0x100fe40000011403 */
[----:B------:R-:W-:-:S04]  /*1c280*/  SHF.R.S32.HI R3, RZ, 0x1f, R3 ;  /* 0x0000001fff037819 */ /* 0x000fc80000011403 */
[----:B------:R-:W-:Y:S01]  /*1c290*/  LEA.HI R9, R3, R8, RZ, 0x3 ;  /* 0x0000000803097211 */ /* 0x000fe200078f18ff */
[----:B--2---:R-:W-:Y:S06]  /*1c2a0*/  @P0 BRA `(.L_x_453) ;  /* 0x0000000000100947 */ /* 0x004fec0003800000 */
[----:B------:R-:W-:Y:S05]  /*1c2b0*/  @!P1 BRA `(.L_x_453) ;  /* 0x00000000000c9947 */ /* 0x000fea0003800000 */
[----:B------:R-:W2:Y:S04]  /*1c2c0*/  LDG.E R3, desc[UR42][R20.64] ;  /* 0x0000002a14037981 */ /* 0x000ea8000c1e1900 */
[----:B-----5:R-:W2:Y:S02]  /*1c2d0*/  LDG.E R0, desc[UR42][R20.64+0x4] ;  /* 0x0000042a14007981 */ /* 0x020ea4000c1e1900 */
[----:B--2---:R-:W-:-:S07]  /*1c2e0*/  IMAD.IADD R0, R0, 0x1, -R3 ;  /* 0x0000000100007824 */ /* 0x004fce00078e0a03 */
.L_x_453:
[----:B------:R-:W2:Y:S01]  /*1c2f0*/  LDL.LU R79, [R1+0x2c] ;  /* 0x00002c00014f7983 */ /* 0x000ea20000300800 */
[----:B------:R-:W-:Y:S01]  /*1c300*/  SHF.R.S32.HI R11, RZ, 0x7, R6 ;  /* 0x00000007ff0b7819 */ /* 0x000fe20000011406 */
[----:B------:R-:W-:Y:S02]  /*1c310*/  ULDC.64 UR4, c[0x0][0xb70] ;  /* 0x0002dc0000047ab9 */ /* 0x000fe40000000a00 */
[----:B------:R-:W3:Y:S01]  /*1c320*/  LDL.LU R80, [R1+0x34] ;  /* 0x0000340001507983 */ /* 0x000ee20000300800 */
[----:B------:R-:W-:Y:S02]  /*1c330*/  LOP3.LUT R9, R9, 0xfffffff8, RZ, 0xc0, !PT ;  /* 0xfffffff809097812 */ /* 0x000fe400078ec0ff */
[----:B------:R-:W-:Y:S02]  /*1c340*/  LEA.HI R6, R6, R11, RZ, 0x1 ;  /* 0x0000000b06067211 */ /* 0x000fe400078f08ff */
[----:B------:R-:W-:Y:S01]  /*1c350*/  LEA.HI R7, R7, R10, RZ, 0x5 ;  /* 0x0000000a07077211 */ /* 0x000fe200078f28ff */
[----:B------:R-:W-:Y:S01]  /*1c360*/  IMAD.IADD R13, R8, 0x1, -R9 ;  /* 0x00000001080d7824 */ /* 0x000fe200078e0a09 */
[----:B-----5:R-:W-:-:S02]  /*1c370*/  SHF.R.S32.HI R3, RZ, 0x1f, R2 ;  /* 0x0000001fff037819 */ /* 0x020fc40000011402 */
[----:B------:R-:W-:Y:S02]  /*1c380*/  LOP3.LUT R6, R6, 0x3fffffe, RZ, 0xc0, !PT ;  /* 0x03fffffe06067812 */ /* 0x000fe400078ec0ff */
[----:B------:R-:W-:Y:S02]  /*1c390*/  SHF.R.S32.HI R8, RZ, 0x5, R7 ;  /* 0x00000005ff087819 */ /* 0x000fe40000011407 */
[----:B------:R-:W-:Y:S01]  /*1c3a0*/  LEA R7, R22, R18, 0x6 ;  /* 0x0000001216077211 */ /* 0x000fe200078e30ff */
[----:B------:R-:W-:Y:S01]  /*1c3b0*/  IMAD.IADD R6, R11, 0x1, -R6 ;  /* 0x000000010b067824 */ /* 0x000fe200078e0a06 */
[----:B------:R-:W-:Y:S01]  /*1c3c0*/  SEL R78, R132, RZ, !P1 ;  /* 0x000000ff844e7207 */ /* 0x000fe20004800000 */
[----:B------:R-:W-:Y:S01]  /*1c3d0*/  IMAD R13, R8, 0x10, R13 ;  /* 0x00000010080d7824 */ /* 0x000fe200078e020d */
[----:B------:R-:W-:Y:S01]  /*1c3e0*/  SEL R81, R130, RZ, !P1 ;  /* 0x000000ff82517207 */ /* 0x000fe20004800000 */
[----:B------:R-:W-:-:S04]  /*1c3f0*/  IMAD.WIDE R58, R7, 0x2, R58 ;  /* 0x00000002073a7825 */ /* 0x000fc800078e023a */
[----:B------:R-:W-:Y:S01]  /*1c400*/  IMAD R11, R6, 0x40, R13 ;  /* 0x00000040060b7824 */ /* 0x000fe200078e020d */
[C---:B------:R-:W-:Y:S02]  /*1c410*/  IADD3 R13, P5, R58.reuse, 0x2000, RZ ;  /* 0x000020003a0d7810 */ /* 0x040fe40007fbe0ff */
[C---:B------:R-:W-:Y:S02]  /*1c420*/  IADD3 R25, P4, R58.reuse, 0x3000, RZ ;  /* 0x000030003a197810 */ /* 0x040fe40007f9e0ff */
[----:B------:R-:W-:Y:S02]  /*1c430*/  IADD3 R29, P3, R58, 0x4000, RZ ;  /* 0x000040003a1d7810 */ /* 0x000fe40007f7e0ff */
[----:B------:R-:W-:Y:S02]  /*1c440*/  LOP3.LUT R12, R13, 0x380, RZ, 0xc0, !PT ;  /* 0x000003800d0c7812 */ /* 0x000fe400078ec0ff */
[----:B------:R-:W-:Y:S02]  /*1c450*/  LOP3.LUT R24, R25, 0x380, RZ, 0xc0, !PT ;  /* 0x0000038019187812 */ /* 0x000fe400078ec0ff */
[----:B------:R-:W-:-:S02]  /*1c460*/  LOP3.LUT R28, R29, 0x380, RZ, 0xc0, !PT ;  /* 0x000003801d1c7812 */ /* 0x000fc400078ec0ff */
[----:B------:R-:W-:Y:S02]  /*1c470*/  SHF.R.U64 R12, R12, 0x3, RZ ;  /* 0x000000030c0c7819 */ /* 0x000fe400000012ff */
[----:B------:R-:W-:Y:S02]  /*1c480*/  SHF.R.U64 R24, R24, 0x3, RZ ;  /* 0x0000000318187819 */ /* 0x000fe400000012ff */
[----:B------:R-:W-:Y:S02]  /*1c490*/  SHF.R.U64 R28, R28, 0x3, RZ ;  /* 0x000000031c1c7819 */ /* 0x000fe400000012ff */
[----:B------:R-:W-:Y:S01]  /*1c4a0*/  LOP3.LUT R12, R12, R13, RZ, 0x3c, !PT ;  /* 0x0000000d0c0c7212 */ /* 0x000fe200078e3cff */
[--C-:B------:R-:W-:Y:S01]  /*1c4b0*/  IMAD.X R13, RZ, RZ, R59.reuse, P5 ;  /* 0x000000ffff0d7224 */ /* 0x100fe200028e063b */
[----:B------:R-:W-:Y:S01]  /*1c4c0*/  LOP3.LUT R24, R24, R25, RZ, 0x3c, !PT ;  /* 0x0000001918187212 */ /* 0x000fe200078e3cff */
[----:B------:R-:W-:Y:S01]  /*1c4d0*/  IMAD.X R25, RZ, RZ, R59, P4 ;  /* 0x000000ffff197224 */ /* 0x000fe200020e063b */
[----:B------:R-:W-:-:S02]  /*1c4e0*/  LOP3.LUT R28, R28, R29, RZ, 0x3c, !PT ;  /* 0x0000001d1c1c7212 */ /* 0x000fc400078e3cff */
[----:B------:R-:W-:Y:S02]  /*1c4f0*/  IADD3.X R29, RZ, R59, RZ, P3, !PT ;  /* 0x0000003bff1d7210 */ /* 0x000fe40001ffe4ff */
[C---:B------:R-:W-:Y:S02]  /*1c500*/  IADD3 R41, P5, R58.reuse, 0x7000, RZ ;  /* 0x000070003a297810 */ /* 0x040fe40007fbe0ff */
[C---:B------:R-:W-:Y:S02]  /*1c510*/  IADD3 R45, P4, R58.reuse, 0x8000, RZ ;  /* 0x000080003a2d7810 */ /* 0x040fe40007f9e0ff */
[----:B------:R-:W-:Y:S02]  /*1c520*/  IADD3 R49, P3, R58, 0x9000, RZ ;  /* 0x000090003a317810 */ /* 0x000fe40007f7e0ff */
[----:B------:R-:W-:Y:S02]  /*1c530*/  LOP3.LUT R40, R41, 0x380, RZ, 0xc0, !PT ;  /* 0x0000038029287812 */ /* 0x000fe400078ec0ff */
[----:B------:R-:W-:-:S02]  /*1c540*/  LOP3.LUT R44, R45, 0x380, RZ, 0xc0, !PT ;  /* 0x000003802d2c7812 */ /* 0x000fc400078ec0ff */
[----:B------:R-:W-:Y:S02]  /*1c550*/  LOP3.LUT R48, R49, 0x380, RZ, 0xc0, !PT ;  /* 0x0000038031307812 */ /* 0x000fe400078ec0ff */
[----:B------:R-:W-:Y:S02]  /*1c560*/  SHF.R.U64 R40, R40, 0x3, RZ ;  /* 0x0000000328287819 */ /* 0x000fe400000012ff */
[----:B------:R-:W-:Y:S02]  /*1c570*/  SHF.R.U64 R44, R44, 0x3, RZ ;  /* 0x000000032c2c7819 */ /* 0x000fe400000012ff */
[----:B------:R-:W-:Y:S02]  /*1c580*/  SHF.R.U64 R48, R48, 0x3, RZ ;  /* 0x0000000330307819 */ /* 0x000fe400000012ff */
[----:B------:R-:W-:Y:S02]  /*1c590*/  LOP3.LUT R40, R40, R41, RZ, 0x3c, !PT ;  /* 0x0000002928287212 */ /* 0x000fe400078e3cff */
[----:B------:R-:W-:Y:S01]  /*1c5a0*/  LOP3.LUT R44, R44, R45, RZ, 0x3c, !PT ;  /* 0x0000002d2c2c7212 */ /* 0x000fe200078e3cff */
[--C-:B------:R-:W-:Y:S01]  /*1c5b0*/  IMAD.X R45, RZ, RZ, R59.reuse, P4 ;  /* 0x000000ffff2d7224 */ /* 0x100fe200020e063b */
[----:B------:R-:W-:Y:S01]  /*1c5c0*/  LOP3.LUT R48, R48, R49, RZ, 0x3c, !PT ;  /* 0x0000003130307212 */ /* 0x000fe200078e3cff */
[----:B------:R-:W-:Y:S01]  /*1c5d0*/  IMAD.X R49, RZ, RZ, R59, P3 ;  /* 0x000000ffff317224 */ /* 0x000fe200018e063b */
[----:B------:R-:W-:-:S02]  /*1c5e0*/  IADD3.X R41, RZ, R59, RZ, P5, !PT ;  /* 0x0000003bff297210 */ /* 0x000fc40002ffe4ff */
        /* <DEDUP_REMOVED lines=14> */
[----:B------:R-:W-:Y:S01]  /*1c6d0*/  IADD3.X R73, RZ, R59, RZ, P5, !PT ;  /* 0x0000003bff497210 */ /* 0x000fe20002ffe4ff */
[----:B------:R-:W-:Y:S01]  /*1c6e0*/  BSSY B1, `(.L_x_454) ;  /* 0x000007e000017945 */ /* 0x000fe20003800000 */
[----:B--2---:R-:W-:Y:S01]  /*1c6f0*/  SHF.R.S32.HI R76, RZ, 0x1f, R79 ;  /* 0x0000001fff4c7819 */ /* 0x004fe2000001144f */
[----:B---3--:R-:W-:-:S04]  /*1c700*/  IMAD R11, R80, 0x80, R11 ;  /* 0x00000080500b7824 */ /* 0x008fc800078e020b */
[----:B------:R-:W-:Y:S01]  /*1c710*/  IMAD R4, R76, UR4, RZ ;  /* 0x000000044c047c24 */ /* 0x000fe2000f8e02ff */
[----:B------:R-:W-:-:S03]  /*1c720*/  SHF.R.S32.HI R7, RZ, 0x1f, R11 ;  /* 0x0000001fff077819 */ /* 0x000fc6000001140b */
[C---:B------:R-:W-:Y:S02]  /*1c730*/  IMAD R9, R79.reuse, UR5, R4 ;  /* 0x000000054f097c24 */ /* 0x040fe4000f8e0204 */
[----:B------:R-:W-:Y:S01]  /*1c740*/  IMAD.WIDE.U32 R4, R79, UR4, R2 ;  /* 0x000000044f047c25 */ /* 0x000fe2000f8e0002 */
[----:B------:R-:W-:-:S03]  /*1c750*/  ULDC.64 UR4, c[0x0][0xb78] ;  /* 0x0002de0000047ab9 */ /* 0x000fc60000000a00 */
[----:B------:R-:W-:Y:S01]  /*1c760*/  IMAD R6, R78, UR4, RZ ;  /* 0x000000044e067c24 */ /* 0x000fe2000f8e02ff */
[----:B------:R-:W-:Y:S02]  /*1c770*/  IADD3 R5, R5, R9, RZ ;  /* 0x0000000905057210 */ /* 0x000fe40007ffe0ff */
[----:B------:R-:W-:Y:S01]  /*1c780*/  IADD3 R9, P2, R58, 0x1000, RZ ;  /* 0x000010003a097810 */ /* 0x000fe20007f5e0ff */
[C---:B------:R-:W-:Y:S02]  /*1c790*/  IMAD R6, R81.reuse, UR5, R6 ;  /* 0x0000000551067c24 */ /* 0x040fe4000f8e0206 */
[----:B------:R-:W-:Y:S01]  /*1c7a0*/  IMAD.WIDE.U32 R4, R81, UR4, R4 ;  /* 0x0000000451047c25 */ /* 0x000fe2000f8e0004 */
[----:B------:R-:W-:Y:S01]  /*1c7b0*/  LOP3.LUT R8, R9, 0x380, RZ, 0xc0, !PT ;  /* 0x0000038009087812 */ /* 0x000fe200078ec0ff */
[----:B------:R-:W-:Y:S01]  /*1c7c0*/  ULDC.64 UR4, c[0x0][0xb40] ;  /* 0x0002d00000047ab9 */ /* 0x000fe20000000a00 */
[----:B------:R-:W-:Y:S02]  /*1c7d0*/  IADD3 R4, P0, R11, R4, RZ ;  /* 0x000000040b047210 */ /* 0x000fe40007f1e0ff */
[----:B------:R-:W-:-:S02]  /*1c7e0*/  SHF.R.U64 R8, R8, 0x3, RZ ;  /* 0x0000000308087819 */ /* 0x000fc400000012ff */
[----:B------:R-:W-:Y:S01]  /*1c7f0*/  IADD3.X R7, R7, R5, R6, P0, !PT ;  /* 0x0000000507077210 */ /* 0x000fe200007fe406 */
[----:B------:R-:W-:Y:S01]  /*1c800*/  VIADD R5, R11, 0x8 ;  /* 0x000000080b057836 */ /* 0x000fe20000000000 */
[----:B------:R-:W-:Y:S02]  /*1c810*/  LEA R20, P1, R4, UR4, 0x2 ;  /* 0x0000000404147c11 */ /* 0x000fe4000f8210ff */
[----:B------:R-:W-:Y:S02]  /*1c820*/  LOP3.LUT R8, R8, R9, RZ, 0x3c, !PT ;  /* 0x0000000908087212 */ /* 0x000fe400078e3cff */
[----:B------:R-:W-:Y:S02]  /*1c830*/  IADD3.X R9, RZ, R59, RZ, P2, !PT ;  /* 0x0000003bff097210 */ /* 0x000fe400017fe4ff */
[----:B------:R-:W-:Y:S01]  /*1c840*/  LEA.HI.X R21, R4, UR5, R7, 0x2, P1 ;  /* 0x0000000504157c11 */ /* 0x000fe200088f1407 */
[----:B------:R-:W-:Y:S01]  /*1c850*/  ULDC.64 UR4, c[0x0][0xaa0] ;  /* 0x0002a80000047ab9 */ /* 0x000fe20000000a00 */
[----:B------:R-:W-:-:S02]  /*1c860*/  IADD3 R37, P2, R58, 0x6000, RZ ;  /* 0x000060003a257810 */ /* 0x000fc40007f5e0ff */
[----:B------:R-:W-:Y:S02]  /*1c870*/  IADD3 R33, P1, R58, 0x5000, RZ ;  /* 0x000050003a217810 */ /* 0x000fe40007f3e0ff */
[----:B------:R-:W-:Y:S02]  /*1c880*/  LOP3.LUT R36, R37, 0x380, RZ, 0xc0, !PT ;  /* 0x0000038025247812 */ /* 0x000fe400078ec0ff */
[----:B------:R-:W-:Y:S02]  /*1c890*/  LOP3.LUT R32, R33, 0x380, RZ, 0xc0, !PT ;  /* 0x0000038021207812 */ /* 0x000fe400078ec0ff */
[----:B------:R-:W-:Y:S02]  /*1c8a0*/  SHF.R.U64 R36, R36, 0x3, RZ ;  /* 0x0000000324247819 */ /* 0x000fe400000012ff */
[----:B------:R-:W-:Y:S02]  /*1c8b0*/  SHF.R.U64 R32, R32, 0x3, RZ ;  /* 0x0000000320207819 */ /* 0x000fe400000012ff */
[----:B------:R-:W-:Y:S01]  /*1c8c0*/  LOP3.LUT R36, R36, R37, RZ, 0x3c, !PT ;  /* 0x0000002524247212 */ /* 0x000fe200078e3cff */
[--C-:B------:R-:W-:Y:S01]  /*1c8d0*/  IMAD.X R37, RZ, RZ, R59.reuse, P2 ;  /* 0x000000ffff257224 */ /* 0x100fe200010e063b */
[----:B------:R-:W-:Y:S01]  /*1c8e0*/  LOP3.LUT R32, R32, R33, RZ, 0x3c, !PT ;  /* 0x0000002120207212 */ /* 0x000fe200078e3cff */
[----:B------:R-:W-:Y:S01]  /*1c8f0*/  IMAD.X R33, RZ, RZ, R59, P1 ;  /* 0x000000ffff217224 */ /* 0x000fe200008e063b */
[----:B------:R-:W-:-:S02]  /*1c900*/  IADD3 R57, P2, R58, 0xb000, RZ ;  /* 0x0000b0003a397810 */ /* 0x000fc40007f5e0ff */
[----:B------:R-:W-:Y:S02]  /*1c910*/  IADD3 R53, P1, R58, 0xa000, RZ ;  /* 0x0000a0003a357810 */ /* 0x000fe40007f3e0ff */
[----:B------:R-:W-:Y:S02]  /*1c920*/  LOP3.LUT R56, R57, 0x380, RZ, 0xc0, !PT ;  /* 0x0000038039387812 */ /* 0x000fe400078ec0ff */
[----:B------:R-:W-:Y:S02]  /*1c930*/  LOP3.LUT R52, R53, 0x380, RZ, 0xc0, !PT ;  /* 0x0000038035347812 */ /* 0x000fe400078ec0ff */
[----:B------:R-:W-:Y:S02]  /*1c940*/  SHF.R.U64 R56, R56, 0x3, RZ ;  /* 0x0000000338387819 */ /* 0x000fe400000012ff */
[----:B------:R-:W-:Y:S02]  /*1c950*/  SHF.R.U64 R52, R52, 0x3, RZ ;  /* 0x0000000334347819 */ /* 0x000fe400000012ff */
[----:B------:R-:W-:-:S02]  /*1c960*/  LOP3.LUT P0, RZ, R10, 0x3, RZ, 0xc0, !PT ;  /* 0x000000030aff7812 */ /* 0x000fc4000780c0ff */
[----:B------:R-:W-:Y:S01]  /*1c970*/  LOP3.LUT R56, R56, R57, RZ, 0x3c, !PT ;  /* 0x0000003938387212 */ /* 0x000fe200078e3cff */
[----:B------:R-:W-:Y:S01]  /*1c980*/  IMAD.X R57, RZ, RZ, R59, P2 ;  /* 0x000000ffff397224 */ /* 0x000fe200010e063b */
[----:B------:R-:W-:Y:S02]  /*1c990*/  LOP3.LUT R52, R52, R53, RZ, 0x3c, !PT ;  /* 0x0000003534347212 */ /* 0x000fe400078e3cff */
[C---:B------:R-:W-:Y:S02]  /*1c9a0*/  LOP3.LUT R4, R58.reuse, 0x380, RZ, 0xc0, !PT ;  /* 0x000003803a047812 */ /* 0x040fe400078ec0ff */
[----:B------:R-:W-:Y:S02]  /*1c9b0*/  IADD3.X R53, RZ, R59, RZ, P1, !PT ;  /* 0x0000003bff357210 */ /* 0x000fe40000ffe4ff */
[----:B------:R-:W-:Y:S02]  /*1c9c0*/  IADD3 R7, P2, R58, 0xf000, RZ ;  /* 0x0000f0003a077810 */ /* 0x000fe40007f5e0ff */
[----:B------:R-:W-:-:S02]  /*1c9d0*/  ISETP.GE.OR P1, PT, R11, R0, P0 ;  /* 0x000000000b00720c */ /* 0x000fc40000726670 */
[----:B------:R-:W-:Y:S02]  /*1c9e0*/  ISETP.GE.OR P0, PT, R5, R0, P0 ;  /* 0x000000000500720c */ /* 0x000fe40000706670 */
[----:B------:R-:W-:Y:S02]  /*1c9f0*/  SHF.R.U64 R5, R4, 0x3, RZ ;  /* 0x0000000304057819 */ /* 0x000fe400000012ff */
[----:B------:R-:W-:Y:S02]  /*1ca00*/  LOP3.LUT R4, R7, 0x380, RZ, 0xc0, !PT ;  /* 0x0000038007047812 */ /* 0x000fe400078ec0ff */
[----:B------:R-:W-:Y:S02]  /*1ca10*/  LOP3.LUT R58, R5, R58, RZ, 0x3c, !PT ;  /* 0x0000003a053a7212 */ /* 0x000fe400078e3cff */
[----:B------:R-:W-:Y:S02]  /*1ca20*/  SHF.R.U64 R4, R4, 0x3, RZ ;  /* 0x0000000304047819 */ /* 0x000fe400000012ff */
[----:B------:R-:W-:Y:S01]  /*1ca30*/  IADD3.X R61, RZ, R59, RZ, P2, !PT ;  /* 0x0000003bff3d7210 */ /* 0x000fe200017fe4ff */
[----:B------:R-:W-:Y:S01]  /*1ca40*/  @!P1 STG.E desc[UR42][R20.64], R154 ;  /* 0x0000009a14009986 */ /* 0x000fe2000c10192a */
[----:B------:R-:W-:-:S03]  /*1ca50*/  LOP3.LUT R60, R4, R7, RZ, 0x3c, !PT ;  /* 0x00000007043c7212 */ /* 0x000fc600078e3cff */
[----:B------:R0:W-:Y:S01]  /*1ca60*/  @!P0 STG.E desc[UR42][R20.64+0x20], R155 ;  /* 0x0000209b14008986 */ /* 0x0001e2000c10192a */
[----:B------:R-:W-:-:S03]  /*1ca70*/  IMAD R3, R3, UR4, RZ ;  /* 0x0000000403037c24 */ /* 0x000fc6000f8e02ff */
[----:B------:R1:W5:Y:S04]  /*1ca80*/  LD.E.128 R4, desc[UR42][R58.64] ;  /* 0x0000002a3a047980 */ /* 0x000368000c101d00 */
[----:B------:R-:W5:Y:S04]  /*1ca90*/  LD.E.128 R8, desc[UR42][R8.64] ;  /* 0x0000002a08087980 */ /* 0x000f68000c101d00 */
[----:B------:R-:W5:Y:S01]  /*1caa0*/  LD.E.128 R12, desc[UR42][R12.64] ;  /* 0x0000002a0c0c7980 */ /* 0x000f62000c101d00 */
[--C-:B0-----:R-:W-:Y:S01]  /*1cab0*/  SHF.R.S32.HI R21, RZ, 0x1f, R18.reuse ;  /* 0x0000001fff157819 */ /* 0x101fe20000011412 */
[----:B------:R-:W-:-:S02]  /*1cac0*/  IMAD.MOV.U32 R20, RZ, RZ, R18 ;  /* 0x000000ffff147224 */ /* 0x000fc400078e0012 */
[----:B------:R-:W5:Y:S04]  /*1cad0*/  LD.E.128 R24, desc[UR42][R24.64] ;  /* 0x0000002a18187980 */ /* 0x000f68000c101d00 */
        /* <DEDUP_REMOVED lines=12> */
[C---:B------:R-:W-:Y:S01]  /*1cba0*/  IMAD.WIDE.U32 R20, R2.reuse, UR4, R20 ;  /* 0x0000000402147c25 */ /* 0x040fe2000f8e0014 */
[----:B------:R-:W-:Y:S01]  /*1cbb0*/  @!PT LDS RZ, [RZ] ;  /* 0x00000000fffff984 */ /* 0x000fe20000000800 */
[----:B------:R-:W-:Y:S01]  /*1cbc0*/  @!PT LDS RZ, [RZ] ;  /* 0x00000000fffff984 */ /* 0x000fe20000000800 */
[----:B------:R-:W-:Y:S01]  /*1cbd0*/  @!PT LDS RZ, [RZ] ;  /* 0x00000000fffff984 */ /* 0x000fe20000000800 */
[----:B------:R-:W-:Y:S01]  /*1cbe0*/  @!PT LDS RZ, [RZ] ;  /* 0x00000000fffff984 */ /* 0x000fe20000000800 */
[----:B------:R0:W-:Y:S06]  /*1cbf0*/  MEMBAR.ALL.CTA ;  /* 0x0000000000007992 */ /* 0x0001ec0000008000 */
[----:B0-----:R-:W0:Y:S01]  /*1cc00*/  FENCE.VIEW.ASYNC.S ;  /* 0x00000000000073c6 */ /* 0x001e220000000000 */
[----:B------:R-:W-:Y:S01]  /*1cc10*/  IMAD R3, R2, UR5, R3 ;  /* 0x0000000502037c24 */ /* 0x000fe2000f8e0203 */
[----:B------:R-:W-:Y:S01]  /*1cc20*/  ULDC.64 UR4, c[0x0][0xae0] ;  /* 0x0002b80000047ab9 */ /* 0x000fe20000000a00 */
[----:B------:R-:W-:-:S02]  /*1cc30*/  IMAD R0, R80, -0x80, R0 ;  /* 0xffffff8050007824 */ /* 0x000fc400078e0200 */
[----:B------:R-:W-:Y:S02]  /*1cc40*/  IMAD R2, R76, UR4, RZ ;  /* 0x000000044c027c24 */ /* 0x000fe4000f8e02ff */
[----:B------:R-:W-:Y:S01]  /*1cc50*/  IMAD.IADD R21, R21, 0x1, R3 ;  /* 0x0000000115157824 */ /* 0x000fe200078e0203 */
[-C--:B------:R-:W-:Y:S01]  /*1cc60*/  ISETP.GE.AND P3, PT, R22, R0.reuse, PT ;  /* 0x000000001600720c */ /* 0x080fe20003f66270 */
[C---:B------:R-:W-:Y:S01]  /*1cc70*/  IMAD R77, R79.reuse, UR5, R2 ;  /* 0x000000054f4d7c24 */ /* 0x040fe2000f8e0202 */
[-C--:B------:R-:W-:Y:S01]  /*1cc80*/  ISETP.GE.AND P2, PT, R234, R0.reuse, PT ;  /* 0x00000000ea00720c */ /* 0x080fe20003f46270 */
[----:B------:R-:W-:Y:S01]  /*1cc90*/  IMAD.WIDE.U32 R2, R79, UR4, R20 ;  /* 0x000000044f027c25 */ /* 0x000fe2000f8e0014 */
[-C--:B------:R-:W-:Y:S01]  /*1cca0*/  ISETP.GE.AND P0, PT, R233, R0.reuse, PT ;  /* 0x00000000e900720c */ /* 0x080fe20003f06270 */
[----:B------:R-:W-:Y:S01]  /*1ccb0*/  ULDC.64 UR4, c[0x0][0xae8] ;  /* 0x0002ba0000047ab9 */ /* 0x000fe20000000a00 */
[----:B------:R-:W-:Y:S01]  /*1ccc0*/  ISETP.GE.AND P1, PT, R235, R0, PT ;  /* 0x00000000eb00720c */ /* 0x000fe20003f26270 */
[----:B------:R-:W-:Y:S01]  /*1ccd0*/  VIADD R0, R19, 0x38820 ;  /* 0x0003882013007836 */ /* 0x000fe20000000000 */
[----:B------:R-:W-:Y:S01]  /*1cce0*/  IADD3 R3, R3, R77, RZ ;  /* 0x0000004d03037210 */ /* 0x000fe20007ffe0ff */
[----:B------:R-:W-:-:S03]  /*1ccf0*/  IMAD R20, R78, UR4, RZ ;  /* 0x000000044e147c24 */ /* 0x000fc6000f8e02ff */
[----:B------:R-:W-:Y:S01]  /*1cd00*/  PRMT R0, RZ, 0x654, R0 ;  /* 0x00000654ff007816 */ /* 0x000fe20000000000 */
[C---:B------:R-:W-:Y:S02]  /*1cd10*/  IMAD R79, R81.reuse, UR5, R20 ;  /* 0x00000005514f7c24 */ /* 0x040fe4000f8e0214 */
[----:B------:R-:W-:Y:S01]  /*1cd20*/  IMAD.WIDE.U32 R76, R81, UR4, R2 ;  /* 0x00000004514c7c25 */ /* 0x000fe2000f8e0002 */
[----:B0-----:R1:W-:Y:S03]  /*1cd30*/  SYNCS.ARRIVE.TRANS64.RED.A1T0 RZ, [R0+URZ], RZ ;  /* 0x000000ff00ff79a7 */ /* 0x0013e6000810043f */
[----:B------:R-:W-:-:S04]  /*1cd40*/  IMAD.WIDE R20, R80, 0x80, R22 ;  /* 0x0000008050147825 */ /* 0x000fc800078e0216 */
[----:B------:R-:W-:Y:S01]  /*1cd50*/  IMAD.IADD R81, R77, 0x1, R79 ;  /* 0x000000014d517824 */ /* 0x000fe200078e024f */
[----:B-1----:R-:W-:Y:S06]  /*1cd60*/  @P3 BRA `(.L_x_455) ;  /* 0x0000000000543947 */ /* 0x002fec0003800000 */
[----:B------:R-:W-:Y:S01]  /*1cd70*/  ULDC.64 UR6, c[0x0][0xad8] ;  /* 0x0002b60000067ab9 */ /* 0x000fe20000000a00 */
[----:B------:R-:W-:Y:S01]  /*1cd80*/  MOV R2, R76 ;  /* 0x0000004c00027202 */ /* 0x000fe20000000f00 */
[----:B------:R-:W-:Y:S01]  /*1cd90*/  IMAD R79, R21, UR6, RZ ;  /* 0x00000006154f7c24 */ /* 0x000fe2000f8e02ff */
[----:B------:R-:W-:Y:S01]  /*1cda0*/  ULDC UR4, c[0x0][0xa8c] ;  /* 0x0002a30000047ab9 */ /* 0x000fe20000000800 */
[----:B------:R-:W-:Y:S01]  /*1cdb0*/  IMAD.MOV.U32 R3, RZ, RZ, R81 ;  /* 0x000000ffff037224 */ /* 0x000fe200078e0051 */
[----:B------:R-:W-:Y:S01]  /*1cdc0*/  ISETP.GE.AND P5, PT, R18, UR4, PT ;  /* 0x0000000412007c0c */ /* 0x000fe2000bfa6270 */
[----:B------:R-:W-:Y:S01]  /*1cdd0*/  IMAD R79, R20, UR7, R79 ;  /* 0x00000007144f7c24 */ /* 0x000fe2000f8e024f */
[----:B------:R-:W-:Y:S01]  /*1cde0*/  IADD3 R0, -R18, 0x80, R16 ;  /* 0x0000008012007810 */ /* 0x000fe20007ffe110 */
[----:B------:R-:W-:Y:S01]  /*1cdf0*/  IMAD.WIDE.U32 R2, R20, UR6, R2 ;  /* 0x0000000614027c25 */ /* 0x000fe2000f8e0002 */
[----:B------:R-:W-:Y:S01]  /*1ce00*/  ULDC.64 UR6, c[0x0][0xa80] ;  /* 0x0002a00000067ab9 */ /* 0x000fe20000000a00 */
[----:B------:R-:W-:-:S02]  /*1ce10*/  ISETP.GE.AND P4, PT, R236, UR4, PT ;  /* 0x00000004ec007c0c */ /* 0x000fc4000bf86270 */
[----:B------:R-:W-:Y:S01]  /*1ce20*/  IMAD.IADD R3, R3, 0x1, R79 ;  /* 0x0000000103037824 */ /* 0x000fe200078e024f */
[----:B------:R-:W-:-:S04]  /*1ce30*/  LEA R78, P3, R2, UR6, 0x1 ;  /* 0x00000006024e7c11 */ /* 0x000fc8000f8608ff */
[----:B------:R-:W-:Y:S02]  /*1ce40*/  LEA.HI.X R79, R2, UR7, R3, 0x1, P3 ;  /* 0x00000007024f7c11 */ /* 0x000fe400098f0c03 */
[----:B------:R-:W-:Y:S02]  /*1ce50*/  ISETP.GE.AND P3, PT, R0, UR4, PT ;  /* 0x0000000400007c0c */ /* 0x000fe4000bf66270 */
[----:B------:R-:W-:Y:S01]  /*1ce60*/  IADD3 R0, R18, 0xc0, RZ ;  /* 0x000000c012007810 */ /* 0x000fe20007ffe0ff */
[----:B-----5:R0:W-:Y:S03]  /*1ce70*/  @!P5 STG.E.128 desc[UR42][R78.64], R4 ;  /* 0x000000044e00d986 */ /* 0x0201e6000c101d2a */
[----:B------:R-:W-:Y:S01]  /*1ce80*/  ISETP.GE.AND P5, PT, R0, UR4, PT ;  /* 0x0000000400007c0c */ /* 0x000fe2000bfa6270 */
[----:B------:R0:W-:Y:S06]  /*1ce90*/  @!P4 STG.E.128 desc[UR42][R78.64+0x80], R28 ;  /* 0x0000801c4e00c986 */ /* 0x0001ec000c101d2a */
[----:B------:R0:W-:Y:S06]  /*1cea0*/  @!P3 STG.E.128 desc[UR42][R78.64+0x100], R44 ;  /* 0x0001002c4e00b986 */ /* 0x0001ec000c101d2a */
[----:B------:R0:W-:Y:S02]  /*1ceb0*/  @!P5 STG.E.128 desc[UR42][R78.64+0x180], R72 ;  /* 0x000180484e00d986 */ /* 0x0001e4000c101d2a */
.L_x_455:
[----:B------:R-:W-:Y:S05]  /*1cec0*/  BSYNC B1 ;  /* 0x0000000000017941 */ /* 0x000fea0003800000 */
.L_x_454:
[----:B------:R-:W-:Y:S04]  /*1ced0*/  BSSY B1, `(.L_x_456) ;  /* 0x0000019000017945 */ /* 0x000fe80003800000 */
[----:B------:R-:W-:Y:S05]  /*1cee0*/  @P2 BRA `(.L_x_457) ;  /* 0x00000000005c2947 */ /* 0x000fea0003800000 */
[----:B0----5:R-:W-:Y:S01]  /*1cef0*/  IADD3 R5, P2, R20, 0x20, RZ ;  /* 0x0000002014057810 */ /* 0x021fe20007f5e0ff */
[----:B------:R-:W-:Y:S01]  /*1cf00*/  ULDC.64 UR4, c[0x0][0xad8] ;  /* 0x0002b60000047ab9 */ /* 0x000fe20000000a00 */
[----:B------:R-:W-:Y:S01]  /*1cf10*/  MOV R3, R81 ;  /* 0x0000005100037202 */ /* 0x000fe20000000f00 */
[----:B------:R-:W-:Y:S01]  /*1cf20*/  IMAD.MOV.U32 R2, RZ, RZ, R76 ;  /* 0x000000ffff027224 */ /* 0x000fe200078e004c */
[----:B------:R-:W-:Y:S01]  /*1cf30*/  IADD3 R4, -R18, 0x80, R16 ;  /* 0x0000008012047810 */ /* 0x000fe20007ffe110 */
[----:B------:R-:W-:Y:S01]  /*1cf40*/  IMAD.X R0, RZ, RZ, R21, P2 ;  /* 0x000000ffff007224 */ /* 0x000fe200010e0615 */
[----:B------:R-:W-:Y:S01]  /*1cf50*/  ULDC.64 UR6, c[0x0][0xa80] ;  /* 0x0002a00000067ab9 */ /* 0x000fe20000000a00 */
[----:B------:R-:W-:-:S04]  /*1cf60*/  IMAD.WIDE.U32 R2, R5, UR4, R2 ;  /* 0x0000000405027c25 */ /* 0x000fc8000f8e0002 */
[----:B------:R-:W-:Y:S01]  /*1cf70*/  IMAD R0, R0, UR4, RZ ;  /* 0x0000000400007c24 */ /* 0x000fe2000f8e02ff */
[----:B------:R-:W-:Y:S02]  /*1cf80*/  ULDC UR4, c[0x0][0xa8c] ;  /* 0x0002a30000047ab9 */ /* 0x000fe40000000800 */
[----:B------:R-:W-:Y:S01]  /*1cf90*/  ISETP.GE.AND P2, PT, R4, UR4, PT ;  /* 0x0000000404007c0c */ /* 0x000fe2000bf46270 */
[----:B------:R-:W-:Y:S01]  /*1cfa0*/  IMAD R5, R5, UR5, R0 ;  /* 0x0000000505057c24 */ /* 0x000fe2000f8e0200 */
[----:B------:R-:W-:Y:S01]  /*1cfb0*/  LEA R4, P5, R2, UR6, 0x1 ;  /* 0x0000000602047c11 */ /* 0x000fe2000f8a08ff */
[C---:B------:R-:W-:Y:S01]  /*1cfc0*/  VIADD R0, R18.reuse, 0xc0 ;  /* 0x000000c012007836 */ /* 0x040fe20000000000 */
[----:B------:R-:W-:Y:S01]  /*1cfd0*/  ISETP.GE.AND P4, PT, R18, UR4, PT ;  /* 0x0000000412007c0c */ /* 0x000fe2000bf86270 */
[----:B------:R-:W-:Y:S01]  /*1cfe0*/  IMAD.IADD R3, R3, 0x1, R5 ;  /* 0x0000000103037824 */ /* 0x000fe200078e0205 */
[----:B------:R-:W-:-:S04]  /*1cff0*/  ISETP.GE.AND P3, PT, R236, UR4, PT ;  /* 0x00000004ec007c0c */ /* 0x000fc8000bf66270 */
[----:B------:R-:W-:Y:S02]  /*1d000*/  LEA.HI.X R5, R2, UR7, R3, 0x1, P5 ;  /* 0x0000000702057c11 */ /* 0x000fe4000a8f0c03 */
[----:B------:R-:W-:-:S03]  /*1d010*/  ISETP.GE.AND P5, PT, R0, UR4, PT ;  /* 0x0000000400007c0c */ /* 0x000fc6000bfa6270 */
[----:B------:R1:W-:Y:S04]  /*1d020*/  @!P2 STG.E.128 desc[UR42][R4.64+0x100], R48 ;  /* 0x000100300400a986 */ /* 0x0003e8000c101d2a */
[----:B------:R1:W-:Y:S04]  /*1d030*/  @!P4 STG.E.128 desc[UR42][R4.64], R8 ;  /* 0x000000080400c986 */ /* 0x0003e8000c101d2a */
[----:B------:R1:W-:Y:S04]  /*1d040*/  @!P3 STG.E.128 desc[UR42][R4.64+0x80], R32 ;  /* 0x000080200400b986 */ /* 0x0003e8000c101d2a */
[----:B------:R1:W-:Y:S02]  /*1d050*/  @!P5 STG.E.128 desc[UR42][R4.64+0x180], R68 ;  /* 0x000180440400d986 */ /* 0x0003e4000c101d2a */
.L_x_457:
[----:B------:R-:W-:Y:S05]  /*1d060*/  BSYNC B1 ;  /* 0x0000000000017941 */ /* 0x000fea0003800000 */
.L_x_456:
[----:B------:R-:W-:Y:S04]  /*1d070*/  BSSY B1, `(.L_x_458) ;  /* 0x0000019000017945 */ /* 0x000fe80003800000 */
[----:B------:R-:W-:Y:S05]  /*1d080*/  @P0 BRA `(.L_x_459) ;  /* 0x00000000005c0947 */ /* 0x000fea0003800000 */
[----:B01---5:R-:W-:Y:S01]  /*1d090*/  IADD3 R5, P0, R20, 0x40, RZ ;  /* 0x0000004014057810 */ /* 0x023fe20007f1e0ff */
[C---:B------:R-:W-:Y:S01]  /*1d0a0*/  VIADD R3, R18.reuse, 0xc0 ;  /* 0x000000c012037836 */ /* 0x040fe20000000000 */
[----:B------:R-:W-:Y:S01]  /*1d0b0*/  IADD3 R2, -R18, 0x80, R16 ;  /* 0x0000008012027810 */ /* 0x000fe20007ffe110 */
[----:B------:R-:W-:Y:S01]  /*1d0c0*/  ULDC UR4, c[0x0][0xa8c] ;  /* 0x0002a30000047ab9 */ /* 0x000fe20000000800 */
[----:B------:R-:W-:Y:S01]  /*1d0d0*/  IADD3.X R0, RZ, R21, RZ, P0, !PT ;  /* 0x00000015ff007210 */ /* 0x000fe200007fe4ff */
[----:B------:R-:W-:Y:S01]  /*1d0e0*/  ULDC.64 UR6, c[0x0][0xad8] ;  /* 0x0002b60000067ab9 */ /* 0x000fe20000000a00 */
[----:B------:R-:W-:Y:S02]  /*1d0f0*/  ISETP.GE.AND P5, PT, R3, UR4, PT ;  /* 0x0000000403007c0c */ /* 0x000fe4000bfa6270 */
[----:B------:R-:W-:Y:S01]  /*1d100*/  ISETP.GE.AND P4, PT, R2, UR4, PT ;  /* 0x0000000402007c0c */ /* 0x000fe2000bf86270 */
[----:B------:R-:W-:Y:S01]  /*1d110*/  IMAD.MOV.U32 R2, RZ, RZ, R76 ;  /* 0x000000ffff027224 */ /* 0x000fe200078e004c */
[----:B------:R-:W-:Y:S01]  /*1d120*/  MOV R3, R81 ;  /* 0x0000005100037202 */ /* 0x000fe20000000f00 */
[----:B------:R-:W-:Y:S01]  /*1d130*/  IMAD R0, R0, UR6, RZ ;  /* 0x0000000600007c24 */ /* 0x000fe2000f8e02ff */
[----:B------:R-:W-:-:S02]  /*1d140*/  ISETP.GE.AND P2, PT, R18, UR4, PT ;  /* 0x0000000412007c0c */ /* 0x000fc4000bf46270 */
[----:B------:R-:W-:Y:S01]  /*1d150*/  ISETP.GE.AND P3, PT, R236, UR4, PT ;  /* 0x00000004ec007c0c */ /* 0x000fe2000bf66270 */
[----:B------:R-:W-:-:S04]  /*1d160*/  IMAD.WIDE.U32 R2, R5, UR6, R2 ;  /* 0x0000000605027c25 */ /* 0x000fc8000f8e0002 */
        /* <DEDUP_REMOVED lines=9> */
.L_x_459:
[----:B------:R-:W-:Y:S05]  /*1d200*/  BSYNC B1 ;  /* 0x0000000000017941 */ /* 0x000fea0003800000 */
.L_x_458:
[----:B------:R-:W-:Y:S05]  /*1d210*/  @P1 BRA `(.L_x_460) ;  /* 0x0000000c00401947 */ /* 0x000fea0003800000 */
[----:B012--5:R-:W-:Y:S01]  /*1d220*/  IADD3 R5, P0, R20, 0x60, RZ ;  /* 0x0000006014057810 */ /* 0x027fe20007f1e0ff */
[----:B------:R-:W-:Y:S01]  /*1d230*/  ULDC.64 UR6, c[0x0][0xad8] ;  /* 0x0002b60000067ab9 */ /* 0x000fe20000000a00 */
[----:B------:R-:W-:Y:S01]  /*1d240*/  MOV R2, R76 ;  /* 0x0000004c00027202 */ /* 0x000fe20000000f00 */
[----:B------:R-:W-:Y:S01]  /*1d250*/  IMAD.MOV.U32 R3, RZ, RZ, R81 ;  /* 0x000000ffff037224 */ /* 0x000fe200078e0051 */
[----:B------:R-:W-:Y:S01]  /*1d260*/  IADD3 R0, -R18, 0x80, R16 ;  /* 0x0000008012007810 */ /* 0x000fe20007ffe110 */
[----:B------:R-:W-:Y:S01]  /*1d270*/  IMAD.X R20, RZ, RZ, R21, P0 ;  /* 0x000000ffff147224 */ /* 0x000fe200000e0615 */
[----:B------:R-:W-:Y:S01]  /*1d280*/  ULDC UR4, c[0x0][0xa8c] ;  /* 0x0002a30000047ab9 */ /* 0x000fe20000000800 */
[----:B------:R-:W-:Y:S01]  /*1d290*/  IMAD.WIDE.U32 R2, R5, UR6, R2 ;  /* 0x0000000605027c25 */ /* 0x000fe2000f8e0002 */
[----:B------:R-:W-:Y:S02]  /*1d2a0*/  ISETP.GE.AND P3, PT, R0, UR4, PT ;  /* 0x0000000400007c0c */ /* 0x000fe4000bf66270 */
[----:B------:R-:W-:Y:S01]  /*1d2b0*/  ISETP.GE.AND P1, PT, R18, UR4, PT ;  /* 0x0000000412007c0c */ /* 0x000fe2000bf26270 */
[----:B------:R-:W-:Y:S01]  /*1d2c0*/  IMAD R20, R20, UR6, RZ ;  /* 0x0000000614147c24 */ /* 0x000fe2000f8e02ff */
[----:B------:R-:W-:-:S02]  /*1d2d0*/  ISETP.GE.AND P2, PT, R236, UR4, PT ;  /* 0x00000004ec007c0c */ /* 0x000fc4000bf46270 */
[----:B------:R-:W-:Y:S01]  /*1d2e0*/  IADD3 R0, R18, 0xc0, RZ ;  /* 0x000000c012007810 */ /* 0x000fe20007ffe0ff */
[----:B------:R-:W-:Y:S01]  /*1d2f0*/  IMAD R5, R5, UR7, R20 ;  /* 0x0000000705057c24 */ /* 0x000fe2000f8e0214 */
[----:B------:R-:W-:Y:S02]  /*1d300*/  ULDC.64 UR6, c[0x0][0xa80] ;  /* 0x0002a00000067ab9 */ /* 0x000fe40000000a00 */
        /* <DEDUP_REMOVED lines=10> */
.L_x_451:
[----:B------:R-:W4:Y:S01]  /*1d3b0*/  LDL R11, [R1+0x18] ;  /* 0x00001800010b7983 */ /* 0x000f220000100800 */
[----:B------:R-:W-:-:S03]  /*1d3c0*/  ULDC.64 UR4, c[0x0][0xbd8] ;  /* 0x0002f60000047ab9 */ /* 0x000fc60000000a00 */
[----:B------:R-:W2:Y:S01]  /*1d3d0*/  LDL R9, [R1+0x30] ;  /* 0x0000300001097983 */ /* 0x000ea20000100800 */
[----:B------:R-:W-:Y:S01]  /*1d3e0*/  ISETP.NE.U32.AND P0, PT, RZ, UR4, PT ;  /* 0x00000004ff007c0c */ /* 0x000fe2000bf05070 */
[----:B------:R-:W-:-:S03]  /*1d3f0*/  IMAD.MOV.U32 R7, RZ, RZ, RZ ;  /* 0x000000ffff077224 */ /* 0x000fc600078e00ff */
[----:B------:R-:W-:Y:S01]  /*1d400*/  ISETP.NE.AND.EX P0, PT, RZ, UR5, PT, P0 ;  /* 0x00000005ff007c0c */ /* 0x000fe2000bf05300 */
[C---:B----4-:R-:W-:Y:S01]  /*1d410*/  IMAD.SHL.U32 R4, R11.reuse, 0x4, RZ ;  /* 0x000000040b047824 */ /* 0x050fe200078e00ff */
[----:B--2---:R-:W-:-:S04]  /*1d420*/  SHF.L.U64.HI R0, R11, 0x2, R9 ;  /* 0x000000020b007819 */ /* 0x004fc80000010209 */
[----:B------:R-:W-:-:S04]  /*1d430*/  IADD3 R2, P1, R4, UR4, RZ ;  /* 0x0000000404027c10 */ /* 0x000fc8000ff3e0ff */
[----:B------:R-:W-:Y:S01]  /*1d440*/  IADD3.X R3, R0, UR5, RZ, P1, !PT ;  /* 0x0000000500037c10 */ /* 0x000fe20008ffe4ff */
[----:B------:R-:W-:Y:S02]  /*1d450*/  ULDC.64 UR4, c[0x0][0xbe0] ;  /* 0x0002f80000047ab9 */ /* 0x000fe40000000a00 */
[----:B------:R-:W-:Y:S02]  /*1d460*/  ISETP.NE.U32.AND P1, PT, RZ, UR4, PT ;  /* 0x00000004ff007c0c */ /* 0x000fe4000bf25070 */
[----:B------:R2:W5:Y:S02]  /*1d470*/  @P0 LDG.E R7, desc[UR42][R2.64] ;  /* 0x0000002a02070981 */ /* 0x000564000c1e1900 */
[----:B------:R-:W-:Y:S01]  /*1d480*/  ISETP.NE.AND.EX P1, PT, RZ, UR5, PT, P1 ;  /* 0x00000005ff007c0c */ /* 0x000fe2000bf25310 */
[----:B------:R-:W4:-:S12]  /*1d490*/  S2R R14, SR_TID.X ;  /* 0x00000000000e7919 */ /* 0x000f180000002100 */
[----:B------:R-:W-:Y:S01]  /*1d4a0*/  @P1 IADD3 R4, P2, R4, UR4, RZ ;  /* 0x0000000404041c10 */ /* 0x000fe2000ff5e0ff */
[----:B------:R-:W-:-:S03]  /*1d4b0*/  ULDC UR4, c[0x0][0xa88] ;  /* 0x0002a20000047ab9 */ /* 0x000fc60000000800 */
[----:B------:R-:W-:Y:S02]  /*1d4c0*/  @P1 IADD3.X R5, R0, UR5, RZ, P2, !PT ;  /* 0x0000000500051c10 */ /* 0x000fe400097fe4ff */
[----:B------:R-:W-:-:S06]  /*1d4d0*/  MOV R0, UR4 ;  /* 0x0000000400007c02 */ /* 0x000fcc0008000f00 */
[----:B------:R2:W5:Y:S01]  /*1d4e0*/  @P1 LDG.E R0, desc[UR42][R4.64] ;  /* 0x0000002a04001981 */ /* 0x000562000c1e1900 */
[----:B----4-:R-:W-:-:S05]  /*1d4f0*/  VIADD R6, R14, 0xffffff80 ;  /* 0xffffff800e067836 */ /* 0x010fca0000000000 */
[----:B------:R-:W-:Y:S01]  /*1d500*/  ISETP.GE.AND P2, PT, R6, 0x80, PT ;  /* 0x000000800600780c */ /* 0x000fe20003f46270 */
[----:B--2---:R-:W-:-:S12]  /*1d510*/  @P1 BRA `(.L_x_461) ;  /* 0x0000000000101947 */ /* 0x004fd80003800000 */
[----:B------:R-:W-:Y:S05]  /*1d520*/  @!P0 BRA `(.L_x_461) ;  /* 0x00000000000c8947 */ /* 0x000fea0003800000 */
[----:B------:R-:W2:Y:S04]  /*1d530*/  LDG.E R5, desc[UR42][R2.64] ;  /* 0x0000002a02057981 */ /* 0x000ea8000c1e1900 */
[----:B-----5:R-:W2:Y:S02]  /*1d540*/  LDG.E R0, desc[UR42][R2.64+0x4] ;  /* 0x0000042a02007981 */ /* 0x020ea4000c1e1900 */
[----:B--2---:R-:W-:-:S07]  /*1d550*/  IMAD.IADD R0, R0, 0x1, -R5 ;  /* 0x0000000100007824 */ /* 0x004fce00078e0a05 */
.L_x_461:
[----:B------:R-:W2:Y:S04]  /*1d560*/  LDL R12, [R1+0x2c] ;  /* 0x00002c00010c7983 */ /* 0x000ea80000100800 */
[----:B------:R4:W5:Y:S01]  /*1d570*/  LDL R10, [R1+0x34] ;  /* 0x00003400010a7983 */ /* 0x0009620000100800 */
[----:B------:R-:W-:Y:S01]  /*1d580*/  BSSY B1, `(.L_x_462) ;  /* 0x000001c000017945 */ /* 0x000fe20003800000 */
[----:B------:R-:W-:Y:S02]  /*1d590*/  SHF.R.S32.HI R13, RZ, 0x1f, R18 ;  /* 0x0000001fff0d7819 */ /* 0x000fe40000011412 */
[----:B------:R-:W-:Y:S02]  /*1d5a0*/  SEL R11, R11, RZ, !P0 ;  /* 0x000000ff0b0b7207 */ /* 0x000fe40004000000 */
[----:B------:R-:W-:-:S02]  /*1d5b0*/  SEL R9, R9, RZ, !P0 ;  /* 0x000000ff09097207 */ /* 0x000fc40004000000 */
[----:B-----5:R-:W-:Y:S02]  /*1d5c0*/  SHF.R.S32.HI R6, RZ, 0x1f, R7 ;  /* 0x0000001fff067819 */ /* 0x020fe40000011407 */
[----:B--2---:R-:W-:Y:S01]  /*1d5d0*/  SHF.R.S32.HI R8, RZ, 0x1f, R12 ;  /* 0x0000001fff087819 */ /* 0x004fe2000001140c */
[----:B----4-:R-:W-:Y:S06]  /*1d5e0*/  @P2 BRA `(.L_x_463) ;  /* 0x0000000000542947 */ /* 0x010fec0003800000 */
[----:B------:R-:W-:-:S05]  /*1d5f0*/  LEA R2, R10, R14, 0x7 ;  /* 0x0000000e0a027211 */ /* 0x000fca00078e38ff */
[----:B------:R-:W-:-:S05]  /*1d600*/  VIADD R3, R2, 0xffffff80 ;  /* 0xffffff8002037836 */ /* 0x000fca0000000000 */
[----:B------:R-:W-:-:S13]  /*1d610*/  ISETP.GE.AND P0, PT, R3, R0, PT ;  /* 0x000000000300720c */ /* 0x000fda0003f06270 */
[----:B------:R-:W-:Y:S05]  /*1d620*/  @P0 BRA `(.L_x_463) ;  /* 0x0000000000440947 */ /* 0x000fea0003800000 */
[C---:B------:R-:W-:Y:S01]  /*1d630*/  IADD3 R2, P0, R3.reuse, R7, RZ ;  /* 0x0000000703027210 */ /* 0x040fe20007f1e0ff */
[----:B------:R-:W-:Y:S02]  /*1d640*/  ULDC.64 UR4, c[0x0][0xb70] ;  /* 0x0002dc0000047ab9 */ /* 0x000fe40000000a00 */
[----:B------:R-:W-:Y:S01]  /*1d650*/  IMAD R4, R8, UR4, RZ ;  /* 0x0000000408047c24 */ /* 0x000fe2000f8e02ff */
[----:B------:R-:W-:-:S03]  /*1d660*/  LEA.HI.X.SX32 R3, R3, R6, 0x1, P0 ;  /* 0x0000000603037211 */ /* 0x000fc600000f0eff */
[C---:B------:R-:W-:Y:S02]  /*1d670*/  IMAD R5, R12.reuse, UR5, R4 ;  /* 0x000000050c057c24 */ /* 0x040fe4000f8e0204 */
[----:B------:R-:W-:Y:S01]  /*1d680*/  IMAD.WIDE.U32 R2, R12, UR4, R2 ;  /* 0x000000040c027c25 */ /* 0x000fe2000f8e0002 */
[----:B------:R-:W-:-:S03]  /*1d690*/  ULDC.64 UR4, c[0x0][0xb78] ;  /* 0x0002de0000047ab9 */ /* 0x000fc60000000a00 */
[----:B------:R-:W-:Y:S02]  /*1d6a0*/  IMAD R4, R9, UR4, RZ ;  /* 0x0000000409047c24 */ /* 0x000fe4000f8e02ff */
[----:B------:R-:W-:Y:S02]  /*1d6b0*/  IMAD.IADD R3, R3, 0x1, R5 ;  /* 0x0000000103037824 */ /* 0x000fe400078e0205 */
[C---:B------:R-:W-:Y:S02]  /*1d6c0*/  IMAD R5, R11.reuse, UR5, R4 ;  /* 0x000000050b057c24 */ /* 0x040fe4000f8e0204 */
[----:B------:R-:W-:Y:S01]  /*1d6d0*/  IMAD.WIDE.U32 R2, R11, UR4, R2 ;  /* 0x000000040b027c25 */ /* 0x000fe2000f8e0002 */
[----:B------:R-:W-:-:S04]  /*1d6e0*/  ULDC.64 UR4, c[0x0][0xb40] ;  /* 0x0002d00000047ab9 */ /* 0x000fc80000000a00 */
[----:B------:R-:W-:Y:S02]  /*1d6f0*/  IADD3 R3, R3, R5, RZ ;  /* 0x0000000503037210 */ /* 0x000fe40007ffe0ff */
[----:B------:R-:W-:-:S04]  /*1d700*/  LEA R4, P0, R2, UR4, 0x2 ;  /* 0x0000000402047c11 */ /* 0x000fc8000f8010ff */
[----:B------:R-:W-:Y:S01]  /*1d710*/  LEA.HI.X R5, R2, UR5, R3, 0x2, P0 ;  /* 0x0000000502057c11 */ /* 0x000fe200080f1403 */
[----:B------:R-:W-:-:S05]  /*1d720*/  IMAD.MOV.U32 R3, RZ, RZ, -0x800000 ;  /* 0xff800000ff037424 */ /* 0x000fca00078e00ff */
[----:B------:R2:W-:Y:S03]  /*1d730*/  STG.E desc[UR42][R4.64], R3 ;  /* 0x0000000304007986 */ /* 0x0005e6000c10192a */
.L_x_463:
[----:B------:R-:W-:Y:S05]  /*1d740*/  BSYNC B1 ;  /* 0x0000000000017941 */ /* 0x000fea0003800000 */
.L_x_462:
[----:B------:R-:W-:Y:S01]  /*1d750*/  ULDC.64 UR4, c[0x0][0xaa0] ;  /* 0x0002a80000047ab9 */ /* 0x000fe20000000a00 */
[----:B--2---:R-:W-:Y:S01]  /*1d760*/  MOV R3, R13 ;  /* 0x0000000d00037202 */ /* 0x004fe20000000f00 */
[----:B------:R-:W-:Y:S01]  /*1d770*/  IMAD.MOV.U32 R2, RZ, RZ, R18 ;  /* 0x000000ffff027224 */ /* 0x000fe200078e0012 */
[----:B------:R-:W-:Y:S01]  /*1d780*/  BSSY B1, `(.L_x_464) ;  /* 0x000002b000017945 */ /* 0x000fe20003800000 */
[----:B------:R-:W-:Y:S02]  /*1d790*/  IMAD R4, R6, UR4, RZ ;  /* 0x0000000406047c24 */ /* 0x000fe4000f8e02ff */
[----:B------:R-:W-:-:S04]  /*1d7a0*/  IMAD.WIDE.U32 R2, R7, UR4, R2 ;  /* 0x0000000407027c25 */ /* 0x000fc8000f8e0002 */
[----:B------:R-:W-:Y:S01]  /*1d7b0*/  IMAD R7, R7, UR5, R4 ;  /* 0x0000000507077c24 */ /* 0x000fe2000f8e0204 */
[----:B------:R-:W-:Y:S02]  /*1d7c0*/  ULDC.64 UR4, c[0x0][0xae0] ;  /* 0x0002b80000047ab9 */ /* 0x000fe40000000a00 */
[----:B------:R-:W-:Y:S02]  /*1d7d0*/  IMAD R4, R8, UR4, RZ ;  /* 0x0000000408047c24 */ /* 0x000fe4000f8e02ff */
[----:B------:R-:W-:Y:S02]  /*1d7e0*/  IMAD R8, R10, -0x80, R0 ;  /* 0xffffff800a087824 */ /* 0x000fe400078e0200 */
[----:B------:R-:W-:Y:S02]  /*1d7f0*/  IMAD.IADD R3, R3, 0x1, R7 ;  /* 0x0000000103037824 */ /* 0x000fe400078e0207 */
[----:B------:R-:W-:Y:S01]  /*1d800*/  IMAD R5, R12, UR5, R4 ;  /* 0x000000050c057c24 */ /* 0x000fe2000f8e0204 */
[-C--:B------:R-:W-:Y:S01]  /*1d810*/  ISETP.GE.AND P1, PT, R22, R8.reuse, PT ;  /* 0x000000081600720c */ /* 0x080fe20003f26270 */
[----:B------:R-:W-:Y:S01]  /*1d820*/  IMAD.WIDE.U32 R2, R12, UR4, R2 ;  /* 0x000000040c027c25 */ /* 0x000fe2000f8e0002 */
[----:B------:R-:W-:Y:S01]  /*1d830*/  ULDC.64 UR4, c[0x0][0xae8] ;  /* 0x0002ba0000047ab9 */ /* 0x000fe20000000a00 */
[----:B------:R-:W-:-:S02]  /*1d840*/  ISETP.GE.AND P0, PT, R234, R8, PT ;  /* 0x00000008ea00720c */ /* 0x000fc40003f06270 */
[----:B------:R-:W-:Y:S02]  /*1d850*/  IMAD.IADD R3, R3, 0x1, R5 ;  /* 0x0000000103037824 */ /* 0x000fe400078e0205 */
[----:B------:R-:W-:Y:S02]  /*1d860*/  IMAD R0, R9, UR4, RZ ;  /* 0x0000000409007c24 */ /* 0x000fe4000f8e02ff */
[----:B------:R-:W-:Y:S01]  /*1d870*/  IMAD.WIDE.U32 R4, R11, UR4, R2 ;  /* 0x000000040b047c25 */ /* 0x000fe2000f8e0002 */
[----:B------:R-:W-:-:S03]  /*1d880*/  MOV R2, R22 ;  /* 0x0000001600027202 */ /* 0x000fc60000000f00 */
[----:B------:R-:W-:Y:S02]  /*1d890*/  IMAD R9, R11, UR5, R0 ;  /* 0x000000050b097c24 */ /* 0x000fe4000f8e0200 */
[----:B------:R-:W-:Y:S02]  /*1d8a0*/  IMAD.MOV.U32 R3, RZ, RZ, R23 ;  /* 0x000000ffff037224 */ /* 0x000fe400078e0017 */
[----:B------:R-:W-:Y:S02]  /*1d8b0*/  IMAD.IADD R11, R5, 0x1, R9 ;  /* 0x00000001050b7824 */ /* 0x000fe400078e0209 */
[----:B------:R-:W-:Y:S01]  /*1d8c0*/  IMAD.WIDE R6, R10, 0x80, R2 ;  /* 0x000000800a067825 */ /* 0x000fe200078e0202 */
[----:B------:R-:W-:Y:S06]  /*1d8d0*/  @P1 BRA `(.L_x_465) ;  /* 0x0000000000541947 */ /* 0x000fec0003800000 */
[----:B------:R-:W-:Y:S01]  /*1d8e0*/  IADD3 R2, R18, 0xc0, RZ ;  /* 0x000000c012027810 */ /* 0x000fe20007ffe0ff */
[----:B------:R-:W-:Y:S01]  /*1d8f0*/  ULDC UR4, c[0x0][0xa8c] ;  /* 0x0002a30000047ab9 */ /* 0x000fe20000000800 */
[----:B------:R-:W-:Y:S01]  /*1d900*/  ULDC.64 UR6, c[0x0][0xad8] ;  /* 0x0002b60000067ab9 */ /* 0x000fe20000000a00 */
[----:B------:R-:W-:Y:S01]  /*1d910*/  IMAD.MOV.U32 R3, RZ, RZ, R11 ;  /* 0x000000ffff037224 */ /* 0x000fe200078e000b */
[----:B------:R-:W-:Y:S01]  /*1d920*/  ISETP.GE.AND P5, PT, R2, UR4, PT ;  /* 0x0000000402007c0c */ /* 0x000fe2000bfa6270 */
[----:B------:R-:W-:Y:S01]  /*1d930*/  IMAD R9, R7, UR6, RZ ;  /* 0x0000000607097c24 */ /* 0x000fe2000f8e02ff */
[C---:B------:R-:W-:Y:S01]  /*1d940*/  IADD3 R0, -R18.reuse, 0x80, R16 ;  /* 0x0000008012007810 */ /* 0x040fe20007ffe110 */
[----:B------:R-:W-:Y:S01]  /*1d950*/  IMAD.MOV.U32 R2, RZ, RZ, R4 ;  /* 0x000000ffff027224 */ /* 0x000fe200078e0004 */
[----:B------:R-:W-:Y:S01]  /*1d960*/  ISETP.GE.AND P2, PT, R18, UR4, PT ;  /* 0x0000000412007c0c */ /* 0x000fe2000bf46270 */
[----:B------:R-:W-:Y:S01]  /*1d970*/  IMAD R9, R6, UR7, R9 ;  /* 0x0000000706097c24 */ /* 0x000fe2000f8e0209 */
[----:B------:R-:W-:Y:S01]  /*1d980*/  ISETP.GE.AND P4, PT, R0, UR4, PT ;  /* 0x0000000400007c0c */ /* 0x000fe2000bf86270 */
[----:B------:R-:W-:Y:S01]  /*1d990*/  IMAD.WIDE.U32 R2, R6, UR6, R2 ;  /* 0x0000000606027c25 */ /* 0x000fe2000f8e0002 */
[----:B------:R-:W-:Y:S01]  /*1d9a0*/  ISETP.GE.AND P3, PT, R236, UR4, PT ;  /* 0x00000004ec007c0c */ /* 0x000fe2000bf66270 */
[----:B------:R-:W-:-:S02]  /*1d9b0*/  ULDC.64 UR6, c[0x0][0xa80] ;  /* 0x0002a00000067ab9 */ /* 0x000fc40000000a00 */
[----:B------:R-:W-:Y:S02]  /*1d9c0*/  LEA R12, P1, R2, UR6, 0x1 ;  /* 0x00000006020c7c11 */ /* 0x000fe4000f8208ff */
[----:B------:R-:W-:-:S04]  /*1d9d0*/  IADD3 R3, R3, R9, RZ ;  /* 0x0000000903037210 */ /* 0x000fc80007ffe0ff */
[----:B------:R-:W-:-:S05]  /*1d9e0*/  LEA.HI.X R13, R2, UR7, R3, 0x1, P1 ;  /* 0x00000007020d7c11 */ /* 0x000fca00088f0c03 */
[----:B------:R2:W-:Y:S04]  /*1d9f0*/  @!P2 STG.E.128 desc[UR42][R12.64], RZ ;  /* 0x000000ff0c00a986 */ /* 0x0005e8000c101d2a */
[----:B------:R2:W-:Y:S04]  /*1da00*/  @!P3 STG.E.128 desc[UR42][R12.64+0x80], RZ ;  /* 0x000080ff0c00b986 */ /* 0x0005e8000c101d2a */
[----:B------:R2:W-:Y:S04]  /*1da10*/  @!P4 STG.E.128 desc[UR42][R12.64+0x100], RZ ;  /* 0x000100ff0c00c986 */ /* 0x0005e8000c101d2a */
[----:B------:R2:W-:Y:S02]  /*1da20*/  @!P5 STG.E.128 desc[UR42][R12.64+0x180], RZ ;  /* 0x000180ff0c00d986 */ /* 0x0005e4000c101d2a */
.L_x_465:
[----:B------:R-:W-:Y:S05]  /*1da30*/  BSYNC B1 ;  /* 0x0000000000017941 */ /* 0x000fea0003800000 */
.L_x_464:
[----:B------:R-:W-:Y:S01]  /*1da40*/  BSSY B1, `(.L_x_466) ;  /* 0x000001a000017945 */ /* 0x000fe20003800000 */
[----:B------:R-:W-:-:S03]  /*1da50*/  ISETP.GE.AND P1, PT, R233, R8, PT ;  /* 0x00000008e900720c */ /* 0x000fc60003f26270 */
[----:B------:R-:W-:Y:S10]  /*1da60*/  @P0 BRA `(.L_x_467) ;  /* 0x00000000005c0947 */ /* 0x000ff40003800000 */
[----:B------:R-:W-:Y:S01]  /*1da70*/  IADD3 R9, P0, R6, 0x20, RZ ;  /* 0x0000002006097810 */ /* 0x000fe20007f1e0ff */
[C---:B------:R-:W-:Y:S01]  /*1da80*/  VIADD R3, R18.reuse, 0xc0 ;  /* 0x000000c012037836 */ /* 0x040fe20000000000 */
[----:B------:R-:W-:Y:S01]  /*1da90*/  IADD3 R2, -R18, 0x80, R16 ;  /* 0x0000008012027810 */ /* 0x000fe20007ffe110 */
[----:B------:R-:W-:Y:S01]  /*1daa0*/  ULDC UR4, c[0x0][0xa8c] ;  /* 0x0002a30000047ab9 */ /* 0x000fe20000000800 */
[----:B------:R-:W-:Y:S01]  /*1dab0*/  ULDC.64 UR6, c[0x0][0xad8] ;  /* 0x0002b60000067ab9 */ /* 0x000fe20000000a00 */
[----:B------:R-:W-:Y:S01]  /*1dac0*/  IMAD.X R0, RZ, RZ, R7, P0 ;  /* 0x000000ffff007224 */ /* 0x000fe200000e0607 */
        /* <DEDUP_REMOVED lines=10> */
[----:B--2---:R-:W-:Y:S01]  /*1db70*/  LEA R12, P0, R2, UR6, 0x1 ;  /* 0x00000006020c7c11 */ /* 0x004fe2000f8008ff */
[----:B------:R-:W-:-:S05]  /*1db80*/  IMAD.IADD R3, R3, 0x1, R9 ;  /* 0x0000000103037824 */ /* 0x000fca00078e0209 */
[----:B------:R-:W-:-:S05]  /*1db90*/  LEA.HI.X R13, R2, UR7, R3, 0x1, P0 ;  /* 0x00000007020d7c11 */ /* 0x000fca00080f0c03 */
[----:B------:R4:W-:Y:S04]  /*1dba0*/  @!P2 STG.E.128 desc[UR42][R12.64], RZ ;  /* 0x000000ff0c00a986 */ /* 0x0009e8000c101d2a */
[----:B------:R4:W-:Y:S04]  /*1dbb0*/  @!P3 STG.E.128 desc[UR42][R12.64+0x80], RZ ;  /* 0x000080ff0c00b986 */ /* 0x0009e8000c101d2a */
[----:B------:R4:W-:Y:S04]  /*1dbc0*/  @!P4 STG.E.128 desc[UR42][R12.64+0x100], RZ ;  /* 0x000100ff0c00c986 */ /* 0x0009e8000c101d2a */
[----:B------:R4:W-:Y:S02]  /*1dbd0*/  @!P5 STG.E.128 desc[UR42][R12.64+0x180], RZ ;  /* 0x000180ff0c00d986 */ /* 0x0009e4000c101d2a */
.L_x_467:
[----:B------:R-:W-:Y:S05]  /*1dbe0*/  BSYNC B1 ;  /* 0x0000000000017941 */ /* 0x000fea0003800000 */
.L_x_466:
[----:B------:R-:W-:Y:S01]  /*1dbf0*/  BSSY B1, `(.L_x_468) ;  /* 0x000001a000017945 */ /* 0x000fe20003800000 */
[----:B------:R-:W-:-:S03]  /*1dc00*/  ISETP.GE.AND P0, PT, R235, R8, PT ;  /* 0x00000008eb00720c */ /* 0x000fc60003f06270 */
[----:B------:R-:W-:Y:S10]  /*1dc10*/  @P1 BRA `(.L_x_469) ;  /* 0x00000000005c1947 */ /* 0x000ff40003800000 */
[----:B------:R-:W-:Y:S01]  /*1dc20*/  IADD3 R9, P1, R6, 0x40, RZ ;  /* 0x0000004006097810 */ /* 0x000fe20007f3e0ff */
        /* <DEDUP_REMOVED lines=22> */
.L_x_469:
[----:B------:R-:W-:Y:S05]  /*1dd90*/  BSYNC B1 ;  /* 0x0000000000017941 */ /* 0x000fea0003800000 */
.L_x_468:
[----:B------:R-:W-:Y:S05]  /*1dda0*/  @P0 BRA `(.L_x_460) ;  /* 0x00000000005c0947 */ /* 0x000fea0003800000 */
[----:B------:R-:W-:Y:S01]  /*1ddb0*/  IADD3 R5, P0, R6, 0x60, RZ ;  /* 0x0000006006057810 */ /* 0x000fe20007f1e0ff */
[----:B------:R-:W-:Y:S01]  /*1ddc0*/  ULDC.64 UR6, c[0x0][0xad8] ;  /* 0x0002b60000067ab9 */ /* 0x000fe20000000a00 */
[----:B------:R-:W-:Y:S01]  /*1ddd0*/  MOV R3, R11 ;  /* 0x0000000b00037202 */ /* 0x000fe20000000f00 */
[----:B------:R-:W-:Y:S01]  /*1dde0*/  IMAD.MOV.U32 R2, RZ, RZ, R4 ;  /* 0x000000ffff027224 */ /* 0x000fe200078e0004 */
[C---:B------:R-:W-:Y:S01]  /*1ddf0*/  IADD3 R0, -R18.reuse, 0x80, R16 ;  /* 0x0000008012007810 */ /* 0x040fe20007ffe110 */
[----:B------:R-:W-:Y:S01]  /*1de00*/  IMAD.X R6, RZ, RZ, R7, P0 ;  /* 0x000000ffff067224 */ /* 0x000fe200000e0607 */
[----:B------:R-:W-:Y:S01]  /*1de10*/  ULDC UR4, c[0x0][0xa8c] ;  /* 0x0002a30000047ab9 */ /* 0x000fe20000000800 */
[----:B------:R-:W-:Y:S01]  /*1de20*/  VIADD R4, R18, 0xc0 ;  /* 0x000000c012047836 */ /* 0x000fe20000000000 */
[----:B------:R-:W-:Y:S01]  /*1de30*/  ISETP.GE.AND P3, PT, R0, UR4, PT ;  /* 0x0000000400007c0c */ /* 0x000fe2000bf66270 */
[----:B------:R-:W-:Y:S01]  /*1de40*/  IMAD R6, R6, UR6, RZ ;  /* 0x0000000606067c24 */ /* 0x000fe2000f8e02ff */
[----:B------:R-:W-:Y:S01]  /*1de50*/  ISETP.GE.AND P1, PT, R18, UR4, PT ;  /* 0x0000000412007c0c */ /* 0x000fe2000bf26270 */
[----:B------:R-:W-:Y:S01]  /*1de60*/  IMAD.WIDE.U32 R2, R5, UR6, R2 ;  /* 0x0000000605027c25 */ /* 0x000fe2000f8e0002 */
[----:B------:R-:W-:-:S02]  /*1de70*/  ISETP.GE.AND P4, PT, R4, UR4, PT ;  /* 0x0000000404007c0c */ /* 0x000fc4000bf86270 */
[----:B------:R-:W-:Y:S01]  /*1de80*/  ISETP.GE.AND P2, PT, R236, UR4, PT ;  /* 0x00000004ec007c0c */ /* 0x000fe2000bf46270 */
[----:B------:R-:W-:Y:S01]  /*1de90*/  IMAD R5, R5, UR7, R6 ;  /* 0x0000000705057c24 */ /* 0x000fe2000f8e0206 */
[----:B------:R-:W-:Y:S02]  /*1dea0*/  ULDC.64 UR6, c[0x0][0xa80] ;  /* 0x0002a00000067ab9 */ /* 0x000fe40000000a00 */
[----:B------:R-:W-:Y:S02]  /*1deb0*/  LEA R4, P0, R2, UR6, 0x1 ;  /* 0x0000000602047c11 */ /* 0x000fe4000f8008ff */
[----:B------:R-:W-:-:S04]  /*1dec0*/  IADD3 R3, R3, R5, RZ ;  /* 0x0000000503037210 */ /* 0x000fc80007ffe0ff */
[----:B------:R-:W-:-:S05]  /*1ded0*/  LEA.HI.X R5, R2, UR7, R3, 0x1, P0 ;  /* 0x0000000702057c11 */ /* 0x000fca00080f0c03 */
[----:B------:R0:W-:Y:S04]  /*1dee0*/  @!P1 STG.E.128 desc[UR42][R4.64], RZ ;  /* 0x000000ff04009986 */ /* 0x0001e8000c101d2a */
[----:B------:R0:W-:Y:S04]  /*1def0*/  @!P2 STG.E.128 desc[UR42][R4.64+0x80], RZ ;  /* 0x000080ff0400a986 */ /* 0x0001e8000c101d2a */
[----:B------:R0:W-:Y:S04]  /*1df00*/  @!P3 STG.E.128 desc[UR42][R4.64+0x100], RZ ;  /* 0x000100ff0400b986 */ /* 0x0001e8000c101d2a */
[----:B------:R0:W-:Y:S02]  /*1df10*/  @!P4 STG.E.128 desc[UR42][R4.64+0x180], RZ ;  /* 0x000180ff0400c986 */ /* 0x0001e4000c101d2a */
.L_x_460:
[----:B------:R-:W-:Y:S05]  /*1df20*/  BSYNC B0 ;  /* 0x0000000000007941 */ /* 0x000fea0003800000 */
.L_x_450:
[----:B------:R-:W-:Y:S02]  /*1df30*/  ULDC UR4, c[0x0][0xc14] ;  /* 0x0003050000047ab9 */ /* 0x000fe40000000800 */
[----:B---3--:R-:W-:-:S13]  /*1df40*/  ISETP.GE.AND P0, PT, R127, UR4, PT ;  /* 0x000000047f007c0c */ /* 0x008fda000bf06270 */
[----:B------:R-:W-:Y:S05]  /*1df50*/  @!P0 BRA `(.L_x_470) ;  /* 0xfffffe3000488947 */ /* 0x000fea000383ffff */
[----:B------:R-:W-:Y:S05]  /*1df60*/  BRA `(.L_x_289) ;  /* 0x0000006400d07947 */ /* 0x000fea0003800000 */
.L_x_287:
[----:B------:R-:W-:-:S08]  /*1df70*/  NOP ;  /* 0x0000000000007918 */ /* 0x000fd00000000000 */
[----:B------:R-:W0:-:S00]  /*1df80*/  USETMAXREG.DEALLOC.CTAPOOL 0x18 ;  /* 0x00000018000079c8 */ /* 0x000e0000080e0500 */
[----:B0-----:R-:W2:Y:S01]  /*1df90*/  LDL.LU R2, [R1+0x48] ;  /* 0x0000480001027983 */ /* 0x001ea20000300800 */
[----:B------:R-:W-:-:S06]  /*1dfa0*/  LOP3.LUT R0, R0, 0x3, RZ, 0xc0, !PT ;  /* 0x0000000300007812 */ /* 0x000fcc00078ec0ff */
[----:B------:R-:W0:Y:S02]  /*1dfb0*/  SHFL.IDX PT, R0, R0, RZ, 0x1f ;  /* 0x00001fff00007589 */ /* 0x000e2400000e0000 */
[----:B0-----:R-:W-:Y:S01]  /*1dfc0*/  ISETP.NE.AND P0, PT, R0, RZ, PT ;  /* 0x000000ff0000720c */ /* 0x001fe20003f05270 */
[----:B------:R-:W-:Y:S01]  /*1dfd0*/  IMAD.MOV.U32 R0, RZ, RZ, RZ ;  /* 0x000000ffff007224 */ /* 0x000fe200078e00ff */
[----:B--2---:R-:W-:-:S11]  /*1dfe0*/  LOP3.LUT R2, R2, 0xfffffffd, RZ, 0xc0, !PT ;  /* 0xfffffffd02027812 */ /* 0x004fd600078ec0ff */
[----:B------:R-:W-:-:S05]  /*1dff0*/  @P0 LOP3.LUT R2, R2, 0x2, RZ, 0xfc, !PT ;  /* 0x0000000202020812 */ /* 0x000fca00078efcff */
[----:B------:R0:W-:Y:S01]  /*1e000*/  STL [R1+0x48], R2 ;  /* 0x0000480201007387 */ /* 0x0001e20000100800 */
[----:B------:R-:W-:Y:S05]  /*1e010*/  @!P0 BRA `(.L_x_471) ;  /* 0x0000000000248947 */ /* 0x000fea0003800000 */
[----:B------:R-:W1:Y:S08]  /*1e020*/  S2UR UR5, SR_CgaCtaId ;  /* 0x00000000000579c3 */ /* 0x000e700000008800 */
[----:B------:R-:W-:Y:S06]  /*1e030*/  BAR.SYNC.DEFER_BLOCKING 0x5, 0x180 ;  /* 0x0146000000007b1d */ /* 0x000fec0000010000 */
[----:B------:R-:W-:-:S02]  /*1e040*/  UMOV UR4, 0x400 ;  /* 0x0000040000047882 */ /* 0x000fc40000000000 */
[----:B-1----:R-:W-:-:S09]  /*1e050*/  ULEA UR4, UR5, UR4, 0x18 ;  /* 0x0000000405047291 */ /* 0x002fd2000f8ec03f */
[----:B------:R-:W1:Y:S04]  /*1e060*/  LDS.128 R4, [UR4+0x388d0] ;  /* 0x0388d004ff047984 */ /* 0x000e680008000c00 */
[----:B-1----:R1:W-:Y:S04]  /*1e070*/  STL.64 [R1], R4 ;  /* 0x0000000401007387 */ /* 0x0023e80000100a00 */
[----:B------:R1:W-:Y:S01]  /*1e080*/  STL.64 [R1+0x8], R6 ;  /* 0x0000080601007387 */ /* 0x0003e20000100a00 */
[----:B------:R-:W-:Y:S06]  /*1e090*/  BAR.ARV 0x4, 0x180 ;  /* 0x0106000000007b1d */ /* 0x000fec0000002000 */
[----:B------:R-:W-:Y:S05]  /*1e0a0*/  BRA `(.L_x_472) ;  /* 0x0000000800207947 */ /* 0x000fea0003800000 */
.L_x_471:
[----:B0-----:R-:W0:Y:S01]  /*1e0b0*/  S2R R2, SR_TID.X ;  /* 0x0000000000027919 */ /* 0x001e220000002100 */
[----:B------:R-:W-:Y:S01]  /*1e0c0*/  ULDC UR4, c[0x0][0xc14] ;  /* 0x0003050000047ab9 */ /* 0x000fe20000000800 */
[----:B------:R-:W1:Y:S01]  /*1e0d0*/  S2UR UR6, SR_CTAID.X ;  /* 0x00000000000679c3 */ /* 0x000e620000002500 */
[----:B------:R-:W-:Y:S01]  /*1e0e0*/  ULDC UR5, c[0x0][0xc10] ;  /* 0x0003040000057ab9 */ /* 0x000fe20000000800 */
        /* <DEDUP_REMOVED lines=16> */
[----:B0-----:R-:W-:-:S04]  /*1e1f0*/  SEL R4, R4, RZ, P2 ;  /* 0x000000ff04047207 */ /* 0x001fc80001000000 */
[----:B------:R-:W-:-:S05]  /*1e200*/  IADD3 R4, R7, R4, RZ ;  /* 0x0000000407047210 */ /* 0x000fca0007ffe0ff */
[----:B------:R-:W0:Y:S02]  /*1e210*/  SHFL.UP PT, R6, R4, 0x4, RZ ;  /* 0x0480000004067989 */ /* 0x000e2400000e00ff */
[----:B0-----:R-:W-:-:S05]  /*1e220*/  SEL R3, R6, RZ, P3 ;  /* 0x000000ff06037207 */ /* 0x001fca0001800000 */
[----:B------:R-:W-:Y:S02]  /*1e230*/  IMAD.IADD R3, R4, 0x1, R3 ;  /* 0x0000000104037824 */ /* 0x000fe400078e0203 */
[----:B------:R-:W-:-:S03]  /*1e240*/  IMAD.MOV.U32 R4, RZ, RZ, RZ ;  /* 0x000000ffff047224 */ /* 0x000fc600078e00ff */
[----:B------:R-:W0:Y:S02]  /*1e250*/  SHFL.UP PT, R2, R3, 0x8, RZ ;  /* 0x0500000003027989 */ /* 0x000e2400000e00ff */
[----:B0-----:R-:W-:-:S05]  /*1e260*/  SEL R2, R2, RZ, P4 ;  /* 0x000000ff02027207 */ /* 0x001fca0002000000 */
[----:B------:R-:W-:-:S05]  /*1e270*/  IMAD.IADD R7, R3, 0x1, R2 ;  /* 0x0000000103077824 */ /* 0x000fca00078e0202 */
[----:B------:R-:W0:Y:S02]  /*1e280*/  SHFL.UP PT, R2, R7, 0x10, RZ ;  /* 0x0600000007027989 */ /* 0x000e2400000e00ff */
[----:B0-----:R-:W-:-:S04]  /*1e290*/  SEL R2, R2, RZ, P5 ;  /* 0x000000ff02027207 */ /* 0x001fc80002800000 */
[----:B------:R-:W-:-:S05]  /*1e2a0*/  IADD3 R2, R7, R2, RZ ;  /* 0x0000000207027210 */ /* 0x000fca0007ffe0ff */
[----:B------:R-:W0:Y:S02]  /*1e2b0*/  SHFL.IDX PT, R6, R2, 0x1f, 0x1f ;  /* 0x03e01f0002067f89 */ /* 0x000e2400000e0000 */
[----:B0-----:R-:W-:-:S04]  /*1e2c0*/  IMAD R6, R6, UR5, RZ ;  /* 0x0000000506067c24 */ /* 0x001fc8000f8e02ff */
[----:B------:R-:W-:Y:S01]  /*1e2d0*/  IMAD.MOV.U32 R9, RZ, RZ, R6 ;  /* 0x000000ffff097224 */ /* 0x000fe200078e0006 */
[----:B-1----:R-:W-:-:S13]  /*1e2e0*/  ISETP.GT.AND P6, PT, R6, UR6, PT ;  /* 0x0000000606007c0c */ /* 0x002fda000bfc4270 */
[----:B------:R-:W-:Y:S05]  /*1e2f0*/  @P6 BRA `(.L_x_473) ;  /* 0x0000000000a46947 */ /* 0x000fea0003800000 */
[----:B------:R-:W0:Y:S01]  /*1e300*/  LDC R7, c[0x0][0xc14] ;  /* 0x00030500ff077b82 */ /* 0x000e220000000800 */
[----:B------:R-:W-:Y:S01]  /*1e310*/  MOV R6, R9 ;  /* 0x0000000900067202 */ /* 0x000fe20000000f00 */
[----:B------:R-:W-:Y:S01]  /*1e320*/  UMOV UR4, URZ ;  /* 0x0000003f00047c82 */ /* 0x000fe20008000000 */
[----:B------:R-:W-:Y:S01]  /*1e330*/  ULDC UR7, c[0x0][0xc14] ;  /* 0x0003050000077ab9 */ /* 0x000fe20000000800 */
[----:B------:R-:W-:-:S05]  /*1e340*/  ULDC UR5, c[0x0][0xc10] ;  /* 0x0003040000057ab9 */ /* 0x000fca0000000800 */
.L_x_477:
[----:B------:R-:W-:Y:S01]  /*1e350*/  IMAD.U32 R0, RZ, RZ, UR7 ;  /* 0x00000007ff007e24 */ /* 0x000fe2000f8e00ff */
[----:B------:R-:W-:-:S04]  /*1e360*/  UIADD3 UR4, UR4, 0x1f, URZ ;  /* 0x0000001f04047890 */ /* 0x000fc8000fffe03f */
[----:B------:R1:W-:Y:S02]  /*1e370*/  STL [R1+0xc], R0 ;  /* 0x00000c0001007387 */ /* 0x0003e40000100800 */
[----:B0-----:R-:W-:-:S13]  /*1e380*/  ISETP.LE.AND P6, PT, R7, UR4, PT ;  /* 0x0000000407007c0c */ /* 0x001fda000bfc3270 */
[----:B-1----:R-:W-:Y:S05]  /*1e390*/  @P6 BRA `(.L_x_474) ;  /* 0x00000004002c6947 */ /* 0x002fea0003800000 */
[----:B------:R-:W-:Y:S01]  /*1e3a0*/  VIADD R8, R5, UR4 ;  /* 0x0000000405087c36 */ /* 0x000fe20008000000 */
[----:B------:R-:W-:Y:S01]  /*1e3b0*/  BSSY B0, `(.L_x_475) ;  /* 0x0000007000007945 */ /* 0x000fe20003800000 */
[----:B------:R-:W-:-:S03]  /*1e3c0*/  MOV R0, RZ ;  /* 0x000000ff00007202 */ /* 0x000fc60000000f00 */
[----:B------:R-:W-:-:S13]  /*1e3d0*/  ISETP.GE.OR P6, PT, R8, R7, !P0 ;  /* 0x000000070800720c */ /* 0x000fda00047c6670 */
[----:B------:R-:W-:Y:S05]  /*1e3e0*/  @P6 BRA `(.L_x_476) ;  /* 0x00000000000c6947 */ /* 0x000fea0003800000 */
[----:B------:R-:W0:Y:S02]  /*1e3f0*/  LDC.64 R2, c[0x0][0xc58] ;  /* 0x00031600ff027b82 */ /* 0x000e240000000a00 */
[----:B0-----:R-:W-:-:S05]  /*1e400*/  IMAD.WIDE R2, R8, 0x4, R2 ;  /* 0x0000000408027825 */ /* 0x001fca00078e0202 */
[----:B------:R0:W5:Y:S02]  /*1e410*/  LDG.E R0, desc[UR42][R2.64] ;  /* 0x0000002a02007981 */ /* 0x000164000c1e1900 */
.L_x_476:
[----:B------:R-:W-:Y:S05]  /*1e420*/  BSYNC B0 ;  /* 0x0000000000007941 */ /* 0x000fea0003800000 */
.L_x_475:
[----:B0----5:R-:W0:Y:S02]  /*1e430*/  SHFL.UP PT, R2, R0, 0x1, RZ ;  /* 0x0420000000027989 */ /* 0x021e2400000e00ff */
[----:B0-----:R-:W-:-:S05]  /*1e440*/  SEL R3, R2, RZ, P1 ;  /* 0x000000ff02037207 */ /* 0x001fca0000800000 */
[----:B------:R-:W-:-:S05]  /*1e450*/  IMAD.IADD R3, R0, 0x1, R3 ;  /* 0x0000000100037824 */ /* 0x000fca00078e0203 */
[----:B------:R-:W0:Y:S02]  /*1e460*/  SHFL.UP PT, R2, R3, 0x2, RZ ;  /* 0x0440000003027989 */ /* 0x000e2400000e00ff */
[----:B0-----:R-:W-:-:S05]  /*1e470*/  SEL R2, R2, RZ, P2 ;  /* 0x000000ff02027207 */ /* 0x001fca0001000000 */
[----:B------:R-:W-:-:S05]  /*1e480*/  IMAD.IADD R2, R3, 0x1, R2 ;  /* 0x0000000103027824 */ /* 0x000fca00078e0202 */
[----:B------:R-:W0:Y:S02]  /*1e490*/  SHFL.UP PT, R8, R2, 0x4, RZ ;  /* 0x0480000002087989 */ /* 0x000e2400000e00ff */
[----:B0-----:R-:W-:-:S04]  /*1e4a0*/  SEL R9, R8, RZ, P3 ;  /* 0x000000ff08097207 */ /* 0x001fc80001800000 */
[----:B------:R-:W-:-:S05]  /*1e4b0*/  IADD3 R9, R2, R9, RZ ;  /* 0x0000000902097210 */ /* 0x000fca0007ffe0ff */
[----:B------:R-:W0:Y:S02]  /*1e4c0*/  SHFL.UP PT, R8, R9, 0x8, RZ ;  /* 0x0500000009087989 */ /* 0x000e2400000e00ff */
[----:B0-----:R-:W-:-:S05]  /*1e4d0*/  SEL R8, R8, RZ, P4 ;  /* 0x000000ff08087207 */ /* 0x001fca0002000000 */
[----:B------:R-:W-:-:S05]  /*1e4e0*/  IMAD.IADD R8, R9, 0x1, R8 ;  /* 0x0000000109087824 */ /* 0x000fca00078e0208 */
[----:B------:R-:W0:Y:S02]  /*1e4f0*/  SHFL.UP PT, R10, R8, 0x10, RZ ;  /* 0x06000000080a7989 */ /* 0x000e2400000e00ff */
[----:B0-----:R-:W-:-:S05]  /*1e500*/  SEL R11, R10, RZ, P5 ;  /* 0x000000ff0a0b7207 */ /* 0x001fca0002800000 */
[----:B------:R-:W-:-:S05]  /*1e510*/  IMAD.IADD R11, R8, 0x1, R11 ;  /* 0x00000001080b7824 */ /* 0x000fca00078e020b */
[----:B------:R-:W0:Y:S02]  /*1e520*/  SHFL.IDX PT, R3, R11, 0x1f, 0x1f ;  /* 0x03e01f000b037f89 */ /* 0x000e2400000e0000 */
[----:B0-----:R-:W-:-:S05]  /*1e530*/  IMAD R3, R3, UR5, RZ ;  /* 0x0000000503037c24 */ /* 0x001fca000f8e02ff */
[----:B------:R-:W-:-:S04]  /*1e540*/  IADD3 R6, R3, R6, RZ ;  /* 0x0000000603067210 */ /* 0x000fc80007ffe0ff */
[----:B------:R-:W-:-:S13]  /*1e550*/  ISETP.GT.AND P6, PT, R6, UR6, PT ;  /* 0x0000000606007c0c */ /* 0x000fda000bfc4270 */
[----:B------:R-:W-:Y:S05]  /*1e560*/  @!P6 BRA `(.L_x_477) ;  /* 0xfffffffc0078e947 */ /* 0x000fea000383ffff */
[----:B------:R-:W-:Y:S02]  /*1e570*/  IMAD.MOV.U32 R2, RZ, RZ, R11 ;  /* 0x000000ffff027224 */ /* 0x000fe400078e000b */
[----:B------:R-:W-:-:S07]  /*1e580*/  IMAD.MOV.U32 R9, RZ, RZ, R3 ;  /* 0x000000ffff097224 */ /* 0x000fce00078e0003 */
.L_x_473:
[----:B------:R-:W-:-:S05]  /*1e590*/  IADD3 R9, -R9, R6, RZ ;  /* 0x0000000609097210 */ /* 0x000fca0007ffe1ff */
[----:B------:R-:W-:-:S05]  /*1e5a0*/  IMAD R3, R2, UR5, R9 ;  /* 0x0000000502037c24 */ /* 0x000fca000f8e0209 */
[----:B------:R-:W-:-:S13]  /*1e5b0*/  ISETP.GT.AND P0, PT, R3, UR6, PT ;  /* 0x0000000603007c0c */ /* 0x000fda000bf04270 */
[----:B------:R-:W-:-:S04]  /*1e5c0*/  VOTE.ANY R8, PT, !P0 ;  /* 0x0000000000087806 */ /* 0x000fc800040e0100 */
[----:B------:R-:W0:Y:S01]  /*1e5d0*/  POPC R7, R8 ;  /* 0x0000000800077309 */ /* 0x000e220000000000 */
[----:B------:R-:W-:Y:S01]  /*1e5e0*/  ISETP.NE.AND P0, PT, R8, RZ, PT ;  /* 0x000000ff0800720c */ /* 0x000fe20003f05270 */
[----:B0-----:R-:W0:Y:S02]  /*1e5f0*/  SHFL.IDX PT, R0, R0, R7, 0x1f ;  /* 0x00001f0700007589 */ /* 0x001e2400000e0000 */
[----:B0-----:R-:W-:-:S04]  /*1e600*/  IABS R6, R0 ;  /* 0x0000000000067213 */ /* 0x001fc80000000000 */
[----:B------:R-:W0:Y:S08]  /*1e610*/  I2F.RP R10, R6 ;  /* 0x00000006000a7306 */ /* 0x000e300000209400 */
[----:B0-----:R-:W0:Y:S02]  /*1e620*/  MUFU.RCP R10, R10 ;  /* 0x0000000a000a7308 */ /* 0x001e240000001000 */
[----:B0-----:R-:W-:-:S06]  /*1e630*/  VIADD R3, R10, 0xffffffe ;  /* 0x0ffffffe0a037836 */ /* 0x001fcc0000000000 */
[----:B------:R-:W0:Y:S02]  /*1e640*/  F2I.FTZ.U32.TRUNC.NTZ R3, R3 ;  /* 0x0000000300037305 */ /* 0x000e24000021f000 */
[----:B0-----:R-:W-:Y:S01]  /*1e650*/  IMAD.MOV R13, RZ, RZ, -R3 ;  /* 0x000000ffff0d7224 */ /* 0x001fe200078e0a03 */
[----:B------:R-:W-:Y:S06]  /*1e660*/  @!P0 BRA `(.L_x_478) ;  /* 0x0000000000088947 */ /* 0x000fec0003800000 */
[----:B------:R-:W-:-:S05]  /*1e670*/  IADD3 R11, R7, -0x1, RZ ;  /* 0xffffffff070b7810 */ /* 0x000fca0007ffe0ff */
[----:B------:R0:W1:Y:S02]  /*1e680*/  SHFL.IDX PT, R4, R2, R11, 0x1f ;  /* 0x00001f0b02047589 */ /* 0x00006400000e0000 */
.L_x_478:
[----:B-1----:R-:W-:Y:S02]  /*1e690*/  IMAD R4, R4, UR5, R9 ;  /* 0x0000000504047c24 */ /* 0x002fe4000f8e0209 */
[----:B------:R-:W-:Y:S02]  /*1e6a0*/  IMAD R9, R13, R6, RZ ;  /* 0x000000060d097224 */ /* 0x000fe400078e02ff */
[----:B0-----:R-:W-:Y:S01]  /*1e6b0*/  IMAD.MOV.U32 R2, RZ, RZ, RZ ;  /* 0x000000ffff027224 */ /* 0x001fe200078e00ff */
[----:B------:R0:W-:Y:S03]  /*1e6c0*/  STL [R1], R4 ;  /* 0x0000000401007387 */ /* 0x0001e60000100800 */
[----:B------:R-:W-:Y:S01]  /*1e6d0*/  IMAD.HI.U32 R2, R3, R9, R2 ;  /* 0x0000000903027227 */ /* 0x000fe200078e0002 */
[----:B------:R-:W-:-:S04]  /*1e6e0*/  IADD3 R9, -R4, UR6, RZ ;  /* 0x0000000604097c10 */ /* 0x000fc8000fffe1ff */
[----:B------:R-:W-:Y:S02]  /*1e6f0*/  IABS R3, R9 ;  /* 0x0000000900037213 */ /* 0x000fe40000000000 */
[----:B0-----:R-:W-:-:S03]  /*1e700*/  IABS R4, R0 ;  /* 0x0000000000047213 */ /* 0x001fc60000000000 */
[----:B------:R-:W-:-:S04]  /*1e710*/  IMAD.HI.U32 R2, R2, R3, RZ ;  /* 0x0000000302027227 */ /* 0x000fc800078e00ff */
[----:B------:R-:W-:-:S04]  /*1e720*/  IMAD.MOV R4, RZ, RZ, -R4 ;  /* 0x000000ffff047224 */ /* 0x000fc800078e0a04 */
[----:B------:R-:W-:-:S05]  /*1e730*/  IMAD R3, R2, R4, R3 ;  /* 0x0000000402037224 */ /* 0x000fca00078e0203 */
[----:B------:R-:W-:-:S13]  /*1e740*/  ISETP.GT.U32.AND P1, PT, R6, R3, PT ;  /* 0x000000030600720c */ /* 0x000fda0003f24070 */
[-C--:B------:R-:W-:Y:S01]  /*1e750*/  @!P1 IADD3 R3, R3, -R6.reuse, RZ ;  /* 0x8000000603039210 */ /* 0x080fe20007ffe0ff */
[----:B------:R-:W-:Y:S01]  /*1e760*/  @!P1 VIADD R2, R2, 0x1 ;  /* 0x0000000102029836 */ /* 0x000fe20000000000 */
[----:B------:R-:W-:Y:S02]  /*1e770*/  ISETP.NE.AND P1, PT, R0, RZ, PT ;  /* 0x000000ff0000720c */ /* 0x000fe40003f25270 */
[----:B------:R-:W-:Y:S02]  /*1e780*/  ISETP.GE.U32.AND P0, PT, R3, R6, PT ;  /* 0x000000060300720c */ /* 0x000fe40003f06070 */
[----:B------:R-:W-:-:S04]  /*1e790*/  LOP3.LUT R3, R9, R0, RZ, 0x3c, !PT ;  /* 0x0000000009037212 */ /* 0x000fc800078e3cff */
[----:B------:R-:W-:-:S07]  /*1e7a0*/  ISETP.GE.AND P2, PT, R3, RZ, PT ;  /* 0x000000ff0300720c */ /* 0x000fce0003f46270 */
[----:B------:R-:W-:-:S06]  /*1e7b0*/  @P0 VIADD R2, R2, 0x1 ;  /* 0x0000000102020836 */ /* 0x000fcc0000000000 */
[----:B------:R-:W-:Y:S02]  /*1e7c0*/  @!P2 IADD3 R2, -R2, RZ, RZ ;  /* 0x000000ff0202a210 */ /* 0x000fe40007ffe1ff */
[----:B------:R-:W-:-:S05]  /*1e7d0*/  @!P1 LOP3.LUT R2, RZ, R0, RZ, 0x33, !PT ;  /* 0x00000000ff029212 */ /* 0x000fca00078e33ff */
[----:B------:R-:W-:-:S04]  /*1e7e0*/  IMAD.MOV R3, RZ, RZ, -R2 ;  /* 0x000000ffff037224 */ /* 0x000fc800078e0a02 */
[----:B------:R-:W-:Y:S02]  /*1e7f0*/  IMAD R3, R0, R3, R9 ;  /* 0x0000000300037224 */ /* 0x000fe400078e0209 */
[----:B------:R-:W-:-:S03]  /*1e800*/  VIADD R0, R7, UR4 ;  /* 0x0000000407007c36 */ /* 0x000fc60008000000 */
[----:B------:R1:W-:Y:S04]  /*1e810*/  STL [R1+0x4], R3 ;  /* 0x0000040301007387 */ /* 0x0003e80000100800 */
[----:B------:R1:W-:Y:S04]  /*1e820*/  STL [R1+0x8], R2 ;  /* 0x0000080201007387 */ /* 0x0003e80000100800 */
[----:B------:R1:W-:Y:S01]  /*1e830*/  STL [R1+0xc], R0 ;  /* 0x00000c0001007387 */ /* 0x0003e20000100800 */
[----:B------:R-:W-:Y:S05]  /*1e840*/  BRA `(.L_x_479) ;  /* 0x0000000000107947 */ /* 0x000fea0003800000 */
.L_x_474:
[----:B------:R-:W-:Y:S01]  /*1e850*/  MOV R0, UR6 ;  /* 0x0000000600007c02 */ /* 0x000fe20008000f00 */
[----:B------:R0:W-:Y:S04]  /*1e860*/  STL [R1+0x4], RZ ;  /* 0x000004ff01007387 */ /* 0x0001e80000100800 */
[----:B------:R0:W-:Y:S04]  /*1e870*/  STL [R1+0x8], RZ ;  /* 0x000008ff01007387 */ /* 0x0001e80000100800 */
[----:B------:R0:W-:Y:S02]  /*1e880*/  STL [R1], R0 ;  /* 0x0000000001007387 */ /* 0x0001e40000100800 */
.L_x_479:
[----:B------:R-:W2:Y:S04]  /*1e890*/  LDL R8, [R1] ;  /* 0x0000000001087983 */ /* 0x000ea80000100800 */
[----:B------:R-:W2:Y:S04]  /*1e8a0*/  LDL R9, [R1+0x4] ;  /* 0x0000040001097983 */ /* 0x000ea80000100800 */
[----:B------:R-:W2:Y:S04]  /*1e8b0*/  LDL R10, [R1+0x8] ;  /* 0x00000800010a7983 */ /* 0x000ea80000100800 */
[----:B------:R-:W2:Y:S01]  /*1e8c0*/  LDL R11, [R1+0xc] ;  /* 0x00000c00010b7983 */ /* 0x000ea20000100800 */
[----:B------:R-:W-:-:S13]  /*1e8d0*/  ISETP.NE.AND P0, PT, R5, RZ, PT ;  /* 0x000000ff0500720c */ /* 0x000fda0003f05270 */
[----:B-1----:R-:W1:Y:S01]  /*1e8e0*/  @!P0 S2R R3, SR_CgaCtaId ;  /* 0x0000000000038919 */ /* 0x002e620000008800 */
[----:B0-----:R-:W-:-:S04]  /*1e8f0*/  @!P0 MOV R0, 0x400 ;  /* 0x0000040000008802 */ /* 0x001fc80000000f00 */
[----:B-1----:R-:W-:-:S05]  /*1e900*/  @!P0 LEA R0, R3, R0, 0x18 ;  /* 0x0000000003008211 */ /* 0x002fca00078ec0ff */
[----:B--2---:R0:W-:Y:S01]  /*1e910*/  @!P0 STS.128 [R0+0x388d0], R8 ;  /* 0x0388d00800008388 */ /* 0x0041e20000000c00 */
[----:B------:R-:W-:Y:S06]  /*1e920*/  BAR.ARV 0x5, 0x180 ;  /* 0x0146000000007b1d */ /* 0x000fec0000002000 */
.L_x_472:
[----:B0-----:R-:W2:Y:S01]  /*1e930*/  LDL R0, [R1+0xc] ;  /* 0x00000c0001007983 */ /* 0x001ea20000100800 */
[----:B------:R-:W-:-:S03]  /*1e940*/  ULDC UR4, c[0x0][0xc14] ;  /* 0x0003050000047ab9 */ /* 0x000fc60000000800 */
[----:B------:R0:W-:Y:S01]  /*1e950*/  STL [R1+0x10], RZ ;  /* 0x000010ff01007387 */ /* 0x0001e20000100800 */
[----:B--2---:R-:W-:Y:S01]  /*1e960*/  ISETP.GE.AND P0, PT, R0, UR4, PT ;  /* 0x0000000400007c0c */ /* 0x004fe2000bf06270 */
[----:B------:R-:W-:-:S05]  /*1e970*/  IMAD.MOV.U32 R0, RZ, RZ, 0x1 ;  /* 0x00000001ff007424 */ /* 0x000fca00078e00ff */
[----:B------:R0:W-:Y:S04]  /*1e980*/  STL [R1+0x1c], R0 ;  /* 0x00001c0001007387 */ /* 0x0001e80000100800 */
[----:B------:R0:W-:Y:S03]  /*1e990*/  STL [R1+0x4c], RZ ;  /* 0x00004cff01007387 */ /* 0x0001e60000100800 */
[----:B------:R-:W-:Y:S05]  /*1e9a0*/  @P0 BRA `(.L_x_480) ;  /* 0x00000058003c0947 */ /* 0x000fea0003800000 */
[----:B-1----:R-:W1:Y:S01]  /*1e9b0*/  S2R R7, SR_TID.X ;  /* 0x0000000000077919 */ /* 0x002e620000002100 */
[----:B------:R-:W-:Y:S01]  /*1e9c0*/  BSSY B7, `(.L_x_480) ;  /* 0x000058d000077945 */ /* 0x000fe20003800000 */
[----:B------:R-:W-:Y:S01]  /*1e9d0*/  ULDC UR37, c[0x0][0xc] ;  /* 0x0000030000257ab9 */ /* 0x000fe20000000800 */
[----:B------:R-:W-:Y:S01]  /*1e9e0*/  ULOP3.LUT UR36, UR40, 0x1, URZ, 0xfc, !UPT ;  /* 0x0000000128247892 */ /* 0x000fe2000f8efc3f */
[----:B------:R-:W2:Y:S01]  /*1e9f0*/  S2R R3, SR_TID.X ;  /* 0x0000000000037919 */ /* 0x000ea20000002100 */
[----:B------:R-:W-:Y:S01]  /*1ea00*/  ULOP3.LUT UR38, UR40, 0x2, URZ, 0xfc, !UPT ;  /* 0x0000000228267892 */ /* 0x000fe2000f8efc3f */
[----:B------:R-:W-:Y:S01]  /*1ea10*/  ULDC.64 UR44, c[0x0][0x198] ;  /* 0x00006600002c7ab9 */ /* 0x000fe20000000a00 */
[C---:B-1----:R-:W-:Y:S01]  /*1ea20*/  IMAD.SHL.U32 R2, R7.reuse, 0x10, RZ ;  /* 0x0000001007027824 */ /* 0x042fe200078e00ff */
[C---:B0-----:R-:W-:Y:S02]  /*1ea30*/  SHF.L.U32 R0, R7.reuse, 0x7, RZ ;  /* 0x0000000707007819 */ /* 0x041fe400000006ff */
[----:B------:R-:W-:-:S02]  /*1ea40*/  R2P PR, R7, 0x6 ;  /* 0x0000000607007804 */ /* 0x000fc40000000000 */
[----:B--2---:R-:W-:Y:S02]  /*1ea50*/  LOP3.LUT R5, R3, 0x7f, RZ, 0xc0, !PT ;  /* 0x0000007f03057812 */ /* 0x004fe400078ec0ff */
[----:B------:R-:W-:Y:S02]  /*1ea60*/  LOP3.LUT R4, R2, 0x70, RZ, 0xc0, !PT ;  /* 0x0000007002047812 */ /* 0x000fe400078ec0ff */
[----:B------:R-:W-:Y:S01]  /*1ea70*/  SHF.R.U32.HI R3, RZ, 0x1, R7 ;  /* 0x00000001ff037819 */ /* 0x000fe20000011607 */
[----:B------:R-:W-:Y:S01]  /*1ea80*/  IMAD.SHL.U32 R6, R5, 0x40, RZ ;  /* 0x0000004005067824 */ /* 0x000fe200078e00ff */
[C---:B------:R-:W-:Y:S02]  /*1ea90*/  LOP3.LUT R2, R0.reuse, 0x380, RZ, 0xc0, !PT ;  /* 0x0000038000027812 */ /* 0x040fe400078ec0ff */
[----:B------:R-:W-:Y:S02]  /*1eaa0*/  LOP3.LUT R5, R0, 0x400, RZ, 0xc0, !PT ;  /* 0x0000040000057812 */ /* 0x000fe400078ec0ff */
[----:B------:R-:W-:-:S02]  /*1eab0*/  LOP3.LUT R3, R2, 0x30, R3, 0xf8, !PT ;  /* 0x0000003002037812 */ /* 0x000fc400078ef803 */
[----:B------:R-:W-:Y:S02]  /*1eac0*/  LOP3.LUT R6, R5, 0x1800, R6, 0xf8, !PT ;  /* 0x0000180005067812 */ /* 0x000fe400078ef806 */
[----:B------:R-:W-:Y:S02]  /*1ead0*/  LOP3.LUT R5, R2, 0x10, R7, 0xf8, !PT ;  /* 0x0000001002057812 */ /* 0x000fe400078ef807 */
[----:B------:R-:W-:Y:S02]  /*1eae0*/  LOP3.LUT R3, R3, R4, RZ, 0x3c, !PT ;  /* 0x0000000403037212 */ /* 0x000fe400078e3cff */
[----:B------:R-:W-:Y:S02]  /*1eaf0*/  LOP3.LUT R2, R6, R5, R4, 0xf6, !PT ;  /* 0x0000000506027212 */ /* 0x000fe400078ef604 */
[----:B------:R-:W-:-:S03]  /*1eb00*/  LOP3.LUT R0, R3, 0xc00, R0, 0xf8, !PT ;  /* 0x00000c0003007812 */ /* 0x000fc600078ef800 */
[----:B------:R0:W-:Y:S04]  /*1eb10*/  STL [R1+0x38], R2 ;  /* 0x0000380201007387 */ /* 0x0001e80000100800 */
[----:B------:R1:W-:Y:S01]  /*1eb20*/  STL [R1+0x3c], R0 ;  /* 0x00003c0001007387 */ /* 0x0003e20000100800 */
[----:B0-----:R-:W-:Y:S01]  /*1eb30*/  MOV R2, 0x20 ;  /* 0x0000002000027802 */ /* 0x001fe20000000f00 */
[----:B-1----:R-:W-:-:S03]  /*1eb40*/  IMAD.MOV.U32 R0, RZ, RZ, 0x40 ;  /* 0x00000040ff007424 */ /* 0x002fc600078e00ff */
[----:B------:R-:W-:Y:S02]  /*1eb50*/  SEL R2, R2, 0xffffffe0, !P1 ;  /* 0xffffffe002027807 */ /* 0x000fe40004800000 */
[----:B------:R-:W-:Y:S01]  /*1eb60*/  SEL R3, R0, 0xffffffc0, !P2 ;  /* 0xffffffc000037807 */ /* 0x000fe20005000000 */
[----:B------:R-:W-:-:S04]  /*1eb70*/  IMAD.MOV.U32 R0, RZ, RZ, 0x1 ;  /* 0x00000001ff007424 */ /* 0x000fc800078e00ff */
[----:B------:R0:W-:Y:S04]  /*1eb80*/  STL [R1+0x2c], R3 ;  /* 0x00002c0301007387 */ /* 0x0001e80000100800 */
[----:B------:R0:W-:Y:S04]  /*1eb90*/  STL [R1+0x28], R2 ;  /* 0x0000280201007387 */ /* 0x0001e80000100800 */
[----:B------:R0:W-:Y:S04]  /*1eba0*/  STL [R1+0x4c], RZ ;  /* 0x00004cff01007387 */ /* 0x0001e80000100800 */
[----:B------:R0:W-:Y:S04]  /*1ebb0*/  STL [R1+0x20], R0 ;  /* 0x0000200001007387 */ /* 0x0001e80000100800 */
[----:B------:R0:W-:Y:S04]  /*1ebc0*/  STL [R1+0x14], RZ ;  /* 0x000014ff01007387 */ /* 0x0001e80000100800 */
[----:B------:R0:W-:Y:S04]  /*1ebd0*/  STL [R1+0x10], RZ ;  /* 0x000010ff01007387 */ /* 0x0001e80000100800 */
[----:B------:R0:W-:Y:S02]  /*1ebe0*/  STL [R1+0x1c], R0 ;  /* 0x00001c0001007387 */ /* 0x0001e40000100800 */
.L_x_582:
[----:B0-----:R-:W2:Y:S01]  /*1ebf0*/  LDL R0, [R1+0xc] ;  /* 0x00000c0001007983 */ /* 0x001ea20000100800 */
[----:B------:R-:W2:Y:S01]  /*1ec00*/  LDC.64 R16, c[0x0][0xc60] ;  /* 0x00031800ff107b82 */ /* 0x000ea20000000a00 */
[----:B------:R-:W-:Y:S05]  /*1ec10*/  YIELD ;  /* 0x0000000000007946 */ /* 0x000fea0003800000 */
[----:B------:R-:W-:Y:S01]  /*1ec20*/  ULDC.64 UR4, c[0x0][0xa28] ;  /* 0x00028a0000047ab9 */ /* 0x000fe20000000a00 */
[----:B------:R-:W-:Y:S01]  /*1ec30*/  ULDC.64 UR6, c[0x0][0xa00] ;  /* 0x0002800000067ab9 */ /* 0x000fe20000000a00 */
[----:B------:R-:W-:Y:S01]  /*1ec40*/  ISETP.NE.U32.AND P0, PT, RZ, UR4, PT ;  /* 0x00000004ff007c0c */ /* 0x000fe2000bf05070 */
[----:B--2---:R-:W-:-:S06]  /*1ec50*/  IMAD.WIDE R16, R0, 0x4, R16 ;  /* 0x0000000400107825 */ /* 0x004fcc00078e0210 */
[----:B------:R-:W2:Y:S01]  /*1ec60*/  LDG.E R16, desc[UR42][R16.64] ;  /* 0x0000002a10107981 */ /* 0x000ea2000c1e1900 */
[----:B------:R-:W-:Y:S01]  /*1ec70*/  ISETP.NE.AND.EX P0, PT, RZ, UR5, PT, P0 ;  /* 0x00000005ff007c0c */ /* 0x000fe2000bf05300 */
[----:B------:R-:W-:Y:S01]  /*1ec80*/  IMAD.MOV.U32 R0, RZ, RZ, RZ ;  /* 0x000000ffff007224 */ /* 0x000fe200078e00ff */
[----:B------:R-:W-:-:S04]  /*1ec90*/  ISETP.NE.U32.AND P1, PT, RZ, UR6, PT ;  /* 0x00000006ff007c0c */ /* 0x000fc8000bf25070 */
[----:B------:R-:W-:Y:S02]  /*1eca0*/  ISETP.NE.AND.EX P1, PT, RZ, UR7, PT, P1 ;  /* 0x00000007ff007c0c */ /* 0x000fe4000bf25310 */
[----:B------:R-:W-:Y:S01]  /*1ecb0*/  MOV R4, RZ ;  /* 0x000000ff00047202 */ /* 0x000fe20000000f00 */
[----:B------:R-:W-:Y:S01]  /*1ecc0*/  IMAD.MOV.U32 R10, RZ, RZ, RZ ;  /* 0x000000ffff0a7224 */ /* 0x000fe200078e00ff */
[----:B------:R-:W-:Y:S02]  /*1ecd0*/  MOV R8, RZ ;  /* 0x000000ff00087202 */ /* 0x000fe40000000f00 */
[----:B--2---:R-:W-:Y:S02]  /*1ece0*/  SHF.R.S32.HI R18, RZ, 0x1f, R16 ;  /* 0x0000001fff127819 */ /* 0x004fe40000011410 */
[----:B------:R-:W-:-:S04]  /*1ecf0*/  @P0 LEA R2, P2, R16, UR4, 0x2 ;  /* 0x0000000410020c11 */ /* 0x000fc8000f8410ff */
[C---:B------:R-:W-:Y:S01]  /*1ed00*/  @P0 LEA.HI.X R3, R16.reuse, UR5, R18, 0x2, P2 ;  /* 0x0000000510030c11 */ /* 0x040fe200090f1412 */
[----:B------:R-:W-:Y:S01]  /*1ed10*/  IMAD.SHL.U32 R17, R16, 0x4, RZ ;  /* 0x0000000410117824 */ /* 0x000fe200078e00ff */
[----:B------:R-:W-:-:S03]  /*1ed20*/  ULDC.64 UR4, c[0x0][0xa08] ;  /* 0x0002820000047ab9 */ /* 0x000fc60000000a00 */
[----:B------:R0:W5:Y:S02]  /*1ed30*/  @P0 LDG.E R0, desc[UR42][R2.64] ;  /* 0x0000002a02000981 */ /* 0x000164000c1e1900 */
[----:B0-----:R-:W-:-:S04]  /*1ed40*/  @P1 LEA R2, P0, R16, UR6, 0x2 ;  /* 0x0000000610021c11 */ /* 0x001fc8000f8010ff */
[----:B------:R-:W-:Y:S01]  /*1ed50*/  @P1 LEA.HI.X R3, R16, UR7, R18, 0x2, P0 ;  /* 0x0000000710031c11 */ /* 0x000fe200080f1412 */
[----:B------:R-:W-:-:S04]  /*1ed60*/  ULDC.64 UR6, c[0x0][0xa10] ;  /* 0x0002840000067ab9 */ /* 0x000fc80000000a00 */
[----:B------:R0:W2:Y:S01]  /*1ed70*/  @P1 LDG.E R4, desc[UR42][R2.64] ;  /* 0x0000002a02041981 */ /* 0x0000a2000c1e1900 */
[----:B------:R-:W-:Y:S02]  /*1ed80*/  ISETP.NE.U32.AND P1, PT, RZ, UR6, PT ;  /* 0x00000006ff007c0c */ /* 0x000fe4000bf25070 */
[----:B------:R-:W-:Y:S02]  /*1ed90*/  SHF.L.U64.HI R18, R16, 0x2, R18 ;  /* 0x0000000210127819 */ /* 0x000fe40000010212 */
[----:B------:R-:W-:Y:S02]  /*1eda0*/  ISETP.NE.AND.EX P1, PT, RZ, UR7, PT, P1 ;  /* 0x00000007ff007c0c */ /* 0x000fe4000bf25310 */
[----:B0-----:R-:W-:-:S04]  /*1edb0*/  IADD3 R2, P0, R17, UR6, RZ ;  /* 0x0000000611027c10 */ /* 0x001fc8000ff1e0ff */
[----:B------:R-:W-:Y:S01]  /*1edc0*/  IADD3.X R3, R18, UR7, RZ, P0, !PT ;  /* 0x0000000712037c10 */ /* 0x000fe200087fe4ff */
[----:B------:R-:W-:Y:S01]  /*1edd0*/  ULDC.64 UR6, c[0x0][0xa20] ;  /* 0x0002880000067ab9 */ /* 0x000fe20000000a00 */
[----:B------:R-:W-:-:S05]  /*1ede0*/  ISETP.NE.U32.AND P0, PT, RZ, UR4, PT ;  /* 0x00000004ff007c0c */ /* 0x000fca000bf05070 */
[----:B------:R-:W5:Y:S04]  /*1edf0*/  @P1 LDG.E R10, desc[UR42][R2.64] ;  /* 0x0000002a020a1981 */ /* 0x000f68000c1e1900 */
[----:B------:R-:W5:Y:S04]  /*1ee00*/  @P1 LDG.E R11, desc[UR42][R2.64] ;  /* 0x0000002a020b1981 */ /* 0x000f68000c1e1900 */
[----:B------:R0:W5:Y:S01]  /*1ee10*/  @P1 LDG.E R9, desc[UR42][R2.64+0x4] ;  /* 0x0000042a02091981 */ /* 0x000162000c1e1900 */
[----:B------:R-:W-:Y:S02]  /*1ee20*/  ISETP.NE.AND.EX P0, PT, RZ, UR5, PT, P0 ;  /* 0x00000005ff007c0c */ /* 0x000fe4000bf05300 */
[----:B0-----:R-:W-:-:S04]  /*1ee30*/  IADD3 R2, P2, R17, UR4, RZ ;  /* 0x0000000411027c10 */ /* 0x001fc8000ff5e0ff */
[----:B------:R-:W-:Y:S01]  /*1ee40*/  IADD3.X R3, R18, UR5, RZ, P2, !PT ;  /* 0x0000000512037c10 */ /* 0x000fe200097fe4ff */
[----:B------:R-:W-:Y:S01]  /*1ee50*/  ULDC.64 UR4, c[0x0][0x3f8] ;  /* 0x0000fe0000047ab9 */ /* 0x000fe20000000a00 */
[----:B------:R-:W-:Y:S01]  /*1ee60*/  ISETP.NE.U32.AND P2, PT, RZ, UR6, PT ;  /* 0x00000006ff007c0c */ /* 0x000fe2000bf45070 */
[----:B------:R-:W-:-:S04]  /*1ee70*/  UISETP.NE.U32.AND UP0, UPT, UR4, URZ, UPT ;  /* 0x0000003f0400728c */ /* 0x000fc8000bf05070 */
[----:B------:R0:W5:Y:S01]  /*1ee80*/  @P0 LDG.E R8, desc[UR42][R2.64] ;  /* 0x0000002a02080981 */ /* 0x000162000c1e1900 */
[----:B------:R-:W-:Y:S01]  /*1ee90*/  ISETP.NE.AND.EX P2, PT, RZ, UR7, PT, P2 ;  /* 0x00000007ff007c0c */ /* 0x000fe2000bf45320 */
[----:B------:R-:W-:Y:S01]  /*1eea0*/  UISETP.NE.AND.EX UP0, UPT, UR5, URZ, UPT, UP0 ;  /* 0x0000003f0500728c */ /* 0x000fe2000bf05300 */
[----:B------:R-:W-:Y:S02]  /*1eeb0*/  ULDC UR4, c[0x0][0x404] ;  /* 0x0001010000047ab9 */ /* 0x000fe40000000800 */
[----:B------:R-:W-:Y:S01]  /*1eec0*/  ULDC UR5, c[0x0][0x2e0] ;  /* 0x0000b80000057ab9 */ /* 0x000fe20000000800 */
[----:B------:R-:W-:-:S04]  /*1eed0*/  USEL UR4, UR4, 0x1, UP0 ;  /* 0x0000000104047887 */ /* 0x000fc80008000000 */
[----:B------:R-:W-:-:S04]  /*1eee0*/  UIMAD UR4, UR4, UR5, URZ ;  /* 0x00000005040472a4 */ /* 0x000fc8000f8e023f */
[----:B------:R-:W-:Y:S02]  /*1eef0*/  @P2 IADD3 R6, P3, R17, UR6, RZ ;  /* 0x0000000611062c10 */ /* 0x000fe4000ff7e0ff */
[----:B------:R-:W-:Y:S02]  /*1ef00*/  IMAD.U32 R5, RZ, RZ, UR4 ;  /* 0x00000004ff057e24 */ /* 0x000fe4000f8e00ff */
[----:B------:R-:W-:-:S05]  /*1ef10*/  @P2 IADD3.X R7, R18, UR7, RZ, P3, !PT ;  /* 0x0000000712072c10 */ /* 0x000fca0009ffe4ff */
[----:B------:R0:W5:Y:S01]  /*1ef20*/  @P2 LDG.E R5, desc[UR42][R6.64] ;  /* 0x0000002a06052981 */ /* 0x000162000c1e1900 */
[----:B------:R-:W-:-:S03]  /*1ef30*/  ULDC UR4, c[0x0][0x338] ;  /* 0x0000ce0000047ab9 */ /* 0x000fc60000000800 */
[----:B--2---:R1:W-:Y:S02]  /*1ef40*/  STL [R1+0x30], R4 ;  /* 0x0000300401007387 */ /* 0x0043e40000100800 */
[----:B-1----:R-:W-:Y:S01]  /*1ef50*/  IMAD.U32 R4, RZ, RZ, UR4 ;  /* 0x00000004ff047e24 */ /* 0x002fe2000f8e00ff */
[----:B0-----:R-:W-:Y:S06]  /*1ef60*/  @P2 BRA `(.L_x_481) ;  /* 0x0000000000102947 */ /* 0x001fec0003800000 */
[----:B------:R-:W-:Y:S05]  /*1ef70*/  @!P0 BRA `(.L_x_481) ;  /* 0x00000000000c8947 */ /* 0x000fea0003800000 */
[----:B-----5:R-:W2:Y:S04]  /*1ef80*/  LDG.E R5, desc[UR42][R2.64] ;  /* 0x0000002a02057981 */ /* 0x020ea8000c1e1900 */
[----:B------:R-:W2:Y:S02]  /*1ef90*/  LDG.E R2, desc[UR42][R2.64+0x4] ;  /* 0x0000042a02027981 */ /* 0x000ea4000c1e1900 */
[----:B--2---:R-:W-:-:S07]  /*1efa0*/  IADD3 R5, -R5, R2, RZ ;  /* 0x0000000205057210 */ /* 0x004fce0007ffe1ff */
.L_x_481:
[----:B-----5:R-:W-:Y:S01]  /*1efb0*/  @P1 IMAD.IADD R4, R9, 0x1, -R11 ;  /* 0x0000000109041824 */ /* 0x020fe200078e0a0b */
[----:B------:R-:W-:Y:S01]  /*1efc0*/  BSSY B0, `(.L_x_482) ;  /* 0x0000135000007945 */ /* 0x000fe20003800000 */
[--C-:B------:R-:W-:Y:S02]  /*1efd0*/  IMAD.IADD R5, R5, 0x1, -R0.reuse ;  /* 0x0000000105057824 */ /* 0x100fe400078e0a00 */
[----:B------:R-:W-:-:S03]  /*1efe0*/  IMAD.IADD R0, R8, 0x1, R0 ;  /* 0x0000000108007824 */ /* 0x000fc600078e0200 */
[----:B------:R-:W-:-:S05]  /*1eff0*/  IADD3 R19, R5, R4, RZ ;  /* 0x0000000405137210 */ /* 0x000fca0007ffe0ff */
[----:B------:R-:W-:-:S05]  /*1f000*/  VIADD R2, R19, 0x7f ;  /* 0x0000007f13027836 */ /* 0x000fca0000000000 */
[----:B------:R-:W-:-:S04]  /*1f010*/  SHF.R.S32.HI R3, RZ, 0x1f, R2 ;  /* 0x0000001fff037819 */ /* 0x000fc80000011402 */
[----:B------:R-:W-:Y:S01]  /*1f020*/  LEA.HI R6, R3, R2, RZ, 0x7 ;  /* 0x0000000203067211 */ /* 0x000fe200078f38ff */
[----:B------:R-:W-:-:S03]  /*1f030*/  IMAD.MOV R3, RZ, RZ, -R5 ;  /* 0x000000ffff037224 */ /* 0x000fc600078e0a05 */
[----:B------:R-:W-:Y:S01]  /*1f040*/  LOP3.LUT R2, R6, 0xffffff80, RZ, 0xc0, !PT ;  /* 0xffffff8006027812 */ /* 0x000fe200078ec0ff */
[----:B------:R0:W-:Y:S01]  /*1f050*/  STL [R1+0x18], R6 ;  /* 0x0000180601007387 */ /* 0x0001e20000100800 */
[----:B------:R-:W-:Y:S02]  /*1f060*/  VIMNMX R3, RZ, R3, !PT ;  /* 0x00000003ff037248 */ /* 0x000fe40007fe0100 */
[----:B------:R-:W-:Y:S01]  /*1f070*/  VIADDMNMX R4, R2, -R5, R4, PT ;  /* 0x8000000502047246 */ /* 0x000fe20003800104 */
[----:B------:R0:W-:Y:S03]  /*1f080*/  STL [R1+0x34], R0 ;  /* 0x0000340001007387 */ /* 0x0001e60000100800 */
[----:B------:R-:W-:Y:S02]  /*1f090*/  ISETP.GT.AND P0, PT, R4, R3, PT ;  /* 0x000000030400720c */ /* 0x000fe40003f04270 */
[----:B------:R-:W-:-:S11]  /*1f0a0*/  SHF.R.U32.HI R3, RZ, 0x7, R3 ;  /* 0x00000007ff037819 */ /* 0x000fd60000011603 */
[----:B------:R-:W-:-:S04]  /*1f0b0*/  @P0 IADD3 R4, R4, 0x7f, RZ ;  /* 0x0000007f04040810 */ /* 0x000fc80007ffe0ff */
[----:B------:R-:W-:-:S04]  /*1f0c0*/  @P0 SHF.R.S32.HI R2, RZ, 0x1f, R4 ;  /* 0x0000001fff020819 */ /* 0x000fc80000011404 */
[----:B------:R-:W-:Y:S01]  /*1f0d0*/  @P0 LEA.HI R2, R2, R4, RZ, 0x7 ;  /* 0x0000000402020211 */ /* 0x000fe200078f38ff */
[----:B------:R-:W-:-:S03]  /*1f0e0*/  IMAD.MOV.U32 R4, RZ, RZ, R3 ;  /* 0x000000ffff047224 */ /* 0x000fc600078e0003 */
[----:B------:R-:W-:Y:S02]  /*1f0f0*/  @P0 SHF.R.S32.HI R4, RZ, 0x7, R2 ;  /* 0x00000007ff040819 */ /* 0x000fe40000011402 */
[----:B------:R-:W-:Y:S02]  /*1f100*/  PLOP3.LUT P0, PT, PT, PT, PT, 0x80, 0x0 ;  /* 0x000000000000781c */ /* 0x000fe40003f0f070 */
[----:B------:R-:W-:-:S13]  /*1f110*/  ISETP.GT.AND P2, PT, R4, R3, PT ;  /* 0x000000030400720c */ /* 0x000fda0003f44270 */
[----:B0-----:R-:W-:Y:S05]  /*1f120*/  @!P2 BRA `(.L_x_483) ;  /* 0x000000100078a947 */ /* 0x001fea0003800000 */
[----:B------:R-:W2:Y:S01]  /*1f130*/  LDL R6, [R1+0x8] ;  /* 0x0000080001067983 */ /* 0x000ea20000100800 */
[----:B------:R-:W0:Y:S01]  /*1f140*/  LDC R0, c[0x0][0x428] ;  /* 0x00010a00ff007b82 */ /* 0x000e220000000800 */
[----:B------:R-:W-:Y:S01]  /*1f150*/  UMOV UR4, 0xffffffff ;  /* 0xffffffff00047882 */ /* 0x000fe20000000000 */
[----:B0-----:R-:W-:-:S13]  /*1f160*/  ISETP.NE.AND P0, PT, R0, 0x1, PT ;  /* 0x000000010000780c */ /* 0x001fda0003f05270 */
[----:B------:R-:W2:Y:S08]  /*1f170*/  @P0 LDC R0, c[0x0][0x42c] ;  /* 0x00010b00ff000b82 */ /* 0x000eb00000000800 */
[----:B------:R-:W0:Y:S01]  /*1f180*/  @P0 LDC R5, c[0x0][0x430] ;  /* 0x00010c00ff050b82 */ /* 0x000e220000000800 */
[----:B--2---:R-:W-:Y:S01]  /*1f190*/  @P0 IMAD.HI.U32 R0, R6, R0, RZ ;  /* 0x0000000006000227 */ /* 0x004fe200078e00ff */
[----:B------:R-:W-:-:S04]  /*1f1a0*/  MOV R2, R6 ;  /* 0x0000000600027202 */ /* 0x000fc80000000f00 */
[----:B0-----:R-:W-:Y:S02]  /*1f1b0*/  @P0 SHF.R.U32.HI R2, RZ, R5, R0 ;  /* 0x00000005ff020219 */ /* 0x001fe40000011600 */
[----:B------:R-:W-:Y:S01]  /*1f1c0*/  SEL R0, R16, RZ, !P1 ;  /* 0x000000ff10007207 */ /* 0x000fe20004800000 */
[----:B------:R-:W-:Y:S06]  /*1f1d0*/  BRA.DIV UR4, `(.L_x_484) ;  /* 0x0000007e046c7947 */ /* 0x000fec000b800000 */
[----:B------:R-:W0:Y:S02]  /*1f1e0*/  S2R R5, SR_TID.X ;  /* 0x0000000000057919 */ /* 0x000e240000002100 */
[----:B0-----:R-:W-:-:S04]  /*1f1f0*/  SHF.R.U32.HI R5, RZ, 0x5, R5 ;  /* 0x00000005ff057819 */ /* 0x001fc80000011605 */
[----:B------:R-:W-:-:S05]  /*1f200*/  LOP3.LUT R5, R5, 0x3, RZ, 0xc0, !PT ;  /* 0x0000000305057812 */ /* 0x000fca00078ec0ff */
[----:B------:R0:W1:Y:S02]  /*1f210*/  SHFL.IDX PT, R14, R5, RZ, 0x1f ;  /* 0x00001fff050e7589 */ /* 0x00006400000e0000 */
.L_x_697:
[----:B-1----:R-:W-:Y:S02]  /*1f220*/  ISETP.NE.AND P0, PT, R14, RZ, PT ;  /* 0x000000ff0e00720c */ /* 0x002fe40003f05270 */
[----:B------:R-:W-:-:S11]  /*1f230*/  PLOP3.LUT P6, PT, PT, PT, PT, 0x8, 0x0 ;  /* 0x000000000000781c */ /* 0x000fd60003fce170 */
[----:B------:R-:W-:Y:S05]  /*1f240*/  @P0 BRA `(.L_x_485) ;  /* 0x00000000000c0947 */ /* 0x000fea0003800000 */
[----:B------:R-:W-:-:S03]  /*1f250*/  UMOV UR4, 0xffffffff ;  /* 0xffffffff00047882 */ /* 0x000fc60000000000 */
[----:B------:R-:W-:Y:S05]  /*1f260*/  BRA.DIV UR4, `(.L_x_486) ;  /* 0x0000007e047c7947 */ /* 0x000fea000b800000 */
[----:B------:R-:W-:-:S13]  /*1f270*/  ELECT P6, URZ, PT ;  /* 0x00000000003f782f */ /* 0x000fda00038c0000 */
.L_x_485:
[----:B0-----:R-:W2:Y:S01]  /*1f280*/  LDL R5, [R1+0x4c] ;  /* 0x00004c0001057983 */ /* 0x001ea20000100800 */
[----:B------:R-:W-:Y:S01]  /*1f290*/  BSSY B1, `(.L_x_487) ;  /* 0x000000b000017945 */ /* 0x000fe20003800000 */
[----:B------:R-:W0:Y:S01]  /*1f2a0*/  S2R R11, SR_CgaCtaId ;  /* 0x00000000000b7919 */ /* 0x000e220000008800 */
[----:B--2---:R-:W-:-:S05]  /*1f2b0*/  VIADD R5, R5, 0x1 ;  /* 0x0000000105057836 */ /* 0x004fca0000000000 */
[----:B------:R-:W-:-:S04]  /*1f2c0*/  LEA.HI R6, R5, R5, RZ, 0x1 ;  /* 0x0000000505067211 */ /* 0x000fc800078f08ff */
[----:B------:R-:W-:-:S05]  /*1f2d0*/  LOP3.LUT R6, R6, 0xfffffffe, RZ, 0xc0, !PT ;  /* 0xfffffffe06067812 */ /* 0x000fca00078ec0ff */
[----:B------:R-:W-:Y:S01]  /*1f2e0*/  IMAD.IADD R5, R5, 0x1, -R6 ;  /* 0x0000000105057824 */ /* 0x000fe200078e0a06 */
[----:B------:R-:W-:-:S04]  /*1f2f0*/  MOV R6, 0x400 ;  /* 0x0000040000067802 */ /* 0x000fc80000000f00 */
[----:B0-----:R-:W-:Y:S02]  /*1f300*/  LEA R11, R11, R6, 0x18 ;  /* 0x000000060b0b7211 */ /* 0x001fe400078ec0ff */
[----:B------:R-:W-:-:S04]  /*1f310*/  SHF.L.U32 R5, R5, 0x1f, RZ ;  /* 0x0000001f05057819 */ /* 0x000fc800000006ff */
[----:B------:R-:W0:Y:S02]  /*1f320*/  SYNCS.PHASECHK.TRANS64.TRYWAIT P0, [R11+URZ+0x38820], R5 ;  /* 0x038820050b0075a7 */ /* 0x000e24000800017f */
[----:B0-----:R-:W-:Y:S05]  /*1f330*/  @!P0 BRA `(.L_x_488) ;  /* 0x0000007c00688947 */ /* 0x001fea0003800000 */
.L_x_700:
[----:B------:R-:W-:Y:S05]  /*1f340*/  BSYNC B1 ;  /* 0x0000000000017941 */ /* 0x000fea0003800000 */
.L_x_487:
[----:B------:R-:W-:Y:S04]  /*1f350*/  BSSY B1, `(.L_x_489) ;  /* 0x000006f000017945 */ /* 0x000fe80003800000 */
[----:B------:R-:W-:Y:S05]  /*1f360*/  @!P6 BRA `(.L_x_490) ;  /* 0x0000000400b4e947 */ /* 0x000fea0003800000 */
[----:B------:R-:W2:Y:S04]  /*1f370*/  LDL R8, [R1+0x14] ;  /* 0x0000140001087983 */ /* 0x000ea80000100800 */
[----:B------:R-:W3:Y:S01]  /*1f380*/  LDL R7, [R1+0x20] ;  /* 0x0000200001077983 */ /* 0x000ee20000100800 */
[----:B------:R-:W1:Y:S01]  /*1f390*/  S2R R6, SR_TID.X ;  /* 0x0000000000067919 */ /* 0x000e620000002100 */
[----:B------:R-:W-:Y:S01]  /*1f3a0*/  BSSY B2, `(.L_x_491) ;  /* 0x0000007000027945 */ /* 0x000fe20003800000 */
[----:B-1----:R-:W-:-:S04]  /*1f3b0*/  LOP3.LUT R6, R6, 0x7f, RZ, 0xc0, !PT ;  /* 0x0000007f06067812 */ /* 0x002fc800078ec0ff */
[----:B------:R-:W-:Y:S02]  /*1f3c0*/  ISETP.NE.AND P1, PT, R6, RZ, PT ;  /* 0x000000ff0600720c */ /* 0x000fe40003f25270 */
[----:B--2---:R-:W-:Y:S02]  /*1f3d0*/  LEA R8, R8, R11, 0x3 ;  /* 0x0000000b08087211 */ /* 0x004fe400078e18ff */
[----:B---3--:R-:W-:-:S04]  /*1f3e0*/  SHF.L.U32 R12, R7, 0x1f, RZ ;  /* 0x0000001f070c7819 */ /* 0x008fc800000006ff */
[----:B------:R-:W1:Y:S02]  /*1f3f0*/  SYNCS.PHASECHK.TRANS64.TRYWAIT P0, [R8+URZ+0x388a0], R12 ;  /* 0x0388a00c080075a7 */ /* 0x000e64000800017f */
[----:B-1----:R-:W-:Y:S05]  /*1f400*/  @!P0 BRA `(.L_x_492) ;  /* 0x0000007c00488947 */ /* 0x002fea0003800000 */
.L_x_701:
[----:B------:R-:W-:Y:S05]  /*1f410*/  BSYNC B2 ;  /* 0x0000000000027941 */ /* 0x000fea0003800000 */
.L_x_491:
[----:B------:R-:W-:Y:S04]  /*1f420*/  BSSY B2, `(.L_x_493) ;  /* 0x0000009000027945 */ /* 0x000fe80003800000 */
[----:B------:R-:W-:Y:S05]  /*1f430*/  @P1 BRA `(.L_x_494) ;  /* 0x00000000001c1947 */ /* 0x000fea0003800000 */
[----:B0-----:R-:W0:Y:S02]  /*1f440*/  S2R R5, SR_TID.X ;  /* 0x0000000000057919 */ /* 0x001e240000002100 */
[----:B0-----:R-:W-:Y:S01]  /*1f450*/  LOP3.LUT R6, R5, 0x1f, RZ, 0xc0, !PT ;  /* 0x0000001f05067812 */ /* 0x001fe200078ec0ff */
[----:B------:R-:W-:-:S03]  /*1f460*/  IMAD.MOV.U32 R5, RZ, RZ, 0x8000 ;  /* 0x00008000ff057424 */ /* 0x000fc600078e00ff */
[----:B------:R-:W-:Y:S01]  /*1f470*/  ISETP.NE.AND P0, PT, R6, RZ, PT ;  /* 0x000000ff0600720c */ /* 0x000fe20003f05270 */
[----:B------:R2:W-:-:S12]  /*1f480*/  SYNCS.ARRIVE.TRANS64 RZ, [R8+URZ+0x38890], R5 ;  /* 0x0388900508ff79a7 */ /* 0x0005d8000800003f */
[----:B--2---:R-:W-:Y:S05]  /*1f490*/  @!P0 BRA `(.L_x_494) ;  /* 0x0000000000048947 */ /* 0x004fea0003800000 */
[----:B------:R-:W-:Y:S01]  /*1f4a0*/  BPT.TRAP 0x1 ;  /* 0x000000040000795c */ /* 0x000fe20000300000 */
.L_x_494:
[----:B------:R-:W-:Y:S05]  /*1f4b0*/  BSYNC B2 ;  /* 0x0000000000027941 */ /* 0x000fea0003800000 */
.L_x_493:
[----:B0-----:R-:W2:Y:S01]  /*1f4c0*/  LDL R5, [R1+0x14] ;  /* 0x0000140001057983 */ /* 0x001ea20000100800 */
[----:B------:R-:W-:Y:S01]  /*1f4d0*/  IMAD.MOV.U32 R15, RZ, RZ, RZ ;  /* 0x000000ffff0f7224 */ /* 0x000fe200078e00ff */
[----:B------:R-:W-:Y:S01]  /*1f4e0*/  LEA R6, R4, R10, 0x7 ;  /* 0x0000000a04067211 */ /* 0x000fe200078e38ff */
[----:B------:R-:W-:Y:S01]  /*1f4f0*/  UIADD3 UR4, UP0, UR44, 0x570, URZ ;  /* 0x000005702c047890 */ /* 0x000fe2000ff1e03f */
[----:B------:R-:W-:Y:S01]  /*1f500*/  PLOP3.LUT P0, PT, PT, PT, PT, 0x80, 0x0 ;  /* 0x000000000000781c */ /* 0x000fe20003f0f070 */
[----:B------:R-:W-:Y:S01]  /*1f510*/  UMOV UR6, 0x0 ;  /* 0x0000000000067882 */ /* 0x000fe20000000000 */
[----:B------:R-:W-:Y:S01]  /*1f520*/  R2UR UR10, R15 ;  /* 0x000000000f0a72ca */ /* 0x000fe200000e0000 */
[----:B------:R-:W-:Y:S01]  /*1f530*/  VIADD R6, R6, 0xffffff80 ;  /* 0xffffff8006067836 */ /* 0x000fe20000000000 */
[----:B------:R-:W-:Y:S01]  /*1f540*/  UIADD3.X UR5, URZ, UR45, URZ, UP0, !UPT ;  /* 0x0000002d3f057290 */ /* 0x000fe200087fe43f */
[----:B------:R-:W-:Y:S01]  /*1f550*/  UMOV UR7, 0x12f00000 ;  /* 0x12f0000000077882 */ /* 0x000fe20000000000 */
[----:B--2---:R-:W-:Y:S01]  /*1f560*/  IMAD R9, R5, 0x8000, R11 ;  /* 0x0000800005097824 */ /* 0x004fe200078e020b */
[----:B------:R-:W-:-:S03]  /*1f570*/  IADD3 R5, R8, 0x38890, RZ ;  /* 0x0003889008057810 */ /* 0x000fc60007ffe0ff */
[----:B------:R-:W-:-:S07]  /*1f580*/  VIADD R7, R9, 0x28400 ;  /* 0x0002840009077836 */ /* 0x000fce0000000000 */
.L_x_495:
[----:B------:R-:W-:-:S13]  /*1f590*/  @P0 ELECT P2, URZ, PT ;  /* 0x00000000003f082f */ /* 0x000fda0003840000 */
[----:B------:R-:W-:Y:S02]  /*1f5a0*/  @P2 R2UR UR13, R0 ;  /* 0x00000000000d22ca */ /* 0x000fe400000e0000 */
[----:B------:R-:W-:Y:S02]  /*1f5b0*/  @P2 R2UR UR12, R2 ;  /* 0x00000000020c22ca */ /* 0x000fe400000e0000 */
[----:B------:R-:W-:Y:S02]  /*1f5c0*/  @P2 R2UR UR11, R6 ;  /* 0x00000000060b22ca */ /* 0x000fe400000e0000 */
[----:B------:R-:W-:Y:S02]  /*1f5d0*/  @P2 R2UR UR9, R5 ;  /* 0x00000000050922ca */ /* 0x000fe400000e0000 */
[----:B------:R-:W-:Y:S02]  /*1f5e0*/  @P2 R2UR UR8, R7 ;  /* 0x00000000070822ca */ /* 0x000fe400000e0000 */
[----:B------:R-:W-:-:S02]  /*1f5f0*/  @P2 PLOP3.LUT P0, PT, P2, PT, PT, 0x8, 0x0 ;  /* 0x000000000000281c */ /* 0x000fc4000170e170 */
[----:B------:R-:W-:-:S09]  /*1f600*/  PLOP3.LUT P2, PT, PT, PT, PT, 0x8, 0x0 ;  /* 0x000000000000781c */ /* 0x000fd20003f4e170 */
[----:B------:R0:W-:Y:S02]  /*1f610*/  UTMALDG.4D [UR8], [UR4], desc[UR6] ;  /* 0x00000608040075b4 */ /* 0x0001e40008019000 */
[----:B0-----:R-:W-:Y:S05]  /*1f620*/  @P0 BRA.U.ANY `(.L_x_495) ;  /* 0xfffffffd00d80947 */ /* 0x001fea000393ffff */
[----:B------:R-:W-:Y:S01]  /*1f630*/  IMAD.MOV.U32 R14, RZ, RZ, 0x80 ;  /* 0x00000080ff0e7424 */ /* 0x000fe200078e00ff */
[----:B------:R-:W-:Y:S01]  /*1f640*/  PLOP3.LUT P0, PT, PT, PT, PT, 0x80, 0x0 ;  /* 0x000000000000781c */ /* 0x000fe20003f0f070 */
[----:B------:R-:W-:Y:S01]  /*1f650*/  UMOV UR6, 0x0 ;  /* 0x0000000000067882 */ /* 0x000fe20000000000 */
[----:B------:R-:W-:Y:S01]  /*1f660*/  IADD3 R7, R9, 0x2c400, RZ ;  /* 0x0002c40009077810 */ /* 0x000fe20007ffe0ff */
[----:B------:R-:W-:Y:S01]  /*1f670*/  UMOV UR7, 0x12f00000 ;  /* 0x12f0000000077882 */ /* 0x000fe20000000000 */
[----:B------:R-:W-:-:S15]  /*1f680*/  R2UR UR10, R14 ;  /* 0x000000000e0a72ca */ /* 0x000fde00000e0000 */
.L_x_496:
        /* <DEDUP_REMOVED lines=10> */
[----:B------:R-:W0:Y:S01]  /*1f730*/  SYNCS.PHASECHK.TRANS64.TRYWAIT P0, [R8+URZ+0x388c0], R12 ;  /* 0x0388c00c080075a7 */ /* 0x000e22000800017f */
[----:B------:R-:W-:Y:S04]  /*1f740*/  BSSY B2, `(.L_x_497) ;  /* 0x0000002000027945 */ /* 0x000fe80003800000 */
[----:B0-----:R-:W-:Y:S05]  /*1f750*/  @!P0 BRA `(.L_x_498) ;  /* 0x0000007800888947 */ /* 0x001fea0003800000 */
.L_x_702:
[----:B------:R-:W-:Y:S05]  /*1f760*/  BSYNC B2 ;  /* 0x0000000000027941 */ /* 0x000fea0003800000 */
.L_x_497:
[----:B------:R-:W-:Y:S01]  /*1f770*/  BSSY B2, `(.L_x_499) ;  /* 0x000000b000027945 */ /* 0x000fe20003800000 */
[----:B01----:R-:W-:Y:S02]  /*1f780*/  IMAD.MOV.U32 R12, RZ, RZ, 0x0 ;  /* 0x00000000ff0c7424 */ /* 0x003fe400078e00ff */
[----:B------:R-:W-:Y:S01]  /*1f790*/  IMAD.MOV.U32 R13, RZ, RZ, 0x12f00000 ;  /* 0x12f00000ff0d7424 */ /* 0x000fe200078e00ff */
[----:B------:R-:W-:Y:S06]  /*1f7a0*/  @P1 BRA `(.L_x_500) ;  /* 0x00000000001c1947 */ /* 0x000fec0003800000 */
[----:B------:R-:W0:Y:S02]  /*1f7b0*/  S2R R5, SR_TID.X ;  /* 0x0000000000057919 */ /* 0x000e240000002100 */
[----:B0-----:R-:W-:Y:S02]  /*1f7c0*/  LOP3.LUT R7, R5, 0x1f, RZ, 0xc0, !PT ;  /* 0x0000001f05077812 */ /* 0x001fe400078ec0ff */
[----:B------:R-:W-:Y:S02]  /*1f7d0*/  MOV R5, 0x8000 ;  /* 0x0000800000057802 */ /* 0x000fe40000000f00 */
[----:B------:R-:W-:Y:S02]  /*1f7e0*/  ISETP.NE.AND P0, PT, R7, RZ, PT ;  /* 0x000000ff0700720c */ /* 0x000fe40003f05270 */
[----:B------:R0:W-:Y:S11]  /*1f7f0*/  SYNCS.ARRIVE.TRANS64 RZ, [R8+URZ+0x388b0], R5 ;  /* 0x0388b00508ff79a7 */ /* 0x0001f6000800003f */
[----:B0-----:R-:W-:Y:S05]  /*1f800*/  @!P0 BRA `(.L_x_500) ;  /* 0x0000000000048947 */ /* 0x001fea0003800000 */
[----:B------:R-:W-:Y:S01]  /*1f810*/  BPT.TRAP 0x1 ;  /* 0x000000040000795c */ /* 0x000fe20000300000 */
.L_x_500:
[----:B------:R-:W-:Y:S05]  /*1f820*/  BSYNC B2 ;  /* 0x0000000000027941 */ /* 0x000fea0003800000 */
.L_x_499:
[----:B------:R-:W-:Y:S01]  /*1f830*/  R2UR UR10, R15 ;  /* 0x000000000f0a72ca */ /* 0x000fe200000e0000 */
[----:B------:R-:W-:Y:S01]  /*1f840*/  UIADD3 UR4, UP0, UR44, 0x670, URZ ;  /* 0x000006702c047890 */ /* 0x000fe2000ff1e03f */
[----:B------:R-:W-:Y:S01]  /*1f850*/  R2UR UR6, R12 ;  /* 0x000000000c0672ca */ /* 0x000fe200000e0000 */
[----:B------:R-:W-:Y:S01]  /*1f860*/  VIADD R8, R8, 0x388b0 ;  /* 0x000388b008087836 */ /* 0x000fe20000000000 */
[----:B------:R-:W-:Y:S01]  /*1f870*/  R2UR UR7, R13 ;  /* 0x000000000d0772ca */ /* 0x000fe200000e0000 */
[----:B------:R-:W-:Y:S01]  /*1f880*/  VIADD R5, R9, 0x10400 ;  /* 0x0001040009057836 */ /* 0x000fe20000000000 */
[----:B------:R-:W-:Y:S01]  /*1f890*/  PLOP3.LUT P0, PT, PT, PT, PT, 0x80, 0x0 ;  /* 0x000000000000781c */ /* 0x000fe20003f0f070 */
[----:B------:R-:W-:-:S12]  /*1f8a0*/  UIADD3.X UR5, URZ, UR45, URZ, UP0, !UPT ;  /* 0x0000002d3f057290 */ /* 0x000fd800087fe43f */
.L_x_501:
        /* <DEDUP_REMOVED lines=10> */
[----:B------:R-:W-:Y:S02]  /*1f950*/  R2UR UR10, R14 ;  /* 0x000000000e0a72ca */ /* 0x000fe400000e0000 */
[----:B------:R-:W-:Y:S02]  /*1f960*/  R2UR UR6, R12 ;  /* 0x000000000c0672ca */ /* 0x000fe400000e0000 */
[----:B------:R-:W-:Y:S02]  /*1f970*/  R2UR UR7, R13 ;  /* 0x000000000d0772ca */ /* 0x000fe400000e0000 */
[----:B------:R-:W-:Y:S02]  /*1f980*/  PLOP3.LUT P0, PT, PT, PT, PT, 0x80, 0x0 ;  /* 0x000000000000781c */ /* 0x000fe40003f0f070 */
[----:B------:R-:W-:-:S11]  /*1f990*/  IADD3 R9, R9, 0x14400, RZ ;  /* 0x0001440009097810 */ /* 0x000fd60007ffe0ff */
.L_x_502:
        /* <DEDUP_REMOVED lines=9> */
[----:B-1----:R-:W-:Y:S05]  /*1fa30*/  @P0 BRA.U.ANY `(.L_x_502) ;  /* 0xfffffffd00d80947 */ /* 0x002fea000393ffff */
.L_x_490:
[----:B------:R-:W-:Y:S05]  /*1fa40*/  BSYNC B1 ;  /* 0x0000000000017941 */ /* 0x000fea0003800000 */
.L_x_489:
[----:B0-----:R-:W2:Y:S04]  /*1fa50*/  LDL.LU R5, [R1+0x14] ;  /* 0x0000140001057983 */ /* 0x001ea80000300800 */
[----:B------:R-:W3:Y:S01]  /*1fa60*/  LDL.LU R7, [R1+0x20] ;  /* 0x0000200001077983 */ /* 0x000ee20000300800 */
[----:B------:R-:W-:Y:S01]  /*1fa70*/  PLOP3.LUT P0, PT, PT, PT, PT, 0x8, 0x0 ;  /* 0x000000000000781c */ /* 0x000fe20003f0e170 */
[----:B--2---:R-:W-:-:S05]  /*1fa80*/  VIADD R5, R5, 0x1 ;  /* 0x0000000105057836 */ /* 0x004fca0000000000 */
[----:B------:R-:W-:-:S04]  /*1fa90*/  ISETP.NE.AND P1, PT, R5, 0x2, PT ;  /* 0x000000020500780c */ /* 0x000fc80003f25270 */
[----:B------:R-:W-:Y:S02]  /*1faa0*/  SEL R6, RZ, 0x1, P1 ;  /* 0x00000001ff067807 */ /* 0x000fe40000800000 */
[----:B------:R-:W-:Y:S02]  /*1fab0*/  SEL R5, R5, RZ, P1 ;  /* 0x000000ff05057207 */ /* 0x000fe40000800000 */
[----:B---3--:R-:W-:Y:S01]  /*1fac0*/  LOP3.LUT R7, R7, R6, RZ, 0x3c, !PT ;  /* 0x0000000607077212 */ /* 0x008fe200078e3cff */
[----:B------:R-:W-:-:S04]  /*1fad0*/  VIADD R6, R4, 0xfffffffe ;  /* 0xfffffffe04067836 */ /* 0x000fc80000000000 */
[----:B------:R0:W-:Y:S01]  /*1fae0*/  STL [R1+0x20], R7 ;  /* 0x0000200701007387 */ /* 0x0001e20000100800 */
[----:B------:R-:W-:-:S03]  /*1faf0*/  ISETP.GE.AND P2, PT, R6, R3, PT ;  /* 0x000000030600720c */ /* 0x000fc60003f46270 */
[----:B------:R0:W-:Y:S10]  /*1fb00*/  STL [R1+0x14], R5 ;  /* 0x0000140501007387 */ /* 0x0001f40000100800 */
[----:B0-----:R-:W-:Y:S05]  /*1fb10*/  @!P2 BRA `(.L_x_483) ;  /* 0x0000000400fca947 */ /* 0x001fea0003800000 */
[C---:B------:R-:W-:Y:S01]  /*1fb20*/  LEA R8, R4.reuse, R10, 0x7 ;  /* 0x0000000a04087211 */ /* 0x040fe200078e38ff */
[----:B------:R-:W-:-:S04]  /*1fb30*/  VIADD R9, R4, 0xffffffff ;  /* 0xffffffff04097836 */ /* 0x000fc80000000000 */
[----:B------:R-:W-:-:S07]  /*1fb40*/  VIADD R8, R8, 0xffffff00 ;  /* 0xffffff0008087836 */ /* 0x000fce0000000000 */
.L_x_517:
[----:B------:R-:W-:Y:S05]  /*1fb50*/  YIELD ;  /* 0x0000000000007946 */ /* 0x000fea0003800000 */
[----:B------:R-:W-:Y:S04]  /*1fb60*/  BSSY B1, `(.L_x_503) ;  /* 0x000006d000017945 */ /* 0x000fe80003800000 */
[----:B0-----:R-:W-:Y:S05]  /*1fb70*/  @!P6 BRA `(.L_x_504) ;  /* 0x0000000400ace947 */ /* 0x001fea0003800000 */
[----:B------:R-:W2:Y:S04]  /*1fb80*/  LDL R6, [R1+0x14] ;  /* 0x0000140001067983 */ /* 0x000ea80000100800 */
[----:B------:R-:W3:Y:S01]  /*1fb90*/  LDL R5, [R1+0x20] ;  /* 0x0000200001057983 */ /* 0x000ee20000100800 */
[----:B------:R-:W0:Y:S01]  /*1fba0*/  S2R R4, SR_TID.X ;  /* 0x0000000000047919 */ /* 0x000e220000002100 */
[----:B------:R-:W-:Y:S01]  /*1fbb0*/  BSSY B2, `(.L_x_505) ;  /* 0x0000007000027945 */ /* 0x000fe20003800000 */
[----:B0-----:R-:W-:-:S04]  /*1fbc0*/  LOP3.LUT R4, R4, 0x7f, RZ, 0xc0, !PT ;  /* 0x0000007f04047812 */ /* 0x001fc800078ec0ff */
[----:B------:R-:W-:Y:S02]  /*1fbd0*/  ISETP.NE.AND P2, PT, R4, RZ, PT ;  /* 0x000000ff0400720c */ /* 0x000fe40003f45270 */
[----:B--2---:R-:W-:Y:S02]  /*1fbe0*/  LEA R7, R6, R11, 0x3 ;  /* 0x0000000b06077211 */ /* 0x004fe400078e18ff */
[----:B---3--:R-:W-:-:S04]  /*1fbf0*/  SHF.L.U32 R6, R5, 0x1f, RZ ;  /* 0x0000001f05067819 */ /* 0x008fc800000006ff */
[----:B------:R-:W0:Y:S02]  /*1fc00*/  SYNCS.PHASECHK.TRANS64.TRYWAIT P1, [R7+URZ+0x388a0], R6 ;  /* 0x0388a006070075a7 */ /* 0x000e24000802017f */
[----:B0-----:R-:W-:Y:S05]  /*1fc10*/  @!P1 BRA `(.L_x_506) ;  /* 0x00000074006c9947 */ /* 0x001fea0003800000 */
.L_x_703:
[----:B------:R-:W-:Y:S05]  /*1fc20*/  BSYNC B2 ;  /* 0x0000000000027941 */ /* 0x000fea0003800000 */
.L_x_505:
[----:B------:R-:W-:Y:S04]  /*1fc30*/  BSSY B2, `(.L_x_507) ;  /* 0x0000009000027945 */ /* 0x000fe80003800000 */
[----:B------:R-:W-:Y:S05]  /*1fc40*/  @P2 BRA `(.L_x_508) ;  /* 0x00000000001c2947 */ /* 0x000fea0003800000 */
[----:B------:R-:W1:Y:S02]  /*1fc50*/  S2R R4, SR_TID.X ;  /* 0x0000000000047919 */ /* 0x000e640000002100 */
[----:B-1----:R-:W-:Y:S01]  /*1fc60*/  LOP3.LUT R5, R4, 0x1f, RZ, 0xc0, !PT ;  /* 0x0000001f04057812 */ /* 0x002fe200078ec0ff */
[----:B------:R-:W-:-:S03]  /*1fc70*/  IMAD.MOV.U32 R4, RZ, RZ, 0x8000 ;  /* 0x00008000ff047424 */ /* 0x000fc600078e00ff */
[----:B------:R-:W-:Y:S01]  /*1fc80*/  ISETP.NE.AND P1, PT, R5, RZ, PT ;  /* 0x000000ff0500720c */ /* 0x000fe20003f25270 */
[----:B------:R1:W-:-:S12]  /*1fc90*/  SYNCS.ARRIVE.TRANS64 RZ, [R7+URZ+0x38890], R4 ;  /* 0x0388900407ff79a7 */ /* 0x0003d8000800003f */
[----:B-1----:R-:W-:Y:S05]  /*1fca0*/  @!P1 BRA `(.L_x_508) ;  /* 0x0000000000049947 */ /* 0x002fea0003800000 */
[----:B------:R-:W-:Y:S01]  /*1fcb0*/  BPT.TRAP 0x1 ;  /* 0x000000040000795c */ /* 0x000fe20000300000 */
.L_x_508:
[----:B------:R-:W-:Y:S05]  /*1fcc0*/  BSYNC B2 ;  /* 0x0000000000027941 */ /* 0x000fea0003800000 */
.L_x_507:
[----:B------:R-:W2:Y:S01]  /*1fcd0*/  LDL R4, [R1+0x14] ;  /* 0x0000140001047983 */ /* 0x000ea20000100800 */
[----:B------:R-:W-:Y:S01]  /*1fce0*/  IMAD.MOV.U32 R14, RZ, RZ, RZ ;  /* 0x000000ffff0e7224 */ /* 0x000fe200078e00ff */
[----:B------:R-:W-:Y:S01]  /*1fcf0*/  UIADD3 UR4, UP0, UR44, 0x570, URZ ;  /* 0x000005702c047890 */ /* 0x000fe2000ff1e03f */
[----:B------:R-:W-:Y:S01]  /*1fd00*/  PLOP3.LUT P1, PT, PT, PT, PT, 0x80, 0x0 ;  /* 0x000000000000781c */ /* 0x000fe20003f2f070 */
[----:B------:R-:W-:Y:S01]  /*1fd10*/  UMOV UR6, 0x0 ;  /* 0x0000000000067882 */ /* 0x000fe20000000000 */
[----:B------:R-:W-:Y:S01]  /*1fd20*/  UMOV UR7, 0x12f00000 ;  /* 0x12f0000000077882 */ /* 0x000fe20000000000 */
[----:B------:R-:W-:Y:S01]  /*1fd30*/  R2UR UR10, R14 ;  /* 0x000000000e0a72ca */ /* 0x000fe200000e0000 */
[----:B------:R-:W-:Y:S01]  /*1fd40*/  UIADD3.X UR5, URZ, UR45, URZ, UP0, !UPT ;  /* 0x0000002d3f057290 */ /* 0x000fe200087fe43f */
[----:B--2---:R-:W-:Y:S01]  /*1fd50*/  LEA R5, R4, R11, 0xf ;  /* 0x0000000b04057211 */ /* 0x004fe200078e78ff */
[----:B------:R-:W-:-:S04]  /*1fd60*/  VIADD R4, R7, 0x38890 ;  /* 0x0003889007047836 */ /* 0x000fc80000000000 */
[----:B------:R-:W-:-:S08]  /*1fd70*/  VIADD R10, R5, 0x28400 ;  /* 0x00028400050a7836 */ /* 0x000fd00000000000 */
.L_x_509:
        /* <DEDUP_REMOVED lines=10> */
[----:B------:R-:W-:Y:S01]  /*1fe20*/  MOV R15, 0x80 ;  /* 0x00000080000f7802 */ /* 0x000fe20000000f00 */
[----:B------:R-:W-:Y:S01]  /*1fe30*/  VIADD R10, R5, 0x2c400 ;  /* 0x0002c400050a7836 */ /* 0x000fe20000000000 */
[----:B------:R-:W-:Y:S01]  /*1fe40*/  PLOP3.LUT P1, PT, PT, PT, PT, 0x80, 0x0 ;  /* 0x000000000000781c */ /* 0x000fe20003f2f070 */
[----:B------:R-:W-:Y:S01]  /*1fe50*/  UMOV UR6, 0x0 ;  /* 0x0000000000067882 */ /* 0x000fe20000000000 */
[----:B------:R-:W-:Y:S01]  /*1fe60*/  R2UR UR10, R15 ;  /* 0x000000000f0a72ca */ /* 0x000fe200000e0000 */
[----:B------:R-:W-:-:S14]  /*1fe70*/  UMOV UR7, 0x12f00000 ;  /* 0x12f0000000077882 */ /* 0x000fdc0000000000 */
.L_x_510:
        /* <DEDUP_REMOVED lines=10> */
[----:B------:R-:W1:Y:S01]  /*1ff20*/  SYNCS.PHASECHK.TRANS64.TRYWAIT P1, [R7+URZ+0x388c0], R6 ;  /* 0x0388c006070075a7 */ /* 0x000e62000802017f */
[----:B------:R-:W-:Y:S04]  /*1ff30*/  BSSY B2, `(.L_x_511) ;  /* 0x0000002000027945 */ /* 0x000fe80003800000 */
[----:B-1----:R-:W-:Y:S05]  /*1ff40*/  @!P1 BRA `(.L_x_512) ;  /* 0x0000007000b49947 */ /* 0x002fea0003800000 */
.L_x_704:
[----:B------:R-:W-:Y:S05]  /*1ff50*/  BSYNC B2 ;  /* 0x0000000000027941 */ /* 0x000fea0003800000 */
.L_x_511:
[----:B------:R-:W-:Y:S01]  /*1ff60*/  BSSY B2, `(.L_x_513) ;  /* 0x000000b000027945 */ /* 0x000fe20003800000 */
[----:B------:R-:W-:Y:S01]  /*1ff70*/  IMAD.MOV.U32 R12, RZ, RZ, 0x0 ;  /* 0x00000000ff0c7424 */ /* 0x000fe200078e00ff */
[----:B------:R-:W-:Y:S02]  /*1ff80*/  MOV R13, 0x12f00000 ;  /* 0x12f00000000d7802 */ /* 0x000fe40000000f00 */
        /* <DEDUP_REMOVED lines=8> */
.L_x_514:
[----:B------:R-:W-:Y:S05]  /*20010*/  BSYNC B2 ;  /* 0x0000000000027941 */ /* 0x000fea0003800000 */
.L_x_513:
[----:B------:R-:W-:Y:S01]  /*20020*/  R2UR UR10, R14 ;  /* 0x000000000e0a72ca */ /* 0x000fe200000e0000 */
[----:B------:R-:W-:Y:S01]  /*20030*/  UIADD3 UR4, UP0, UR44, 0x670, URZ ;  /* 0x000006702c047890 */ /* 0x000fe2000ff1e03f */
[----:B------:R-:W-:Y:S01]  /*20040*/  R2UR UR6, R12 ;  /* 0x000000000c0672ca */ /* 0x000fe200000e0000 */
[----:B01----:R-:W-:Y:S01]  /*20050*/  VIADD R7, R7, 0x388b0 ;  /* 0x000388b007077836 */ /* 0x003fe20000000000 */
[----:B------:R-:W-:Y:S01]  /*20060*/  R2UR UR7, R13 ;  /* 0x000000000d0772ca */ /* 0x000fe200000e0000 */
[----:B------:R-:W-:Y:S01]  /*20070*/  UIADD3.X UR5, URZ, UR45, URZ, UP0, !UPT ;  /* 0x0000002d3f057290 */ /* 0x000fe200087fe43f */
[----:B------:R-:W-:Y:S02]  /*20080*/  PLOP3.LUT P1, PT, PT, PT, PT, 0x80, 0x0 ;  /* 0x000000000000781c */ /* 0x000fe40003f2f070 */
[----:B------:R-:W-:-:S11]  /*20090*/  IADD3 R4, R5, 0x10400, RZ ;  /* 0x0001040005047810 */ /* 0x000fd60007ffe0ff */
.L_x_515:
        /* <DEDUP_REMOVED lines=10> */
[----:B------:R-:W-:Y:S01]  /*20140*/  R2UR UR10, R15 ;  /* 0x000000000f0a72ca */ /* 0x000fe200000e0000 */
[----:B------:R-:W-:Y:S01]  /*20150*/  VIADD R5, R5, 0x14400 ;  /* 0x0001440005057836 */ /* 0x000fe20000000000 */
[----:B------:R-:W-:Y:S02]  /*20160*/  R2UR UR6, R12 ;  /* 0x000000000c0672ca */ /* 0x000fe400000e0000 */
[----:B------:R-:W-:Y:S02]  /*20170*/  R2UR UR7, R13 ;  /* 0x000000000d0772ca */ /* 0x000fe400000e0000 */
[----:B------:R-:W-:-:S13]  /*20180*/  PLOP3.LUT P1, PT, PT, PT, PT, 0x80, 0x0 ;  /* 0x000000000000781c */ /* 0x000fda0003f2f070 */
.L_x_516:
        /* <DEDUP_REMOVED lines=10> */
.L_x_504:
[----:B------:R-:W-:Y:S05]  /*20230*/  BSYNC B1 ;  /* 0x0000000000017941 */ /* 0x000fea0003800000 */
.L_x_503:
[----:B------:R-:W2:Y:S04]  /*20240*/  LDL.LU R4, [R1+0x14] ;  /* 0x0000140001047983 */ /* 0x000ea80000300800 */
[----:B------:R-:W3:Y:S01]  /*20250*/  LDL.LU R6, [R1+0x20] ;  /* 0x0000200001067983 */ /* 0x000ee20000300800 */
[----:B------:R-:W-:Y:S01]  /*20260*/  IADD3 R9, R9, -0x1, RZ ;  /* 0xffffffff09097810 */ /* 0x000fe20007ffe0ff */
[----:B------:R-:W-:-:S03]  /*20270*/  VIADD R8, R8, 0xffffff80 ;  /* 0xffffff8008087836 */ /* 0x000fc60000000000 */
[----:B------:R-:W-:Y:S01]  /*20280*/  ISETP.GT.AND P2, PT, R9, R3, PT ;  /* 0x000000030900720c */ /* 0x000fe20003f44270 */
[----:B--2---:R-:W-:-:S05]  /*20290*/  VIADD R4, R4, 0x1 ;  /* 0x0000000104047836 */ /* 0x004fca0000000000 */
[----:B------:R-:W-:-:S04]  /*202a0*/  ISETP.NE.AND P1, PT, R4, 0x2, PT ;  /* 0x000000020400780c */ /* 0x000fc80003f25270 */
[----:B------:R-:W-:Y:S02]  /*202b0*/  SEL R5, RZ, 0x1, P1 ;  /* 0x00000001ff057807 */ /* 0x000fe40000800000 */
[----:B------:R-:W-:Y:S02]  /*202c0*/  SEL R4, R4, RZ, P1 ;  /* 0x000000ff04047207 */ /* 0x000fe40000800000 */
[----:B---3--:R-:W-:-:S03]  /*202d0*/  LOP3.LUT R6, R6, R5, RZ, 0x3c, !PT ;  /* 0x0000000506067212 */ /* 0x008fc600078e3cff */
[----:B------:R0:W-:Y:S04]  /*202e0*/  STL [R1+0x14], R4 ;  /* 0x0000140401007387 */ /* 0x0001e80000100800 */
[----:B------:R0:W-:Y:S01]  /*202f0*/  STL [R1+0x20], R6 ;  /* 0x0000200601007387 */ /* 0x0001e20000100800 */
[----:B------:R-:W-:Y:S05]  /*20300*/  @P2 BRA `(.L_x_517) ;  /* 0xfffffff800102947 */ /* 0x000fea000383ffff */
.L_x_483:
[----:B------:R-:W-:Y:S05]  /*20310*/  BSYNC B0 ;  /* 0x0000000000007941 */ /* 0x000fea0003800000 */
.L_x_482:
[----:B------:R-:W-:Y:S05]  /*20320*/  @!P0 WARPSYNC.ALL ;  /* 0x0000000000008948 */ /* 0x000fea0003800000 */
[----:B------:R-:W-:Y:S01]  /*20330*/  @!P0 BAR.SYNC.DEFER_BLOCKING 0xc, 0x180 ;  /* 0x0306000000008b1d */ /* 0x000fe20000010000 */
[----:B------:R-:W-:-:S05]  /*20340*/  ISETP.GT.AND P0, PT, R19, RZ, PT ;  /* 0x000000ff1300720c */ /* 0x000fca0003f04270 */
[----:B------:R-:W-:Y:S08]  /*20350*/  BSSY B6, `(.L_x_518) ;  /* 0x0000341000067945 */ /* 0x000ff00003800000 */
[----:B------:R-:W-:Y:S05]  /*20360*/  @P0 BRA `(.L_x_519) ;  /* 0x0000000000480947 */ /* 0x000fea0003800000 */
[----:B0-----:R-:W0:Y:S02]  /*20370*/  S2R R4, SR_TID.X ;  /* 0x0000000000047919 */ /* 0x001e240000002100 */
        /* <DEDUP_REMOVED lines=15> */
[----:B------:R0:W-:Y:S01]  /*20470*/  STL [R1], R0 ;  /* 0x0000000001007387 */ /* 0x0001e20000100800 */
[----:B------:R-:W-:Y:S05]  /*20480*/  BRA `(.L_x_520) ;  /* 0x0000003000b47947 */ /* 0x000fea0003800000 */
.L_x_519:
[----:B------:R-:W1:Y:S01]  /*20490*/  S2R R0, SR_CgaCtaId ;  /* 0x0000000000007919 */ /* 0x000e620000008800 */
[----:B------:R-:W-:-:S04]  /*204a0*/  MOV R2, 0x400 ;  /* 0x0000040000027802 */ /* 0x000fc80000000f00 */
[----:B-1----:R-:W-:-:S05]  /*204b0*/  LEA R3, R0, R2, 0x18 ;  /* 0x0000000200037211 */ /* 0x002fca00078ec0ff */
[----:B------:R1:W-:Y:S01]  /*204c0*/  STL [R1+0x40], R3 ;  /* 0x0000400301007387 */ /* 0x0003e20000100800 */
[----:B------:R-:W-:-:S05]  /*204d0*/  VIADD R0, R3, 0x28400 ;  /* 0x0002840003007836 */ /* 0x000fca0000000000 */
[----:B------:R-:W-:-:S13]  /*204e0*/  LOP3.LUT P0, RZ, R0, 0x3ff, RZ, 0xc0, !PT ;  /* 0x000003ff00ff7812 */ /* 0x000fda000780c0ff */
[----:B-1----:R-:W-:Y:S05]  /*204f0*/  @!P0 BRA `(.L_x_521) ;  /* 0x0000000000408947 */ /* 0x002fea0003800000 */
[----:B------:R-:W-:Y:S01]  /*20500*/  MOV R2, 0x0 ;  /* 0x0000000000027802 */ /* 0x000fe20000000f00 */
[----:B------:R-:W-:Y:S01]  /*20510*/  ULDC.64 UR6, c[0x4][0xc0] ;  /* 0x0100300000067ab9 */ /* 0x000fe20000000a00 */
[----:B------:R-:W-:Y:S01]  /*20520*/  ULDC.64 UR8, c[0x4][0xc8] ;  /* 0x0100320000087ab9 */ /* 0x000fe20000000a00 */
[----:B------:R-:W-:Y:S01]  /*20530*/  ULDC.64 UR4, c[0x4][0x8] ;  /* 0x0100020000047ab9 */ /* 0x000fe20000000a00 */
[----:B0-----:R-:W-:Y:S01]  /*20540*/  MOV R4, UR6 ;  /* 0x0000000600047c02 */ /* 0x001fe20008000f00 */
[----:B------:R-:W-:Y:S01]  /*20550*/  IMAD.U32 R5, RZ, RZ, UR7 ;  /* 0x00000007ff057e24 */ /* 0x000fe2000f8e00ff */
[----:B------:R-:W0:Y:S01]  /*20560*/  LDC.64 R2, c[0x4][R2] ;  /* 0x0100000002027b82 */ /* 0x000e220000000a00 */
[----:B------:R-:W-:Y:S01]  /*20570*/  IMAD.U32 R6, RZ, RZ, UR8 ;  /* 0x00000008ff067e24 */ /* 0x000fe2000f8e00ff */
[----:B------:R-:W-:Y:S01]  /*20580*/  MOV R7, UR9 ;  /* 0x0000000900077c02 */ /* 0x000fe20008000f00 */
[----:B------:R-:W-:Y:S01]  /*20590*/  IMAD.U32 R10, RZ, RZ, UR4 ;  /* 0x00000004ff0a7e24 */ /* 0x000fe2000f8e00ff */
[----:B------:R-:W-:Y:S01]  /*205a0*/  MOV R8, 0x70 ;  /* 0x0000007000087802 */ /* 0x000fe20000000f00 */
[----:B------:R-:W-:-:S02]  /*205b0*/  IMAD.U32 R11, RZ, RZ, UR5 ;  /* 0x00000005ff0b7e24 */ /* 0x000fc4000f8e00ff */
[----:B------:R-:W-:Y:S02]  /*205c0*/  IMAD.MOV.U32 R12, RZ, RZ, 0x1 ;  /* 0x00000001ff0c7424 */ /* 0x000fe400078e00ff */
[----:B------:R-:W-:-:S07]  /*205d0*/  IMAD.MOV.U32 R13, RZ, RZ, RZ ;  /* 0x000000ffff0d7224 */ /* 0x000fce00078e00ff */
[----:B------:R-:W-:-:S07]  /*205e0*/  LEPC R20, `(.L_x_521) ;  /* 0x000000001014794e */ /* 0x000fce0000000000 */
[----:B0-----:R-:W-:Y:S05]  /*205f0*/  CALL.ABS.NOINC R2 ;  /* 0x0000000002007343 */ /* 0x001fea0003c00000 */
.L_x_521:
[----:B------:R-:W2:Y:S01]  /*20600*/  LDL.LU R2, [R1+0x48] ;  /* 0x0000480001027983 */ /* 0x000ea20000300800 */
[----:B------:R-:W-:Y:S01]  /*20610*/  MOV R0, 0x400 ;  /* 0x0000040000007802 */ /* 0x000fe20000000f00 */
[----:B------:R-:W1:Y:S03]  /*20620*/  S2R R15, SR_CgaCtaId ;  /* 0x00000000000f7919 */ /* 0x000e660000008800 */
[----:B-1----:R-:W-:-:S04]  /*20630*/  LEA R0, R15, R0, 0x18 ;  /* 0x000000000f007211 */ /* 0x002fc800078ec0ff */
[----:B------:R-:W-:-:S04]  /*20640*/  IADD3 R0, R0, 0x10400, RZ ;  /* 0x0001040000007810 */ /* 0x000fc80007ffe0ff */
[----:B------:R-:W-:Y:S01]  /*20650*/  LOP3.LUT P0, RZ, R0, 0x3ff, RZ, 0xc0, !PT ;  /* 0x000003ff00ff7812 */ /* 0x000fe2000780c0ff */
[----:B------:R1:W-:Y:S01]  /*20660*/  STL [R1+0x24], R0 ;  /* 0x0000240001007387 */ /* 0x0003e20000100800 */
[----:B--2---:R-:W-:-:S11]  /*20670*/  LOP3.LUT R2, R2, 0xfffffffe, RZ, 0xc0, !PT ;  /* 0xfffffffe02027812 */ /* 0x004fd600078ec0ff */
[----:B------:R-:W-:-:S05]  /*20680*/  @P0 LOP3.LUT R2, R2, 0x1, RZ, 0xfc, !PT ;  /* 0x0000000102020812 */ /* 0x000fca00078efcff */
[----:B------:R1:W-:Y:S01]  /*20690*/  STL [R1+0x48], R2 ;  /* 0x0000480201007387 */ /* 0x0003e20000100800 */
[----:B------:R-:W-:Y:S05]  /*206a0*/  @!P0 BRA `(.L_x_522) ;  /* 0x0000000000408947 */ /* 0x000fea0003800000 */
[----:B-1----:R-:W-:Y:S01]  /*206b0*/  MOV R2, 0x0 ;  /* 0x0000000000027802 */ /* 0x002fe20000000f00 */
[----:B------:R-:W-:Y:S01]  /*206c0*/  ULDC.64 UR6, c[0x4][0xc0] ;  /* 0x0100300000067ab9 */ /* 0x000fe20000000a00 */
[----:B------:R-:W-:Y:S01]  /*206d0*/  ULDC.64 UR8, c[0x4][0xc8] ;  /* 0x0100320000087ab9 */ /* 0x000fe20000000a00 */
[----:B------:R-:W-:Y:S01]  /*206e0*/  ULDC.64 UR4, c[0x4][0x10] ;  /* 0x0100040000047ab9 */ /* 0x000fe20000000a00 */
[----:B0-----:R-:W-:Y:S01]  /*206f0*/  IMAD.U32 R4, RZ, RZ, UR6 ;  /* 0x00000006ff047e24 */ /* 0x001fe2000f8e00ff */
[----:B------:R-:W-:Y:S01]  /*20700*/  MOV R6, UR8 ;  /* 0x0000000800067c02 */ /* 0x000fe20008000f00 */
[----:B------:R-:W0:Y:S01]  /*20710*/  LDC.64 R2, c[0x4][R2] ;  /* 0x0100000002027b82 */ /* 0x000e220000000a00 */
[----:B------:R-:W-:Y:S01]  /*20720*/  IMAD.U32 R5, RZ, RZ, UR7 ;  /* 0x00000007ff057e24 */ /* 0x000fe2000f8e00ff */
[----:B------:R-:W-:Y:S01]  /*20730*/  MOV R11, UR5 ;  /* 0x00000005000b7c02 */ /* 0x000fe20008000f00 */
[----:B------:R-:W-:Y:S01]  /*20740*/  IMAD.U32 R7, RZ, RZ, UR9 ;  /* 0x00000009ff077e24 */ /* 0x000fe2000f8e00ff */
[----:B------:R-:W-:Y:S01]  /*20750*/  MOV R13, RZ ;  /* 0x000000ff000d7202 */ /* 0x000fe20000000f00 */
[----:B------:R-:W-:-:S02]  /*20760*/  IMAD.U32 R10, RZ, RZ, UR4 ;  /* 0x00000004ff0a7e24 */ /* 0x000fc4000f8e00ff */
[----:B------:R-:W-:Y:S02]  /*20770*/  IMAD.MOV.U32 R8, RZ, RZ, 0x70 ;  /* 0x00000070ff087424 */ /* 0x000fe400078e00ff */
[----:B------:R-:W-:-:S07]  /*20780*/  IMAD.MOV.U32 R12, RZ, RZ, 0x1 ;  /* 0x00000001ff0c7424 */ /* 0x000fce00078e00ff */
[----:B------:R-:W-:-:S07]  /*20790*/  LEPC R20, `(.L_x_522) ;  /* 0x000000001014794e */ /* 0x000fce0000000000 */
[----:B0-----:R-:W-:Y:S05]  /*207a0*/  CALL.ABS.NOINC R2 ;  /* 0x0000000002007343 */ /* 0x001fea0003c00000 */
.L_x_522:
[----:B-1----:R-:W2:Y:S02]  /*207b0*/  LDL R2, [R1+0x40] ;  /* 0x0000400001027983 */ /* 0x002ea40000100800 */
[----:B--2---:R-:W-:-:S05]  /*207c0*/  VIADD R0, R2, 0x400 ;  /* 0x0000040002007836 */ /* 0x004fca0000000000 */
[----:B------:R-:W-:-:S13]  /*207d0*/  LOP3.LUT P0, RZ, R0, 0x3ff, RZ, 0xc0, !PT ;  /* 0x000003ff00ff7812 */ /* 0x000fda000780c0ff */
[----:B------:R-:W-:Y:S05]  /*207e0*/  @!P0 BRA `(.L_x_523) ;  /* 0x0000000000408947 */ /* 0x000fea0003800000 */
[----:B------:R-:W-:Y:S01]  /*207f0*/  MOV R2, 0x0 ;  /* 0x0000000000027802 */ /* 0x000fe20000000f00 */
        /* <DEDUP_REMOVED lines=15> */
.L_x_523:
[----:B------:R-:W2:Y:S02]  /*208f0*/  LDL.LU R2, [R1+0x24] ;  /* 0x0000240001027983 */ /* 0x000ea40000300800 */
[----:B--2---:R-:W-:-:S13]  /*20900*/  LOP3.LUT P6, RZ, R2, 0x3ff, RZ, 0xc0, !PT ;  /* 0x000003ff02ff7812 */ /* 0x004fda00078cc0ff */
        /* <DEDUP_REMOVED lines=17> */
.L_x_524:
[----:B------:R-:W-:Y:S01]  /*20a20*/  ULDC.64 UR4, c[0x0][0x9f8] ;  /* 0x00027e0000047ab9 */ /* 0x000fe20000000a00 */
[----:B0-----:R-:W2:Y:S01]  /*20a30*/  LDL.LU R4, [R1+0x30] ;  /* 0x0000300001047983 */ /* 0x001ea20000300800 */
[----:B------:R-:W-:-:S03]  /*20a40*/  ISETP.NE.U32.AND P0, PT, RZ, UR4, PT ;  /* 0x00000004ff007c0c */ /* 0x000fc6000bf05070 */
[----:B------:R-:W2:Y:S01]  /*20a50*/  LDL.LU R0, [R1+0x4] ;  /* 0x0000040001007983 */ /* 0x000ea20000300800 */
[----:B------:R-:W-:Y:S01]  /*20a60*/  ISETP.NE.AND.EX P0, PT, RZ, UR5, PT, P0 ;  /* 0x00000005ff007c0c */ /* 0x000fe2000bf05300 */
[----:B------:R-:W-:Y:S02]  /*20a70*/  IMAD.MOV.U32 R5, RZ, RZ, R16 ;  /* 0x000000ffff057224 */ /* 0x000fe400078e0010 */
[----:B------:R-:W3:Y:S10]  /*20a80*/  LDL R6, [R1+0x8] ;  /* 0x0000080001067983 */ /* 0x000ef40000100800 */
[----:B------:R-:W-:-:S04]  /*20a90*/  @P0 IADD3 R2, P1, R17, UR4, RZ ;  /* 0x0000000411020c10 */ /* 0x000fc8000ff3e0ff */
[----:B------:R-:W-:Y:S01]  /*20aa0*/  @P0 IADD3.X R3, R18, UR5, RZ, P1, !PT ;  /* 0x0000000512030c10 */ /* 0x000fe20008ffe4ff */
[----:B------:R-:W-:-:S04]  /*20ab0*/  ULDC.64 UR4, c[0x0][0xa00] ;  /* 0x0002800000047ab9 */ /* 0x000fc80000000a00 */
[----:B------:R-:W4:Y:S01]  /*20ac0*/  @P0 LDG.E R5, desc[UR42][R2.64] ;  /* 0x0000002a02050981 */ /* 0x000f22000c1e1900 */
[----:B--2---:R-:W-:Y:S02]  /*20ad0*/  LEA R4, R0, R4, 0x7 ;  /* 0x0000000400047211 */ /* 0x004fe400078e38ff */
[----:B------:R-:W0:Y:S01]  /*20ae0*/  LDC R0, c[0x0][0x428] ;  /* 0x00010a00ff007b82 */ /* 0x000e220000000800 */
[----:B----4-:R1:W-:Y:S01]  /*20af0*/  STL [R1+0x24], R5 ;  /* 0x0000240501007387 */ /* 0x0103e20000100800 */
[----:B0-----:R-:W-:Y:S01]  /*20b00*/  ISETP.NE.AND P0, PT, R0, 0x1, PT ;  /* 0x000000010000780c */ /* 0x001fe20003f05270 */
[----:B---3--:R-:W-:Y:S01]  /*20b10*/  IMAD.MOV.U32 R0, RZ, RZ, R6 ;  /* 0x000000ffff007224 */ /* 0x008fe200078e0006 */
[----:B-1----:R-:W0:Y:S11]  /*20b20*/  S2R R5, SR_TID.X ;  /* 0x0000000000057919 */ /* 0x002e360000002100 */
[----:B------:R-:W1:Y:S08]  /*20b30*/  @P0 LDC R2, c[0x0][0x42c] ;  /* 0x00010b00ff020b82 */ /* 0x000e700000000800 */
[----:B------:R-:W2:Y:S01]  /*20b40*/  @P0 LDC R3, c[0x0][0x430] ;  /* 0x00010c00ff030b82 */ /* 0x000ea20000000800 */
[----:B-1----:R-:W-:Y:S01]  /*20b50*/  @P0 IMAD.HI.U32 R2, R6, R2, RZ ;  /* 0x0000000206020227 */ /* 0x002fe200078e00ff */
[----:B0-----:R-:W-:-:S04]  /*20b60*/  LOP3.LUT R5, R5, 0x7f, RZ, 0xc0, !PT ;  /* 0x0000007f05057812 */ /* 0x001fc800078ec0ff */
[----:B------:R-:W-:Y:S02]  /*20b70*/  ISETP.NE.AND P1, PT, R5, RZ, PT ;  /* 0x000000ff0500720c */ /* 0x000fe40003f25270 */
[----:B--2---:R-:W-:Y:S02]  /*20b80*/  @P0 SHF.R.U32.HI R0, RZ, R3, R2 ;  /* 0x00000003ff000219 */ /* 0x004fe40000011602 */
[----:B------:R-:W-:Y:S02]  /*20b90*/  ISETP.NE.U32.AND P0, PT, RZ, UR4, PT ;  /* 0x00000004ff007c0c */ /* 0x000fe4000bf05070 */
[----:B------:R-:W-:Y:S02]  /*20ba0*/  PLOP3.LUT P3, PT, P1, PT, PT, 0x8, 0x0 ;  /* 0x000000000000781c */ /* 0x000fe40000f6e170 */
[----:B------:R-:W-:-:S04]  /*20bb0*/  ISETP.NE.AND.EX P2, PT, RZ, UR5, PT, P0 ;  /* 0x00000005ff007c0c */ /* 0x000fc8000bf45300 */
[----:B------:R-:W-:Y:S01]  /*20bc0*/  SEL R3, R16, RZ, !P2 ;  /* 0x000000ff10037207 */ /* 0x000fe20005000000 */
[----:B------:R-:W-:-:S05]  /*20bd0*/  VOTEU.ALL UP1, P1 ;  /* 0x00000000003f7886 */ /* 0x000fca0000820000 */
[----:B------:R-:W-:-:S04]  /*20be0*/  @!UP1 UIADD3 UR8, UP0, UR44, 0x270, URZ ;  /* 0x000002702c089890 */ /* 0x000fc8000ff1e03f */
[----:B------:R-:W-:-:S03]  /*20bf0*/  @!UP1 UIADD3.X UR9, URZ, UR45, URZ, UP0, !UPT ;  /* 0x0000002d3f099290 */ /* 0x000fc600087fe43f */
[----:B------:R-:W-:-:S09]  /*20c00*/  VOTEU.ALL UP0, P1 ;  /* 0x00000000003f7886 */ /* 0x000fd20000800000 */
.L_x_525:
[----:B------:R-:W2:Y:S01]  /*20c10*/  LDL R2, [R1+0x8] ;  /* 0x0000080001027983 */ /* 0x000ea20000100800 */
[----:B------:R-:W-:Y:S02]  /*20c20*/  PLOP3.LUT P0, PT, P0, P3, PT, 0xa2, 0x0 ;  /* 0x000000000000781c */ /* 0x000fe40000707472 */
[----:B------:R-:W-:Y:S01]  /*20c30*/  @P3 R2UR P0, UR7, R3 ;  /* 0x00000000030732ca */ /* 0x000fe20000000000 */
[----:B------:R-:W-:-:S07]  /*20c40*/  UMOV UR4, URZ ;  /* 0x0000003f00047c82 */ /* 0x000fce0008000000 */
[----:B------:R-:W-:Y:S02]  /*20c50*/  PLOP3.LUT P0, PT, P0, P3, PT, 0xa2, 0x0 ;  /* 0x000000000000781c */ /* 0x000fe40000707472 */
[----:B--2---:R-:W-:-:S08]  /*20c60*/  @P3 R2UR.OR P0, UR6, R2 ;  /* 0x00000000020632ca */ /* 0x004fd00000100000 */
[----:B------:R-:W-:Y:S02]  /*20c70*/  PLOP3.LUT P0, PT, P0, P3, PT, 0xa2, 0x0 ;  /* 0x000000000000781c */ /* 0x000fe40000707472 */
[----:B------:R-:W-:-:S08]  /*20c80*/  @P3 R2UR.OR P0, UR5, R4 ;  /* 0x00000000040532ca */ /* 0x000fd00000100000 */
[----:B------:R-:W-:-:S05]  /*20c90*/  @P3 PLOP3.LUT P3, PT, P0, PT, PT, 0x80, 0x0 ;  /* 0x000000000000381c */ /* 0x000fca000076f070 */
[----:B------:R0:W-:Y:S08]  /*20ca0*/  @!UP0 UTMAPF.L2.4D [UR4], [UR8] ;  /* 0x00000004080085b8 */ /* 0x0001f00008018000 */
[----:B0-----:R-:W-:Y:S05]  /*20cb0*/  @P3 BRA.U.ANY `(.L_x_525) ;  /* 0xfffffffd00d43947 */ /* 0x001fea000393ffff */
[----:B------:R-:W-:Y:S01]  /*20cc0*/  PLOP3.LUT P2, PT, P1, PT, PT, 0x8, 0x0 ;  /* 0x000000000000781c */ /* 0x000fe20000f4e170 */
[----:B------:R-:W-:Y:S01]  /*20cd0*/  VOTEU.ALL UP0, P1 ;  /* 0x00000000003f7886 */ /* 0x000fe20000800000 */
[----:B------:R-:W-:-:S11]  /*20ce0*/  UMOV UR4, 0x80 ;  /* 0x0000008000047882 */ /* 0x000fd60000000000 */
.L_x_526:
[----:B------:R-:W2:Y:S01]  /*20cf0*/  LDL R2, [R1+0x8] ;  /* 0x0000080001027983 */ /* 0x000ea20000100800 */
[----:B------:R-:W-:Y:S02]  /*20d00*/  PLOP3.LUT P0, PT, P0, P2, PT, 0xa2, 0x0 ;  /* 0x000000000000781c */ /* 0x000fe40000705472 */
[----:B------:R-:W-:-:S08]  /*20d10*/  @P2 R2UR P0, UR7, R3 ;  /* 0x00000000030722ca */ /* 0x000fd00000000000 */
[----:B------:R-:W-:Y:S02]  /*20d20*/  PLOP3.LUT P0, PT, P0, P2, PT, 0xa2, 0x0 ;  /* 0x000000000000781c */ /* 0x000fe40000705472 */
[----:B--2---:R-:W-:-:S08]  /*20d30*/  @P2 R2UR.OR P0, UR6, R2 ;  /* 0x00000000020622ca */ /* 0x004fd00000100000 */
[----:B------:R-:W-:Y:S02]  /*20d40*/  PLOP3.LUT P0, PT, P0, P2, PT, 0xa2, 0x0 ;  /* 0x000000000000781c */ /* 0x000fe40000705472 */
[----:B------:R-:W-:-:S08]  /*20d50*/  @P2 R2UR.OR P0, UR5, R4 ;  /* 0x00000000040522ca */ /* 0x000fd00000100000 */
[----:B------:R-:W-:-:S05]  /*20d60*/  @P2 PLOP3.LUT P2, PT, P0, PT, PT, 0x80, 0x0 ;  /* 0x000000000000281c */ /* 0x000fca000074f070 */
[----:B------:R0:W-:Y:S08]  /*20d70*/  @!UP0 UTMAPF.L2.4D [UR4], [UR8] ;  /* 0x00000004080085b8 */ /* 0x0001f00008018000 */
[----:B0-----:R-:W-:Y:S05]  /*20d80*/  @P2 BRA.U.ANY `(.L_x_526) ;  /* 0xfffffffd00d82947 */ /* 0x001fea000393ffff */
[----:B------:R-:W2:Y:S01]  /*20d90*/  LDL R16, [R1+0x24] ;  /* 0x0000240001107983 */ /* 0x000ea20000100800 */
[----:B------:R-:W0:Y:S01]  /*20da0*/  LDC.64 R6, c[0x0][0x3f8] ;  /* 0x0000fe00ff067b82 */ /* 0x000e220000000a00 */
[----:B------:R-:W-:Y:S02]  /*20db0*/  ULDC.64 UR4, c[0x0][0xa08] ;  /* 0x0002820000047ab9 */ /* 0x000fe40000000a00 */
[----:B0-----:R-:W-:Y:S01]  /*20dc0*/  LOP3.LUT P0, RZ, R6, UR4, RZ, 0xfc, !PT ;  /* 0x0000000406ff7c12 */ /* 0x001fe2000f80fcff */
[----:B------:R-:W-:-:S03]  /*20dd0*/  UMOV UR4, 0xffffffff ;  /* 0xffffffff00047882 */ /* 0x000fc60000000000 */
[----:B------:R-:W-:Y:S02]  /*20de0*/  LOP3.LUT P0, RZ, R7, UR5, RZ, 0xfc, P0 ;  /* 0x0000000507ff7c12 */ /* 0x000fe4000800fcff */
[----:B--2---:R-:W-:Y:S02]  /*20df0*/  SHF.R.S32.HI R17, RZ, 0x1f, R16 ;  /* 0x0000001fff117819 */ /* 0x004fe40000011410 */
[----:B------:R-:W-:-:S03]  /*20e00*/  SEL R2, R16, RZ, !P0 ;  /* 0x000000ff10027207 */ /* 0x000fc60004000000 */
[----:B------:R0:W-:Y:S01]  /*20e10*/  STL [R1+0x30], R17 ;  /* 0x0000301101007387 */ /* 0x0001e20000100800 */
[----:B------:R-:W-:Y:S05]  /*20e20*/  BRA.DIV UR4, `(.L_x_527) ;  /* 0x0000006604107947 */ /* 0x000fea000b800000 */
[----:B------:R-:W1:Y:S02]  /*20e30*/  S2R R5, SR_TID.X ;  /* 0x0000000000057919 */ /* 0x000e640000002100 */
[----:B-1----:R-:W-:-:S04]  /*20e40*/  SHF.R.U32.HI R5, RZ, 0x5, R5 ;  /* 0x00000005ff057819 */ /* 0x002fc80000011605 */
[----:B------:R-:W-:-:S05]  /*20e50*/  LOP3.LUT R5, R5, 0x3, RZ, 0xc0, !PT ;  /* 0x0000000305057812 */ /* 0x000fca00078ec0ff */
[----:B------:R1:W2:Y:S02]  /*20e60*/  SHFL.IDX PT, R14, R5, RZ, 0x1f ;  /* 0x00001fff050e7589 */ /* 0x0002a400000e0000 */
.L_x_707:
[----:B--2---:R-:W-:Y:S02]  /*20e70*/  ISETP.NE.AND P0, PT, R14, RZ, PT ;  /* 0x000000ff0e00720c */ /* 0x004fe40003f05270 */
[----:B------:R-:W-:-:S11]  /*20e80*/  PLOP3.LUT P6, PT, PT, PT, PT, 0x8, 0x0 ;  /* 0x000000000000781c */ /* 0x000fd60003fce170 */
[----:B------:R-:W-:Y:S05]  /*20e90*/  @P0 BRA `(.L_x_528) ;  /* 0x0000000800100947 */ /* 0x000fea0003800000 */
[----:B------:R-:W-:-:S03]  /*20ea0*/  UMOV UR4, 0xffffffff ;  /* 0xffffffff00047882 */ /* 0x000fc60000000000 */
[----:B------:R-:W-:Y:S05]  /*20eb0*/  BRA.DIV UR4, `(.L_x_529) ;  /* 0x0000006604207947 */ /* 0x000fea000b800000 */
[----:B------:R-:W-:-:S13]  /*20ec0*/  ELECT P6, URZ, PT ;  /* 0x00000000003f782f */ /* 0x000fda00038c0000 */
.L_x_710:
[----:B------:R-:W-:Y:S05]  /*20ed0*/  @!P6 BRA `(.L_x_530) ;  /* 0x000000040084e947 */ /* 0x000fea0003800000 */
[----:B-1----:R-:W2:Y:S01]  /*20ee0*/  LDL R5, [R1+0x18] ;  /* 0x0000180001057983 */ /* 0x002ea20000100800 */
[----:B------:R-:W-:-:S04]  /*20ef0*/  ISETP.NE.U32.AND P0, PT, R6, RZ, PT ;  /* 0x000000ff0600720c */ /* 0x000fc80003f05070 */
[----:B------:R-:W-:Y:S02]  /*20f00*/  ISETP.NE.AND.EX P0, PT, R7, RZ, PT, P0 ;  /* 0x000000ff0700720c */ /* 0x000fe40003f05300 */
[----:B--2---:R-:W-:-:S11]  /*20f10*/  LEA.HI.SX32 R5, R5, 0xffffffff, 0x19 ;  /* 0xffffffff05057811 */ /* 0x004fd600078fcaff */
[----:B------:R-:W-:Y:S05]  /*20f20*/  @!P0 BRA `(.L_x_531) ;  /* 0x0000000000488947 */ /* 0x000fea0003800000 */
[----:B------:R-:W1:Y:S01]  /*20f30*/  LDC R10, c[0x0][0x41c] ;  /* 0x00010700ff0a7b82 */ /* 0x000e620000000800 */
[----:B------:R-:W-:Y:S01]  /*20f40*/  IMAD.MOV.U32 R2, RZ, RZ, R5 ;  /* 0x000000ffff027224 */ /* 0x000fe200078e0005 */
[----:B------:R-:W-:Y:S01]  /*20f50*/  ULDC.64 UR4, c[0x0][0x408] ;  /* 0x0001020000047ab9 */ /* 0x000fe20000000a00 */
[----:B-1----:R-:W-:-:S13]  /*20f60*/  ISETP.NE.AND P0, PT, R10, 0x1, PT ;  /* 0x000000010a00780c */ /* 0x002fda0003f05270 */
[----:B------:R-:W1:Y:S02]  /*20f70*/  @P0 LDC.64 R8, c[0x0][0x420] ;  /* 0x00010800ff080b82 */ /* 0x000e640000000a00 */
[----:B-1----:R-:W-:-:S05]  /*20f80*/  @P0 IMAD.HI.U32 R8, R5, R8, RZ ;  /* 0x0000000805080227 */ /* 0x002fca00078e00ff */
[----:B------:R-:W-:-:S04]  /*20f90*/  @P0 SHF.R.U32.HI R2, RZ, R9, R8 ;  /* 0x00000009ff020219 */ /* 0x000fc80000011608 */
[----:B------:R-:W-:Y:S02]  /*20fa0*/  IADD3 R8, -R2, RZ, RZ ;  /* 0x000000ff02087210 */ /* 0x000fe40007ffe1ff */
[----:B------:R-:W-:-:S03]  /*20fb0*/  SHF.R.S32.HI R9, RZ, 0x1f, R2 ;  /* 0x0000001fff097819 */ /* 0x000fc60000011402 */
[----:B------:R-:W-:Y:S02]  /*20fc0*/  IMAD R5, R10, R8, R5 ;  /* 0x000000080a057224 */ /* 0x000fe400078e0205 */
[----:B------:R-:W-:Y:S02]  /*20fd0*/  IMAD R10, R17, UR4, RZ ;  /* 0x00000004110a7c24 */ /* 0x000fe4000f8e02ff */
[----:B------:R-:W-:Y:S02]  /*20fe0*/  IMAD.MOV.U32 R8, RZ, RZ, R2 ;  /* 0x000000ffff087224 */ /* 0x000fe400078e0002 */
[C---:B------:R-:W-:Y:S02]  /*20ff0*/  IMAD R2, R16.reuse, UR5, R10 ;  /* 0x0000000510027c24 */ /* 0x040fe4000f8e020a */
[----:B------:R-:W-:-:S04]  /*21000*/  IMAD.WIDE.U32 R8, R16, UR4, R8 ;  /* 0x0000000410087c25 */ /* 0x000fc8000f8e0008 */
[----:B------:R-:W-:Y:S01]  /*21010*/  IMAD.IADD R2, R9, 0x1, R2 ;  /* 0x0000000109027824 */ /* 0x000fe200078e0202 */
[----:B------:R-:W-:-:S04]  /*21020*/  LEA R6, P0, R8, R6, 0x2 ;  /* 0x0000000608067211 */ /* 0x000fc800078010ff */
[----:B------:R-:W-:-:S05]  /*21030*/  LEA.HI.X R7, R8, R7, R2, 0x2, P0 ;  /* 0x0000000708077211 */ /* 0x000fca00000f1402 */
[----:B------:R1:W5:Y:S04]  /*21040*/  LDG.E R2, desc[UR42][R6.64] ;  /* 0x0000002a06027981 */ /* 0x000368000c1e1900 */
.L_x_531:
[----:B-1----:R-:W2:Y:S01]  /*21050*/  LDL R6, [R1+0x10] ;  /* 0x0000100001067983 */ /* 0x002ea20000100800 */
[----:B------:R-:W-:-:S03]  /*21060*/  MOV R9, 0x400 ;  /* 0x0000040000097802 */ /* 0x000fc60000000f00 */
[----:B------:R-:W3:Y:S01]  /*21070*/  LDL R8, [R1+0x1c] ;  /* 0x00001c0001087983 */ /* 0x000ee20000100800 */
[----:B------:R-:W1:Y:S01]  /*21080*/  S2R R10, SR_CgaCtaId ;  /* 0x00000000000a7919 */ /* 0x000e620000008800 */
[----:B------:R-:W4:Y:S01]  /*21090*/  S2R R7, SR_TID.X ;  /* 0x0000000000077919 */ /* 0x000f220000002100 */
[----:B-1----:R-:W-:Y:S02]  /*210a0*/  LEA R9, R10, R9, 0x18 ;  /* 0x000000090a097211 */ /* 0x002fe400078ec0ff */
[----:B----4-:R-:W-:-:S04]  /*210b0*/  LOP3.LUT R7, R7, 0x7f, RZ, 0xc0, !PT ;  /* 0x0000007f07077812 */ /* 0x010fc800078ec0ff */
[----:B------:R-:W-:Y:S02]  /*210c0*/  ISETP.NE.AND P0, PT, R7, RZ, PT ;  /* 0x000000ff0700720c */ /* 0x000fe40003f05270 */
[----:B--2---:R-:W-:Y:S02]  /*210d0*/  LEA R6, R6, R9, 0x3 ;  /* 0x0000000906067211 */ /* 0x004fe400078e18ff */
[----:B---3--:R-:W-:-:S04]  /*210e0*/  SHF.L.U32 R8, R8, 0x1f, RZ ;  /* 0x0000001f08087819 */ /* 0x008fc800000006ff */
[----:B------:R-:W1:Y:S02]  /*210f0*/  SYNCS.PHASECHK.TRANS64.TRYWAIT P2, [R6+URZ+0x38880], R8 ;  /* 0x03888008060075a7 */ /* 0x000e64000804017f */
[----:B-1----:R-:W-:Y:S05]  /*21100*/  @!P2 BRA `(.L_x_532) ;  /* 0x0000006000aca947 */ /* 0x002fea0003800000 */
.L_x_711:
        /* <DEDUP_REMOVED lines=8> */
.L_x_533:
[----:B------:R-:W2:Y:S01]  /*21190*/  LDL R7, [R1+0x10] ;  /* 0x0000100001077983 */ /* 0x000ea20000100800 */
[----:B------:R-:W-:-:S03]  /*211a0*/  MOV R10, 0x400 ;  /* 0x00000400000a7802 */ /* 0x000fc60000000f00 */
[----:B------:R-:W3:Y:S01]  /*211b0*/  LDL R9, [R1+0x34] ;  /* 0x0000340001097983 */ /* 0x000ee20000100800 */
[----:B------:R-:W4:Y:S01]  /*211c0*/  S2R R11, SR_CgaCtaId ;  /* 0x00000000000b7919 */ /* 0x000f220000008800 */
[----:B------:R-:W-:Y:S01]  /*211d0*/  R2UR UR9, R6 ;  /* 0x00000000060972ca */ /* 0x000fe200000e0000 */
[----:B------:R-:W-:Y:S01]  /*211e0*/  UIADD3 UR4, UP0, UR44, 0x470, URZ ;  /* 0x000004702c047890 */ /* 0x000fe2000ff1e03f */
[----:B------:R-:W-:Y:S02]  /*211f0*/  R2UR UR12, R0 ;  /* 0x00000000000c72ca */ /* 0x000fe400000e0000 */
[----:B-----5:R-:W-:Y:S01]  /*21200*/  R2UR UR13, R2 ;  /* 0x00000000020d72ca */ /* 0x020fe200000e0000 */
[----:B------:R-:W-:Y:S01]  /*21210*/  UIADD3.X UR5, URZ, UR45, URZ, UP0, !UPT ;  /* 0x0000002d3f057290 */ /* 0x000fe200087fe43f */
[----:B----4-:R-:W-:-:S07]  /*21220*/  LEA R10, R11, R10, 0x18 ;  /* 0x0000000a0b0a7211 */ /* 0x010fce00078ec0ff */
[----:B------:R-:W-:Y:S01]  /*21230*/  UIADD3 UR9, UR9, 0x38870, URZ ;  /* 0x0003887009097890 */ /* 0x000fe2000fffe03f */
[----:B------:R-:W-:Y:S01]  /*21240*/  UMOV UR10, URZ ;  /* 0x0000003f000a7c82 */ /* 0x000fe20008000000 */
[----:B------:R-:W-:Y:S01]  /*21250*/  UMOV UR6, 0x0 ;  /* 0x0000000000067882 */ /* 0x000fe20000000000 */
[----:B------:R-:W-:Y:S01]  /*21260*/  UMOV UR7, 0x14f00000 ;  /* 0x14f0000000077882 */ /* 0x000fe20000000000 */
[----:B------:R-:W-:Y:S01]  /*21270*/  UMOV UR15, 0x80 ;  /* 0x00000080000f7882 */ /* 0x000fe20000000000 */
[----:B--2---:R-:W-:-:S05]  /*21280*/  IMAD R7, R7, 0x8000, R10 ;  /* 0x0000800007077824 */ /* 0x004fca00078e020a */
[----:B------:R-:W-:Y:S02]  /*21290*/  R2UR UR14, R7 ;  /* 0x00000000070e72ca */ /* 0x000fe400000e0000 */
[----:B---3--:R-:W-:-:S04]  /*212a0*/  LEA R5, R5, R9, 0x7 ;  /* 0x0000000905057211 */ /* 0x008fc800078e38ff */
[----:B------:R-:W-:-:S07]  /*212b0*/  R2UR UR11, R5 ;  /* 0x00000000050b72ca */ /* 0x000fce00000e0000 */
        /* <DEDUP_REMOVED lines=8> */
.L_x_712:
        /* <DEDUP_REMOVED lines=8> */
.L_x_535:
        /* <DEDUP_REMOVED lines=8> */
[----:B------:R-:W-:Y:S01]  /*21440*/  R2UR UR13, R2 ;  /* 0x00000000020d72ca */ /* 0x000fe200000e0000 */
[----:B------:R-:W-:Y:S01]  /*21450*/  UMOV UR7, 0x14f00000 ;  /* 0x14f0000000077882 */ /* 0x000fe20000000000 */
[----:B------:R-:W-:-:S03]  /*21460*/  UMOV UR15, 0x80 ;  /* 0x00000080000f7882 */ /* 0x000fc60000000000 */
[----:B------:R-:W-:Y:S02]  /*21470*/  UIADD3 UR8, UR14, 0x28400, URZ ;  /* 0x000284000e087890 */ /* 0x000fe4000fffe03f */
[----:B------:R-:W-:Y:S02]  /*21480*/  UIADD3 UR9, UR9, 0x38830, URZ ;  /* 0x0003883009097890 */ /* 0x000fe4000fffe03f */
[----:B------:R-:W-:-:S07]  /*21490*/  UIADD3 UR14, UR14, 0x2c400, URZ ;  /* 0x0002c4000e0e7890 */ /* 0x000fce000fffe03f */
[----:B------:R3:W-:Y:S02]  /*214a0*/  UTMALDG.4D [UR8], [UR4], desc[UR6] ;  /* 0x00000608040075b4 */ /* 0x0007e40008019000 */
[----:B---3--:R-:W-:Y:S01]  /*214b0*/  UMOV UR8, UR14 ;  /* 0x0000000e00087c82 */ /* 0x008fe20008000000 */
[----:B------:R-:W-:Y:S02]  /*214c0*/  UMOV UR10, UR15 ;  /* 0x0000000f000a7c82 */ /* 0x000fe40008000000 */
[----:B------:R3:W-:Y:S02]  /*214d0*/  UTMALDG.4D [UR8], [UR4], desc[UR6] ;  /* 0x00000608040075b4 */ /* 0x0007e40008019000 */
[----:B---3--:R-:W-:Y:S01]  /*214e0*/  NOP ;  /* 0x0000000000007918 */ /* 0x008fe20000000000 */
.L_x_530:
[----:B-12---:R-:W2:Y:S01]  /*214f0*/  LDL.LU R6, [R1+0x8] ;  /* 0x0000080001067983 */ /* 0x006ea20000300800 */
[----:B------:R-:W-:Y:S01]  /*21500*/  MOV R7, 0x400 ;  /* 0x0000040000077802 */ /* 0x000fe20000000f00 */
[----:B------:R-:W1:Y:S01]  /*21510*/  S2R R8, SR_CgaCtaId ;  /* 0x0000000000087919 */ /* 0x000e620000008800 */
[----:B------:R-:W-:Y:S05]  /*21520*/  WARPSYNC.ALL ;  /* 0x0000000000007948 */ /* 0x000fea0003800000 */
[----:B------:R-:W-:-:S13]  /*21530*/  ELECT P0, URZ, PT ;  /* 0x00000000003f782f */ /* 0x000fda0003800000 */
[C---:B------:R-:W-:Y:S01]  /*21540*/  @P0 R2UR UR13, R3.reuse ;  /* 0x00000000030d02ca */ /* 0x040fe200000e0000 */
[----:B------:R-:W-:Y:S01]  /*21550*/  UIADD3 UR4, UP0, UR44, 0x270, URZ ;  /* 0x000002702c047890 */ /* 0x000fe2000ff1e03f */
[C---:B------:R-:W-:Y:S02]  /*21560*/  @P0 R2UR UR11, R4.reuse ;  /* 0x00000000040b02ca */ /* 0x040fe400000e0000 */
[----:B------:R-:W-:Y:S02]  /*21570*/  @P0 R2UR UR21, R3 ;  /* 0x00000000031502ca */ /* 0x000fe400000e0000 */
[----:B------:R-:W-:Y:S01]  /*21580*/  @P0 R2UR UR19, R4 ;  /* 0x00000000041302ca */ /* 0x000fe200000e0000 */
[----:B------:R-:W-:Y:S01]  /*21590*/  UIADD3.X UR5, URZ, UR45, URZ, UP0, !UPT ;  /* 0x0000002d3f057290 */ /* 0x000fe200087fe43f */
[----:B-1----:R-:W-:-:S04]  /*215a0*/  LEA R7, R8, R7, 0x18 ;  /* 0x0000000708077211 */ /* 0x002fc800078ec0ff */
[----:B------:R-:W-:Y:S01]  /*215b0*/  R2UR UR16, R7 ;  /* 0x00000000071072ca */ /* 0x000fe200000e0000 */
[----:B------:R-:W-:Y:S01]  /*215c0*/  @P0 IMAD.MOV.U32 R5, RZ, RZ, 0x8000 ;  /* 0x00008000ff050424 */ /* 0x000fe200078e00ff */
[----:B------:R-:W-:Y:S11]  /*215d0*/  BAR.SYNC.DEFER_BLOCKING 0x8, 0x120 ;  /* 0x0204800000007b1d */ /* 0x000ff60000010000 */
[----:B------:R-:W-:-:S02]  /*215e0*/  UIADD3 UR8, UR16, 0x20400, URZ ;  /* 0x0002040010087890 */ /* 0x000fc4000fffe03f */
[----:B------:R-:W-:Y:S02]  /*215f0*/  UIADD3 UR9, UR16, 0x38800, URZ ;  /* 0x0003880010097890 */ /* 0x000fe4000fffe03f */
[----:B------:R-:W-:Y:S01]  /*21600*/  UIADD3 UR16, UR16, 0x24400, URZ ;  /* 0x0002440010107890 */ /* 0x000fe2000fffe03f */
[----:B------:R-:W-:Y:S01]  /*21610*/  UMOV UR6, 0x0 ;  /* 0x0000000000067882 */ /* 0x000fe20000000000 */
[----:B------:R-:W-:Y:S01]  /*21620*/  UMOV UR7, 0x12f00000 ;  /* 0x12f0000000077882 */ /* 0x000fe20000000000 */
[----:B------:R-:W-:Y:S01]  /*21630*/  UMOV UR10, URZ ;  /* 0x0000003f000a7c82 */ /* 0x000fe20008000000 */
[----:B------:R-:W-:Y:S01]  /*21640*/  UMOV UR14, 0x0 ;  /* 0x00000000000e7882 */ /* 0x000fe20000000000 */
[----:B------:R-:W-:Y:S01]  /*21650*/  UMOV UR15, 0x12f00000 ;  /* 0x12f00000000f7882 */ /* 0x000fe20000000000 */
[----:B------:R-:W-:Y:S01]  /*21660*/  UMOV UR18, 0x80 ;  /* 0x0000008000127882 */ /* 0x000fe20000000000 */
[----:B------:R-:W-:Y:S01]  /*21670*/  UMOV UR17, UR9 ;  /* 0x0000000900117c82 */ /* 0x000fe20008000000 */
[----:B------:R3:W-:Y:S01]  /*21680*/  @P0 SYNCS.ARRIVE.TRANS64 RZ, [R7+URZ+0x38800], R5 ;  /* 0x0388000507ff09a7 */ /* 0x0007e2000800003f */
[----:B--2---:R-:W-:-:S02]  /*21690*/  @P0 R2UR UR12, R6 ;  /* 0x00000000060c02ca */ /* 0x004fc400000e0000 */
[----:B------:R-:W-:-:S11]  /*216a0*/  @P0 R2UR UR20, R6 ;  /* 0x00000000061402ca */ /* 0x000fd600000e0000 */
[----:B------:R3:W-:Y:S02]  /*216b0*/  UTMALDG.4D [UR8], [UR4], desc[UR6] ;  /* 0x00000608040075b4 */ /* 0x0007e40008019000 */
[----:B------:R3:W-:Y:S02]  /*216c0*/  UTMALDG.4D [UR16], [UR4], desc[UR14] ;  /* 0x00000e10040075b4 */ /* 0x0007e40008019000 */
[----:B---3--:R-:W-:Y:S01]  /*216d0*/  NOP ;  /* 0x0000000000007918 */ /* 0x008fe20000000000 */
.L_x_528:
[----:B------:R-:W2:Y:S01]  /*216e0*/  LDL.LU R6, [R1+0x4c] ;  /* 0x00004c0001067983 */ /* 0x000ea20000300800 */
[----:B------:R-:W-:Y:S01]  /*216f0*/  MOV R4, 0x400 ;  /* 0x0000040000047802 */ /* 0x000fe20000000f00 */
[----:B------:R-:W-:Y:S01]  /*21700*/  BSSY B0, `(.L_x_536) ;  /* 0x000000b000007945 */ /* 0x000fe20003800000 */
[----:B-1----:R-:W1:Y:S02]  /*21710*/  S2R R5, SR_CgaCtaId ;  /* 0x0000000000057919 */ /* 0x002e640000008800 */
[----:B-1----:R-:W-:Y:S02]  /*21720*/  LEA R4, R5, R4, 0x18 ;  /* 0x0000000405047211 */ /* 0x002fe400078ec0ff */
[----:B--2---:R-:W-:-:S04]  /*21730*/  IADD3 R6, R6, 0x1, RZ ;  /* 0x0000000106067810 */ /* 0x004fc80007ffe0ff */
[----:B------:R-:W-:Y:S01]  /*21740*/  LEA.HI R3, R6, R6, RZ, 0x1 ;  /* 0x0000000606037211 */ /* 0x000fe200078f08ff */
[----:B------:R1:W-:Y:S03]  /*21750*/  STL [R1+0x4c], R6 ;  /* 0x00004c0601007387 */ /* 0x0003e60000100800 */
[----:B------:R-:W-:-:S05]  /*21760*/  LOP3.LUT R3, R3, 0xfffffffe, RZ, 0xc0, !PT ;  /* 0xfffffffe03037812 */ /* 0x000fca00078ec0ff */
[----:B------:R-:W-:-:S05]  /*21770*/  IMAD.IADD R3, R6, 0x1, -R3 ;  /* 0x0000000106037824 */ /* 0x000fca00078e0a03 */
[----:B------:R-:W-:-:S04]  /*21780*/  SHF.L.U32 R3, R3, 0x1f, RZ ;  /* 0x0000001f03037819 */ /* 0x000fc800000006ff */
[----:B------:R-:W2:Y:S02]  /*21790*/  SYNCS.PHASECHK.TRANS64.TRYWAIT P0, [R4+URZ+0x38820], R3 ;  /* 0x03882003040075a7 */ /* 0x000ea4000800017f */
[----:B-12---:R-:W-:Y:S05]  /*217a0*/  @!P0 BRA `(.L_x_537) ;  /* 0x0000005c002c8947 */ /* 0x006fea0003800000 */
.L_x_713:
[----:B------:R-:W-:Y:S05]  /*217b0*/  BSYNC B0 ;  /* 0x0000000000007941 */ /* 0x000fea0003800000 */
.L_x_536:
[----:B------:R-:W-:-:S13]  /*217c0*/  ISETP.GE.AND P0, PT, R19, 0x81, PT ;  /* 0x000000811300780c */ /* 0x000fda0003f06270 */
[----:B------:R-:W-:Y:S05]  /*217d0*/  @!P0 BRA `(.L_x_538) ;  /* 0x0000001400048947 */ /* 0x000fea0003800000 */
[----:B-1----:R-:W2:Y:S04]  /*217e0*/  LDL.LU R4, [R1+0x18] ;  /* 0x0000180001047983 */ /* 0x002ea80000300800 */
[----:B------:R1:W5:Y:S04]  /*217f0*/  LDL.LU R6, [R1+0x10] ;  /* 0x0000100001067983 */ /* 0x0003680000300800 */
[----:B------:R1:W5:Y:S02]  /*21800*/  LDL.LU R7, [R1+0x1c] ;  /* 0x00001c0001077983 */ /* 0x0003640000300800 */
[----:B-12---:R-:W-:-:S07]  /*21810*/  LEA.HI.SX32 R21, R4, 0xfffffffe, 0x19 ;  /* 0xfffffffe04157811 */ /* 0x006fce00078fcaff */
.L_x_560:
[----:B-----5:R-:W-:Y:S01]  /*21820*/  VIADD R4, R6, 0x1 ;  /* 0x0000000106047836 */ /* 0x020fe20000000000 */
[----:B------:R-:W-:Y:S05]  /*21830*/  YIELD ;  /* 0x0000000000007946 */ /* 0x000fea0003800000 */
[----:B------:R-:W-:Y:S01]  /*21840*/  ISETP.NE.AND P0, PT, R4, 0x2, PT ;  /* 0x000000020400780c */ /* 0x000fe20003f05270 */
[----:B------:R-:W-:Y:S03]  /*21850*/  BSSY B0, `(.L_x_539) ;  /* 0x0000090000007945 */ /* 0x000fe60003800000 */
[----:B--2---:R-:W-:-:S02]  /*21860*/  SEL R3, RZ, 0x1, P0 ;  /* 0x00000001ff037807 */ /* 0x004fc40000000000 */
[----:B-1----:R-:W-:Y:S02]  /*21870*/  SEL R10, R4, RZ, P0 ;  /* 0x000000ff040a7207 */ /* 0x002fe40000000000 */
[----:B------:R-:W-:-:S05]  /*21880*/  LOP3.LUT R9, R7, R3, RZ, 0x3c, !PT ;  /* 0x0000000307097212 */ /* 0x000fca00078e3cff */
[----:B------:R1:W-:Y:S04]  /*21890*/  STL [R1+0x1c], R9 ;  /* 0x00001c0901007387 */ /* 0x0003e80000100800 */
[----:B------:R1:W-:Y:S01]  /*218a0*/  STL [R1+0x10], R10 ;  /* 0x0000100a01007387 */ /* 0x0003e20000100800 */
[----:B------:R-:W-:Y:S05]  /*218b0*/  @!P6 BRA `(.L_x_540) ;  /* 0x000000080024e947 */ /* 0x000fea0003800000 */
[----:B------:R-:W-:Y:S01]  /*218c0*/  ULDC.64 UR4, c[0x0][0x3f8] ;  /* 0x0000fe0000047ab9 */ /* 0x000fe20000000a00 */
[----:B------:R-:W-:Y:S02]  /*218d0*/  MOV R8, R21 ;  /* 0x0000001500087202 */ /* 0x000fe40000000f00 */
[----:B------:R-:W-:-:S04]  /*218e0*/  ISETP.NE.U32.AND P0, PT, RZ, UR4, PT ;  /* 0x00000004ff007c0c */ /* 0x000fc8000bf05070 */
[----:B------:R-:W-:-:S13]  /*218f0*/  ISETP.NE.AND.EX P0, PT, RZ, UR5, PT, P0 ;  /* 0x00000005ff007c0c */ /* 0x000fda000bf05300 */
[----:B------:R-:W-:Y:S05]  /*21900*/  @!P0 BRA `(.L_x_541) ;  /* 0x00000000004c8947 */ /* 0x000fea0003800000 */
[----:B------:R-:W2:Y:S01]  /*21910*/  LDL R12, [R1+0x30] ;  /* 0x00003000010c7983 */ /* 0x000ea20000100800 */
[----:B------:R-:W3:Y:S01]  /*21920*/  LDC R5, c[0x0][0x41c] ;  /* 0x00010700ff057b82 */ /* 0x000ee20000000800 */
[----:B------:R-:W-:Y:S02]  /*21930*/  ULDC.64 UR6, c[0x0][0x408] ;  /* 0x0001020000067ab9 */ /* 0x000fe40000000a00 */
[----:B------:R-:W4:Y:S01]  /*21940*/  LDL R11, [R1+0x24] ;  /* 0x00002400010b7983 */ /* 0x000f220000100800 */
[----:B---3--:R-:W-:-:S13]  /*21950*/  ISETP.NE.AND P0, PT, R5, 0x1, PT ;  /* 0x000000010500780c */ /* 0x008fda0003f05270 */
[----:B------:R-:W3:Y:S02]  /*21960*/  @P0 LDC.64 R2, c[0x0][0x420] ;  /* 0x00010800ff020b82 */ /* 0x000ee40000000a00 */
[----:B---3--:R-:W-:-:S04]  /*21970*/  @P0 IMAD.HI.U32 R4, R21, R2, RZ ;  /* 0x0000000215040227 */ /* 0x008fc800078e00ff */
[----:B------:R-:W-:Y:S01]  /*21980*/  IMAD.MOV.U32 R2, RZ, RZ, R21 ;  /* 0x000000ffff027224 */ /* 0x000fe200078e0015 */
[----:B------:R-:W-:-:S04]  /*21990*/  @P0 SHF.R.U32.HI R2, RZ, R3, R4 ;  /* 0x00000003ff020219 */ /* 0x000fc80000011604 */
[--C-:B------:R-:W-:Y:S01]  /*219a0*/  SHF.R.S32.HI R3, RZ, 0x1f, R2.reuse ;  /* 0x0000001fff037819 */ /* 0x100fe20000011402 */
[----:B------:R-:W-:-:S04]  /*219b0*/  IMAD.MOV R8, RZ, RZ, -R2 ;  /* 0x000000ffff087224 */ /* 0x000fc800078e0a02 */
[----:B------:R-:W-:Y:S02]  /*219c0*/  IMAD R8, R5, R8, R21 ;  /* 0x0000000805087224 */ /* 0x000fe400078e0215 */
[----:B--2---:R-:W-:-:S04]  /*219d0*/  IMAD R4, R12, UR6, RZ ;  /* 0x000000060c047c24 */ /* 0x004fc8000f8e02ff */
[C---:B----4-:R-:W-:Y:S02]  /*219e0*/  IMAD R4, R11.reuse, UR7, R4 ;  /* 0x000000070b047c24 */ /* 0x050fe4000f8e0204 */
[----:B------:R-:W-:-:S05]  /*219f0*/  IMAD.WIDE.U32 R2, R11, UR6, R2 ;  /* 0x000000060b027c25 */ /* 0x000fca000f8e0002 */
[----:B------:R-:W-:Y:S02]  /*21a00*/  IADD3 R3, R4, R3, RZ ;  /* 0x0000000304037210 */ /* 0x000fe40007ffe0ff */
[----:B------:R-:W-:-:S04]  /*21a10*/  LEA R4, P0, R2, UR4, 0x2 ;  /* 0x0000000402047c11 */ /* 0x000fc8000f8010ff */
[----:B------:R-:W-:-:S05]  /*21a20*/  LEA.HI.X R5, R2, UR5, R3, 0x2, P0 ;  /* 0x0000000502057c11 */ /* 0x000fca00080f1403 */
[----:B------:R2:W5:Y:S04]  /*21a30*/  LDG.E R2, desc[UR42][R4.64] ;  /* 0x0000002a04027981 */ /* 0x000568000c1e1900 */
.L_x_541:
[----:B--2---:R-:W2:Y:S01]  /*21a40*/  S2R R5, SR_CgaCtaId ;  /* 0x0000000000057919 */ /* 0x004ea20000008800 */
[----:B------:R-:W-:Y:S01]  /*21a50*/  MOV R4, 0x400 ;  /* 0x0000040000047802 */ /* 0x000fe20000000f00 */
[----:B------:R-:W-:Y:S01]  /*21a60*/  BSSY B1, `(.L_x_542) ;  /* 0x0000009000017945 */ /* 0x000fe20003800000 */
[----:B------:R-:W3:Y:S02]  /*21a70*/  S2R R3, SR_TID.X ;  /* 0x0000000000037919 */ /* 0x000ee40000002100 */
[----:B--2---:R-:W-:Y:S02]  /*21a80*/  LEA R4, R5, R4, 0x18 ;  /* 0x0000000405047211 */ /* 0x004fe400078ec0ff */
[----:B---3--:R-:W-:-:S03]  /*21a90*/  LOP3.LUT R3, R3, 0x7f, RZ, 0xc0, !PT ;  /* 0x0000007f03037812 */ /* 0x008fc600078ec0ff */
[----:B------:R-:W-:Y:S01]  /*21aa0*/  IMAD R5, R10, 0x8, R4 ;  /* 0x000000080a057824 */ /* 0x000fe200078e0204 */
[----:B------:R-:W-:Y:S02]  /*21ab0*/  SHF.L.U32 R4, R9, 0x1f, RZ ;  /* 0x0000001f09047819 */ /* 0x000fe400000006ff */
[----:B------:R-:W-:Y:S02]  /*21ac0*/  ISETP.NE.AND P2, PT, R3, RZ, PT ;  /* 0x000000ff0300720c */ /* 0x000fe40003f45270 */
[----:B------:R-:W2:Y:S02]  /*21ad0*/  SYNCS.PHASECHK.TRANS64.TRYWAIT P0, [R5+URZ+0x38880], R4 ;  /* 0x03888004050075a7 */ /* 0x000ea4000800017f */
[----:B--2---:R-:W-:Y:S09]  /*21ae0*/  @!P0 BRA `(.L_x_543) ;  /* 0x00000058007c8947 */ /* 0x004ff20003800000 */
.L_x_714:
[----:B------:R-:W-:Y:S05]  /*21af0*/  BSYNC B1 ;  /* 0x0000000000017941 */ /* 0x000fea0003800000 */
.L_x_542:
[----:B------:R-:W-:Y:S04]  /*21b00*/  BSSY B1, `(.L_x_544) ;  /* 0x0000009000017945 */ /* 0x000fe80003800000 */
[----:B------:R-:W-:Y:S05]  /*21b10*/  @P2 BRA `(.L_x_545) ;  /* 0x00000000001c2947 */ /* 0x000fea0003800000 */
[----:B------:R-:W1:Y:S02]  /*21b20*/  S2R R3, SR_TID.X ;  /* 0x0000000000037919 */ /* 0x000e640000002100 */
[----:B-1----:R-:W-:Y:S01]  /*21b30*/  LOP3.LUT R9, R3, 0x1f, RZ, 0xc0, !PT ;  /* 0x0000001f03097812 */ /* 0x002fe200078ec0ff */
[----:B------:R-:W-:-:S03]  /*21b40*/  IMAD.MOV.U32 R3, RZ, RZ, 0x8000 ;  /* 0x00008000ff037424 */ /* 0x000fc600078e00ff */
[----:B------:R-:W-:Y:S01]  /*21b50*/  ISETP.NE.AND P0, PT, R9, RZ, PT ;  /* 0x000000ff0900720c */ /* 0x000fe20003f05270 */
[----:B------:R3:W-:-:S12]  /*21b60*/  SYNCS.ARRIVE.TRANS64 RZ, [R5+URZ+0x38870], R3 ;  /* 0x0388700305ff79a7 */ /* 0x0007d8000800003f */
[----:B---3--:R-:W-:Y:S05]  /*21b70*/  @!P0 BRA `(.L_x_545) ;  /* 0x0000000000048947 */ /* 0x008fea0003800000 */
[----:B------:R-:W-:Y:S01]  /*21b80*/  BPT.TRAP 0x1 ;  /* 0x000000040000795c */ /* 0x000fe20000300000 */
.L_x_545:
[----:B------:R-:W-:Y:S05]  /*21b90*/  BSYNC B1 ;  /* 0x0000000000017941 */ /* 0x000fea0003800000 */
.L_x_544:
[----:B------:R-:W3:Y:S04]  /*21ba0*/  LDL R3, [R1+0x10] ;  /* 0x0000100001037983 */ /* 0x000ee80000100800 */
[----:B-1----:R-:W4:Y:S01]  /*21bb0*/  LDL R9, [R1+0x34] ;  /* 0x0000340001097983 */ /* 0x002f220000100800 */
[----:B------:R-:W-:Y:S01]  /*21bc0*/  MOV R13, RZ ;  /* 0x000000ff000d7202 */ /* 0x000fe20000000f00 */
[----:B------:R-:W-:Y:S01]  /*21bd0*/  UIADD3 UR4, UP0, UR44, 0x470, URZ ;  /* 0x000004702c047890 */ /* 0x000fe2000ff1e03f */
[----:B------:R-:W-:Y:S01]  /*21be0*/  MOV R10, 0x400 ;  /* 0x00000400000a7802 */ /* 0x000fe20000000f00 */
[----:B------:R-:W1:Y:S01]  /*21bf0*/  S2R R11, SR_CgaCtaId ;  /* 0x00000000000b7919 */ /* 0x000e620000008800 */
[----:B------:R-:W-:Y:S01]  /*21c00*/  R2UR UR10, R13 ;  /* 0x000000000d0a72ca */ /* 0x000fe200000e0000 */
[----:B------:R-:W-:Y:S01]  /*21c10*/  UIADD3.X UR5, URZ, UR45, URZ, UP0, !UPT ;  /* 0x0000002d3f057290 */ /* 0x000fe200087fe43f */
[----:B------:R-:W-:Y:S01]  /*21c20*/  PLOP3.LUT P0, PT, PT, PT, PT, 0x80, 0x0 ;  /* 0x000000000000781c */ /* 0x000fe20003f0f070 */
[----:B------:R-:W-:Y:S01]  /*21c30*/  UMOV UR6, 0x0 ;  /* 0x0000000000067882 */ /* 0x000fe20000000000 */
[----:B------:R-:W-:Y:S01]  /*21c40*/  UMOV UR7, 0x14f00000 ;  /* 0x14f0000000077882 */ /* 0x000fe20000000000 */
[----:B-1----:R-:W-:-:S05]  /*21c50*/  LEA R10, R11, R10, 0x18 ;  /* 0x0000000a0b0a7211 */ /* 0x002fca00078ec0ff */
[----:B---3--:R-:W-:Y:S02]  /*21c60*/  IMAD R3, R3, 0x8000, R10 ;  /* 0x0000800003037824 */ /* 0x008fe400078e020a */
[----:B----4-:R-:W-:Y:S01]  /*21c70*/  IMAD R9, R8, 0x80, R9 ;  /* 0x0000008008097824 */ /* 0x010fe200078e0209 */
[----:B------:R-:W-:Y:S01]  /*21c80*/  IADD3 R8, R5, 0x38870, RZ ;  /* 0x0003887005087810 */ /* 0x000fe20007ffe0ff */
[----:B------:R-:W-:-:S07]  /*21c90*/  VIADD R10, R3, 0x10400 ;  /* 0x00010400030a7836 */ /* 0x000fce0000000000 */
.L_x_546:
[----:B------:R-:W-:-:S13]  /*21ca0*/  @P0 ELECT P3, URZ, PT ;  /* 0x00000000003f082f */ /* 0x000fda0003860000 */
[----:B-----5:R-:W-:Y:S02]  /*21cb0*/  @P3 R2UR UR13, R2 ;  /* 0x00000000020d32ca */ /* 0x020fe400000e0000 */
        /* <DEDUP_REMOVED lines=8> */
[----:B------:R-:W-:Y:S01]  /*21d40*/  IMAD.MOV.U32 R12, RZ, RZ, 0x80 ;  /* 0x00000080ff0c7424 */ /* 0x000fe200078e00ff */
[----:B------:R-:W-:Y:S01]  /*21d50*/  PLOP3.LUT P0, PT, PT, PT, PT, 0x80, 0x0 ;  /* 0x000000000000781c */ /* 0x000fe20003f0f070 */
[----:B------:R-:W-:Y:S01]  /*21d60*/  UMOV UR6, 0x0 ;  /* 0x0000000000067882 */ /* 0x000fe20000000000 */
[----:B------:R-:W-:Y:S01]  /*21d70*/  IADD3 R10, R3, 0x14400, RZ ;  /* 0x00014400030a7810 */ /* 0x000fe20007ffe0ff */
[----:B------:R-:W-:Y:S01]  /*21d80*/  UMOV UR7, 0x14f00000 ;  /* 0x14f0000000077882 */ /* 0x000fe20000000000 */
[----:B------:R-:W-:-:S15]  /*21d90*/  R2UR UR10, R12 ;  /* 0x000000000c0a72ca */ /* 0x000fde00000e0000 */
.L_x_547:
        /* <DEDUP_REMOVED lines=13> */
.L_x_715:
[----:B------:R-:W-:Y:S05]  /*21e70*/  BSYNC B1 ;  /* 0x0000000000017941 */ /* 0x000fea0003800000 */
.L_x_548:
[----:B------:R-:W-:Y:S01]  /*21e80*/  BSSY B1, `(.L_x_550) ;  /* 0x000000b000017945 */ /* 0x000fe20003800000 */
[----:B------:R-:W-:Y:S02]  /*21e90*/  IMAD.MOV.U32 R10, RZ, RZ, 0x0 ;  /* 0x00000000ff0a7424 */ /* 0x000fe400078e00ff */
[----:B------:R-:W-:Y:S01]  /*21ea0*/  IMAD.MOV.U32 R11, RZ, RZ, 0x14f00000 ;  /* 0x14f00000ff0b7424 */ /* 0x000fe200078e00ff */
[----:B------:R-:W-:Y:S06]  /*21eb0*/  @P2 BRA `(.L_x_551) ;  /* 0x00000000001c2947 */ /* 0x000fec0003800000 */
[----:B------:R-:W3:Y:S01]  /*21ec0*/  S2R R8, SR_TID.X ;  /* 0x0000000000087919 */ /* 0x000ee20000002100 */
[----:B-12---:R-:W-:-:S04]  /*21ed0*/  MOV R4, 0x8000 ;  /* 0x0000800000047802 */ /* 0x006fc80000000f00 */
[----:B------:R4:W-:Y:S01]  /*21ee0*/  SYNCS.ARRIVE.TRANS64 RZ, [R5+URZ+0x38830], R4 ;  /* 0x0388300405ff79a7 */ /* 0x0009e2000800003f */
[----:B---3--:R-:W-:-:S04]  /*21ef0*/  LOP3.LUT R8, R8, 0x1f, RZ, 0xc0, !PT ;  /* 0x0000001f08087812 */ /* 0x008fc800078ec0ff */
[----:B------:R-:W-:-:S13]  /*21f00*/  ISETP.NE.AND P0, PT, R8, RZ, PT ;  /* 0x000000ff0800720c */ /* 0x000fda0003f05270 */
[----:B----4-:R-:W-:Y:S05]  /*21f10*/  @!P0 BRA `(.L_x_551) ;  /* 0x0000000000048947 */ /* 0x010fea0003800000 */
[----:B------:R-:W-:Y:S01]  /*21f20*/  BPT.TRAP 0x1 ;  /* 0x000000040000795c */ /* 0x000fe20000300000 */
.L_x_551:
[----:B------:R-:W-:Y:S05]  /*21f30*/  BSYNC B1 ;  /* 0x0000000000017941 */ /* 0x000fea0003800000 */
.L_x_550:
[----:B------:R-:W-:Y:S01]  /*21f40*/  R2UR UR10, R13 ;  /* 0x000000000d0a72ca */ /* 0x000fe200000e0000 */
[----:B------:R-:W-:Y:S01]  /*21f50*/  UIADD3 UR4, UP0, UR44, 0x370, URZ ;  /* 0x000003702c047890 */ /* 0x000fe2000ff1e03f */
[----:B------:R-:W-:Y:S01]  /*21f60*/  R2UR UR6, R10 ;  /* 0x000000000a0672ca */ /* 0x000fe200000e0000 */
[----:B-12---:R-:W-:Y:S01]  /*21f70*/  VIADD R5, R5, 0x38830 ;  /* 0x0003883005057836 */ /* 0x006fe20000000000 */
[----:B------:R-:W-:Y:S01]  /*21f80*/  R2UR UR7, R11 ;  /* 0x000000000b0772ca */ /* 0x000fe200000e0000 */
[----:B------:R-:W-:Y:S01]  /*21f90*/  VIADD R4, R3, 0x28400 ;  /* 0x0002840003047836 */ /* 0x000fe20000000000 */
[----:B------:R-:W-:Y:S01]  /*21fa0*/  PLOP3.LUT P0, PT, PT, PT, PT, 0x80, 0x0 ;  /* 0x000000000000781c */ /* 0x000fe20003f0f070 */
[----:B------:R-:W-:-:S12]  /*21fb0*/  UIADD3.X UR5, URZ, UR45, URZ, UP0, !UPT ;  /* 0x0000002d3f057290 */ /* 0x000fd800087fe43f */
.L_x_552:
        /* <DEDUP_REMOVED lines=10> */
[----:B------:R-:W-:Y:S02]  /*22060*/  R2UR UR10, R12 ;  /* 0x000000000c0a72ca */ /* 0x000fe400000e0000 */
[----:B------:R-:W-:Y:S02]  /*22070*/  R2UR UR6, R10 ;  /* 0x000000000a0672ca */ /* 0x000fe400000e0000 */
[----:B------:R-:W-:Y:S02]  /*22080*/  R2UR UR7, R11 ;  /* 0x000000000b0772ca */ /* 0x000fe400000e0000 */
[----:B------:R-:W-:Y:S02]  /*22090*/  PLOP3.LUT P0, PT, PT, PT, PT, 0x80, 0x0 ;  /* 0x000000000000781c */ /* 0x000fe40003f0f070 */
[----:B------:R-:W-:-:S11]  /*220a0*/  IADD3 R3, R3, 0x2c400, RZ ;  /* 0x0002c40003037810 */ /* 0x000fd60007ffe0ff */
.L_x_553:
        /* <DEDUP_REMOVED lines=9> */
[----:B--2---:R-:W-:Y:S05]  /*22140*/  @P0 BRA.U.ANY `(.L_x_553) ;  /* 0xfffffffd00d80947 */ /* 0x004fea000393ffff */
.L_x_540:
[----:B------:R-:W-:Y:S05]  /*22150*/  BSYNC B0 ;  /* 0x0000000000007941 */ /* 0x000fea0003800000 */
.L_x_539:
[----:B------:R-:W-:-:S06]  /*22160*/  UISETP.NE.AND UP0, UPT, UR36, 0x3, UPT ;  /* 0x000000032400788c */ /* 0x000fcc000bf05270 */
[----:B------:R-:W-:-:S13]  /*22170*/  PLOP3.LUT P0, PT, PT, PT, UP0, 0x80, 0x0 ;  /* 0x000000000000781c */ /* 0x000fda0003f0f008 */
[----:B------:R-:W-:Y:S05]  /*22180*/  @!P0 BRA `(.L_x_554) ;  /* 0x0000000000048947 */ /* 0x000fea0003800000 */
[----:B------:R-:W-:Y:S01]  /*22190*/  BPT.TRAP 0x1 ;  /* 0x000000040000795c */ /* 0x000fe20000300000 */
.L_x_554:
[----:B------:R-:W2:Y:S01]  /*221a0*/  S2R R5, SR_CgaCtaId ;  /* 0x0000000000057919 */ /* 0x000ea20000008800 */
[----:B------:R-:W-:Y:S01]  /*221b0*/  IMAD.U32 R3, RZ, RZ, UR38 ;  /* 0x00000026ff037e24 */ /* 0x000fe2000f8e00ff */
[----:B------:R-:W-:Y:S01]  /*221c0*/  MOV R4, 0x400 ;  /* 0x0000040000047802 */ /* 0x000fe20000000f00 */
[----:B------:R-:W-:Y:S03]  /*221d0*/  BSSY B0, `(.L_x_555) ;  /* 0x0000009000007945 */ /* 0x000fe60003800000 */
[----:B------:R-:W-:Y:S02]  /*221e0*/  ISETP.NE.AND P0, PT, R3, 0x3, PT ;  /* 0x000000030300780c */ /* 0x000fe40003f05270 */
[----:B------:R-:W-:-:S04]  /*221f0*/  LOP3.LUT R3, R7, 0x1, RZ, 0x3c, !PT ;  /* 0x0000000107037812 */ /* 0x000fc800078e3cff */
[----:B------:R-:W-:Y:S02]  /*22200*/  SHF.L.U32 R3, R3, 0x1f, RZ ;  /* 0x0000001f03037819 */ /* 0x000fe400000006ff */
[----:B--2---:R-:W-:-:S05]  /*22210*/  LEA R4, R5, R4, 0x18 ;  /* 0x0000000405047211 */ /* 0x004fca00078ec0ff */
[----:B------:R-:W-:-:S04]  /*22220*/  IMAD R4, R6, 0x8, R4 ;  /* 0x0000000806047824 */ /* 0x000fc800078e0204 */
[----:B------:R-:W2:Y:S01]  /*22230*/  SYNCS.PHASECHK.TRANS64.TRYWAIT P2, [R4+URZ+0x38870], R3 ;  /* 0x03887003040075a7 */ /* 0x000ea2000804017f */
[----:B------:R3:W-:Y:S02]  /*22240*/  STL [R1+0x8], R4 ;  /* 0x0000080401007387 */ /* 0x0007e40000100800 */
[----:B--23--:R-:W-:Y:S05]  /*22250*/  @!P2 BRA `(.L_x_556) ;  /* 0x0000005000c8a947 */ /* 0x00cfea0003800000 */
.L_x_716:
[----:B------:R-:W-:Y:S05]  /*22260*/  BSYNC B0 ;  /* 0x0000000000007941 */ /* 0x000fea0003800000 */
.L_x_555:
[----:B------:R-:W-:Y:S05]  /*22270*/  @!P0 BRA `(.L_x_557) ;  /* 0x0000000000048947 */ /* 0x000fea0003800000 */
[----:B------:R-:W-:Y:S01]  /*22280*/  BPT.TRAP 0x1 ;  /* 0x000000040000795c */ /* 0x000fe20000300000 */
.L_x_557:
[----:B--2---:R-:W2:Y:S01]  /*22290*/  LDL R4, [R1+0x8] ;  /* 0x0000080001047983 */ /* 0x004ea20000100800 */
[----:B------:R-:W-:Y:S02]  /*222a0*/  SHF.L.U32 R3, R7, 0x1f, RZ ;  /* 0x0000001f07037819 */ /* 0x000fe400000006ff */
[----:B------:R-:W-:Y:S02]  /*222b0*/  SHF.L.U32 R12, R6, 0xf, RZ ;  /* 0x0000000f060c7819 */ /* 0x000fe400000006ff */
[----:B--2---:R-:W2:Y:S02]  /*222c0*/  SYNCS.PHASECHK.TRANS64.TRYWAIT P2, [R4+URZ+0x38860], R3 ;  /* 0x03886003040075a7 */ /* 0x004ea4000804017f */
[----:B--2---:R-:W-:Y:S05]  /*222d0*/  @!P2 BRA `(.L_x_558) ;  /* 0x0000005000c0a947 */ /* 0x004fea0003800000 */
.L_x_717:
[----:B--2---:R-:W2:Y:S04]  /*222e0*/  LDL R4, [R1+0x3c] ;  /* 0x00003c0001047983 */ /* 0x004ea80000100800 */
[----:B------:R-:W3:Y:S04]  /*222f0*/  LDL R16, [R1+0x2c] ;  /* 0x00002c0001107983 */ /* 0x000ee80000100800 */
[----:B------:R-:W4:Y:S01]  /*22300*/  LDL R15, [R1+0x38] ;  /* 0x00003800010f7983 */ /* 0x000f220000100800 */
[----:B------:R-:W-:Y:S01]  /*22310*/  MOV R13, 0x400 ;  /* 0x00000400000d7802 */ /* 0x000fe20000000f00 */
[----:B------:R-:W5:Y:S01]  /*22320*/  S2R R14, SR_CgaCtaId ;  /* 0x00000000000e7919 */ /* 0x000f620000008800 */
[----:B------:R-:W-:Y:S05]  /*22330*/  WARPSYNC.ALL ;  /* 0x0000000000007948 */ /* 0x000fea0003800000 */
[----:B-----5:R-:W-:-:S02]  /*22340*/  LEA R13, R14, R13, 0x18 ;  /* 0x0000000d0e0d7211 */ /* 0x020fc400078ec0ff */
[----:B--2---:R-:W-:-:S05]  /*22350*/  LOP3.LUT R3, R12, R4, RZ, 0xfc, !PT ;  /* 0x000000040c037212 */ /* 0x004fca00078efcff */
[----:B------:R-:W-:-:S05]  /*22360*/  IMAD.IADD R3, R13, 0x1, R3 ;  /* 0x000000010d037824 */ /* 0x000fca00078e0203 */
[----:B------:R-:W2:Y:S01]  /*22370*/  LDSM.16.MT88.4 R4, [R3+0x10400] ;  /* 0x010400000304783b */ /* 0x000ea20000004200 */
[----:B---3--:R-:W-:Y:S01]  /*22380*/  IMAD.IADD R20, R16, 0x1, R3 ;  /* 0x0000000110147824 */ /* 0x008fe200078e0203 */
[----:B----4-:R-:W-:Y:S02]  /*22390*/  LOP3.LUT R12, R12, R15, RZ, 0xfc, !PT ;  /* 0x0000000f0c0c7212 */ /* 0x010fe400078efcff */
[C-C-:B--2---:R-:W-:Y:S02]  /*223a0*/  PRMT R8, R4.reuse, 0x6420, R5.reuse ;  /* 0x0000642004087816 */ /* 0x144fe40000000005 */
[----:B-1----:R-:W-:Y:S02]  /*223b0*/  PRMT R9, R4, 0x7531, R5 ;  /* 0x0000753104097816 */ /* 0x002fe40000000005 */
[C-C-:B------:R-:W-:Y:S02]  /*223c0*/  PRMT R10, R6.reuse, 0x6420, R7.reuse ;  /* 0x00006420060a7816 */ /* 0x140fe40000000007 */
[----:B------:R-:W-:-:S02]  /*223d0*/  PRMT R11, R6, 0x7531, R7 ;  /* 0x00007531060b7816 */ /* 0x000fc40000000007 */
[----:B------:R-:W1:Y:S01]  /*223e0*/  LDSM.16.MT88.4 R4, [R20+0x10400] ;  /* 0x010400001404783b */ /* 0x000e620000004200 */
[----:B0-----:R-:W-:-:S05]  /*223f0*/  IADD3 R17, R13, R12, RZ ;  /* 0x0000000c0d117210 */ /* 0x001fca0007ffe0ff */
[----:B------:R1:W-:Y:S02]  /*22400*/  STSM.16.M88.4 [R17+0x400], R8 ;  /* 0x0004000811007844 */ /* 0x0003e40000000200 */
[C-C-:B-1----:R-:W-:Y:S02]  /*22410*/  PRMT R8, R4.reuse, 0x6420, R5.reuse ;  /* 0x0000642004087816 */ /* 0x142fe40000000005 */
[----:B------:R-:W-:Y:S02]  /*22420*/  PRMT R9, R4, 0x7531, R5 ;  /* 0x0000753104097816 */ /* 0x000fe40000000005 */
[C-C-:B------:R-:W-:Y:S02]  /*22430*/  PRMT R10, R6.reuse, 0x6420, R7.reuse ;  /* 0x00006420060a7816 */ /* 0x140fe40000000007 */
[----:B------:R-:W-:-:S05]  /*22440*/  PRMT R11, R6, 0x7531, R7 ;  /* 0x00007531060b7816 */ /* 0x000fca0000000007 */
[----:B------:R-:W-:Y:S04]  /*22450*/  STSM.16.M88.4 [R17+0x2400], R8 ;  /* 0x0024000811007844 */ /* 0x000fe80000000200 */
[----:B------:R-:W0:Y:S02]  /*22460*/  LDSM.16.MT88.4 R4, [R3+0x14400] ;  /* 0x014400000304783b */ /* 0x000e240000004200 */
[C-C-:B0-----:R-:W-:Y:S02]  /*22470*/  PRMT R12, R4.reuse, 0x6420, R5.reuse ;  /* 0x00006420040c7816 */ /* 0x141fe40000000005 */
[----:B------:R-:W-:Y:S02]  /*22480*/  PRMT R13, R4, 0x7531, R5 ;  /* 0x00007531040d7816 */ /* 0x000fe40000000005 */
[----:B------:R-:W-:-:S02]  /*22490*/  PRMT R14, R6, 0x6420, R7 ;  /* 0x00006420060e7816 */ /* 0x000fc40000000007 */
[----:B------:R-:W-:Y:S02]  /*224a0*/  PRMT R15, R6, 0x7531, R7 ;  /* 0x00007531060f7816 */ /* 0x000fe40000000007 */
[----:B------:R-:W0:Y:S04]  /*224b0*/  LDSM.16.MT88.4 R4, [R20+0x14400] ;  /* 0x014400001404783b */ /* 0x000e280000004200 */
[----:B------:R1:W-:Y:S04]  /*224c0*/  STSM.16.M88.4 [R17+0x4400], R12 ;  /* 0x0044000c11007844 */ /* 0x0003e80000000200 */
[----:B-1----:R-:W2:Y:S01]  /*224d0*/  LDL R14, [R1+0x28] ;  /* 0x00002800010e7983 */ /* 0x002ea20000100800 */
[----:B------:R-:W-:Y:S01]  /*224e0*/  IMAD.MOV.U32 R12, RZ, RZ, R17 ;  /* 0x000000ffff0c7224 */ /* 0x000fe200078e0011 */
[----:B0-----:R-:W-:-:S02]  /*224f0*/  PRMT R8, R4, 0x6420, R5 ;  /* 0x0000642004087816 */ /* 0x001fc40000000005 */
[----:B------:R-:W-:Y:S02]  /*22500*/  PRMT R9, R4, 0x7531, R5 ;  /* 0x0000753104097816 */ /* 0x000fe40000000005 */
[C-C-:B------:R-:W-:Y:S02]  /*22510*/  PRMT R10, R6.reuse, 0x6420, R7.reuse ;  /* 0x00006420060a7816 */ /* 0x140fe40000000007 */
[----:B------:R-:W-:-:S05]  /*22520*/  PRMT R11, R6, 0x7531, R7 ;  /* 0x00007531060b7816 */ /* 0x000fca0000000007 */
[----:B------:R-:W-:Y:S04]  /*22530*/  STSM.16.M88.4 [R12+0x6400], R8 ;  /* 0x006400080c007844 */ /* 0x000fe80000000200 */
[----:B------:R-:W0:Y:S01]  /*22540*/  LDSM.16.MT88.4 R4, [R3+0x11400] ;  /* 0x011400000304783b */ /* 0x000e220000004200 */
[----:B------:R-:W-:Y:S01]  /*22550*/  IMAD.MOV.U32 R13, RZ, RZ, R16 ;  /* 0x000000ffff0d7224 */ /* 0x000fe200078e0010 */
[C-C-:B0-----:R-:W-:Y:S02]  /*22560*/  PRMT R16, R4.reuse, 0x6420, R5.reuse ;  /* 0x0000642004107816 */ /* 0x141fe40000000005 */
[----:B------:R-:W-:Y:S02]  /*22570*/  PRMT R17, R4, 0x7531, R5 ;  /* 0x0000753104117816 */ /* 0x000fe40000000005 */
[----:B------:R-:W-:-:S02]  /*22580*/  PRMT R18, R6, 0x6420, R7 ;  /* 0x0000642006127816 */ /* 0x000fc40000000007 */
[----:B------:R-:W-:Y:S02]  /*22590*/  PRMT R19, R6, 0x7531, R7 ;  /* 0x0000753106137816 */ /* 0x000fe40000000007 */
[----:B------:R-:W0:Y:S02]  /*225a0*/  LDSM.16.MT88.4 R4, [R20+0x11400] ;  /* 0x011400001404783b */ /* 0x000e240000004200 */
[C-C-:B0-----:R-:W-:Y:S02]  /*225b0*/  PRMT R8, R4.reuse, 0x6420, R5.reuse ;  /* 0x0000642004087816 */ /* 0x141fe40000000005 */
[----:B------:R-:W-:Y:S02]  /*225c0*/  PRMT R9, R4, 0x7531, R5 ;  /* 0x0000753104097816 */ /* 0x000fe40000000005 */
[C-C-:B------:R-:W-:Y:S02]  /*225d0*/  PRMT R10, R6.reuse, 0x6420, R7.reuse ;  /* 0x00006420060a7816 */ /* 0x140fe40000000007 */
[----:B------:R-:W-:-:S02]  /*225e0*/  PRMT R11, R6, 0x7531, R7 ;  /* 0x00007531060b7816 */ /* 0x000fc40000000007 */
[----:B--2---:R-:W-:-:S05]  /*225f0*/  IADD3 R15, R14, 0x400, R12 ;  /* 0x000004000e0f7810 */ /* 0x004fca0007ffe00c */
[----:B------:R0:W-:Y:S02]  /*22600*/  STSM.16.M88.4 [R15], R16 ;  /* 0x000000100f007844 */ /* 0x0001e40000000200 */
[----:B0-----:R-:W-:-:S05]  /*22610*/  MOV R19, R15 ;  /* 0x0000000f00137202 */ /* 0x001fca0000000f00 */
[----:B------:R-:W-:Y:S04]  /*22620*/  STSM.16.M88.4 [R19+0x2000], R8 ;  /* 0x0020000813007844 */ /* 0x000fe80000000200 */
[----:B------:R-:W0:Y:S01]  /*22630*/  LDSM.16.MT88.4 R4, [R3+0x15400] ;  /* 0x015400000304783b */ /* 0x000e220000004200 */
[----:B------:R-:W-:Y:S01]  /*22640*/  MOV R16, R12 ;  /* 0x0000000c00107202 */ /* 0x000fe20000000f00 */
[----:B------:R-:W-:Y:S02]  /*22650*/  IMAD.MOV.U32 R17, RZ, RZ, R13 ;  /* 0x000000ffff117224 */ /* 0x000fe400078e000d */
[----:B------:R-:W-:Y:S01]  /*22660*/  IMAD.MOV.U32 R18, RZ, RZ, R14 ;  /* 0x000000ffff127224 */ /* 0x000fe200078e000e */
[C-C-:B0-----:R-:W-:Y:S02]  /*22670*/  PRMT R12, R4.reuse, 0x6420, R5.reuse ;  /* 0x00006420040c7816 */ /* 0x141fe40000000005 */
[----:B------:R-:W-:-:S02]  /*22680*/  PRMT R13, R4, 0x7531, R5 ;  /* 0x00007531040d7816 */ /* 0x000fc40000000005 */
[C-C-:B------:R-:W-:Y:S02]  /*22690*/  PRMT R14, R6.reuse, 0x6420, R7.reuse ;  /* 0x00006420060e7816 */ /* 0x140fe40000000007 */
[----:B------:R-:W-:Y:S02]  /*226a0*/  PRMT R15, R6, 0x7531, R7 ;  /* 0x00007531060f7816 */ /* 0x000fe40000000007 */
[----:B------:R-:W0:Y:S04]  /*226b0*/  LDSM.16.MT88.4 R4, [R20+0x15400] ;  /* 0x015400001404783b */ /* 0x000e280000004200 */
[----:B------:R1:W-:Y:S01]  /*226c0*/  STSM.16.M88.4 [R19+0x4000], R12 ;  /* 0x0040000c13007844 */ /* 0x0003e20000000200 */
[C-C-:B0-----:R-:W-:Y:S02]  /*226d0*/  PRMT R8, R4.reuse, 0x6420, R5.reuse ;  /* 0x0000642004087816 */ /* 0x141fe40000000005 */
[----:B------:R-:W-:-:S02]  /*226e0*/  PRMT R9, R4, 0x7531, R5 ;  /* 0x0000753104097816 */ /* 0x000fc40000000005 */
[C-C-:B------:R-:W-:Y:S02]  /*226f0*/  PRMT R10, R6.reuse, 0x6420, R7.reuse ;  /* 0x00006420060a7816 */ /* 0x140fe40000000007 */
[----:B------:R-:W-:-:S05]  /*22700*/  PRMT R11, R6, 0x7531, R7 ;  /* 0x00007531060b7816 */ /* 0x000fca0000000007 */
[----:B------:R-:W-:Y:S04]  /*22710*/  STSM.16.M88.4 [R19+0x6000], R8 ;  /* 0x0060000813007844 */ /* 0x000fe80000000200 */
[----:B------:R-:W0:Y:S01]  /*22720*/  LDSM.16.MT88.4 R4, [R3+0x12400] ;  /* 0x012400000304783b */ /* 0x000e220000004200 */
[----:B-1----:R-:W-:Y:S01]  /*22730*/  IMAD.MOV.U32 R13, RZ, RZ, R16 ;  /* 0x000000ffff0d7224 */ /* 0x002fe200078e0010 */
[----:B------:R-:W-:Y:S01]  /*22740*/  MOV R15, R18 ;  /* 0x00000012000f7202 */ /* 0x000fe20000000f00 */
[----:B------:R-:W-:Y:S01]  /*22750*/  IMAD.MOV.U32 R14, RZ, RZ, R17 ;  /* 0x000000ffff0e7224 */ /* 0x000fe200078e0011 */
[C-C-:B0-----:R-:W-:Y:S02]  /*22760*/  PRMT R16, R4.reuse, 0x6420, R5.reuse ;  /* 0x0000642004107816 */ /* 0x141fe40000000005 */
[----:B------:R-:W-:-:S02]  /*22770*/  PRMT R17, R4, 0x7531, R5 ;  /* 0x0000753104117816 */ /* 0x000fc40000000005 */
[C-C-:B------:R-:W-:Y:S02]  /*22780*/  PRMT R18, R6.reuse, 0x6420, R7.reuse ;  /* 0x0000642006127816 */ /* 0x140fe40000000007 */
[----:B------:R-:W-:Y:S02]  /*22790*/  PRMT R19, R6, 0x7531, R7 ;  /* 0x0000753106137816 */ /* 0x000fe40000000007 */
[----:B------:R-:W0:Y:S01]  /*227a0*/  LDSM.16.MT88.4 R4, [R20+0x12400] ;  /* 0x012400001404783b */ /* 0x000e220000004200 */
[----:B------:R-:W-:-:S05]  /*227b0*/  IADD3 R12, R14, 0x400, R13 ;  /* 0x000004000e0c7810 */ /* 0x000fca0007ffe00d */
[----:B------:R1:W-:Y:S02]  /*227c0*/  STSM.16.M88.4 [R12], R16 ;  /* 0x000000100c007844 */ /* 0x0003e40000000200 */
[----:B-1----:R-:W-:Y:S01]  /*227d0*/  IMAD.MOV.U32 R18, RZ, RZ, R12 ;  /* 0x000000ffff127224 */ /* 0x002fe200078e000c */
[C-C-:B0-----:R-:W-:Y:S02]  /*227e0*/  PRMT R8, R4.reuse, 0x6420, R5.reuse ;  /* 0x0000642004087816 */ /* 0x141fe40000000005 */
        /* <DEDUP_REMOVED lines=10> */
[----:B------:R-:W0:Y:S04]  /*22890*/  LDSM.16.MT88.4 R4, [R20+0x16400] ;  /* 0x016400001404783b */ /* 0x000e280000004200 */
[----:B------:R1:W-:Y:S02]  /*228a0*/  STSM.16.M88.4 [R18+0x4000], R12 ;  /* 0x0040000c12007844 */ /* 0x0003e40000000200 */
[----:B-1----:R-:W-:Y:S02]  /*228b0*/  MOV R14, R18 ;  /* 0x00000012000e7202 */ /* 0x002fe40000000f00 */
[----:B0-----:R-:W-:-:S02]  /*228c0*/  PRMT R8, R4, 0x6420, R5 ;  /* 0x0000642004087816 */ /* 0x001fc40000000005 */
[----:B------:R-:W-:Y:S02]  /*228d0*/  PRMT R9, R4, 0x7531, R5 ;  /* 0x0000753104097816 */ /* 0x000fe40000000005 */
[C-C-:B------:R-:W-:Y:S02]  /*228e0*/  PRMT R10, R6.reuse, 0x6420, R7.reuse ;  /* 0x00006420060a7816 */ /* 0x140fe40000000007 */
[----:B------:R-:W-:-:S05]  /*228f0*/  PRMT R11, R6, 0x7531, R7 ;  /* 0x00007531060b7816 */ /* 0x000fca0000000007 */
[----:B------:R-:W-:Y:S04]  /*22900*/  STSM.16.M88.4 [R14+0x6000], R8 ;  /* 0x006000080e007844 */ /* 0x000fe80000000200 */
[----:B------:R-:W0:Y:S01]  /*22910*/  LDSM.16.MT88.4 R4, [R3+0x13400] ;  /* 0x013400000304783b */ /* 0x000e220000004200 */
[----:B------:R-:W-:-:S04]  /*22920*/  IMAD.MOV.U32 R15, RZ, RZ, R19 ;  /* 0x000000ffff0f7224 */ /* 0x000fc800078e0013 */
[----:B------:R-:W-:Y:S01]  /*22930*/  IMAD.IADD R12, R15, 0x1, R14 ;  /* 0x000000010f0c7824 */ /* 0x000fe200078e020e */
[C-C-:B0-----:R-:W-:Y:S02]  /*22940*/  PRMT R16, R4.reuse, 0x6420, R5.reuse ;  /* 0x0000642004107816 */ /* 0x141fe40000000005 */
[----:B------:R-:W-:Y:S02]  /*22950*/  PRMT R17, R4, 0x7531, R5 ;  /* 0x0000753104117816 */ /* 0x000fe40000000005 */
[C-C-:B------:R-:W-:Y:S02]  /*22960*/  PRMT R18, R6.reuse, 0x6420, R7.reuse ;  /* 0x0000642006127816 */ /* 0x140fe40000000007 */
[----:B------:R-:W-:Y:S02]  /*22970*/  PRMT R19, R6, 0x7531, R7 ;  /* 0x0000753106137816 */ /* 0x000fe40000000007 */
[----:B------:R-:W0:Y:S04]  /*22980*/  LDSM.16.MT88.4 R4, [R20+0x13400] ;  /* 0x013400001404783b */ /* 0x000e280000004200 */
[----:B------:R1:W-:Y:S02]  /*22990*/  STSM.16.M88.4 [R12], R16 ;  /* 0x000000100c007844 */ /* 0x0003e40000000200 */
[----:B-1----:R-:W-:-:S02]  /*229a0*/  MOV R19, R12 ;  /* 0x0000000c00137202 */ /* 0x002fc40000000f00 */
[C-C-:B0-----:R-:W-:Y:S02]  /*229b0*/  PRMT R8, R4.reuse, 0x6420, R5.reuse ;  /* 0x0000642004087816 */ /* 0x141fe40000000005 */
        /* <DEDUP_REMOVED lines=10> */
[----:B------:R1:W-:Y:S01]  /*22a60*/  STSM.16.M88.4 [R19+0x4000], R12 ;  /* 0x0040000c13007844 */ /* 0x0003e20000000200 */
[C-C-:B0-----:R-:W-:Y:S02]  /*22a70*/  PRMT R8, R4.reuse, 0x6420, R5.reuse ;  /* 0x0000642004087816 */ /* 0x141fe40000000005 */
        /* <DEDUP_REMOVED lines=9> */
[----:B0-----:R-:W0:Y:S01]  /*22b10*/  FENCE.VIEW.ASYNC.S ;  /* 0x00000000000073c6 */ /* 0x001e220000000000 */
[----:B------:R-:W-:Y:S05]  /*22b20*/  @!P0 BRA `(.L_x_559) ;  /* 0x0000000000048947 */ /* 0x000fea0003800000 */
[----:B------:R-:W-:Y:S01]  /*22b30*/  BPT.TRAP 0x1 ;  /* 0x000000040000795c */ /* 0x000fe20000300000 */
.L_x_559:
[----:B------:R-:W0:Y:S01]  /*22b40*/  LDL.LU R3, [R1+0x8] ;  /* 0x0000080001037983 */ /* 0x000e220000300800 */
[C---:B------:R-:W-:Y:S01]  /*22b50*/  ISETP.GT.AND P0, PT, R21.reuse, RZ, PT ;  /* 0x000000ff1500720c */ /* 0x040fe20003f04270 */
[----:B------:R-:W-:Y:S02]  /*22b60*/  VIADD R21, R21, 0xffffffff ;  /* 0xffffffff15157836 */ /* 0x000fe40000000000 */
[----:B------:R2:W5:Y:S04]  /*22b70*/  LDL R6, [R1+0x10] ;  /* 0x0000100001067983 */ /* 0x0005680000100800 */
[----:B------:R2:W5:Y:S01]  /*22b80*/  LDL R7, [R1+0x1c] ;  /* 0x00001c0001077983 */ /* 0x0005620000100800 */
[----:B0-----:R0:W-:Y:S02]  /*22b90*/  SYNCS.ARRIVE.TRANS64.A1T0 RZ, [R3+URZ+0x38850], RZ ;  /* 0x038850ff03ff79a7 */ /* 0x0011e4000810003f */
[----:B0-----:R-:W-:-:S05]  /*22ba0*/  @!P1 VIADD R3, R3, 0x38880 ;  /* 0x0003888003039836 */ /* 0x001fca0000000000 */
[----:B------:R-:W-:Y:S01]  /*22bb0*/  @!P1 PRMT R3, RZ, 0x654, R3 ;  /* 0x00000654ff039816 */ /* 0x000fe20000000003 */
[----:B------:R-:W-:Y:S06]  /*22bc0*/  BAR.SYNC.DEFER_BLOCKING 0x2, 0x80 ;  /* 0x0082000000007b1d */ /* 0x000fec0000010000 */
[----:B------:R2:W-:Y:S01]  /*22bd0*/  @!P1 SYNCS.ARRIVE.TRANS64.RED.A1T0 RZ, [R3+URZ], RZ ;  /* 0x000000ff03ff99a7 */ /* 0x0005e2000810043f */
[----:B------:R-:W-:Y:S05]  /*22be0*/  @P0 BRA `(.L_x_560) ;  /* 0xffffffec000c0947 */ /* 0x000fea000383ffff */
.L_x_538:
[----:B------:R-:W-:Y:S04]  /*22bf0*/  BSSY B0, `(.L_x_561) ;  /* 0x000000f000007945 */ /* 0x000fe80003800000 */
[----:B------:R-:W-:Y:S05]  /*22c00*/  @P1 BRA `(.L_x_562) ;  /* 0x0000000000341947 */ /* 0x000fea0003800000 */
[----:B------:R-:W3:Y:S01]  /*22c10*/  S2R R5, SR_LANEID ;  /* 0x0000000000057919 */ /* 0x000ee20000000000 */
[----:B------:R-:W-:Y:S01]  /*22c20*/  VOTEU.ANY UR4, UPT, PT ;  /* 0x0000000000047886 */ /* 0x000fe200038e0100 */
[----:B-12---:R-:W1:Y:S01]  /*22c30*/  LDC.64 R2, c[0x0][0xc38] ;  /* 0x00030e00ff027b82 */ /* 0x006e620000000a00 */
[----:B------:R-:W3:Y:S02]  /*22c40*/  FLO.U32 R0, UR4 ;  /* 0x0000000400007d00 */ /* 0x000ee400080e0000 */
[----:B---3--:R-:W-:-:S06]  /*22c50*/  ISETP.EQ.U32.AND P0, PT, R0, R5, PT ;  /* 0x000000050000720c */ /* 0x008fcc0003f02070 */
[----:B------:R-:W1:Y:S07]  /*22c60*/  POPC R5, UR4 ;  /* 0x0000000400057d09 */ /* 0x000e6e0008000000 */
[----:B-1----:R-:W2:Y:S01]  /*22c70*/  @P0 ATOMG.E.ADD.STRONG.GPU PT, R3, desc[UR42][R2.64], R5 ;  /* 0x00000005020309a8 */ /* 0x002ea200081ee1ea */
[----:B------:R-:W1:Y:S02]  /*22c80*/  S2R R4, SR_LTMASK ;  /* 0x0000000000047919 */ /* 0x000e640000003900 */
[----:B-1----:R-:W-:-:S04]  /*22c90*/  LOP3.LUT R4, R4, UR4, RZ, 0xc0, !PT ;  /* 0x0000000404047c12 */ /* 0x002fc8000f8ec0ff */
[----:B-----5:R-:W1:Y:S01]  /*22ca0*/  POPC R7, R4 ;  /* 0x0000000400077309 */ /* 0x020e620000000000 */
[----:B--2---:R-:W1:Y:S02]  /*22cb0*/  SHFL.IDX PT, R0, R3, R0, 0x1f ;  /* 0x00001f0003007589 */ /* 0x004e6400000e0000 */
[----:B-1----:R-:W-:-:S05]  /*22cc0*/  IADD3 R0, R0, UR37, R7 ;  /* 0x0000002500007c10 */ /* 0x002fca000fffe007 */
[----:B------:R3:W-:Y:S02]  /*22cd0*/  STL [R1], R0 ;  /* 0x0000000001007387 */ /* 0x0007e40000100800 */
.L_x_562:
[----:B------:R-:W-:Y:S05]  /*22ce0*/  BSYNC B0 ;  /* 0x0000000000007941 */ /* 0x000fea0003800000 */
.L_x_561:
[----:B------:R-:W-:-:S06]  /*22cf0*/  UISETP.NE.AND UP0, UPT, UR36, 0x3, UPT ;  /* 0x000000032400788c */ /* 0x000fcc000bf05270 */
[----:B------:R-:W-:-:S13]  /*22d00*/  PLOP3.LUT P0, PT, PT, PT, UP0, 0x80, 0x0 ;  /* 0x000000000000781c */ /* 0x000fda0003f0f008 */
[----:B------:R-:W-:Y:S05]  /*22d10*/  @!P0 BRA `(.L_x_563) ;  /* 0x0000000000048947 */ /* 0x000fea0003800000 */
[----:B------:R-:W-:Y:S01]  /*22d20*/  BPT.TRAP 0x1 ;  /* 0x000000040000795c */ /* 0x000fe20000300000 */
.L_x_563:
[----:B---3--:R-:W3:Y:S04]  /*22d30*/  LDL R0, [R1+0x1c] ;  /* 0x00001c0001007983 */ /* 0x008ee80000100800 */
[----:B------:R-:W4:Y:S01]  /*22d40*/  LDL R2, [R1+0x10] ;  /* 0x0000100001027983 */ /* 0x000f220000100800 */
[----:B-1----:R-:W1:Y:S01]  /*22d50*/  S2R R4, SR_CgaCtaId ;  /* 0x0000000000047919 */ /* 0x002e620000008800 */
[----:B--2---:R-:W-:-:S04]  /*22d60*/  MOV R3, 0x400 ;  /* 0x0000040000037802 */ /* 0x004fc80000000f00 */
[----:B-1----:R-:W-:Y:S01]  /*22d70*/  LEA R3, R4, R3, 0x18 ;  /* 0x0000000304037211 */ /* 0x002fe200078ec0ff */
[----:B------:R-:W-:Y:S01]  /*22d80*/  BSSY B0, `(.L_x_564) ;  /* 0x0000008000007945 */ /* 0x000fe20003800000 */
[----:B---3--:R-:W-:-:S04]  /*22d90*/  LOP3.LUT R0, R0, 0x1, RZ, 0x3c, !PT ;  /* 0x0000000100007812 */ /* 0x008fc800078e3cff */
[----:B------:R-:W-:Y:S02]  /*22da0*/  SHF.L.U32 R0, R0, 0x1f, RZ ;  /* 0x0000001f00007819 */ /* 0x000fe400000006ff */
[----:B----4-:R-:W-:-:S04]  /*22db0*/  LEA R21, R2, R3, 0x3 ;  /* 0x0000000302157211 */ /* 0x010fc800078e18ff */
[----:B------:R-:W1:Y:S01]  /*22dc0*/  SYNCS.PHASECHK.TRANS64.TRYWAIT P0, [R21+URZ+0x38870], R0 ;  /* 0x03887000150075a7 */ /* 0x000e62000800017f */
[----:B------:R-:W-:-:S05]  /*22dd0*/  IMAD.U32 R2, RZ, RZ, UR38 ;  /* 0x00000026ff027e24 */ /* 0x000fca000f8e00ff */
[----:B------:R-:W-:Y:S01]  /*22de0*/  ISETP.NE.AND P2, PT, R2, 0x3, PT ;  /* 0x000000030200780c */ /* 0x000fe20003f45270 */
[----:B-1----:R-:W-:-:S12]  /*22df0*/  @!P0 BRA `(.L_x_565) ;  /* 0x0000004800108947 */ /* 0x002fd80003800000 */
.L_x_718:
[----:B------:R-:W-:Y:S05]  /*22e00*/  BSYNC B0 ;  /* 0x0000000000007941 */ /* 0x000fea0003800000 */
.L_x_564:
[----:B------:R-:W-:Y:S05]  /*22e10*/  @!P2 BRA `(.L_x_566) ;  /* 0x000000000004a947 */ /* 0x000fea0003800000 */
[----:B------:R-:W-:Y:S01]  /*22e20*/  BPT.TRAP 0x1 ;  /* 0x000000040000795c */ /* 0x000fe20000300000 */
.L_x_566:
[----:B-1----:R-:W2:Y:S02]  /*22e30*/  LDL R0, [R1+0x1c] ;  /* 0x00001c0001007983 */ /* 0x002ea40000100800 */
[----:B--2---:R-:W-:-:S04]  /*22e40*/  SHF.L.U32 R0, R0, 0x1f, RZ ;  /* 0x0000001f00007819 */ /* 0x004fc800000006ff */
[----:B------:R-:W1:Y:S02]  /*22e50*/  SYNCS.PHASECHK.TRANS64.TRYWAIT P0, [R21+URZ+0x38860], R0 ;  /* 0x03886000150075a7 */ /* 0x000e64000800017f */
[----:B-1----:R-:W-:Y:S05]  /*22e60*/  @!P0 BRA `(.L_x_567) ;  /* 0x0000004800088947 */ /* 0x002fea0003800000 */
.L_x_719:
[----:B------:R-:W2:Y:S04]  /*22e70*/  LDL R2, [R1+0x10] ;  /* 0x0000100001027983 */ /* 0x000ea80000100800 */
[----:B------:R-:W1:Y:S04]  /*22e80*/  LDL R4, [R1+0x3c] ;  /* 0x00003c0001047983 */ /* 0x000e680000100800 */
[----:B------:R-:W3:Y:S01]  /*22e90*/  LDL R3, [R1+0x38] ;  /* 0x0000380001037983 */ /* 0x000ee20000100800 */
[----:B------:R-:W-:-:S03]  /*22ea0*/  MOV R8, 0x400 ;  /* 0x0000040000087802 */ /* 0x000fc60000000f00 */
[----:B------:R-:W4:Y:S01]  /*22eb0*/  LDL R16, [R1+0x2c] ;  /* 0x00002c0001107983 */ /* 0x000f220000100800 */
[----:B------:R-:W0:Y:S01]  /*22ec0*/  S2R R9, SR_CgaCtaId ;  /* 0x0000000000097919 */ /* 0x000e220000008800 */
[----:B------:R-:W-:Y:S05]  /*22ed0*/  WARPSYNC.ALL ;  /* 0x0000000000007948 */ /* 0x000fea0003800000 */
[----:B0-----:R-:W-:Y:S01]  /*22ee0*/  LEA R8, R9, R8, 0x18 ;  /* 0x0000000809087211 */ /* 0x001fe200078ec0ff */
[----:B--2---:R-:W-:-:S05]  /*22ef0*/  IMAD.SHL.U32 R2, R2, 0x8000, RZ ;  /* 0x0000800002027824 */ /* 0x004fca00078e00ff */
[----:B-1----:R-:W-:-:S04]  /*22f00*/  LOP3.LUT R0, R2, R4, RZ, 0xfc, !PT ;  /* 0x0000000402007212 */ /* 0x002fc800078efcff */
[----:B------:R-:W-:-:S05]  /*22f10*/  IADD3 R0, R8, R0, RZ ;  /* 0x0000000008007210 */ /* 0x000fca0007ffe0ff */
[----:B-----5:R-:W0:Y:S01]  /*22f20*/  LDSM.16.MT88.4 R4, [R0+0x10400] ;  /* 0x010400000004783b */ /* 0x020e220000004200 */
[----:B---3--:R-:W-:Y:S01]  /*22f30*/  LOP3.LUT R3, R2, R3, RZ, 0xfc, !PT ;  /* 0x0000000302037212 */ /* 0x008fe200078efcff */
[----:B----4-:R-:W-:-:S04]  /*22f40*/  IMAD.IADD R2, R16, 0x1, R0 ;  /* 0x0000000110027824 */ /* 0x010fc800078e0200 */
[----:B------:R-:W-:Y:S01]  /*22f50*/  IMAD.IADD R3, R8, 0x1, R3 ;  /* 0x0000000108037824 */ /* 0x000fe200078e0203 */
[C-C-:B0-----:R-:W-:Y:S02]  /*22f60*/  PRMT R8, R4.reuse, 0x6420, R5.reuse ;  /* 0x0000642004087816 */ /* 0x141fe40000000005 */
[----:B------:R-:W-:Y:S02]  /*22f70*/  PRMT R9, R4, 0x7531, R5 ;  /* 0x0000753104097816 */ /* 0x000fe40000000005 */
[C-C-:B------:R-:W-:Y:S02]  /*22f80*/  PRMT R10, R6.reuse, 0x6420, R7.reuse ;  /* 0x00006420060a7816 */ /* 0x140fe40000000007 */
[----:B------:R-:W-:Y:S02]  /*22f90*/  PRMT R11, R6, 0x7531, R7 ;  /* 0x00007531060b7816 */ /* 0x000fe40000000007 */
[----:B------:R-:W0:Y:S04]  /*22fa0*/  LDSM.16.MT88.4 R4, [R2+0x10400] ;  /* 0x010400000204783b */ /* 0x000e280000004200 */
[----:B------:R0:W-:Y:S02]  /*22fb0*/  STSM.16.M88.4 [R3+0x400], R8 ;  /* 0x0004000803007844 */ /* 0x0001e40000000200 */
[----:B0-----:R-:W-:-:S02]  /*22fc0*/  PRMT R8, R4, 0x6420, R5 ;  /* 0x0000642004087816 */ /* 0x001fc40000000005 */
        /* <DEDUP_REMOVED lines=12> */
[----:B0-----:R-:W-:-:S02]  /*23090*/  PRMT R8, R4, 0x6420, R5 ;  /* 0x0000642004087816 */ /* 0x001fc40000000005 */
[----:B------:R-:W-:Y:S02]  /*230a0*/  PRMT R9, R4, 0x7531, R5 ;  /* 0x0000753104097816 */ /* 0x000fe40000000005 */
[C-C-:B------:R-:W-:Y:S02]  /*230b0*/  PRMT R10, R6.reuse, 0x6420, R7.reuse ;  /* 0x00006420060a7816 */ /* 0x140fe40000000007 */
[----:B------:R-:W-:-:S05]  /*230c0*/  PRMT R11, R6, 0x7531, R7 ;  /* 0x00007531060b7816 */ /* 0x000fca0000000007 */
[----:B------:R-:W-:Y:S04]  /*230d0*/  STSM.16.M88.4 [R3+0x6400], R8 ;  /* 0x0064000803007844 */ /* 0x000fe80000000200 */
[----:B------:R-:W0:Y:S01]  /*230e0*/  LDSM.16.MT88.4 R4, [R0+0x11400] ;  /* 0x011400000004783b */ /* 0x000e220000004200 */
[----:B------:R-:W-:Y:S02]  /*230f0*/  MOV R14, R16 ;  /* 0x00000010000e7202 */ /* 0x000fe40000000f00 */
        /* <DEDUP_REMOVED lines=10> */
[----:B------:R0:W-:Y:S04]  /*231a0*/  STSM.16.M88.4 [R20], R16 ;  /* 0x0000001014007844 */ /* 0x0001e80000000200 */
[----:B------:R-:W-:Y:S04]  /*231b0*/  STSM.16.M88.4 [R20+0x2000], R8 ;  /* 0x0020000814007844 */ /* 0x000fe80000000200 */
[----:B------:R-:W1:Y:S01]  /*231c0*/  LDSM.16.MT88.4 R4, [R0+0x15400] ;  /* 0x015400000004783b */ /* 0x000e620000004200 */
[----:B0-----:R-:W-:Y:S02]  /*231d0*/  IMAD.MOV.U32 R18, RZ, RZ, R14 ;  /* 0x000000ffff127224 */ /* 0x001fe400078e000e */
[----:B------:R-:W-:Y:S01]  /*231e0*/  IMAD.MOV.U32 R19, RZ, RZ, R15 ;  /* 0x000000ffff137224 */ /* 0x000fe200078e000f */
[----:B-1----:R-:W-:-:S02]  /*231f0*/  PRMT R12, R4, 0x6420, R5 ;  /* 0x00006420040c7816 */ /* 0x002fc40000000005 */
[----:B------:R-:W-:Y:S02]  /*23200*/  PRMT R13, R4, 0x7531, R5 ;  /* 0x00007531040d7816 */ /* 0x000fe40000000005 */
[C-C-:B------:R-:W-:Y:S02]  /*23210*/  PRMT R14, R6.reuse, 0x6420, R7.reuse ;  /* 0x00006420060e7816 */ /* 0x140fe40000000007 */
[----:B------:R-:W-:Y:S02]  /*23220*/  PRMT R15, R6, 0x7531, R7 ;  /* 0x00007531060f7816 */ /* 0x000fe40000000007 */
[----:B------:R-:W0:Y:S04]  /*23230*/  LDSM.16.MT88.4 R4, [R2+0x15400] ;  /* 0x015400000204783b */ /* 0x000e280000004200 */
[----:B------:R1:W-:Y:S01]  /*23240*/  STSM.16.M88.4 [R20+0x4000], R12 ;  /* 0x0040000c14007844 */ /* 0x0003e20000000200 */
[----:B0-----:R-:W-:-:S02]  /*23250*/  PRMT R8, R4, 0x6420, R5 ;  /* 0x0000642004087816 */ /* 0x001fc40000000005 */
[----:B------:R-:W-:Y:S02]  /*23260*/  PRMT R9, R4, 0x7531, R5 ;  /* 0x0000753104097816 */ /* 0x000fe40000000005 */
[C-C-:B------:R-:W-:Y:S02]  /*23270*/  PRMT R10, R6.reuse, 0x6420, R7.reuse ;  /* 0x00006420060a7816 */ /* 0x140fe40000000007 */
[----:B------:R-:W-:-:S05]  /*23280*/  PRMT R11, R6, 0x7531, R7 ;  /* 0x00007531060b7816 */ /* 0x000fca0000000007 */
[----:B------:R-:W-:Y:S04]  /*23290*/  STSM.16.M88.4 [R20+0x6000], R8 ;  /* 0x0060000814007844 */ /* 0x000fe80000000200 */
[----:B------:R-:W0:Y:S01]  /*232a0*/  LDSM.16.MT88.4 R4, [R0+0x12400] ;  /* 0x012400000004783b */ /* 0x000e220000004200 */
[----:B-1----:R-:W-:Y:S01]  /*232b0*/  MOV R14, R18 ;  /* 0x00000012000e7202 */ /* 0x002fe20000000f00 */
[----:B------:R-:W-:Y:S01]  /*232c0*/  IMAD.MOV.U32 R15, RZ, RZ, R19 ;  /* 0x000000ffff0f7224 */ /* 0x000fe200078e0013 */
[C-C-:B0-----:R-:W-:Y:S02]  /*232d0*/  PRMT R16, R4.reuse, 0x6420, R5.reuse ;  /* 0x0000642004107816 */ /* 0x141fe40000000005 */
[----:B------:R-:W-:Y:S02]  /*232e0*/  PRMT R17, R4, 0x7531, R5 ;  /* 0x0000753104117816 */ /* 0x000fe40000000005 */
[----:B------:R-:W-:-:S02]  /*232f0*/  PRMT R18, R6, 0x6420, R7 ;  /* 0x0000642006127816 */ /* 0x000fc40000000007 */
[----:B------:R-:W-:Y:S02]  /*23300*/  PRMT R19, R6, 0x7531, R7 ;  /* 0x0000753106137816 */ /* 0x000fe40000000007 */
[----:B------:R-:W0:Y:S01]  /*23310*/  LDSM.16.MT88.4 R4, [R2+0x12400] ;  /* 0x012400000204783b */ /* 0x000e220000004200 */
[----:B------:R-:W-:-:S05]  /*23320*/  IADD3 R3, R14, 0x400, R3 ;  /* 0x000004000e037810 */ /* 0x000fca0007ffe003 */
[----:B------:R1:W-:Y:S01]  /*23330*/  STSM.16.M88.4 [R3], R16 ;  /* 0x0000001003007844 */ /* 0x0003e20000000200 */
[C-C-:B0-----:R-:W-:Y:S02]  /*23340*/  PRMT R8, R4.reuse, 0x6420, R5.reuse ;  /* 0x0000642004087816 */ /* 0x141fe40000000005 */
[----:B------:R-:W-:Y:S02]  /*23350*/  PRMT R9, R4, 0x7531, R5 ;  /* 0x0000753104097816 */ /* 0x000fe40000000005 */
[C-C-:B------:R-:W-:Y:S02]  /*23360*/  PRMT R10, R6.reuse, 0x6420, R7.reuse ;  /* 0x00006420060a7816 */ /* 0x140fe40000000007 */
[----:B------:R-:W-:-:S05]  /*23370*/  PRMT R11, R6, 0x7531, R7 ;  /* 0x00007531060b7816 */ /* 0x000fca0000000007 */
[----:B------:R-:W-:Y:S04]  /*23380*/  STSM.16.M88.4 [R3+0x2000], R8 ;  /* 0x0020000803007844 */ /* 0x000fe80000000200 */
[----:B------:R-:W0:Y:S01]  /*23390*/  LDSM.16.MT88.4 R4, [R0+0x16400] ;  /* 0x016400000004783b */ /* 0x000e220000004200 */
[----:B-1----:R-:W-:Y:S01]  /*233a0*/  IMAD.MOV.U32 R19, RZ, RZ, R15 ;  /* 0x000000ffff137224 */ /* 0x002fe200078e000f */
        /* <DEDUP_REMOVED lines=10> */
[----:B------:R-:W-:Y:S04]  /*23450*/  STSM.16.M88.4 [R3+0x6000], R8 ;  /* 0x0060000803007844 */ /* 0x000fe80000000200 */
[----:B------:R-:W0:Y:S01]  /*23460*/  LDSM.16.MT88.4 R4, [R0+0x13400] ;  /* 0x013400000004783b */ /* 0x000e220000004200 */
[----:B-1----:R-:W-:Y:S02]  /*23470*/  MOV R15, R19 ;  /* 0x00000013000f7202 */ /* 0x002fe40000000f00 */
[C-C-:B0-----:R-:W-:Y:S02]  /*23480*/  PRMT R16, R4.reuse, 0x6420, R5.reuse ;  /* 0x0000642004107816 */ /* 0x141fe40000000005 */
[----:B------:R-:W-:Y:S02]  /*23490*/  PRMT R17, R4, 0x7531, R5 ;  /* 0x0000753104117816 */ /* 0x000fe40000000005 */
[----:B------:R-:W-:-:S02]  /*234a0*/  PRMT R18, R6, 0x6420, R7 ;  /* 0x0000642006127816 */ /* 0x000fc40000000007 */
[----:B------:R-:W-:Y:S02]  /*234b0*/  PRMT R19, R6, 0x7531, R7 ;  /* 0x0000753106137816 */ /* 0x000fe40000000007 */
[----:B------:R-:W0:Y:S01]  /*234c0*/  LDSM.16.MT88.4 R4, [R2+0x13400] ;  /* 0x013400000204783b */ /* 0x000e220000004200 */
[----:B------:R-:W-:-:S05]  /*234d0*/  IMAD.IADD R3, R15, 0x1, R3 ;  /* 0x000000010f037824 */ /* 0x000fca00078e0203 */
[----:B------:R-:W-:Y:S01]  /*234e0*/  STSM.16.M88.4 [R3], R16 ;  /* 0x0000001003007844 */ /* 0x000fe20000000200 */
        /* <DEDUP_REMOVED lines=25> */
.L_x_568:
[----:B------:R-:W2:Y:S01]  /*23680*/  LDL.LU R2, [R1+0x10] ;  /* 0x0000100001027983 */ /* 0x000ea20000300800 */
[----:B0-----:R-:W-:Y:S03]  /*23690*/  SYNCS.ARRIVE.TRANS64.A1T0 RZ, [R21+URZ+0x38850], RZ ;  /* 0x038850ff15ff79a7 */ /* 0x001fe6000810003f */
[----:B-1----:R-:W3:Y:S01]  /*236a0*/  LDL.LU R3, [R1+0x1c] ;  /* 0x00001c0001037983 */ /* 0x002ee20000300800 */
[----:B------:R-:W-:-:S05]  /*236b0*/  @!P1 VIADD R0, R21, 0x38880 ;  /* 0x0003888015009836 */ /* 0x000fca0000000000 */
[----:B------:R-:W-:Y:S01]  /*236c0*/  @!P1 PRMT R0, RZ, 0x654, R0 ;  /* 0x00000654ff009816 */ /* 0x000fe20000000000 */
[----:B------:R-:W-:Y:S06]  /*236d0*/  BAR.SYNC.DEFER_BLOCKING 0x2, 0x80 ;  /* 0x0082000000007b1d */ /* 0x000fec0000010000 */
[----:B------:R2:W-:Y:S02]  /*236e0*/  @!P1 SYNCS.ARRIVE.TRANS64.RED.A1T0 RZ, [R0+URZ], RZ ;  /* 0x000000ff00ff99a7 */ /* 0x0005e4000810043f */
[----:B--2---:R-:W-:-:S04]  /*236f0*/  IADD3 R0, R2, 0x1, RZ ;  /* 0x0000000102007810 */ /* 0x004fc80007ffe0ff */
[----:B------:R-:W-:-:S04]  /*23700*/  ISETP.NE.AND P0, PT, R0, 0x2, PT ;  /* 0x000000020000780c */ /* 0x000fc80003f05270 */
[----:B------:R-:W-:Y:S02]  /*23710*/  SEL R2, RZ, 0x1, P0 ;  /* 0x00000001ff027807 */ /* 0x000fe40000000000 */
[----:B------:R-:W-:Y:S02]  /*23720*/  SEL R0, R0, RZ, P0 ;  /* 0x000000ff00007207 */ /* 0x000fe40000000000 */
[----:B---3--:R-:W-:-:S03]  /*23730*/  LOP3.LUT R3, R3, R2, RZ, 0x3c, !PT ;  /* 0x0000000203037212 */ /* 0x008fc600078e3cff */
[----:B------:R1:W-:Y:S04]  /*23740*/  STL [R1+0x10], R0 ;  /* 0x0000100001007387 */ /* 0x0003e80000100800 */
[----:B------:R1:W-:Y:S02]  /*23750*/  STL [R1+0x1c], R3 ;  /* 0x00001c0301007387 */ /* 0x0003e40000100800 */
.L_x_520:
[----:B------:R-:W-:Y:S05]  /*23760*/  BSYNC B6 ;  /* 0x0000000000067941 */ /* 0x000fea0003800000 */
.L_x_518:
[----:B01----:R-:W2:Y:S02]  /*23770*/  LDL R0, [R1+0x48] ;  /* 0x0000480001007983 */ /* 0x003ea40000100800 */
[----:B--2---:R-:W-:-:S13]  /*23780*/  LOP3.LUT P0, RZ, R0, 0x2, RZ, 0xc0, !PT ;  /* 0x0000000200ff7812 */ /* 0x004fda000780c0ff */
[----:B------:R-:W-:Y:S05]  /*23790*/  @!P0 BRA `(.L_x_569) ;  /* 0x0000000000288947 */ /* 0x000fea0003800000 */
[----:B------:R-:W-:Y:S05]  /*237a0*/  WARPSYNC.ALL ;  /* 0x0000000000007948 */ /* 0x000fea0003800000 */
[----:B------:R-:W0:Y:S08]  /*237b0*/  S2UR UR5, SR_CgaCtaId ;  /* 0x00000000000579c3 */ /* 0x000e300000008800 */
[----:B------:R-:W-:Y:S06]  /*237c0*/  BAR.SYNC.DEFER_BLOCKING 0x5, 0x180 ;  /* 0x0146000000007b1d */ /* 0x000fec0000010000 */
[----:B------:R-:W-:-:S02]  /*237d0*/  UMOV UR4, 0x400 ;  /* 0x0000040000047882 */ /* 0x000fc40000000000 */
[----:B0-----:R-:W-:-:S09]  /*237e0*/  ULEA UR4, UR5, UR4, 0x18 ;  /* 0x0000000405047291 */ /* 0x001fd2000f8ec03f */
[----:B------:R-:W0:Y:S04]  /*237f0*/  LDS.128 R4, [UR4+0x388d0] ;  /* 0x0388d004ff047984 */ /* 0x000e280008000c00 */
[----:B0-----:R0:W-:Y:S04]  /*23800*/  STL.64 [R1], R4 ;  /* 0x0000000401007387 */ /* 0x0011e80000100a00 */
[----:B------:R0:W-:Y:S01]  /*23810*/  STL.64 [R1+0x8], R6 ;  /* 0x0000080601007387 */ /* 0x0001e20000100a00 */
[----:B------:R-:W-:Y:S06]  /*23820*/  BAR.ARV 0x4, 0x180 ;  /* 0x0106000000007b1d */ /* 0x000fec0000002000 */
[----:B------:R-:W-:Y:S05]  /*23830*/  BRA `(.L_x_570) ;  /* 0x0000000800847947 */ /* 0x000fea0003800000 */
.L_x_569:
[----:B------:R-:W0:Y:S01]  /*23840*/  S2R R0, SR_TID.X ;  /* 0x0000000000007919 */ /* 0x000e220000002100 */
[----:B------:R-:W-:Y:S01]  /*23850*/  UMOV UR4, 0xffffffff ;  /* 0xffffffff00047882 */ /* 0x000fe20000000000 */
[----:B0-----:R-:W-:-:S04]  /*23860*/  LOP3.LUT R7, R0, 0x1f, RZ, 0xc0, !PT ;  /* 0x0000001f00077812 */ /* 0x001fc800078ec0ff */
[----:B------:R-:W-:Y:S01]  /*23870*/  ISETP.NE.AND P0, PT, R7, 0x1f, PT ;  /* 0x0000001f0700780c */ /* 0x000fe20003f05270 */
[----:B------:R-:W-:-:S12]  /*23880*/  BRA.DIV UR4, `(.L_x_571) ;  /* 0x0000003e04947947 */ /* 0x000fd8000b800000 */
[----:B------:R-:W2:Y:S01]  /*23890*/  LDL.LU R6, [R1] ;  /* 0x0000000001067983 */ /* 0x000ea20000300800 */
[----:B------:R-:W-:-:S03]  /*238a0*/  ULDC UR4, c[0x0][0xc14] ;  /* 0x0003050000047ab9 */ /* 0x000fc60000000800 */
[----:B------:R-:W3:Y:S02]  /*238b0*/  LDL R5, [R1+0xc] ;  /* 0x00000c0001057983 */ /* 0x000ee40000100800 */
[----:B---3--:R-:W-:-:S05]  /*238c0*/  IMAD.IADD R5, R5, 0x1, R7 ;  /* 0x0000000105057824 */ /* 0x008fca00078e0207 */
[----:B------:R-:W-:-:S13]  /*238d0*/  ISETP.GE.OR P1, PT, R5, UR4, !P0 ;  /* 0x0000000405007c0c */ /* 0x000fda000c726670 */
[----:B------:R-:W0:Y:S02]  /*238e0*/  @!P1 LDC.64 R2, c[0x0][0xc58] ;  /* 0x00031600ff029b82 */ /* 0x000e240000000a00 */
[----:B0-----:R-:W-:-:S06]  /*238f0*/  @!P1 IMAD.WIDE R2, R5, 0x4, R2 ;  /* 0x0000000405029825 */ /* 0x001fcc00078e0202 */
[----:B------:R0:W3:Y:S01]  /*23900*/  @!P1 LDG.E R2, desc[UR42][R2.64] ;  /* 0x0000002a02029981 */ /* 0x0000e2000c1e1900 */
[C---:B------:R-:W-:Y:S02]  /*23910*/  ISETP.GE.U32.AND P2, PT, R7.reuse, 0x2, PT ;  /* 0x000000020700780c */ /* 0x040fe40003f46070 */
[C---:B------:R-:W-:Y:S01]  /*23920*/  ISETP.GE.U32.AND P3, PT, R7.reuse, 0x4, PT ;  /* 0x000000040700780c */ /* 0x040fe20003f66070 */
[----:B--2---:R-:W-:Y:S01]  /*23930*/  SHFL.IDX PT, R0, R6, RZ, 0x1f ;  /* 0x00001fff06007589 */ /* 0x004fe200000e0000 */
[C---:B------:R-:W-:Y:S02]  /*23940*/  ISETP.GE.U32.AND P4, PT, R7.reuse, 0x8, PT ;  /* 0x000000080700780c */ /* 0x040fe40003f86070 */
[----:B------:R-:W-:Y:S01]  /*23950*/  ISETP.GE.U32.AND P5, PT, R7, 0x10, PT ;  /* 0x000000100700780c */ /* 0x000fe20003fa6070 */
[----:B------:R-:W-:Y:S01]  /*23960*/  SHFL.IDX PT, R4, R6, 0x1, 0x1f ;  /* 0x00201f0006047f89 */ /* 0x000fe200000e0000 */
[----:B0-----:R-:W-:Y:S01]  /*23970*/  IMAD.MOV.U32 R3, RZ, RZ, RZ ;  /* 0x000000ffff037224 */ /* 0x001fe200078e00ff */
[----:B---3--:R-:W-:-:S02]  /*23980*/  @!P1 MOV R3, R2 ;  /* 0x0000000200039202 */ /* 0x008fc40000000f00 */
[----:B------:R-:W-:-:S03]  /*23990*/  ISETP.NE.AND P1, PT, R7, RZ, PT ;  /* 0x000000ff0700720c */ /* 0x000fc60003f25270 */
[----:B------:R-:W0:Y:S02]  /*239a0*/  SHFL.UP PT, R14, R3, 0x1, RZ ;  /* 0x04200000030e7989 */ /* 0x000e2400000e00ff */
        /* <DEDUP_REMOVED lines=14> */
[----:B------:R0:W1:Y:S02]  /*23a90*/  SHFL.IDX PT, R14, R2, 0x1f, 0x1f ;  /* 0x03e01f00020e7f89 */ /* 0x00006400000e0000 */
.L_x_729:
[----:B------:R-:W-:Y:S02]  /*23aa0*/  ULDC UR4, c[0x0][0xc10] ;  /* 0x0003040000047ab9 */ /* 0x000fe40000000800 */
[----:B------:R-:W-:-:S05]  /*23ab0*/  MOV R7, UR4 ;  /* 0x0000000400077c02 */ /* 0x000fca0008000f00 */
[----:B-1----:R-:W-:-:S04]  /*23ac0*/  IMAD R8, R14, R7, RZ ;  /* 0x000000070e087224 */ /* 0x002fc800078e02ff */
[----:B------:R-:W-:-:S05]  /*23ad0*/  IMAD.IADD R4, R4, 0x1, R8 ;  /* 0x0000000104047824 */ /* 0x000fca00078e0208 */
[----:B------:R-:W-:-:S13]  /*23ae0*/  ISETP.GT.AND P6, PT, R4, R0, PT ;  /* 0x000000000400720c */ /* 0x000fda0003fc4270 */
[----:B------:R-:W-:Y:S05]  /*23af0*/  @P6 BRA `(.L_x_572) ;  /* 0x0000000000a46947 */ /* 0x000fea0003800000 */
.L_x_577:
[----:B0-----:R-:W2:Y:S01]  /*23b00*/  LDL.LU R2, [R1+0xc] ;  /* 0x00000c0001027983 */ /* 0x001ea20000300800 */
[----:B------:R-:W0:Y:S01]  /*23b10*/  LDC R5, c[0x0][0xc14] ;  /* 0x00030500ff057b82 */ /* 0x000e220000000800 */
[----:B--2---:R-:W-:-:S05]  /*23b20*/  VIADD R2, R2, 0x1f ;  /* 0x0000001f02027836 */ /* 0x004fca0000000000 */
[----:B0-----:R-:W-:-:S13]  /*23b30*/  ISETP.GE.AND P6, PT, R2, R5, PT ;  /* 0x000000050200720c */ /* 0x001fda0003fc6270 */
[----:B------:R-:W-:Y:S05]  /*23b40*/  @P6 BRA `(.L_x_573) ;  /* 0x0000000400586947 */ /* 0x000fea0003800000 */
[----:B------:R-:W0:Y:S01]  /*23b50*/  S2R R3, SR_TID.X ;  /* 0x0000000000037919 */ /* 0x000e220000002100 */
[----:B------:R-:W-:Y:S01]  /*23b60*/  BSSY B0, `(.L_x_574) ;  /* 0x000000a000007945 */ /* 0x000fe20003800000 */
[----:B------:R1:W-:Y:S01]  /*23b70*/  STL [R1+0xc], R2 ;  /* 0x00000c0201007387 */ /* 0x0003e20000100800 */
[----:B0-----:R-:W-:-:S04]  /*23b80*/  LOP3.LUT R3, R3, 0x1f, RZ, 0xc0, !PT ;  /* 0x0000001f03037812 */ /* 0x001fc800078ec0ff */
[----:B------:R-:W-:Y:S01]  /*23b90*/  IADD3 R6, R2, R3, RZ ;  /* 0x0000000302067210 */ /* 0x000fe20007ffe0ff */
[----:B------:R-:W-:-:S03]  /*23ba0*/  IMAD.MOV.U32 R3, RZ, RZ, RZ ;  /* 0x000000ffff037224 */ /* 0x000fc600078e00ff */
[----:B------:R-:W-:-:S13]  /*23bb0*/  ISETP.GE.OR P6, PT, R6, R5, !P0 ;  /* 0x000000050600720c */ /* 0x000fda00047c6670 */
[----:B-1----:R-:W-:Y:S05]  /*23bc0*/  @P6 BRA `(.L_x_575) ;  /* 0x00000000000c6947 */ /* 0x002fea0003800000 */
[----:B------:R-:W0:Y:S02]  /*23bd0*/  LDC.64 R2, c[0x0][0xc58] ;  /* 0x00031600ff027b82 */ /* 0x000e240000000a00 */
[----:B0-----:R-:W-:-:S06]  /*23be0*/  IMAD.WIDE R2, R6, 0x4, R2 ;  /* 0x0000000406027825 */ /* 0x001fcc00078e0202 */
[----:B------:R0:W5:Y:S02]  /*23bf0*/  LDG.E R3, desc[UR42][R2.64] ;  /* 0x0000002a02037981 */ /* 0x000164000c1e1900 */
.L_x_575:
[----:B------:R-:W-:Y:S05]  /*23c00*/  BSYNC B0 ;  /* 0x0000000000007941 */ /* 0x000fea0003800000 */
.L_x_574:
[----:B------:R-:W-:-:S03]  /*23c10*/  UMOV UR4, 0xffffffff ;  /* 0xffffffff00047882 */ /* 0x000fc60000000000 */
[----:B------:R-:W-:Y:S05]  /*23c20*/  BRA.DIV UR4, `(.L_x_576) ;  /* 0x0000003e04d87947 */ /* 0x000fea000b800000 */
[----:B-----5:R-:W0:Y:S02]  /*23c30*/  SHFL.UP PT, R14, R3, 0x1, RZ ;  /* 0x04200000030e7989 */ /* 0x020e2400000e00ff */
        /* <DEDUP_REMOVED lines=14> */
[----:B------:R0:W1:Y:S02]  /*23d20*/  SHFL.IDX PT, R14, R2, 0x1f, 0x1f ;  /* 0x03e01f00020e7f89 */ /* 0x00006400000e0000 */
.L_x_737:
[----:B------:R-:W-:Y:S02]  /*23d30*/  ULDC UR4, c[0x0][0xc10] ;  /* 0x0003040000047ab9 */ /* 0x000fe40000000800 */
[----:B------:R-:W-:-:S04]  /*23d40*/  IMAD.U32 R7, RZ, RZ, UR4 ;  /* 0x00000004ff077e24 */ /* 0x000fc8000f8e00ff */
[----:B-1----:R-:W-:-:S04]  /*23d50*/  IMAD R8, R14, R7, RZ ;  /* 0x000000070e087224 */ /* 0x002fc800078e02ff */
[----:B------:R-:W-:-:S05]  /*23d60*/  IMAD.IADD R4, R8, 0x1, R4 ;  /* 0x0000000108047824 */ /* 0x000fca00078e0204 */
[----:B------:R-:W-:-:S13]  /*23d70*/  ISETP.GT.AND P6, PT, R4, R0, PT ;  /* 0x000000000400720c */ /* 0x000fda0003fc4270 */
[----:B------:R-:W-:Y:S05]  /*23d80*/  @!P6 BRA `(.L_x_577) ;  /* 0xfffffffc005ce947 */ /* 0x000fea000383ffff */
.L_x_572:
[----:B------:R-:W-:Y:S01]  /*23d90*/  IADD3 R8, -R8, R4, RZ ;  /* 0x0000000408087210 */ /* 0x000fe20007ffe1ff */
[----:B------:R-:W-:-:S04]  /*23da0*/  UMOV UR4, 0xffffffff ;  /* 0xffffffff00047882 */ /* 0x000fc80000000000 */
[----:B------:R-:W-:-:S05]  /*23db0*/  IMAD R5, R2, R7, R8 ;  /* 0x0000000702057224 */ /* 0x000fca00078e0208 */
[----:B------:R-:W-:Y:S01]  /*23dc0*/  ISETP.GT.AND P6, PT, R5, R0, PT ;  /* 0x000000000500720c */ /* 0x000fe20003fc4270 */
[----:B------:R-:W-:-:S12]  /*23dd0*/  BRA.DIV UR4, `(.L_x_578) ;  /* 0x00000042042c7947 */ /* 0x000fd8000b800000 */
[----:B------:R-:W-:-:S04]  /*23de0*/  VOTE.ANY R6, PT, !P6 ;  /* 0x0000000000067806 */ /* 0x000fc800070e0100 */
[----:B------:R-:W1:Y:S02]  /*23df0*/  POPC R4, R6 ;  /* 0x0000000600047309 */ /* 0x000e640000000000 */
[----:B-1----:R1:W2:Y:S02]  /*23e00*/  SHFL.IDX PT, R5, R3, R4, 0x1f ;  /* 0x00001f0403057589 */ /* 0x0022a400000e0000 */
.L_x_741:
[----:B------:R-:W-:Y:S01]  /*23e10*/  ISETP.NE.AND P0, PT, R6, RZ, PT ;  /* 0x000000ff0600720c */ /* 0x000fe20003f05270 */
[----:B------:R-:W-:-:S12]  /*23e20*/  IMAD.MOV.U32 R14, RZ, RZ, RZ ;  /* 0x000000ffff0e7224 */ /* 0x000fd800078e00ff */
[----:B------:R-:W-:Y:S05]  /*23e30*/  @!P0 BRA `(.L_x_579) ;  /* 0x0000000000108947 */ /* 0x000fea0003800000 */
[----:B------:R-:W-:Y:S01]  /*23e40*/  UMOV UR4, 0xffffffff ;  /* 0xffffffff00047882 */ /* 0x000fe20000000000 */
[----:B------:R-:W-:Y:S02]  /*23e50*/  VIADD R12, R4, 0xffffffff ;  /* 0xffffffff040c7836 */ /* 0x000fe40000000000 */
[----:B------:R-:W-:Y:S05]  /*23e60*/  BRA.DIV UR4, `(.L_x_580) ;  /* 0x0000004204507947 */ /* 0x000fea000b800000 */
[----:B------:R3:W4:Y:S02]  /*23e70*/  SHFL.IDX PT, R14, R2, R12, 0x1f ;  /* 0x00001f0c020e7589 */ /* 0x00072400000e0000 */
.L_x_579:
[----:B------:R-:W5:Y:S01]  /*23e80*/  LDL.LU R10, [R1+0xc] ;  /* 0x00000c00010a7983 */ /* 0x000f620000300800 */
[----:B--2---:R-:W-:Y:S01]  /*23e90*/  IABS R6, R5 ;  /* 0x0000000500067213 */ /* 0x004fe20000000000 */
[----:B----4-:R-:W-:-:S03]  /*23ea0*/  IMAD R11, R14, R7, R8 ;  /* 0x000000070e0b7224 */ /* 0x010fc600078e0208 */
[----:B------:R-:W2:Y:S02]  /*23eb0*/  I2F.RP R8, R6 ;  /* 0x0000000600087306 */ /* 0x000ea40000209400 */
[----:B------:R-:W-:Y:S01]  /*23ec0*/  IADD3 R0, R0, -R11, RZ ;  /* 0x8000000b00007210 */ /* 0x000fe20007ffe0ff */
[----:B------:R4:W-:Y:S05]  /*23ed0*/  STL [R1], R11 ;  /* 0x0000000b01007387 */ /* 0x0009ea0000100800 */
[----:B--2---:R-:W2:Y:S02]  /*23ee0*/  MUFU.RCP R8, R8 ;  /* 0x0000000800087308 */ /* 0x004ea40000001000 */
[----:B--2---:R-:W-:-:S06]  /*23ef0*/  IADD3 R9, R8, 0xffffffe, RZ ;  /* 0x0ffffffe08097810 */ /* 0x004fcc0007ffe0ff */
[----:B-1----:R-:W0:Y:S02]  /*23f00*/  F2I.FTZ.U32.TRUNC.NTZ R3, R9 ;  /* 0x0000000900037305 */ /* 0x002e24000021f000 */
[----:B0--3--:R-:W-:-:S04]  /*23f10*/  IMAD.MOV R2, RZ, RZ, -R3 ;  /* 0x000000ffff027224 */ /* 0x009fc800078e0a03 */
[----:B------:R-:W-:Y:S02]  /*23f20*/  IMAD R7, R2, R6, RZ ;  /* 0x0000000602077224 */ /* 0x000fe400078e02ff */
[----:B------:R-:W-:-:S04]  /*23f30*/  IMAD.MOV.U32 R2, RZ, RZ, RZ ;  /* 0x000000ffff027224 */ /* 0x000fc800078e00ff */
[----:B------:R-:W-:Y:S01]  /*23f40*/  IMAD.HI.U32 R2, R3, R7, R2 ;  /* 0x0000000703027227 */ /* 0x000fe200078e0002 */
[----:B------:R-:W-:Y:S02]  /*23f50*/  IABS R7, R5 ;  /* 0x0000000500077213 */ /* 0x000fe40000000000 */
[----:B------:R-:W-:-:S03]  /*23f60*/  IABS R3, R0 ;  /* 0x0000000000037213 */ /* 0x000fc60000000000 */
[----:B------:R-:W-:Y:S02]  /*23f70*/  IMAD.MOV R7, RZ, RZ, -R7 ;  /* 0x000000ffff077224 */ /* 0x000fe400078e0a07 */
[----:B------:R-:W-:-:S04]  /*23f80*/  IMAD.HI.U32 R2, R2, R3, RZ ;  /* 0x0000000302027227 */ /* 0x000fc800078e00ff */
[----:B------:R-:W-:-:S05]  /*23f90*/  IMAD R3, R2, R7, R3 ;  /* 0x0000000702037224 */ /* 0x000fca00078e0203 */
[----:B------:R-:W-:-:S13]  /*23fa0*/  ISETP.GT.U32.AND P1, PT, R6, R3, PT ;  /* 0x000000030600720c */ /* 0x000fda0003f24070 */
[----:B------:R-:W-:Y:S01]  /*23fb0*/  @!P1 IMAD.IADD R3, R3, 0x1, -R6 ;  /* 0x0000000103039824 */ /* 0x000fe200078e0a06 */
[----:B------:R-:W-:Y:S02]  /*23fc0*/  @!P1 IADD3 R2, R2, 0x1, RZ ;  /* 0x0000000102029810 */ /* 0x000fe40007ffe0ff */
[----:B------:R-:W-:Y:S02]  /*23fd0*/  ISETP.NE.AND P1, PT, R5, RZ, PT ;  /* 0x000000ff0500720c */ /* 0x000fe40003f25270 */
[----:B------:R-:W-:Y:S02]  /*23fe0*/  ISETP.GE.U32.AND P0, PT, R3, R6, PT ;  /* 0x000000060300720c */ /* 0x000fe40003f06070 */
[----:B------:R-:W-:-:S04]  /*23ff0*/  LOP3.LUT R3, R0, R5, RZ, 0x3c, !PT ;  /* 0x0000000500037212 */ /* 0x000fc800078e3cff */
[----:B------:R-:W-:-:S07]  /*24000*/  ISETP.GE.AND P2, PT, R3, RZ, PT ;  /* 0x000000ff0300720c */ /* 0x000fce0003f46270 */
[----:B------:R-:W-:-:S06]  /*24010*/  @P0 VIADD R2, R2, 0x1 ;  /* 0x0000000102020836 */ /* 0x000fcc0000000000 */
[----:B------:R-:W-:Y:S01]  /*24020*/  @!P2 IMAD.MOV R2, RZ, RZ, -R2 ;  /* 0x000000ffff02a224 */ /* 0x000fe200078e0a02 */
[----:B------:R-:W-:-:S04]  /*24030*/  @!P1 LOP3.LUT R2, RZ, R5, RZ, 0x33, !PT ;  /* 0x00000005ff029212 */ /* 0x000fc800078e33ff */
[----:B------:R-:W-:-:S05]  /*24040*/  IADD3 R3, -R2, RZ, RZ ;  /* 0x000000ff02037210 */ /* 0x000fca0007ffe1ff */
[----:B------:R-:W-:-:S05]  /*24050*/  IMAD R0, R5, R3, R0 ;  /* 0x0000000305007224 */ /* 0x000fca00078e0200 */
[----:B------:R4:W-:Y:S04]  /*24060*/  STL [R1+0x4], R0 ;  /* 0x0000040001007387 */ /* 0x0009e80000100800 */
[----:B------:R4:W-:Y:S01]  /*24070*/  STL [R1+0x8], R2 ;  /* 0x0000080201007387 */ /* 0x0009e20000100800 */
[----:B-----5:R-:W-:-:S05]  /*24080*/  IMAD.IADD R10, R4, 0x1, R10 ;  /* 0x00000001040a7824 */ /* 0x020fca00078e020a */
[----:B------:R4:W-:Y:S01]  /*24090*/  STL [R1+0xc], R10 ;  /* 0x00000c0a01007387 */ /* 0x0009e20000100800 */
[----:B------:R-:W-:Y:S05]  /*240a0*/  BRA `(.L_x_581) ;  /* 0x0000000000287947 */ /* 0x000fea0003800000 */
.L_x_573:
[----:B------:R-:W-:Y:S01]  /*240b0*/  UMOV UR4, URZ ;  /* 0x0000003f00047c82 */ /* 0x000fe20008000000 */
[----:B------:R-:W-:Y:S01]  /*240c0*/  ULDC UR6, c[0x0][0xc14] ;  /* 0x0003050000067ab9 */ /* 0x000fe20000000800 */
[----:B------:R-:W-:Y:S01]  /*240d0*/  UMOV UR5, URZ ;  /* 0x0000003f00057c82 */ /* 0x000fe20008000000 */
[----:B------:R0:W-:Y:S01]  /*240e0*/  STL [R1], R0 ;  /* 0x0000000001007387 */ /* 0x0001e20000100800 */
[----:B------:R-:W-:Y:S01]  /*240f0*/  IMAD.U32 R3, RZ, RZ, UR4 ;  /* 0x00000004ff037e24 */ /* 0x000fe2000f8e00ff */
[----:B------:R-:W-:-:S04]  /*24100*/  MOV R2, UR5 ;  /* 0x0000000500027c02 */ /* 0x000fc80008000f00 */
[----:B------:R1:W-:Y:S01]  /*24110*/  STL [R1+0x4], R3 ;  /* 0x0000040301007387 */ /* 0x0003e20000100800 */
[----:B0-----:R-:W-:-:S05]  /*24120*/  IMAD.U32 R0, RZ, RZ, UR6 ;  /* 0x00000006ff007e24 */ /* 0x001fca000f8e00ff */
[----:B------:R1:W-:Y:S04]  /*24130*/  STL [R1+0xc], R0 ;  /* 0x00000c0001007387 */ /* 0x0003e80000100800 */
[----:B------:R1:W-:Y:S02]  /*24140*/  STL [R1+0x8], R2 ;  /* 0x0000080201007387 */ /* 0x0003e40000100800 */
.L_x_581:
[----:B-1----:R-:W2:Y:S04]  /*24150*/  LDL R3, [R1+0x8] ;  /* 0x0000080001037983 */ /* 0x002ea80000100800 */
[----:B----4-:R-:W3:Y:S04]  /*24160*/  LDL R2, [R1+0xc] ;  /* 0x00000c0001027983 */ /* 0x010ee80000100800 */
[----:B------:R-:W4:Y:S04]  /*24170*/  LDL R4, [R1] ;  /* 0x0000000001047983 */ /* 0x000f280000100800 */
[----:B------:R-:W4:Y:S01]  /*24180*/  LDL R5, [R1+0x4] ;  /* 0x0000040001057983 */ /* 0x000f220000100800 */
[----:B------:R-:W-:Y:S05]  /*24190*/  WARPSYNC.ALL ;  /* 0x0000000000007948 */ /* 0x000fea0003800000 */
[----:B------:R-:W0:Y:S02]  /*241a0*/  S2R R0, SR_TID.X ;  /* 0x0000000000007919 */ /* 0x000e240000002100 */
[----:B0-----:R-:W-:Y:S01]  /*241b0*/  LOP3.LUT R0, R0, 0x1f, RZ, 0xc0, !PT ;  /* 0x0000001f00007812 */ /* 0x001fe200078ec0ff */
[----:B------:R-:W-:Y:S03]  /*241c0*/  BAR.SYNC.DEFER_BLOCKING 0x4, 0x180 ;  /* 0x0106000000007b1d */ /* 0x000fe60000010000 */
[----:B------:R-:W-:-:S13]  /*241d0*/  ISETP.NE.AND P0, PT, R0, RZ, PT ;  /* 0x000000ff0000720c */ /* 0x000fda0003f05270 */
[----:B------:R-:W-:Y:S01]  /*241e0*/  @!P0 MOV R0, 0x400 ;  /* 0x0000040000008802 */ /* 0x000fe20000000f00 */
[----:B--2---:R-:W-:Y:S02]  /*241f0*/  IMAD.MOV.U32 R6, RZ, RZ, R3 ;  /* 0x000000ffff067224 */ /* 0x004fe400078e0003 */
[----:B------:R-:W0:Y:S01]  /*24200*/  @!P0 S2R R3, SR_CgaCtaId ;  /* 0x0000000000038919 */ /* 0x000e220000008800 */
[----:B---3--:R-:W-:Y:S02]  /*24210*/  MOV R7, R2 ;  /* 0x0000000200077202 */ /* 0x008fe40000000f00 */
[----:B0-----:R-:W-:-:S05]  /*24220*/  @!P0 LEA R0, R3, R0, 0x18 ;  /* 0x0000000003008211 */ /* 0x001fca00078ec0ff */
[----:B----4-:R1:W-:Y:S01]  /*24230*/  @!P0 STS.128 [R0+0x388d0], R4 ;  /* 0x0388d00400008388 */ /* 0x0103e20000000c00 */
[----:B------:R-:W-:Y:S06]  /*24240*/  BAR.ARV 0x5, 0x180 ;  /* 0x0146000000007b1d */ /* 0x000fec0000002000 */
.L_x_570:
[----:B-1----:R-:W2:Y:S01]  /*24250*/  LDL R0, [R1+0xc] ;  /* 0x00000c0001007983 */ /* 0x002ea20000100800 */
[----:B------:R-:W-:Y:S02]  /*24260*/  ULDC UR4, c[0x0][0xc14] ;  /* 0x0003050000047ab9 */ /* 0x000fe40000000800 */
[----:B--2---:R-:W-:-:S13]  /*24270*/  ISETP.GE.AND P0, PT, R0, UR4, PT ;  /* 0x0000000400007c0c */ /* 0x004fda000bf06270 */
[----:B------:R-:W-:Y:S05]  /*24280*/  @!P0 BRA `(.L_x_582) ;  /* 0xffffffa800588947 */ /* 0x000fea000383ffff */
[----:B------:R-:W-:Y:S05]  /*24290*/  BSYNC B7 ;  /* 0x0000000000077941 */ /* 0x000fea0003800000 */
.L_x_480:
[----:B0-----:R-:W2:Y:S01]  /*242a0*/  LDL.LU R0, [R1+0x4c] ;  /* 0x00004c0001007983 */ /* 0x001ea20000300800 */
[----:B------:R-:W-:Y:S01]  /*242b0*/  BSSY B0, `(.L_x_583) ;  /* 0x000000b000007945 */ /* 0x000fe20003800000 */
[----:B-1----:R-:W0:Y:S01]  /*242c0*/  S2R R5, SR_CgaCtaId ;  /* 0x0000000000057919 */ /* 0x002e220000008800 */
        /* <DEDUP_REMOVED lines=9> */
.L_x_744:
[----:B------:R-:W-:Y:S05]  /*24360*/  BSYNC B0 ;  /* 0x0000000000007941 */ /* 0x000fea0003800000 */
.L_x_583:
[----:B------:R-:W-:-:S03]  /*24370*/  UMOV UR4, 0xffffffff ;  /* 0xffffffff00047882 */ /* 0x000fc60000000000 */
[----:B------:R-:W-:Y:S05]  /*24380*/  BRA.DIV UR4, `(.L_x_585) ;  /* 0x0000003e04407947 */ /* 0x000fea000b800000 */
[----:B------:R-:W1:Y:S02]  /*24390*/  S2R R2, SR_TID.X ;  /* 0x0000000000027919 */ /* 0x000e640000002100 */
[----:B-1----:R-:W-:-:S04]  /*243a0*/  SHF.R.U32.HI R2, RZ, 0x5, R2 ;  /* 0x00000005ff027819 */ /* 0x002fc80000011602 */
[----:B------:R-:W-:-:S05]  /*243b0*/  LOP3.LUT R2, R2, 0x3, RZ, 0xc0, !PT ;  /* 0x0000000302027812 */ /* 0x000fca00078ec0ff */
[----:B------:R1:W2:Y:S02]  /*243c0*/  SHFL.IDX PT, R14, R2, RZ, 0x1f ;  /* 0x00001fff020e7589 */ /* 0x0002a400000e0000 */
.L_x_747:
[----:B--2---:R-:W-:-:S13]  /*243d0*/  ISETP.NE.AND P0, PT, R14, RZ, PT ;  /* 0x000000ff0e00720c */ /* 0x004fda0003f05270 */
[----:B------:R-:W-:Y:S05]  /*243e0*/  @P0 BRA `(.L_x_289) ;  /* 0x0000000000b00947 */ /* 0x000fea0003800000 */
[----:B------:R-:W-:-:S03]  /*243f0*/  UMOV UR4, 0xffffffff ;  /* 0xffffffff00047882 */ /* 0x000fc60000000000 */
[----:B------:R-:W-:Y:S05]  /*24400*/  BRA.DIV UR4, `(.L_x_586) ;  /* 0x0000003e04547947 */ /* 0x000fea000b800000 */
[----:B------:R-:W-:-:S13]  /*24410*/  ELECT P6, URZ, PT ;  /* 0x00000000003f782f */ /* 0x000fda00038c0000 */
.L_x_750:
[----:B------:R-:W-:Y:S05]  /*24420*/  @!P6 BRA `(.L_x_289) ;  /* 0x0000000000a0e947 */ /* 0x000fea0003800000 */
[----:B------:R-:W-:-:S06]  /*24430*/  ULOP3.LUT UR4, UR40, 0x2, URZ, 0xfc, !UPT ;  /* 0x0000000228047892 */ /* 0x000fcc000f8efc3f */
[----:B-1----:R-:W-:-:S04]  /*24440*/  MOV R2, UR4 ;  /* 0x0000000400027c02 */ /* 0x002fc80008000f00 */
[----:B------:R-:W-:-:S13]  /*24450*/  ISETP.NE.AND P0, PT, R2, 0x3, PT ;  /* 0x000000030200780c */ /* 0x000fda0003f05270 */
[----:B------:R-:W-:Y:S05]  /*24460*/  @!P0 BRA `(.L_x_587) ;  /* 0x0000000000048947 */ /* 0x000fea0003800000 */
[----:B------:R-:W-:Y:S01]  /*24470*/  BPT.TRAP 0x1 ;  /* 0x000000040000795c */ /* 0x000fe20000300000 */
.L_x_587:
[----:B0-----:R-:W2:Y:S04]  /*24480*/  LDL R3, [R1+0x10] ;  /* 0x0000100001037983 */ /* 0x001ea80000100800 */
[----:B------:R-:W3:Y:S01]  /*24490*/  LDL.LU R7, [R1+0x1c] ;  /* 0x00001c0001077983 */ /* 0x000ee20000300800 */
[----:B------:R-:W-:-:S04]  /*244a0*/  VIADD R2, R0, 0x38840 ;  /* 0x0003884000027836 */ /* 0x000fc80000000000 */
[C---:B--2---:R-:W-:Y:S01]  /*244b0*/  IMAD R6, R3.reuse, 0x8, R2 ;  /* 0x0000000803067824 */ /* 0x044fe200078e0202 */
[----:B------:R-:W-:Y:S02]  /*244c0*/  IADD3 R3, R3, 0x1, RZ ;  /* 0x0000000103037810 */ /* 0x000fe40007ffe0ff */
[----:B---3--:R-:W-:Y:S02]  /*244d0*/  SHF.L.U32 R5, R7, 0x1f, RZ ;  /* 0x0000001f07057819 */ /* 0x008fe400000006ff */
[C---:B------:R-:W-:Y:S02]  /*244e0*/  ISETP.NE.AND P2, PT, R3.reuse, 0x2, PT ;  /* 0x000000020300780c */ /* 0x040fe40003f45270 */
[----:B------:R-:W0:Y:S02]  /*244f0*/  SYNCS.PHASECHK.TRANS64.TRYWAIT P1, [R6+URZ], R5 ;  /* 0x00000005060075a7 */ /* 0x000e24000802017f */
[----:B------:R-:W-:Y:S02]  /*24500*/  SEL R4, RZ, 0x1, P2 ;  /* 0x00000001ff047807 */ /* 0x000fe40001000000 */
[----:B------:R-:W-:-:S02]  /*24510*/  SEL R3, R3, RZ, P2 ;  /* 0x000000ff03037207 */ /* 0x000fc40001000000 */
[----:B------:R-:W-:-:S03]  /*24520*/  LOP3.LUT R4, R7, R4, RZ, 0x3c, !PT ;  /* 0x0000000407047212 */ /* 0x000fc600078e3cff */
[----:B------:R-:W-:Y:S01]  /*24530*/  IMAD R7, R3, 0x8, R2 ;  /* 0x0000000803077824 */ /* 0x000fe200078e0202 */
[----:B------:R-:W-:Y:S01]  /*24540*/  SHF.L.U32 R2, R4, 0x1f, RZ ;  /* 0x0000001f04027819 */ /* 0x000fe200000006ff */
[----:B0-----:R-:W-:Y:S06]  /*24550*/  @!P1 BRA `(.L_x_588) ;  /* 0x0000003c00209947 */ /* 0x001fec0003800000 */
.L_x_751:
[----:B------:R-:W1:Y:S02]  /*24560*/  SYNCS.PHASECHK.TRANS64.TRYWAIT P1, [R7+URZ], R2 ;  /* 0x00000002070075a7 */ /* 0x000e64000802017f */
[----:B-1----:R-:W-:Y:S05]  /*24570*/  @!P1 BRA `(.L_x_589) ;  /* 0x0000003c002c9947 */ /* 0x002fea0003800000 */
.L_x_752:
[----:B------:R-:W-:Y:S05]  /*24580*/  @!P0 BRA `(.L_x_590) ;  /* 0x0000000000048947 */ /* 0x000fea0003800000 */
[----:B------:R-:W-:Y:S01]  /*24590*/  BPT.TRAP 0x1 ;  /* 0x000000040000795c */ /* 0x000fe20000300000 */
.L_x_590:
[----:B------:R-:W2:Y:S02]  /*245a0*/  LDL.LU R4, [R1+0x10] ;  /* 0x0000100001047983 */ /* 0x000ea40000300800 */
[----:B--2---:R-:W-:-:S04]  /*245b0*/  IMAD R4, R4, 0x8, R0 ;  /* 0x0000000804047824 */ /* 0x004fc800078e0200 */
[----:B------:R-:W2:Y:S02]  /*245c0*/  SYNCS.PHASECHK.TRANS64.TRYWAIT P1, [R4+URZ+0x38860], R5 ;  /* 0x03886005040075a7 */ /* 0x000ea4000802017f */
[----:B--2---:R-:W-:Y:S05]  /*245d0*/  @!P1 BRA `(.L_x_591) ;  /* 0x0000003c00289947 */ /* 0x004fea0003800000 */
.L_x_753:
[----:B------:R-:W-:Y:S05]  /*245e0*/  @!P0 BRA `(.L_x_592) ;  /* 0x0000000000048947 */ /* 0x000fea0003800000 */
[----:B------:R-:W-:Y:S01]  /*245f0*/  BPT.TRAP 0x1 ;  /* 0x000000040000795c */ /* 0x000fe20000300000 */
.L_x_592:
[----:B------:R-:W-:-:S04]  /*24600*/  LEA R3, R3, R0, 0x3 ;  /* 0x0000000003037211 */ /* 0x000fc800078e18ff */
[----:B------:R-:W3:Y:S02]  /*24610*/  SYNCS.PHASECHK.TRANS64.TRYWAIT P1, [R3+URZ+0x38860], R2 ;  /* 0x03886002030075a7 */ /* 0x000ee4000802017f */
[----:B---3--:R-:W-:Y:S05]  /*24620*/  @!P1 BRA `(.L_x_593) ;  /* 0x0000003c00289947 */ /* 0x008fea0003800000 */
.L_x_754:
[----:B------:R-:W-:Y:S05]  /*24630*/  @!P0 BRA `(.L_x_594) ;  /* 0x0000000000048947 */ /* 0x000fea0003800000 */
[----:B------:R-:W-:Y:S01]  /*24640*/  BPT.TRAP 0x1 ;  /* 0x000000040000795c */ /* 0x000fe20000300000 */
.L_x_594:
[----:B------:R-:W4:Y:S02]  /*24650*/  SYNCS.PHASECHK.TRANS64.TRYWAIT P0, [R4+URZ+0x38880], R5 ;  /* 0x03888005040075a7 */ /* 0x000f24000800017f */
[----:B----4-:R-:W-:Y:S05]  /*24660*/  @!P0 BRA `(.L_x_595) ;  /* 0x0000003c002c8947 */ /* 0x010fea0003800000 */
.L_x_596:
[----:B------:R0:W0:Y:S02]  /*24670*/  SYNCS.PHASECHK.TRANS64.TRYWAIT P0, [R3+URZ+0x38880], R2 ;  /* 0x03888002030075a7 */ /* 0x000024000800017f */
[----:B0-----:R-:W-:Y:S05]  /*24680*/  @!P0 NANOSLEEP.SYNCS 0x989680 ;  /* 0x009896800000895d */ /* 0x001fea0003900000 */
[----:B------:R-:W0:Y:S02]  /*24690*/  @!P0 SYNCS.PHASECHK.TRANS64 P0, [R3+URZ+0x38880], R2 ;  /* 0x03888002030085a7 */ /* 0x000e24000800007f */
[----:B0-----:R-:W-:Y:S05]  /*246a0*/  @!P0 BRA `(.L_x_596) ;  /* 0xfffffffc00f08947 */ /* 0x001fea000383ffff */
.L_x_289:
[----:B------:R-:W-:Y:S05]  /*246b0*/  BSYNC B8 ;  /* 0x0000000000087941 */ /* 0x000fea0003800000 */
.L_x_286:
[----:B------:R-:W-:Y:S05]  /*246c0*/  EXIT ;  /* 0x000000000000794d */ /* 0x000fea0003800000 */
.L_x_311:
[----:B0-----:R0:W1:Y:S02]  /*246d0*/  SYNCS.PHASECHK.TRANS64.TRYWAIT P6, [R109+URZ+0x38890], R124 ;  /* 0x0388907c6d0075a7 */ /* 0x00106400080c017f */
[----:B-1----:R-:W-:Y:S05]  /*246e0*/  @!P6 NANOSLEEP.SYNCS 0x989680 ;  /* 0x009896800000e95d */ /* 0x002fea0003900000 */
[----:B------:R-:W1:Y:S02]  /*246f0*/  @!P6 SYNCS.PHASECHK.TRANS64 P6, [R109+URZ+0x38890], R124 ;  /* 0x0388907c6d00e5a7 */ /* 0x000e6400080c007f */
[----:B-1----:R-:W-:Y:S05]  /*24700*/  @!P6 BRA `(.L_x_311) ;  /* 0xfffffffc00f0e947 */ /* 0x002fea000383ffff */
[----:B------:R-:W-:Y:S05]  /*24710*/  BRA `(.L_x_597) ;  /* 0xfffffde400d87947 */ /* 0x000fea000383ffff */
.L_x_345:
[----:B0-----:R0:W1:Y:S02]  /*24720*/  SYNCS.PHASECHK.TRANS64.TRYWAIT P3, [R109+URZ+0x38890], R124 ;  /* 0x0388907c6d0075a7 */ /* 0x001064000806017f */
[----:B-1----:R-:W-:Y:S05]  /*24730*/  @!P3 NANOSLEEP.SYNCS 0x989680 ;  /* 0x009896800000b95d */ /* 0x002fea0003900000 */
[----:B------:R-:W1:Y:S02]  /*24740*/  @!P3 SYNCS.PHASECHK.TRANS64 P3, [R109+URZ+0x38890], R124 ;  /* 0x0388907c6d00b5a7 */ /* 0x000e64000806007f */
[----:B-1----:R-:W-:Y:S05]  /*24750*/  @!P3 BRA `(.L_x_345) ;  /* 0xfffffffc00f0b947 */ /* 0x002fea000383ffff */
[----:B------:R-:W-:Y:S05]  /*24760*/  BRA `(.L_x_598) ;  /* 0xfffffe2800287947 */ /* 0x000fea000383ffff */
.L_x_362:
[----:B0-----:R0:W1:Y:S02]  /*24770*/  SYNCS.PHASECHK.TRANS64.TRYWAIT P2, [R109+URZ+0x38890], R124 ;  /* 0x0388907c6d0075a7 */ /* 0x001064000804017f */
[----:B-1----:R-:W-:Y:S05]  /*24780*/  @!P2 NANOSLEEP.SYNCS 0x989680 ;  /* 0x009896800000a95d */ /* 0x002fea0003900000 */
[----:B------:R-:W1:Y:S02]  /*24790*/  @!P2 SYNCS.PHASECHK.TRANS64 P2, [R109+URZ+0x38890], R124 ;  /* 0x0388907c6d00a5a7 */ /* 0x000e64000804007f */
[----:B-1----:R-:W-:Y:S05]  /*247a0*/  @!P2 BRA `(.L_x_362) ;  /* 0xfffffffc00f0a947 */ /* 0x002fea000383ffff */
[----:B------:R-:W-:Y:S05]  /*247b0*/  BRA `(.L_x_599) ;  /* 0xfffffe68003c7947 */ /* 0x000fea000383ffff */
.L_x_372:
[----:B--2---:R2:W3:Y:S02]  /*247c0*/  SYNCS.PHASECHK.TRANS64.TRYWAIT P3, [R109+URZ+0x388b0], R124 ;  /* 0x0388b07c6d0075a7 */ /* 0x0044e4000806017f */
[----:B---3--:R-:W-:Y:S05]  /*247d0*/  @!P3 NANOSLEEP.SYNCS 0x989680 ;  /* 0x009896800000b95d */ /* 0x008fea0003900000 */
[----:B------:R-:W3:Y:S02]  /*247e0*/  @!P3 SYNCS.PHASECHK.TRANS64 P3, [R109+URZ+0x388b0], R124 ;  /* 0x0388b07c6d00b5a7 */ /* 0x000ee4000806007f */
[----:B---3--:R-:W-:Y:S05]  /*247f0*/  @!P3 BRA `(.L_x_372) ;  /* 0xfffffffc00f0b947 */ /* 0x008fea000383ffff */
[----:B------:R-:W-:Y:S05]  /*24800*/  BRA `(.L_x_600) ;  /* 0xfffffe6c00987947 */ /* 0x000fea000383ffff */
.L_x_384:
[----:B------:R-:W-:Y:S01]  /*24810*/  BSSY B0, `(.L_x_601) ;  /* 0x0000007000007945 */ /* 0x000fe20003800000 */
[----:B------:R-:W-:Y:S01]  /*24820*/  IMAD.MOV.U32 R12, RZ, RZ, RZ ;  /* 0x000000ffff0c7224 */ /* 0x000fe200078e00ff */
[----:B------:R-:W-:Y:S01]  /*24830*/  MOV R15, 0xffffffff ;  /* 0xffffffff000f7802 */ /* 0x000fe20000000f00 */
[----:B------:R-:W-:-:S07]  /*24840*/  IMAD.MOV.U32 R11, RZ, RZ, 0x1f ;  /* 0x0000001fff0b7424 */ /* 0x000fce00078e00ff */
[----:B0----5:R-:W-:Y:S05]  /*24850*/  WARPSYNC.COLLECTIVE R15, `(.L_x_602) ;  /* 0x000000000f087348 */ /* 0x021fea0003c00000 */
[----:B------:R1:W2:Y:S02]  /*24860*/  SHFL.IDX P6, R14, R13, R12, R11 ;  /* 0x0000000c0d0e7389 */ /* 0x0002a400000c000b */
[----:B012--5:R-:W-:Y:S01]  /*24870*/  ENDCOLLECTIVE ;  /* 0x000000000000791b */ /* 0x027fe20003800000 */
.L_x_602:
[----:B------:R-:W-:Y:S05]  /*24880*/  BSYNC B0 ;  /* 0x0000000000007941 */ /* 0x000fea0003800000 */
.L_x_601:
[----:B------:R2:W-:Y:S01]  /*24890*/  STL [R1+0x8], R14 ;  /* 0x0000080e01007387 */ /* 0x0005e20000100800 */
[----:B------:R-:W-:Y:S05]  /*248a0*/  BRA `(.L_x_603) ;  /* 0xfffffe7800787947 */ /* 0x000fea000383ffff */
.L_x_396:
[----:B------:R-:W-:Y:S01]  /*248b0*/  BSSY B1, `(.L_x_604) ;  /* 0x0000008000017945 */ /* 0x000fe20003800000 */
[----:B------:R-:W-:Y:S01]  /*248c0*/  IMAD.MOV.U32 R13, RZ, RZ, R26 ;  /* 0x000000ffff0d7224 */ /* 0x000fe200078e001a */
[----:B------:R-:W-:Y:S01]  /*248d0*/  MOV R11, 0x181f ;  /* 0x0000181f000b7802 */ /* 0x000fe20000000f00 */
[----:B------:R-:W-:Y:S02]  /*248e0*/  IMAD.MOV.U32 R12, RZ, RZ, RZ ;  /* 0x000000ffff0c7224 */ /* 0x000fe400078e00ff */
[----:B------:R-:W-:-:S07]  /*248f0*/  IMAD.MOV.U32 R15, RZ, RZ, -0x1 ;  /* 0xffffffffff0f7424 */ /* 0x000fce00078e00ff */
[----:B0-----:R-:W-:Y:S05]  /*24900*/  WARPSYNC.COLLECTIVE R15, `(.L_x_605) ;  /* 0x000000000f087348 */ /* 0x001fea0003c00000 */
[----:B------:R1:W2:Y:S02]  /*24910*/  SHFL.IDX P6, R14, R13, R12, R11 ;  /* 0x0000000c0d0e7389 */ /* 0x0002a400000c000b */
[----:B012---:R-:W-:Y:S01]  /*24920*/  ENDCOLLECTIVE ;  /* 0x000000000000791b */ /* 0x007fe20003800000 */
.L_x_605:
[----:B------:R-:W-:Y:S05]  /*24930*/  BSYNC B1 ;  /* 0x0000000000017941 */ /* 0x000fea0003800000 */
.L_x_604:
[----:B------:R-:W-:Y:S05]  /*24940*/  BRA `(.L_x_606) ;  /* 0xfffffe8000e07947 */ /* 0x000fea000383ffff */
.L_x_397:
[----:B------:R-:W-:Y:S01]  /*24950*/  BSSY B1, `(.L_x_607) ;  /* 0x0000008000017945 */ /* 0x000fe20003800000 */
[----:B------:R-:W-:Y:S01]  /*24960*/  IMAD.MOV.U32 R13, RZ, RZ, R24 ;  /* 0x000000ffff0d7224 */ /* 0x000fe200078e0018 */
[----:B------:R-:W-:Y:S01]  /*24970*/  MOV R12, RZ ;  /* 0x000000ff000c7202 */ /* 0x000fe20000000f00 */
[----:B------:R-:W-:Y:S02]  /*24980*/  IMAD.MOV.U32 R11, RZ, RZ, 0x181f ;  /* 0x0000181fff0b7424 */ /* 0x000fe400078e00ff */
[----:B------:R-:W-:-:S07]  /*24990*/  IMAD.MOV.U32 R15, RZ, RZ, -0x1 ;  /* 0xffffffffff0f7424 */ /* 0x000fce00078e00ff */
[----:B0-----:R-:W-:Y:S05]  /*249a0*/  WARPSYNC.COLLECTIVE R15, `(.L_x_608) ;  /* 0x000000000f087348 */ /* 0x001fea0003c00000 */
[----:B------:R1:W2:Y:S02]  /*249b0*/  SHFL.IDX P6, R14, R13, R12, R11 ;  /* 0x0000000c0d0e7389 */ /* 0x0002a400000c000b */
[----:B012---:R-:W-:Y:S01]  /*249c0*/  ENDCOLLECTIVE ;  /* 0x000000000000791b */ /* 0x007fe20003800000 */
.L_x_608:
[----:B------:R-:W-:Y:S05]  /*249d0*/  BSYNC B1 ;  /* 0x0000000000017941 */ /* 0x000fea0003800000 */
.L_x_607:
[----:B------:R-:W-:Y:S05]  /*249e0*/  BRA `(.L_x_609) ;  /* 0xfffffe8000c07947 */ /* 0x000fea000383ffff */
.L_x_398:
[----:B------:R-:W-:Y:S01]  /*249f0*/  BSSY B1, `(.L_x_610) ;  /* 0x0000008000017945 */ /* 0x000fe20003800000 */
[----:B------:R-:W-:Y:S01]  /*24a00*/  MOV R13, R27 ;  /* 0x0000001b000d7202 */ /* 0x000fe20000000f00 */
[----:B------:R-:W-:Y:S01]  /*24a10*/  IMAD.MOV.U32 R12, RZ, RZ, RZ ;  /* 0x000000ffff0c7224 */ /* 0x000fe200078e00ff */
[----:B------:R-:W-:Y:S01]  /*24a20*/  MOV R15, 0xffffffff ;  /* 0xffffffff000f7802 */ /* 0x000fe20000000f00 */
[----:B------:R-:W-:-:S07]  /*24a30*/  IMAD.MOV.U32 R11, RZ, RZ, 0x181f ;  /* 0x0000181fff0b7424 */ /* 0x000fce00078e00ff */
[----:B0-----:R-:W-:Y:S05]  /*24a40*/  WARPSYNC.COLLECTIVE R15, `(.L_x_611) ;  /* 0x000000000f087348 */ /* 0x001fea0003c00000 */
[----:B------:R1:W2:Y:S02]  /*24a50*/  SHFL.IDX P6, R14, R13, R12, R11 ;  /* 0x0000000c0d0e7389 */ /* 0x0002a400000c000b */
[----:B012---:R-:W-:Y:S01]  /*24a60*/  ENDCOLLECTIVE ;  /* 0x000000000000791b */ /* 0x007fe20003800000 */
.L_x_611:
[----:B------:R-:W-:Y:S05]  /*24a70*/  BSYNC B1 ;  /* 0x0000000000017941 */ /* 0x000fea0003800000 */
.L_x_610:
[----:B------:R-:W-:Y:S05]  /*24a80*/  BRA `(.L_x_612) ;  /* 0xfffffe8000a07947 */ /* 0x000fea000383ffff */
.L_x_399:
        /* <DEDUP_REMOVED lines=8> */
.L_x_614:
[----:B------:R-:W-:Y:S05]  /*24b10*/  BSYNC B1 ;  /* 0x0000000000017941 */ /* 0x000fea0003800000 */
.L_x_613:
[----:B------:R-:W-:Y:S05]  /*24b20*/  BRA `(.L_x_615) ;  /* 0xfffffe8000807947 */ /* 0x000fea000383ffff */
.L_x_401:
[----:B-1----:R1:W2:Y:S02]  /*24b30*/  SYNCS.PHASECHK.TRANS64.TRYWAIT P0, [R19+URZ+0x38800], R24 ;  /* 0x03880018130075a7 */ /* 0x0022a4000800017f */
[----:B--2---:R-:W-:Y:S05]  /*24b40*/  @!P0 NANOSLEEP.SYNCS 0x989680 ;  /* 0x009896800000895d */ /* 0x004fea0003900000 */
[----:B------:R-:W2:Y:S02]  /*24b50*/  @!P0 SYNCS.PHASECHK.TRANS64 P0, [R19+URZ+0x38800], R24 ;  /* 0x03880018130085a7 */ /* 0x000ea4000800007f */
[----:B--2---:R-:W-:Y:S05]  /*24b60*/  @!P0 BRA `(.L_x_401) ;  /* 0xfffffffc00f08947 */ /* 0x004fea000383ffff */
[----:B------:R-:W-:Y:S05]  /*24b70*/  BRA `(.L_x_616) ;  /* 0xfffffe8400587947 */ /* 0x000fea000383ffff */
.L_x_417:
[----:B------:R-:W-:Y:S01]  /*24b80*/  BSSY B1, `(.L_x_617) ;  /* 0x0000008000017945 */ /* 0x000fe20003800000 */
[----:B------:R-:W-:Y:S01]  /*24b90*/  IMAD.MOV.U32 R13, RZ, RZ, R26 ;  /* 0x000000ffff0d7224 */ /* 0x000fe200078e001a */
[----:B------:R-:W-:Y:S01]  /*24ba0*/  MOV R12, RZ ;  /* 0x000000ff000c7202 */ /* 0x000fe20000000f00 */
[----:B------:R-:W-:Y:S02]  /*24bb0*/  IMAD.MOV.U32 R11, RZ, RZ, 0x181f ;  /* 0x0000181fff0b7424 */ /* 0x000fe400078e00ff */
[----:B------:R-:W-:-:S07]  /*24bc0*/  IMAD.MOV.U32 R15, RZ, RZ, -0x1 ;  /* 0xffffffffff0f7424 */ /* 0x000fce00078e00ff */
[----:B0----5:R-:W-:Y:S05]  /*24bd0*/  WARPSYNC.COLLECTIVE R15, `(.L_x_618) ;  /* 0x000000000f087348 */ /* 0x021fea0003c00000 */
[----:B------:R1:W2:Y:S02]  /*24be0*/  SHFL.IDX P6, R14, R13, R12, R11 ;  /* 0x0000000c0d0e7389 */ /* 0x0002a400000c000b */
[----:B012--5:R-:W-:Y:S01]  /*24bf0*/  ENDCOLLECTIVE ;  /* 0x000000000000791b */ /* 0x027fe20003800000 */
.L_x_618:
[----:B------:R-:W-:Y:S05]  /*24c00*/  BSYNC B1 ;  /* 0x0000000000017941 */ /* 0x000fea0003800000 */
.L_x_617:
[----:B------:R-:W-:Y:S05]  /*24c10*/  BRA `(.L_x_619) ;  /* 0xfffffeb400647947 */ /* 0x000fea000383ffff */
.L_x_418:
[----:B------:R-:W-:Y:S01]  /*24c20*/  BSSY B1, `(.L_x_620) ;  /* 0x0000008000017945 */ /* 0x000fe20003800000 */
[----:B------:R-:W-:Y:S01]  /*24c30*/  MOV R13, R24 ;  /* 0x00000018000d7202 */ /* 0x000fe20000000f00 */
[----:B------:R-:W-:Y:S01]  /*24c40*/  IMAD.MOV.U32 R12, RZ, RZ, RZ ;  /* 0x000000ffff0c7224 */ /* 0x000fe200078e00ff */
[----:B------:R-:W-:Y:S01]  /*24c50*/  MOV R15, 0xffffffff ;  /* 0xffffffff000f7802 */ /* 0x000fe20000000f00 */
[----:B------:R-:W-:-:S07]  /*24c60*/  IMAD.MOV.U32 R11, RZ, RZ, 0x181f ;  /* 0x0000181fff0b7424 */ /* 0x000fce00078e00ff */
[----:B0----5:R-:W-:Y:S05]  /*24c70*/  WARPSYNC.COLLECTIVE R15, `(.L_x_621) ;  /* 0x000000000f087348 */ /* 0x021fea0003c00000 */
[----:B------:R1:W2:Y:S02]  /*24c80*/  SHFL.IDX P6, R14, R13, R12, R11 ;  /* 0x0000000c0d0e7389 */ /* 0x0002a400000c000b */
[----:B012--5:R-:W-:Y:S01]  /*24c90*/  ENDCOLLECTIVE ;  /* 0x000000000000791b */ /* 0x027fe20003800000 */
.L_x_621:
[----:B------:R-:W-:Y:S05]  /*24ca0*/  BSYNC B1 ;  /* 0x0000000000017941 */ /* 0x000fea0003800000 */
.L_x_620:
[----:B------:R-:W-:Y:S05]  /*24cb0*/  BRA `(.L_x_622) ;  /* 0xfffffeb400447947 */ /* 0x000fea000383ffff */
.L_x_419:
[----:B------:R-:W-:Y:S01]  /*24cc0*/  BSSY B1, `(.L_x_623) ;  /* 0x0000008000017945 */ /* 0x000fe20003800000 */
[----:B------:R-:W-:Y:S01]  /*24cd0*/  IMAD.MOV.U32 R13, RZ, RZ, R27 ;  /* 0x000000ffff0d7224 */ /* 0x000fe200078e001b */
[----:B------:R-:W-:Y:S01]  /*24ce0*/  MOV R11, 0x181f ;  /* 0x0000181f000b7802 */ /* 0x000fe20000000f00 */
[----:B------:R-:W-:Y:S02]  /*24cf0*/  IMAD.MOV.U32 R12, RZ, RZ, RZ ;  /* 0x000000ffff0c7224 */ /* 0x000fe400078e00ff */
[----:B------:R-:W-:-:S07]  /*24d00*/  IMAD.MOV.U32 R15, RZ, RZ, -0x1 ;  /* 0xffffffffff0f7424 */ /* 0x000fce00078e00ff */
[----:B0----5:R-:W-:Y:S05]  /*24d10*/  WARPSYNC.COLLECTIVE R15, `(.L_x_624) ;  /* 0x000000000f087348 */ /* 0x021fea0003c00000 */
[----:B------:R1:W2:Y:S02]  /*24d20*/  SHFL.IDX P6, R14, R13, R12, R11 ;  /* 0x0000000c0d0e7389 */ /* 0x0002a400000c000b */
[----:B012--5:R-:W-:Y:S01]  /*24d30*/  ENDCOLLECTIVE ;  /* 0x000000000000791b */ /* 0x027fe20003800000 */
.L_x_624:
[----:B------:R-:W-:Y:S05]  /*24d40*/  BSYNC B1 ;  /* 0x0000000000017941 */ /* 0x000fea0003800000 */
.L_x_623:
[----:B------:R-:W-:Y:S05]  /*24d50*/  BRA `(.L_x_625) ;  /* 0xfffffeb400247947 */ /* 0x000fea000383ffff */
.L_x_420:
        /* <DEDUP_REMOVED lines=8> */
.L_x_627:
[----:B------:R-:W-:Y:S05]  /*24de0*/  BSYNC B1 ;  /* 0x0000000000017941 */ /* 0x000fea0003800000 */
.L_x_626:
[----:B------:R-:W-:Y:S05]  /*24df0*/  BRA `(.L_x_628) ;  /* 0xfffffeb400047947 */ /* 0x000fea000383ffff */
.L_x_422:
[----:B-1----:R1:W2:Y:S02]  /*24e00*/  SYNCS.PHASECHK.TRANS64.TRYWAIT P4, [R19+URZ+0x38800], R20 ;  /* 0x03880014130075a7 */ /* 0x0022a4000808017f */
[----:B--2---:R-:W-:Y:S05]  /*24e10*/  @!P4 NANOSLEEP.SYNCS 0x989680 ;  /* 0x009896800000c95d */ /* 0x004fea0003900000 */
[----:B------:R-:W2:Y:S02]  /*24e20*/  @!P4 SYNCS.PHASECHK.TRANS64 P4, [R19+URZ+0x38800], R20 ;  /* 0x038800141300c5a7 */ /* 0x000ea4000808007f */
[----:B--2---:R-:W-:Y:S05]  /*24e30*/  @!P4 BRA `(.L_x_422) ;  /* 0xfffffffc00f0c947 */ /* 0x004fea000383ffff */
[----:B------:R-:W-:Y:S05]  /*24e40*/  BRA `(.L_x_629) ;  /* 0xfffffeb800087947 */ /* 0x000fea000383ffff */
.L_x_432:
[----:B-1----:R1:W2:Y:S02]  /*24e50*/  SYNCS.PHASECHK.TRANS64.TRYWAIT P1, [R0+URZ+0x38830], R3 ;  /* 0x03883003000075a7 */ /* 0x0022a4000802017f */
[----:B--2---:R-:W-:Y:S05]  /*24e60*/  @!P1 NANOSLEEP.SYNCS 0x989680 ;  /* 0x009896800000995d */ /* 0x004fea0003900000 */
[----:B------:R-:W2:Y:S02]  /*24e70*/  @!P1 SYNCS.PHASECHK.TRANS64 P1, [R0+URZ+0x38830], R3 ;  /* 0x03883003000095a7 */ /* 0x000ea4000802007f */
[----:B--2---:R-:W-:Y:S05]  /*24e80*/  @!P1 BRA `(.L_x_432) ;  /* 0xfffffffc00f09947 */ /* 0x004fea000383ffff */
[----:B------:R-:W-:Y:S05]  /*24e90*/  BRA `(.L_x_431) ;  /* 0xfffffee800c47947 */ /* 0x000fea000383ffff */
.L_x_438:
[----:B-1----:R1:W2:Y:S02]  /*24ea0*/  SYNCS.PHASECHK.TRANS64.TRYWAIT P2, [R6+URZ+0x38830], R5 ;  /* 0x03883005060075a7 */ /* 0x0022a4000804017f */
[----:B--2---:R-:W-:Y:S05]  /*24eb0*/  @!P2 NANOSLEEP.SYNCS 0x989680 ;  /* 0x009896800000a95d */ /* 0x004fea0003900000 */
[----:B------:R-:W2:Y:S02]  /*24ec0*/  @!P2 SYNCS.PHASECHK.TRANS64 P2, [R6+URZ+0x38830], R5 ;  /* 0x038830050600a5a7 */ /* 0x000ea4000804007f */
[----:B--2---:R-:W-:Y:S05]  /*24ed0*/  @!P2 BRA `(.L_x_438) ;  /* 0xfffffffc00f0a947 */ /* 0x004fea000383ffff */
[----:B------:R-:W-:Y:S05]  /*24ee0*/  BRA `(.L_x_437) ;  /* 0xffffff1c00b47947 */ /* 0x000fea000383ffff */
.L_x_442:
[----:B-1----:R1:W2:Y:S02]  /*24ef0*/  SYNCS.PHASECHK.TRANS64.TRYWAIT P1, [R5+URZ+0x38850], R4 ;  /* 0x03885004050075a7 */ /* 0x0022a4000802017f */
[----:B--2---:R-:W-:Y:S05]  /*24f00*/  @!P1 NANOSLEEP.SYNCS 0x989680 ;  /* 0x009896800000995d */ /* 0x004fea0003900000 */
[----:B------:R-:W2:Y:S02]  /*24f10*/  @!P1 SYNCS.PHASECHK.TRANS64 P1, [R5+URZ+0x38850], R4 ;  /* 0x03885004050095a7 */ /* 0x000ea4000802007f */
[----:B--2---:R-:W-:Y:S05]  /*24f20*/  @!P1 BRA `(.L_x_442) ;  /* 0xfffffffc00f09947 */ /* 0x004fea000383ffff */
[----:B------:R-:W-:Y:S05]  /*24f30*/  BRA `(.L_x_439) ;  /* 0xffffff2000c07947 */ /* 0x000fea000383ffff */
.L_x_448:
[----:B-1----:R1:W2:Y:S02]  /*24f40*/  SYNCS.PHASECHK.TRANS64.TRYWAIT P1, [R11+URZ+0x38850], R2 ;  /* 0x038850020b0075a7 */ /* 0x0022a4000802017f */
[----:B--2---:R-:W-:Y:S05]  /*24f50*/  @!P1 NANOSLEEP.SYNCS 0x989680 ;  /* 0x009896800000995d */ /* 0x004fea0003900000 */
[----:B------:R-:W2:Y:S02]  /*24f60*/  @!P1 SYNCS.PHASECHK.TRANS64 P1, [R11+URZ+0x38850], R2 ;  /* 0x038850020b0095a7 */ /* 0x000ea4000802007f */
[----:B--2---:R-:W-:Y:S05]  /*24f70*/  @!P1 BRA `(.L_x_448) ;  /* 0xfffffffc00f09947 */ /* 0x004fea000383ffff */
[----:B------:R-:W-:Y:S05]  /*24f80*/  BRA `(.L_x_447) ;  /* 0xffffff4800a07947 */ /* 0x000fea000383ffff */
.L_x_452:
        /* <DEDUP_REMOVED lines=11> */
[----:B------:R-:W-:Y:S01]  /*25040*/  SEL R64, R11, R0, P0 ;  /* 0x000000000b407207 */ /* 0x000fe20000000000 */
[----:B------:R-:W-:Y:S01]  /*25050*/  IMAD.MOV.U32 R11, RZ, RZ, 0x1c1f ;  /* 0x00001c1fff0b7424 */ /* 0x000fe200078e00ff */
[----:B------:R-:W-:-:S02]  /*25060*/  SEL R61, R12, R15, P0 ;  /* 0x0000000f0c3d7207 */ /* 0x000fc40000000000 */
[----:B------:R-:W-:Y:S01]  /*25070*/  SEL R72, R15, R12, P0 ;  /* 0x0000000c0f487207 */ /* 0x000fe20000000000 */
[----:B------:R-:W-:Y:S01]  /*25080*/  IMAD.MOV.U32 R15, RZ, RZ, -0x1 ;  /* 0xffffffffff0f7424 */ /* 0x000fe200078e00ff */
[----:B------:R-:W-:Y:S02]  /*25090*/  MOV R12, R2 ;  /* 0x00000002000c7202 */ /* 0x000fe40000000f00 */
[----:B------:R-:W-:Y:S02]  /*250a0*/  SEL R57, R66, R7, P0 ;  /* 0x0000000742397207 */ /* 0x000fe40000000000 */
[----:B------:R-:W-:-:S07]  /*250b0*/  SEL R66, R7, R66, P0 ;  /* 0x0000004207427207 */ /* 0x000fce0000000000 */
[----:B------:R-:W-:Y:S05]  /*250c0*/  WARPSYNC.COLLECTIVE R15, `(.L_x_630) ;  /* 0x000000000f087348 */ /* 0x000fea0003c00000 */
[----:B------:R0:W1:Y:S02]  /*250d0*/  SHFL.IDX P6, R14, R13, R12, R11 ;  /* 0x0000000c0d0e7389 */ /* 0x00006400000c000b */
[----:B01----:R-:W-:Y:S01]  /*250e0*/  ENDCOLLECTIVE ;  /* 0x000000000000791b */ /* 0x003fe20003800000 */
.L_x_630:
[----:B------:R-:W-:Y:S02]  /*250f0*/  LOP3.LUT R7, R2, 0x2, RZ, 0x3c, !PT ;  /* 0x0000000202077812 */ /* 0x000fe400078e3cff */
[----:B------:R-:W-:Y:S02]  /*25100*/  SEL R21, R36, R31, P0 ;  /* 0x0000001f24157207 */ /* 0x000fe40000000000 */
[----:B------:R-:W-:Y:S02]  /*25110*/  SEL R63, R74, R9, P0 ;  /* 0x000000094a3f7207 */ /* 0x000fe40000000000 */
[----:B------:R-:W-:Y:S02]  /*25120*/  SEL R74, R9, R74, P0 ;  /* 0x0000004a094a7207 */ /* 0x000fe40000000000 */
[----:B------:R-:W-:Y:S02]  /*25130*/  SEL R8, R31, R36, P0 ;  /* 0x000000241f087207 */ /* 0x000fe40000000000 */
[----:B------:R-:W-:-:S02]  /*25140*/  SEL R43, R76, R133, P0 ;  /* 0x000000854c2b7207 */ /* 0x000fc40000000000 */
[----:B------:R-:W-:Y:S01]  /*25150*/  SEL R50, R133, R76, P0 ;  /* 0x0000004c85327207 */ /* 0x000fe20000000000 */
[----:B------:R-:W-:Y:S01]  /*25160*/  IMAD.MOV.U32 R13, RZ, RZ, R4 ;  /* 0x000000ffff0d7224 */ /* 0x000fe200078e0004 */
[----:B------:R-:W-:Y:S01]  /*25170*/  SEL R65, R10, R67, P0 ;  /* 0x000000430a417207 */ /* 0x000fe20000000000 */
[----:B------:R-:W-:Y:S01]  /*25180*/  IMAD.MOV.U32 R12, RZ, RZ, R7 ;  /* 0x000000ffff0c7224 */ /* 0x000fe200078e0007 */
[----:B------:R-:W-:Y:S02]  /*25190*/  SEL R76, R67, R10, P0 ;  /* 0x0000000a434c7207 */ /* 0x000fe40000000000 */
[----:B------:R-:W-:Y:S02]  /*251a0*/  SEL R69, R26, R75, P0 ;  /* 0x0000004b1a457207 */ /* 0x000fe40000000000 */
[----:B------:R-:W-:Y:S02]  /*251b0*/  SEL R80, R75, R26, P0 ;  /* 0x0000001a4b507207 */ /* 0x000fe40000000000 */
[----:B------:R-:W-:-:S02]  /*251c0*/  SEL R75, R30, R77, P0 ;  /* 0x0000004d1e4b7207 */ /* 0x000fc40000000000 */
[----:B------:R-:W-:-:S07]  /*251d0*/  MOV R6, R14 ;  /* 0x0000000e00067202 */ /* 0x000fce0000000f00 */
[----:B------:R-:W-:Y:S05]  /*251e0*/  WARPSYNC.COLLECTIVE R15, `(.L_x_631) ;  /* 0x000000000f087348 */ /* 0x000fea0003c00000 */
[----:B------:R0:W1:Y:S02]  /*251f0*/  SHFL.IDX P6, R14, R13, R12, R11 ;  /* 0x0000000c0d0e7389 */ /* 0x00006400000c000b */
[----:B01----:R-:W-:Y:S01]  /*25200*/  ENDCOLLECTIVE ;  /* 0x000000000000791b */ /* 0x003fe20003800000 */
.L_x_631:
[----:B------:R-:W-:Y:S02]  /*25210*/  SEL R100, R77, R30, P0 ;  /* 0x0000001e4d647207 */ /* 0x000fe40000000000 */
        /* <DEDUP_REMOVED lines=17> */
.L_x_632:
        /* <DEDUP_REMOVED lines=18> */
.L_x_633:
        /* <DEDUP_REMOVED lines=18> */
.L_x_634:
[----:B------:R-:W-:Y:S02]  /*25570*/  SEL R6, R9, R6, P0 ;  /* 0x0000000609067207 */ /* 0x000fe40000000000 */
[----:B------:R-:W-:Y:S02]  /*25580*/  SEL R8, R10, R21, P0 ;  /* 0x000000150a087207 */ /* 0x000fe40000000000 */
[----:B------:R-:W-:Y:S01]  /*25590*/  SEL R10, R21, R10, P0 ;  /* 0x0000000a150a7207 */ /* 0x000fe20000000000 */
[----:B------:R-:W-:Y:S02]  /*255a0*/  IMAD.MOV.U32 R13, RZ, RZ, R20 ;  /* 0x000000ffff0d7224 */ /* 0x000fe400078e0014 */
[----:B------:R-:W-:Y:S01]  /*255b0*/  IMAD.MOV.U32 R12, RZ, RZ, R7 ;  /* 0x000000ffff0c7224 */ /* 0x000fe200078e0007 */
[----:B------:R-:W-:-:S07]  /*255c0*/  MOV R26, R14 ;  /* 0x0000000e001a7202 */ /* 0x000fce0000000f00 */
[----:B------:R-:W-:Y:S05]  /*255d0*/  WARPSYNC.COLLECTIVE R15, `(.L_x_635) ;  /* 0x000000000f087348 */ /* 0x000fea0003c00000 */
[----:B------:R0:W1:Y:S02]  /*255e0*/  SHFL.IDX P6, R14, R13, R12, R11 ;  /* 0x0000000c0d0e7389 */ /* 0x00006400000c000b */
[----:B01----:R-:W-:Y:S01]  /*255f0*/  ENDCOLLECTIVE ;  /* 0x000000000000791b */ /* 0x003fe20003800000 */
.L_x_635:
[----:B------:R-:W-:Y:S02]  /*25600*/  IMAD.MOV.U32 R13, RZ, RZ, R27 ;  /* 0x000000ffff0d7224 */ /* 0x000fe400078e001b */
[----:B------:R-:W-:Y:S01]  /*25610*/  IMAD.MOV.U32 R12, RZ, RZ, R2 ;  /* 0x000000ffff0c7224 */ /* 0x000fe200078e0002 */
[----:B------:R-:W-:-:S07]  /*25620*/  MOV R25, R14 ;  /* 0x0000000e00197202 */ /* 0x000fce0000000f00 */
[----:B------:R-:W-:Y:S05]  /*25630*/  WARPSYNC.COLLECTIVE R15, `(.L_x_636) ;  /* 0x000000000f087348 */ /* 0x000fea0003c00000 */
[----:B------:R0:W1:Y:S02]  /*25640*/  SHFL.IDX P6, R14, R13, R12, R11 ;  /* 0x0000000c0d0e7389 */ /* 0x00006400000c000b */
[----:B01----:R-:W-:Y:S01]  /*25650*/  ENDCOLLECTIVE ;  /* 0x000000000000791b */ /* 0x003fe20003800000 */
.L_x_636:
[----:B------:R-:W-:Y:S01]  /*25660*/  IMAD.MOV.U32 R13, RZ, RZ, R24 ;  /* 0x000000ffff0d7224 */ /* 0x000fe200078e0018 */
[----:B------:R-:W-:Y:S01]  /*25670*/  SEL R24, R26, R25, P0 ;  /* 0x000000191a187207 */ /* 0x000fe20000000000 */
[----:B------:R-:W-:Y:S01]  /*25680*/  IMAD.MOV.U32 R12, RZ, RZ, R7 ;  /* 0x000000ffff0c7224 */ /* 0x000fe200078e0007 */
[----:B------:R-:W-:Y:S02]  /*25690*/  SEL R26, R25, R26, P0 ;  /* 0x0000001a191a7207 */ /* 0x000fe40000000000 */
[----:B------:R-:W-:-:S07]  /*256a0*/  MOV R30, R14 ;  /* 0x0000000e001e7202 */ /* 0x000fce0000000f00 */
[----:B------:R-:W-:Y:S05]  /*256b0*/  WARPSYNC.COLLECTIVE R15, `(.L_x_637) ;  /* 0x000000000f087348 */ /* 0x000fea0003c00000 */
[----:B------:R0:W1:Y:S02]  /*256c0*/  SHFL.IDX P6, R14, R13, R12, R11 ;  /* 0x0000000c0d0e7389 */ /* 0x00006400000c000b */
[----:B01----:R-:W-:Y:S01]  /*256d0*/  ENDCOLLECTIVE ;  /* 0x000000000000791b */ /* 0x003fe20003800000 */
.L_x_637:
[----:B------:R-:W-:Y:S02]  /*256e0*/  IMAD.MOV.U32 R13, RZ, RZ, R29 ;  /* 0x000000ffff0d7224 */ /* 0x000fe400078e001d */
[----:B------:R-:W-:Y:S01]  /*256f0*/  IMAD.MOV.U32 R12, RZ, RZ, R2 ;  /* 0x000000ffff0c7224 */ /* 0x000fe200078e0002 */
[----:B------:R-:W-:-:S07]  /*25700*/  MOV R27, R14 ;  /* 0x0000000e001b7202 */ /* 0x000fce0000000f00 */
[----:B------:R-:W-:Y:S05]  /*25710*/  WARPSYNC.COLLECTIVE R15, `(.L_x_638) ;  /* 0x000000000f087348 */ /* 0x000fea0003c00000 */
[----:B------:R0:W1:Y:S02]  /*25720*/  SHFL.IDX P6, R14, R13, R12, R11 ;  /* 0x0000000c0d0e7389 */ /* 0x00006400000c000b */
[----:B01----:R-:W-:Y:S01]  /*25730*/  ENDCOLLECTIVE ;  /* 0x000000000000791b */ /* 0x003fe20003800000 */
.L_x_638:
        /* <DEDUP_REMOVED lines=8> */
.L_x_639:
[----:B------:R-:W-:Y:S02]  /*257c0*/  IMAD.MOV.U32 R13, RZ, RZ, R31 ;  /* 0x000000ffff0d7224 */ /* 0x000fe400078e001f */
[----:B------:R-:W-:Y:S01]  /*257d0*/  IMAD.MOV.U32 R12, RZ, RZ, R2 ;  /* 0x000000ffff0c7224 */ /* 0x000fe200078e0002 */
[----:B------:R-:W-:-:S07]  /*257e0*/  MOV R29, R14 ;  /* 0x0000000e001d7202 */ /* 0x000fce0000000f00 */
[----:B------:R-:W-:Y:S05]  /*257f0*/  WARPSYNC.COLLECTIVE R15, `(.L_x_640) ;  /* 0x000000000f087348 */ /* 0x000fea0003c00000 */
[----:B------:R0:W1:Y:S02]  /*25800*/  SHFL.IDX P6, R14, R13, R12, R11 ;  /* 0x0000000c0d0e7389 */ /* 0x00006400000c000b */
[----:B01----:R-:W-:Y:S01]  /*25810*/  ENDCOLLECTIVE ;  /* 0x000000000000791b */ /* 0x003fe20003800000 */
.L_x_640:
        /* <DEDUP_REMOVED lines=8> */
.L_x_641:
[----:B------:R-:W-:Y:S02]  /*258a0*/  IMAD.MOV.U32 R13, RZ, RZ, R33 ;  /* 0x000000ffff0d7224 */ /* 0x000fe400078e0021 */
[----:B------:R-:W-:Y:S01]  /*258b0*/  IMAD.MOV.U32 R12, RZ, RZ, R2 ;  /* 0x000000ffff0c7224 */ /* 0x000fe200078e0002 */
[----:B------:R-:W-:-:S07]  /*258c0*/  MOV R31, R14 ;  /* 0x0000000e001f7202 */ /* 0x000fce0000000f00 */
[----:B------:R-:W-:Y:S05]  /*258d0*/  WARPSYNC.COLLECTIVE R15, `(.L_x_642) ;  /* 0x000000000f087348 */ /* 0x000fea0003c00000 */
[----:B------:R0:W1:Y:S02]  /*258e0*/  SHFL.IDX P6, R14, R13, R12, R11 ;  /* 0x0000000c0d0e7389 */ /* 0x00006400000c000b */
[----:B01----:R-:W-:Y:S01]  /*258f0*/  ENDCOLLECTIVE ;  /* 0x000000000000791b */ /* 0x003fe20003800000 */
.L_x_642:
        /* <DEDUP_REMOVED lines=8> */
.L_x_643:
[----:B------:R-:W-:Y:S02]  /*25980*/  IMAD.MOV.U32 R13, RZ, RZ, R35 ;  /* 0x000000ffff0d7224 */ /* 0x000fe400078e0023 */
[----:B------:R-:W-:Y:S01]  /*25990*/  IMAD.MOV.U32 R12, RZ, RZ, R2 ;  /* 0x000000ffff0c7224 */ /* 0x000fe200078e0002 */
[----:B------:R-:W-:-:S07]  /*259a0*/  MOV R40, R14 ;  /* 0x0000000e00287202 */ /* 0x000fce0000000f00 */
[----:B------:R-:W-:Y:S05]  /*259b0*/  WARPSYNC.COLLECTIVE R15, `(.L_x_644) ;  /* 0x000000000f087348 */ /* 0x000fea0003c00000 */
[----:B------:R0:W1:Y:S02]  /*259c0*/  SHFL.IDX P6, R14, R13, R12, R11 ;  /* 0x0000000c0d0e7389 */ /* 0x00006400000c000b */
[----:B01----:R-:W-:Y:S01]  /*259d0*/  ENDCOLLECTIVE ;  /* 0x000000000000791b */ /* 0x003fe20003800000 */
.L_x_644:
[----:B------:R-:W-:Y:S02]  /*259e0*/  IMAD.MOV.U32 R13, RZ, RZ, R42 ;  /* 0x000000ffff0d7224 */ /* 0x000fe400078e002a */
[----:B------:R-:W-:Y:S01]  /*259f0*/  IMAD.MOV.U32 R12, RZ, RZ, R7 ;  /* 0x000000ffff0c7224 */ /* 0x000fe200078e0007 */
[----:B------:R-:W-:-:S07]  /*25a00*/  MOV R35, R14 ;  /* 0x0000000e00237202 */ /* 0x000fce0000000f00 */
[----:B------:R-:W-:Y:S05]  /*25a10*/  WARPSYNC.COLLECTIVE R15, `(.L_x_645) ;  /* 0x000000000f087348 */ /* 0x000fea0003c00000 */
[----:B------:R0:W1:Y:S02]  /*25a20*/  SHFL.IDX P6, R14, R13, R12, R11 ;  /* 0x0000000c0d0e7389 */ /* 0x00006400000c000b */
[----:B01----:R-:W-:Y:S01]  /*25a30*/  ENDCOLLECTIVE ;  /* 0x000000000000791b */ /* 0x003fe20003800000 */
.L_x_645:
[----:B------:R-:W-:Y:S02]  /*25a40*/  IMAD.MOV.U32 R13, RZ, RZ, R37 ;  /* 0x000000ffff0d7224 */ /* 0x000fe400078e0025 */
[----:B------:R-:W-:Y:S01]  /*25a50*/  IMAD.MOV.U32 R12, RZ, RZ, R2 ;  /* 0x000000ffff0c7224 */ /* 0x000fe200078e0002 */
[----:B------:R-:W-:-:S07]  /*25a60*/  MOV R42, R14 ;  /* 0x0000000e002a7202 */ /* 0x000fce0000000f00 */
[----:B------:R-:W-:Y:S05]  /*25a70*/  WARPSYNC.COLLECTIVE R15, `(.L_x_646) ;  /* 0x000000000f087348 */ /* 0x000fea0003c00000 */
[----:B------:R0:W1:Y:S02]  /*25a80*/  SHFL.IDX P6, R14, R13, R12, R11 ;  /* 0x0000000c0d0e7389 */ /* 0x00006400000c000b */
[----:B01----:R-:W-:Y:S01]  /*25a90*/  ENDCOLLECTIVE ;  /* 0x000000000000791b */ /* 0x003fe20003800000 */
.L_x_646:
[----:B------:R-:W-:Y:S02]  /*25aa0*/  IMAD.MOV.U32 R13, RZ, RZ, R44 ;  /* 0x000000ffff0d7224 */ /* 0x000fe400078e002c */
[----:B------:R-:W-:Y:S01]  /*25ab0*/  IMAD.MOV.U32 R12, RZ, RZ, R7 ;  /* 0x000000ffff0c7224 */ /* 0x000fe200078e0007 */
[----:B------:R-:W-:-:S07]  /*25ac0*/  MOV R37, R14 ;  /* 0x0000000e00257202 */ /* 0x000fce0000000f00 */
[----:B------:R-:W-:Y:S05]  /*25ad0*/  WARPSYNC.COLLECTIVE R15, `(.L_x_647) ;  /* 0x000000000f087348 */ /* 0x000fea0003c00000 */
[----:B------:R0:W1:Y:S02]  /*25ae0*/  SHFL.IDX P6, R14, R13, R12, R11 ;  /* 0x0000000c0d0e7389 */ /* 0x00006400000c000b */
[----:B01----:R-:W-:Y:S01]  /*25af0*/  ENDCOLLECTIVE ;  /* 0x000000000000791b */ /* 0x003fe20003800000 */
.L_x_647:
[----:B------:R-:W-:Y:S02]  /*25b00*/  IMAD.MOV.U32 R13, RZ, RZ, R39 ;  /* 0x000000ffff0d7224 */ /* 0x000fe400078e0027 */
[----:B------:R-:W-:Y:S01]  /*25b10*/  IMAD.MOV.U32 R12, RZ, RZ, R2 ;  /* 0x000000ffff0c7224 */ /* 0x000fe200078e0002 */
[----:B------:R-:W-:-:S07]  /*25b20*/  MOV R44, R14 ;  /* 0x0000000e002c7202 */ /* 0x000fce0000000f00 */
[----:B------:R-:W-:Y:S05]  /*25b30*/  WARPSYNC.COLLECTIVE R15, `(.L_x_648) ;  /* 0x000000000f087348 */ /* 0x000fea0003c00000 */
[----:B------:R0:W1:Y:S02]  /*25b40*/  SHFL.IDX P6, R14, R13, R12, R11 ;  /* 0x0000000c0d0e7389 */ /* 0x00006400000c000b */
[----:B01----:R-:W-:Y:S01]  /*25b50*/  ENDCOLLECTIVE ;  /* 0x000000000000791b */ /* 0x003fe20003800000 */
.L_x_648:
[----:B------:R-:W-:Y:S02]  /*25b60*/  IMAD.MOV.U32 R13, RZ, RZ, R46 ;  /* 0x000000ffff0d7224 */ /* 0x000fe400078e002e */
[----:B------:R-:W-:Y:S01]  /*25b70*/  IMAD.MOV.U32 R12, RZ, RZ, R7 ;  /* 0x000000ffff0c7224 */ /* 0x000fe200078e0007 */
[----:B------:R-:W-:-:S07]  /*25b80*/  MOV R39, R14 ;  /* 0x0000000e00277202 */ /* 0x000fce0000000f00 */
[----:B------:R-:W-:Y:S05]  /*25b90*/  WARPSYNC.COLLECTIVE R15, `(.L_x_649) ;  /* 0x000000000f087348 */ /* 0x000fea0003c00000 */
[----:B------:R0:W1:Y:S02]  /*25ba0*/  SHFL.IDX P6, R14, R13, R12, R11 ;  /* 0x0000000c0d0e7389 */ /* 0x00006400000c000b */
[----:B01----:R-:W-:Y:S01]  /*25bb0*/  ENDCOLLECTIVE ;  /* 0x000000000000791b */ /* 0x003fe20003800000 */
.L_x_649:
[----:B------:R-:W-:Y:S02]  /*25bc0*/  IMAD.MOV.U32 R13, RZ, RZ, R41 ;  /* 0x000000ffff0d7224 */ /* 0x000fe400078e0029 */
[----:B------:R-:W-:Y:S01]  /*25bd0*/  IMAD.MOV.U32 R12, RZ, RZ, R2 ;  /* 0x000000ffff0c7224 */ /* 0x000fe200078e0002 */
[----:B------:R-:W-:-:S07]  /*25be0*/  MOV R46, R14 ;  /* 0x0000000e002e7202 */ /* 0x000fce0000000f00 */
[----:B------:R-:W-:Y:S05]  /*25bf0*/  WARPSYNC.COLLECTIVE R15, `(.L_x_650) ;  /* 0x000000000f087348 */ /* 0x000fea0003c00000 */
[----:B------:R0:W1:Y:S02]  /*25c00*/  SHFL.IDX P6, R14, R13, R12, R11 ;  /* 0x0000000c0d0e7389 */ /* 0x00006400000c000b */
[----:B01----:R-:W-:Y:S01]  /*25c10*/  ENDCOLLECTIVE ;  /* 0x000000000000791b */ /* 0x003fe20003800000 */
.L_x_650:
[----:B------:R-:W-:Y:S02]  /*25c20*/  IMAD.MOV.U32 R13, RZ, RZ, R48 ;  /* 0x000000ffff0d7224 */ /* 0x000fe400078e0030 */
[----:B------:R-:W-:Y:S01]  /*25c30*/  IMAD.MOV.U32 R12, RZ, RZ, R7 ;  /* 0x000000ffff0c7224 */ /* 0x000fe200078e0007 */
[----:B------:R-:W-:-:S07]  /*25c40*/  MOV R41, R14 ;  /* 0x0000000e00297202 */ /* 0x000fce0000000f00 */
[----:B------:R-:W-:Y:S05]  /*25c50*/  WARPSYNC.COLLECTIVE R15, `(.L_x_651) ;  /* 0x000000000f087348 */ /* 0x000fea0003c00000 */
[----:B------:R0:W1:Y:S02]  /*25c60*/  SHFL.IDX P6, R14, R13, R12, R11 ;  /* 0x0000000c0d0e7389 */ /* 0x00006400000c000b */
[----:B01----:R-:W-:Y:S01]  /*25c70*/  ENDCOLLECTIVE ;  /* 0x000000000000791b */ /* 0x003fe20003800000 */
.L_x_651:
[----:B------:R-:W-:Y:S02]  /*25c80*/  IMAD.MOV.U32 R13, RZ, RZ, R43 ;  /* 0x000000ffff0d7224 */ /* 0x000fe400078e002b */
[----:B------:R-:W-:Y:S01]  /*25c90*/  IMAD.MOV.U32 R12, RZ, RZ, R2 ;  /* 0x000000ffff0c7224 */ /* 0x000fe200078e0002 */
[----:B------:R-:W-:-:S07]  /*25ca0*/  MOV R48, R14 ;  /* 0x0000000e00307202 */ /* 0x000fce0000000f00 */
[----:B------:R-:W-:Y:S05]  /*25cb0*/  WARPSYNC.COLLECTIVE R15, `(.L_x_652) ;  /* 0x000000000f087348 */ /* 0x000fea0003c00000 */
[----:B------:R0:W1:Y:S02]  /*25cc0*/  SHFL.IDX P6, R14, R13, R12, R11 ;  /* 0x0000000c0d0e7389 */ /* 0x00006400000c000b */
[----:B01----:R-:W-:Y:S01]  /*25cd0*/  ENDCOLLECTIVE ;  /* 0x000000000000791b */ /* 0x003fe20003800000 */
.L_x_652:
[----:B------:R-:W-:Y:S02]  /*25ce0*/  IMAD.MOV.U32 R13, RZ, RZ, R50 ;  /* 0x000000ffff0d7224 */ /* 0x000fe400078e0032 */
[----:B------:R-:W-:Y:S01]  /*25cf0*/  IMAD.MOV.U32 R12, RZ, RZ, R7 ;  /* 0x000000ffff0c7224 */ /* 0x000fe200078e0007 */
[----:B------:R-:W-:-:S07]  /*25d00*/  MOV R43, R14 ;  /* 0x0000000e002b7202 */ /* 0x000fce0000000f00 */
[----:B------:R-:W-:Y:S05]  /*25d10*/  WARPSYNC.COLLECTIVE R15, `(.L_x_653) ;  /* 0x000000000f087348 */ /* 0x000fea0003c00000 */
[----:B------:R0:W1:Y:S02]  /*25d20*/  SHFL.IDX P6, R14, R13, R12, R11 ;  /* 0x0000000c0d0e7389 */ /* 0x00006400000c000b */
[----:B01----:R-:W-:Y:S01]  /*25d30*/  ENDCOLLECTIVE ;  /* 0x000000000000791b */ /* 0x003fe20003800000 */
.L_x_653:
[----:B------:R-:W-:Y:S02]  /*25d40*/  IMAD.MOV.U32 R13, RZ, RZ, R45 ;  /* 0x000000ffff0d7224 */ /* 0x000fe400078e002d */
[----:B------:R-:W-:Y:S01]  /*25d50*/  IMAD.MOV.U32 R12, RZ, RZ, R2 ;  /* 0x000000ffff0c7224 */ /* 0x000fe200078e0002 */
[----:B------:R-:W-:-:S07]  /*25d60*/  MOV R50, R14 ;  /* 0x0000000e00327202 */ /* 0x000fce0000000f00 */
[----:B------:R-:W-:Y:S05]  /*25d70*/  WARPSYNC.COLLECTIVE R15, `(.L_x_654) ;  /* 0x000000000f087348 */ /* 0x000fea0003c00000 */
[----:B------:R0:W1:Y:S02]  /*25d80*/  SHFL.IDX P6, R14, R13, R12, R11 ;  /* 0x0000000c0d0e7389 */ /* 0x00006400000c000b */
[----:B01----:R-:W-:Y:S01]  /*25d90*/  ENDCOLLECTIVE ;  /* 0x000000000000791b */ /* 0x003fe20003800000 */
.L_x_654:
[----:B------:R-:W-:Y:S02]  /*25da0*/  IMAD.MOV.U32 R13, RZ, RZ, R52 ;  /* 0x000000ffff0d7224 */ /* 0x000fe400078e0034 */
[----:B------:R-:W-:Y:S01]  /*25db0*/  IMAD.MOV.U32 R12, RZ, RZ, R7 ;  /* 0x000000ffff0c7224 */ /* 0x000fe200078e0007 */
[----:B------:R-:W-:-:S07]  /*25dc0*/  MOV R45, R14 ;  /* 0x0000000e002d7202 */ /* 0x000fce0000000f00 */
[----:B------:R-:W-:Y:S05]  /*25dd0*/  WARPSYNC.COLLECTIVE R15, `(.L_x_655) ;  /* 0x000000000f087348 */ /* 0x000fea0003c00000 */
[----:B------:R0:W1:Y:S02]  /*25de0*/  SHFL.IDX P6, R14, R13, R12, R11 ;  /* 0x0000000c0d0e7389 */ /* 0x00006400000c000b */
[----:B01----:R-:W-:Y:S01]  /*25df0*/  ENDCOLLECTIVE ;  /* 0x000000000000791b */ /* 0x003fe20003800000 */
.L_x_655:
[----:B------:R-:W-:Y:S02]  /*25e00*/  IMAD.MOV.U32 R13, RZ, RZ, R47 ;  /* 0x000000ffff0d7224 */ /* 0x000fe400078e002f */
[----:B------:R-:W-:Y:S01]  /*25e10*/  IMAD.MOV.U32 R12, RZ, RZ, R2 ;  /* 0x000000ffff0c7224 */ /* 0x000fe200078e0002 */
[----:B------:R-:W-:-:S07]  /*25e20*/  MOV R52, R14 ;  /* 0x0000000e00347202 */ /* 0x000fce0000000f00 */
[----:B------:R-:W-:Y:S05]  /*25e30*/  WARPSYNC.COLLECTIVE R15, `(.L_x_656) ;  /* 0x000000000f087348 */ /* 0x000fea0003c00000 */
[----:B------:R0:W1:Y:S02]  /*25e40*/  SHFL.IDX P6, R14, R13, R12, R11 ;  /* 0x0000000c0d0e7389 */ /* 0x00006400000c000b */
[----:B01----:R-:W-:Y:S01]  /*25e50*/  ENDCOLLECTIVE ;  /* 0x000000000000791b */ /* 0x003fe20003800000 */
.L_x_656:
[----:B------:R-:W-:Y:S02]  /*25e60*/  IMAD.MOV.U32 R13, RZ, RZ, R54 ;  /* 0x000000ffff0d7224 */ /* 0x000fe400078e0036 */
[----:B------:R-:W-:Y:S01]  /*25e70*/  IMAD.MOV.U32 R12, RZ, RZ, R7 ;  /* 0x000000ffff0c7224 */ /* 0x000fe200078e0007 */
[----:B------:R-:W-:-:S07]  /*25e80*/  MOV R47, R14 ;  /* 0x0000000e002f7202 */ /* 0x000fce0000000f00 */
[----:B------:R-:W-:Y:S05]  /*25e90*/  WARPSYNC.COLLECTIVE R15, `(.L_x_657) ;  /* 0x000000000f087348 */ /* 0x000fea0003c00000 */
[----:B------:R0:W1:Y:S02]  /*25ea0*/  SHFL.IDX P6, R14, R13, R12, R11 ;  /* 0x0000000c0d0e7389 */ /* 0x00006400000c000b */
[----:B01----:R-:W-:Y:S01]  /*25eb0*/  ENDCOLLECTIVE ;  /* 0x000000000000791b */ /* 0x003fe20003800000 */
.L_x_657:
[----:B------:R-:W-:Y:S02]  /*25ec0*/  IMAD.MOV.U32 R13, RZ, RZ, R49 ;  /* 0x000000ffff0d7224 */ /* 0x000fe400078e0031 */
[----:B------:R-:W-:Y:S01]  /*25ed0*/  IMAD.MOV.U32 R12, RZ, RZ, R2 ;  /* 0x000000ffff0c7224 */ /* 0x000fe200078e0002 */
[----:B------:R-:W-:-:S07]  /*25ee0*/  MOV R54, R14 ;  /* 0x0000000e00367202 */ /* 0x000fce0000000f00 */
[----:B------:R-:W-:Y:S05]  /*25ef0*/  WARPSYNC.COLLECTIVE R15, `(.L_x_658) ;  /* 0x000000000f087348 */ /* 0x000fea0003c00000 */
[----:B------:R0:W1:Y:S02]  /*25f00*/  SHFL.IDX P6, R14, R13, R12, R11 ;  /* 0x0000000c0d0e7389 */ /* 0x00006400000c000b */
[----:B01----:R-:W-:Y:S01]  /*25f10*/  ENDCOLLECTIVE ;  /* 0x000000000000791b */ /* 0x003fe20003800000 */
.L_x_658:
[----:B------:R-:W-:Y:S02]  /*25f20*/  IMAD.MOV.U32 R13, RZ, RZ, R56 ;  /* 0x000000ffff0d7224 */ /* 0x000fe400078e0038 */
[----:B------:R-:W-:Y:S01]  /*25f30*/  IMAD.MOV.U32 R12, RZ, RZ, R7 ;  /* 0x000000ffff0c7224 */ /* 0x000fe200078e0007 */
[----:B------:R-:W-:-:S07]  /*25f40*/  MOV R49, R14 ;  /* 0x0000000e00317202 */ /* 0x000fce0000000f00 */
[----:B------:R-:W-:Y:S05]  /*25f50*/  WARPSYNC.COLLECTIVE R15, `(.L_x_659) ;  /* 0x000000000f087348 */ /* 0x000fea0003c00000 */
[----:B------:R0:W1:Y:S02]  /*25f60*/  SHFL.IDX P6, R14, R13, R12, R11 ;  /* 0x0000000c0d0e7389 */ /* 0x00006400000c000b */
[----:B01----:R-:W-:Y:S01]  /*25f70*/  ENDCOLLECTIVE ;  /* 0x000000000000791b */ /* 0x003fe20003800000 */
.L_x_659:
[----:B------:R-:W-:Y:S02]  /*25f80*/  IMAD.MOV.U32 R13, RZ, RZ, R51 ;  /* 0x000000ffff0d7224 */ /* 0x000fe400078e0033 */
[----:B------:R-:W-:Y:S01]  /*25f90*/  IMAD.MOV.U32 R12, RZ, RZ, R2 ;  /* 0x000000ffff0c7224 */ /* 0x000fe200078e0002 */
[----:B------:R-:W-:-:S07]  /*25fa0*/  MOV R56, R14 ;  /* 0x0000000e00387202 */ /* 0x000fce0000000f00 */
[----:B------:R-:W-:Y:S05]  /*25fb0*/  WARPSYNC.COLLECTIVE R15, `(.L_x_660) ;  /* 0x000000000f087348 */ /* 0x000fea0003c00000 */
[----:B------:R0:W1:Y:S02]  /*25fc0*/  SHFL.IDX P6, R14, R13, R12, R11 ;  /* 0x0000000c0d0e7389 */ /* 0x00006400000c000b */
[----:B01----:R-:W-:Y:S01]  /*25fd0*/  ENDCOLLECTIVE ;  /* 0x000000000000791b */ /* 0x003fe20003800000 */
.L_x_660:
[----:B------:R-:W-:Y:S01]  /*25fe0*/  IMAD.MOV.U32 R13, RZ, RZ, R60 ;  /* 0x000000ffff0d7224 */ /* 0x000fe200078e003c */
[----:B------:R-:W-:Y:S01]  /*25ff0*/  SEL R60, R37, R44, P0 ;  /* 0x0000002c253c7207 */ /* 0x000fe20000000000 */
[----:B------:R-:W-:Y:S01]  /*26000*/  IMAD.MOV.U32 R12, RZ, RZ, R7 ;  /* 0x000000ffff0c7224 */ /* 0x000fe200078e0007 */
[----:B------:R-:W-:-:S07]  /*26010*/  MOV R51, R14 ;  /* 0x0000000e00337202 */ /* 0x000fce0000000f00 */
[----:B------:R-:W-:Y:S05]  /*26020*/  WARPSYNC.COLLECTIVE R15, `(.L_x_661) ;  /* 0x000000000f087348 */ /* 0x000fea0003c00000 */
[----:B------:R0:W1:Y:S02]  /*26030*/  SHFL.IDX P6, R14, R13, R12, R11 ;  /* 0x0000000c0d0e7389 */ /* 0x00006400000c000b */
[----:B01----:R-:W-:Y:S01]  /*26040*/  ENDCOLLECTIVE ;  /* 0x000000000000791b */ /* 0x003fe20003800000 */
.L_x_661:
[----:B------:R-:W-:Y:S02]  /*26050*/  IMAD.MOV.U32 R13, RZ, RZ, R53 ;  /* 0x000000ffff0d7224 */ /* 0x000fe400078e0035 */
[----:B------:R-:W-:Y:S01]  /*26060*/  IMAD.MOV.U32 R12, RZ, RZ, R2 ;  /* 0x000000ffff0c7224 */ /* 0x000fe200078e0002 */
[----:B------:R-:W-:-:S07]  /*26070*/  MOV R20, R14 ;  /* 0x0000000e00147202 */ /* 0x000fce0000000f00 */
[----:B------:R-:W-:Y:S05]  /*26080*/  WARPSYNC.COLLECTIVE R15, `(.L_x_662) ;  /* 0x000000000f087348 */ /* 0x000fea0003c00000 */
[----:B------:R0:W1:Y:S02]  /*26090*/  SHFL.IDX P6, R14, R13, R12, R11 ;  /* 0x0000000c0d0e7389 */ /* 0x00006400000c000b */
[----:B01----:R-:W-:Y:S01]  /*260a0*/  ENDCOLLECTIVE ;  /* 0x000000000000791b */ /* 0x003fe20003800000 */
.L_x_662:
[----:B------:R-:W-:Y:S01]  /*260b0*/  IMAD.MOV.U32 R13, RZ, RZ, R62 ;  /* 0x000000ffff0d7224 */ /* 0x000fe200078e003e */
[----:B------:R-:W-:Y:S01]  /*260c0*/  SEL R62, R44, R37, P0 ;  /* 0x000000252c3e7207 */ /* 0x000fe20000000000 */
[----:B------:R-:W-:Y:S01]  /*260d0*/  IMAD.MOV.U32 R12, RZ, RZ, R7 ;  /* 0x000000ffff0c7224 */ /* 0x000fe200078e0007 */
[----:B------:R-:W-:Y:S02]  /*260e0*/  SEL R44, R39, R46, P0 ;  /* 0x0000002e272c7207 */ /* 0x000fe40000000000 */
[----:B------:R-:W-:Y:S02]  /*260f0*/  SEL R46, R46, R39, P0 ;  /* 0x000000272e2e7207 */ /* 0x000fe40000000000 */
[----:B------:R-:W-:-:S07]  /*26100*/  MOV R53, R14 ;  /* 0x0000000e00357202 */ /* 0x000fce0000000f00 */
[----:B------:R-:W-:Y:S05]  /*26110*/  WARPSYNC.COLLECTIVE R15, `(.L_x_663) ;  /* 0x000000000f087348 */ /* 0x000fea0003c00000 */
[----:B------:R0:W1:Y:S02]  /*26120*/  SHFL.IDX P6, R14, R13, R12, R11 ;  /* 0x0000000c0d0e7389 */ /* 0x00006400000c000b */
[----:B01----:R-:W-:Y:S01]  /*26130*/  ENDCOLLECTIVE ;  /* 0x000000000000791b */ /* 0x003fe20003800000 */
.L_x_663:
[----:B------:R-:W-:Y:S02]  /*26140*/  IMAD.MOV.U32 R13, RZ, RZ, R55 ;  /* 0x000000ffff0d7224 */ /* 0x000fe400078e0037 */
[----:B------:R-:W-:Y:S01]  /*26150*/  IMAD.MOV.U32 R12, RZ, RZ, R2 ;  /* 0x000000ffff0c7224 */ /* 0x000fe200078e0002 */
[----:B------:R-:W-:-:S07]  /*26160*/  MOV R68, R14 ;  /* 0x0000000e00447202 */ /* 0x000fce0000000f00 */
[----:B------:R-:W-:Y:S05]  /*26170*/  WARPSYNC.COLLECTIVE R15, `(.L_x_664) ;  /* 0x000000000f087348 */ /* 0x000fea0003c00000 */
[----:B------:R0:W1:Y:S02]  /*26180*/  SHFL.IDX P6, R14, R13, R12, R11 ;  /* 0x0000000c0d0e7389 */ /* 0x00006400000c000b */
[----:B01----:R-:W-:Y:S01]  /*26190*/  ENDCOLLECTIVE ;  /* 0x000000000000791b */ /* 0x003fe20003800000 */
.L_x_664:
[----:B------:R-:W-:Y:S01]  /*261a0*/  IMAD.MOV.U32 R13, RZ, RZ, R64 ;  /* 0x000000ffff0d7224 */ /* 0x000fe200078e0040 */
[----:B------:R-:W-:Y:S01]  /*261b0*/  SEL R64, R41, R48, P0 ;  /* 0x0000003029407207 */ /* 0x000fe20000000000 */
[----:B------:R-:W-:Y:S01]  /*261c0*/  IMAD.MOV.U32 R12, RZ, RZ, R7 ;  /* 0x000000ffff0c7224 */ /* 0x000fe200078e0007 */
[----:B------:R-:W-:-:S07]  /*261d0*/  MOV R55, R14 ;  /* 0x0000000e00377202 */ /* 0x000fce0000000f00 */
[----:B------:R-:W-:Y:S05]  /*261e0*/  WARPSYNC.COLLECTIVE R15, `(.L_x_665) ;  /* 0x000000000f087348 */ /* 0x000fea0003c00000 */
[----:B------:R0:W1:Y:S02]  /*261f0*/  SHFL.IDX P6, R14, R13, R12, R11 ;  /* 0x0000000c0d0e7389 */ /* 0x00006400000c000b */
[----:B01----:R-:W-:Y:S01]  /*26200*/  ENDCOLLECTIVE ;  /* 0x000000000000791b */ /* 0x003fe20003800000 */
.L_x_665:
[----:B------:R-:W-:Y:S02]  /*26210*/  IMAD.MOV.U32 R13, RZ, RZ, R57 ;  /* 0x000000ffff0d7224 */ /* 0x000fe400078e0039 */
[----:B------:R-:W-:Y:S01]  /*26220*/  IMAD.MOV.U32 R12, RZ, RZ, R2 ;  /* 0x000000ffff0c7224 */ /* 0x000fe200078e0002 */
[----:B------:R-:W-:-:S07]  /*26230*/  MOV R70, R14 ;  /* 0x0000000e00467202 */ /* 0x000fce0000000f00 */
[----:B------:R-:W-:Y:S05]  /*26240*/  WARPSYNC.COLLECTIVE R15, `(.L_x_666) ;  /* 0x000000000f087348 */ /* 0x000fea0003c00000 */
[----:B------:R0:W1:Y:S02]  /*26250*/  SHFL.IDX P6, R14, R13, R12, R11 ;  /* 0x0000000c0d0e7389 */ /* 0x00006400000c000b */
[----:B01----:R-:W-:Y:S01]  /*26260*/  ENDCOLLECTIVE ;  /* 0x000000000000791b */ /* 0x003fe20003800000 */
.L_x_666:
[----:B------:R-:W-:Y:S01]  /*26270*/  SEL R9, R55, R70, P0 ;  /* 0x0000004637097207 */ /* 0x000fe20000000000 */
        /* <DEDUP_REMOVED lines=9> */
.L_x_667:
[----:B------:R-:W-:Y:S02]  /*26310*/  IMAD.MOV.U32 R13, RZ, RZ, R61 ;  /* 0x000000ffff0d7224 */ /* 0x000fe400078e003d */
[----:B------:R-:W-:Y:S01]  /*26320*/  IMAD.MOV.U32 R12, RZ, RZ, R2 ;  /* 0x000000ffff0c7224 */ /* 0x000fe200078e0002 */
[----:B------:R-:W-:-:S07]  /*26330*/  MOV R84, R14 ;  /* 0x0000000e00547202 */ /* 0x000fce0000000f00 */
[----:B------:R-:W-:Y:S05]  /*26340*/  WARPSYNC.COLLECTIVE R15, `(.L_x_668) ;  /* 0x000000000f087348 */ /* 0x000fea0003c00000 */
[----:B------:R0:W1:Y:S02]  /*26350*/  SHFL.IDX P6, R14, R13, R12, R11 ;  /* 0x0000000c0d0e7389 */ /* 0x00006400000c000b */
[----:B01----:R-:W-:Y:S01]  /*26360*/  ENDCOLLECTIVE ;  /* 0x000000000000791b */ /* 0x003fe20003800000 */
.L_x_668:
[----:B------:R-:W-:Y:S02]  /*26370*/  SEL R25, R57, R84, P0 ;  /* 0x0000005439197207 */ /* 0x000fe40000000000 */
[----:B------:R-:W-:Y:S01]  /*26380*/  SEL R27, R84, R57, P0 ;  /* 0x00000039541b7207 */ /* 0x000fe20000000000 */
[----:B------:R-:W-:Y:S01]  /*26390*/  IMAD.MOV.U32 R13, RZ, RZ, R72 ;  /* 0x000000ffff0d7224 */ /* 0x000fe200078e0048 */
[----:B------:R-:W-:Y:S01]  /*263a0*/  SEL R72, R45, R52, P0 ;  /* 0x000000342d487207 */ /* 0x000fe20000000000 */
[----:B------:R-:W-:Y:S01]  /*263b0*/  IMAD.MOV.U32 R12, RZ, RZ, R7 ;  /* 0x000000ffff0c7224 */ /* 0x000fe200078e0007 */
[----:B------:R-:W-:-:S07]  /*263c0*/  MOV R61, R14 ;  /* 0x0000000e003d7202 */ /* 0x000fce0000000f00 */
[----:B------:R-:W-:Y:S05]  /*263d0*/  WARPSYNC.COLLECTIVE R15, `(.L_x_669) ;  /* 0x000000000f087348 */ /* 0x000fea0003c00000 */
[----:B------:R0:W1:Y:S02]  /*263e0*/  SHFL.IDX P6, R14, R13, R12, R11 ;  /* 0x0000000c0d0e7389 */ /* 0x00006400000c000b */
[----:B01----:R-:W-:Y:S01]  /*263f0*/  ENDCOLLECTIVE ;  /* 0x000000000000791b */ /* 0x003fe20003800000 */
.L_x_669:
[----:B------:R-:W-:Y:S02]  /*26400*/  IMAD.MOV.U32 R13, RZ, RZ, R63 ;  /* 0x000000ffff0d7224 */ /* 0x000fe400078e003f */
[----:B------:R-:W-:Y:S01]  /*26410*/  IMAD.MOV.U32 R12, RZ, RZ, R2 ;  /* 0x000000ffff0c7224 */ /* 0x000fe200078e0002 */
[----:B------:R-:W-:-:S07]  /*26420*/  MOV R86, R14 ;  /* 0x0000000e00567202 */ /* 0x000fce0000000f00 */
[----:B------:R-:W-:Y:S05]  /*26430*/  WARPSYNC.COLLECTIVE R15, `(.L_x_670) ;  /* 0x000000000f087348 */ /* 0x000fea0003c00000 */
[----:B------:R0:W1:Y:S02]  /*26440*/  SHFL.IDX P6, R14, R13, R12, R11 ;  /* 0x0000000c0d0e7389 */ /* 0x00006400000c000b */
[----:B01----:R-:W-:Y:S01]  /*26450*/  ENDCOLLECTIVE ;  /* 0x000000000000791b */ /* 0x003fe20003800000 */
.L_x_670:
[----:B------:R-:W-:Y:S02]  /*26460*/  SEL R29, R61, R86, P0 ;  /* 0x000000563d1d7207 */ /* 0x000fe40000000000 */
        /* <DEDUP_REMOVED lines=10> */
.L_x_671:
[----:B------:R-:W-:Y:S02]  /*26510*/  IMAD.MOV.U32 R13, RZ, RZ, R65 ;  /* 0x000000ffff0d7224 */ /* 0x000fe400078e0041 */
[----:B------:R-:W-:Y:S01]  /*26520*/  IMAD.MOV.U32 R12, RZ, RZ, R2 ;  /* 0x000000ffff0c7224 */ /* 0x000fe200078e0002 */
[----:B------:R-:W-:-:S07]  /*26530*/  MOV R88, R14 ;  /* 0x0000000e00587202 */ /* 0x000fce0000000f00 */
[----:B------:R-:W-:Y:S05]  /*26540*/  WARPSYNC.COLLECTIVE R15, `(.L_x_672) ;  /* 0x000000000f087348 */ /* 0x000fea0003c00000 */
[----:B------:R0:W1:Y:S02]  /*26550*/  SHFL.IDX P6, R14, R13, R12, R11 ;  /* 0x0000000c0d0e7389 */ /* 0x00006400000c000b */
[----:B01----:R-:W-:Y:S01]  /*26560*/  ENDCOLLECTIVE ;  /* 0x000000000000791b */ /* 0x003fe20003800000 */
.L_x_672:
[----:B------:R-:W-:Y:S01]  /*26570*/  IMAD.MOV.U32 R13, RZ, RZ, R76 ;  /* 0x000000ffff0d7224 */ /* 0x000fe200078e004c */
[----:B------:R-:W-:Y:S01]  /*26580*/  SEL R76, R49, R56, P0 ;  /* 0x00000038314c7207 */ /* 0x000fe20000000000 */
[----:B------:R-:W-:Y:S01]  /*26590*/  IMAD.MOV.U32 R12, RZ, RZ, R7 ;  /* 0x000000ffff0c7224 */ /* 0x000fe200078e0007 */
[----:B------:R-:W-:-:S07]  /*265a0*/  MOV R65, R14 ;  /* 0x0000000e00417202 */ /* 0x000fce0000000f00 */
[----:B------:R-:W-:Y:S05]  /*265b0*/  WARPSYNC.COLLECTIVE R15, `(.L_x_673) ;  /* 0x000000000f087348 */ /* 0x000fea0003c00000 */
[----:B------:R0:W1:Y:S02]  /*265c0*/  SHFL.IDX P6, R14, R13, R12, R11 ;  /* 0x0000000c0d0e7389 */ /* 0x00006400000c000b */
[----:B01----:R-:W-:Y:S01]  /*265d0*/  ENDCOLLECTIVE ;  /* 0x000000000000791b */ /* 0x003fe20003800000 */
.L_x_673:
[----:B------:R-:W-:Y:S02]  /*265e0*/  IMAD.MOV.U32 R13, RZ, RZ, R67 ;  /* 0x000000ffff0d7224 */ /* 0x000fe400078e0043 */
[----:B------:R-:W-:Y:S01]  /*265f0*/  IMAD.MOV.U32 R12, RZ, RZ, R2 ;  /* 0x000000ffff0c7224 */ /* 0x000fe200078e0002 */
[----:B------:R-:W-:-:S07]  /*26600*/  MOV R90, R14 ;  /* 0x0000000e005a7202 */ /* 0x000fce0000000f00 */
[----:B------:R-:W-:Y:S05]  /*26610*/  WARPSYNC.COLLECTIVE R15, `(.L_x_674) ;  /* 0x000000000f087348 */ /* 0x000fea0003c00000 */
[----:B------:R0:W1:Y:S02]  /*26620*/  SHFL.IDX P6, R14, R13, R12, R11 ;  /* 0x0000000c0d0e7389 */ /* 0x00006400000c000b */
[----:B01----:R-:W-:Y:S01]  /*26630*/  ENDCOLLECTIVE ;  /* 0x000000000000791b */ /* 0x003fe20003800000 */
.L_x_674:
        /* <DEDUP_REMOVED lines=9> */
.L_x_675:
[----:B------:R-:W-:Y:S02]  /*266d0*/  IMAD.MOV.U32 R13, RZ, RZ, R69 ;  /* 0x000000ffff0d7224 */ /* 0x000fe400078e0045 */
[----:B------:R-:W-:Y:S01]  /*266e0*/  IMAD.MOV.U32 R12, RZ, RZ, R2 ;  /* 0x000000ffff0c7224 */ /* 0x000fe200078e0002 */
[----:B------:R-:W-:-:S07]  /*266f0*/  MOV R92, R14 ;  /* 0x0000000e005c7202 */ /* 0x000fce0000000f00 */
[----:B------:R-:W-:Y:S05]  /*26700*/  WARPSYNC.COLLECTIVE R15, `(.L_x_676) ;  /* 0x000000000f087348 */ /* 0x000fea0003c00000 */
[----:B------:R0:W1:Y:S02]  /*26710*/  SHFL.IDX P6, R14, R13, R12, R11 ;  /* 0x0000000c0d0e7389 */ /* 0x00006400000c000b */
[----:B01----:R-:W-:Y:S01]  /*26720*/  ENDCOLLECTIVE ;  /* 0x000000000000791b */ /* 0x003fe20003800000 */
.L_x_676:
[----:B------:R-:W-:Y:S01]  /*26730*/  IMAD.MOV.U32 R13, RZ, RZ, R80 ;  /* 0x000000ffff0d7224 */ /* 0x000fe200078e0050 */
[----:B------:R-:W-:Y:S01]  /*26740*/  SEL R80, R51, R20, P0 ;  /* 0x0000001433507207 */ /* 0x000fe20000000000 */
[----:B------:R-:W-:Y:S01]  /*26750*/  IMAD.MOV.U32 R12, RZ, RZ, R7 ;  /* 0x000000ffff0c7224 */ /* 0x000fe200078e0007 */
[----:B------:R-:W-:-:S07]  /*26760*/  MOV R69, R14 ;  /* 0x0000000e00457202 */ /* 0x000fce0000000f00 */
[----:B------:R-:W-:Y:S05]  /*26770*/  WARPSYNC.COLLECTIVE R15, `(.L_x_677) ;  /* 0x000000000f087348 */ /* 0x000fea0003c00000 */
[----:B------:R0:W1:Y:S02]  /*26780*/  SHFL.IDX P6, R14, R13, R12, R11 ;  /* 0x0000000c0d0e7389 */ /* 0x00006400000c000b */
[----:B01----:R-:W-:Y:S01]  /*26790*/  ENDCOLLECTIVE ;  /* 0x000000000000791b */ /* 0x003fe20003800000 */
.L_x_677:
[----:B------:R-:W-:Y:S02]  /*267a0*/  IMAD.MOV.U32 R13, RZ, RZ, R71 ;  /* 0x000000ffff0d7224 */ /* 0x000fe400078e0047 */
[----:B------:R-:W-:Y:S01]  /*267b0*/  IMAD.MOV.U32 R12, RZ, RZ, R2 ;  /* 0x000000ffff0c7224 */ /* 0x000fe200078e0002 */
[----:B------:R-:W-:-:S07]  /*267c0*/  MOV R94, R14 ;  /* 0x0000000e005e7202 */ /* 0x000fce0000000f00 */
[----:B------:R-:W-:Y:S05]  /*267d0*/  WARPSYNC.COLLECTIVE R15, `(.L_x_678) ;  /* 0x000000000f087348 */ /* 0x000fea0003c00000 */
[----:B------:R0:W1:Y:S02]  /*267e0*/  SHFL.IDX P6, R14, R13, R12, R11 ;  /* 0x0000000c0d0e7389 */ /* 0x00006400000c000b */
[----:B01----:R-:W-:Y:S01]  /*267f0*/  ENDCOLLECTIVE ;  /* 0x000000000000791b */ /* 0x003fe20003800000 */
.L_x_678:
        /* <DEDUP_REMOVED lines=9> */
.L_x_679:
[----:B------:R-:W-:Y:S02]  /*26890*/  IMAD.MOV.U32 R13, RZ, RZ, R73 ;  /* 0x000000ffff0d7224 */ /* 0x000fe400078e0049 */
[----:B------:R-:W-:Y:S01]  /*268a0*/  IMAD.MOV.U32 R12, RZ, RZ, R2 ;  /* 0x000000ffff0c7224 */ /* 0x000fe200078e0002 */
[----:B------:R-:W-:-:S07]  /*268b0*/  MOV R96, R14 ;  /* 0x0000000e00607202 */ /* 0x000fce0000000f00 */
[----:B------:R-:W-:Y:S05]  /*268c0*/  WARPSYNC.COLLECTIVE R15, `(.L_x_680) ;  /* 0x000000000f087348 */ /* 0x000fea0003c00000 */
[----:B------:R0:W1:Y:S02]  /*268d0*/  SHFL.IDX P6, R14, R13, R12, R11 ;  /* 0x0000000c0d0e7389 */ /* 0x00006400000c000b */
[----:B01----:R-:W-:Y:S01]  /*268e0*/  ENDCOLLECTIVE ;  /* 0x000000000000791b */ /* 0x003fe20003800000 */
.L_x_680:
[----:B------:R-:W-:Y:S01]  /*268f0*/  SEL R61, R71, R96, P0 ;  /* 0x00000060473d7207 */ /* 0x000fe20000000000 */
[----:B------:R-:W-:Y:S02]  /*26900*/  IMAD.MOV.U32 R13, RZ, RZ, R98 ;  /* 0x000000ffff0d7224 */ /* 0x000fe400078e0062 */
[----:B------:R-:W-:Y:S01]  /*26910*/  IMAD.MOV.U32 R12, RZ, RZ, R7 ;  /* 0x000000ffff0c7224 */ /* 0x000fe200078e0007 */
[----:B------:R-:W-:-:S07]  /*26920*/  MOV R73, R14 ;  /* 0x0000000e00497202 */ /* 0x000fce0000000f00 */
[----:B------:R-:W-:Y:S05]  /*26930*/  WARPSYNC.COLLECTIVE R15, `(.L_x_681) ;  /* 0x000000000f087348 */ /* 0x000fea0003c00000 */
[----:B------:R0:W1:Y:S02]  /*26940*/  SHFL.IDX P6, R14, R13, R12, R11 ;  /* 0x0000000c0d0e7389 */ /* 0x00006400000c000b */
[----:B01----:R-:W-:Y:S01]  /*26950*/  ENDCOLLECTIVE ;  /* 0x000000000000791b */ /* 0x003fe20003800000 */
.L_x_681:
[----:B------:R-:W-:Y:S02]  /*26960*/  IMAD.MOV.U32 R13, RZ, RZ, R75 ;  /* 0x000000ffff0d7224 */ /* 0x000fe400078e004b */
[----:B------:R-:W-:Y:S01]  /*26970*/  IMAD.MOV.U32 R12, RZ, RZ, R2 ;  /* 0x000000ffff0c7224 */ /* 0x000fe200078e0002 */
[----:B------:R-:W-:-:S07]  /*26980*/  MOV R98, R14 ;  /* 0x0000000e00627202 */ /* 0x000fce0000000f00 */
[----:B------:R-:W-:Y:S05]  /*26990*/  WARPSYNC.COLLECTIVE R15, `(.L_x_682) ;  /* 0x000000000f087348 */ /* 0x000fea0003c00000 */
[----:B------:R0:W1:Y:S02]  /*269a0*/  SHFL.IDX P6, R14, R13, R12, R11 ;  /* 0x0000000c0d0e7389 */ /* 0x00006400000c000b */
[----:B01----:R-:W-:Y:S01]  /*269b0*/  ENDCOLLECTIVE ;  /* 0x000000000000791b */ /* 0x003fe20003800000 */
.L_x_682:
        /* <DEDUP_REMOVED lines=8> */
.L_x_683:
[----:B------:R-:W-:Y:S02]  /*26a40*/  IMAD.MOV.U32 R13, RZ, RZ, R77 ;  /* 0x000000ffff0d7224 */ /* 0x000fe400078e004d */
[----:B------:R-:W-:Y:S01]  /*26a50*/  IMAD.MOV.U32 R12, RZ, RZ, R2 ;  /* 0x000000ffff0c7224 */ /* 0x000fe200078e0002 */
[----:B------:R-:W-:-:S07]  /*26a60*/  MOV R100, R14 ;  /* 0x0000000e00647202 */ /* 0x000fce0000000f00 */
[----:B------:R-:W-:Y:S05]  /*26a70*/  WARPSYNC.COLLECTIVE R15, `(.L_x_684) ;  /* 0x000000000f087348 */ /* 0x000fea0003c00000 */
[----:B------:R0:W1:Y:S02]  /*26a80*/  SHFL.IDX P6, R14, R13, R12, R11 ;  /* 0x0000000c0d0e7389 */ /* 0x00006400000c000b */
[----:B01----:R-:W-:Y:S01]  /*26a90*/  ENDCOLLECTIVE ;  /* 0x000000000000791b */ /* 0x003fe20003800000 */
.L_x_684:
[----:B------:R-:W-:Y:S01]  /*26aa0*/  SEL R65, R75, R100, P0 ;  /* 0x000000644b417207 */ /* 0x000fe20000000000 */
[----:B------:R-:W-:Y:S02]  /*26ab0*/  IMAD.MOV.U32 R13, RZ, RZ, R110 ;  /* 0x000000ffff0d7224 */ /* 0x000fe400078e006e */
[----:B------:R-:W-:Y:S01]  /*26ac0*/  IMAD.MOV.U32 R12, RZ, RZ, R7 ;  /* 0x000000ffff0c7224 */ /* 0x000fe200078e0007 */
[----:B------:R-:W-:-:S07]  /*26ad0*/  MOV R77, R14 ;  /* 0x0000000e004d7202 */ /* 0x000fce0000000f00 */
[----:B------:R-:W-:Y:S05]  /*26ae0*/  WARPSYNC.COLLECTIVE R15, `(.L_x_685) ;  /* 0x000000000f087348 */ /* 0x000fea0003c00000 */
[----:B------:R0:W1:Y:S02]  /*26af0*/  SHFL.IDX P6, R14, R13, R12, R11 ;  /* 0x0000000c0d0e7389 */ /* 0x00006400000c000b */
[----:B01----:R-:W-:Y:S01]  /*26b00*/  ENDCOLLECTIVE ;  /* 0x000000000000791b */ /* 0x003fe20003800000 */
.L_x_685:
[----:B------:R-:W-:Y:S02]  /*26b10*/  IMAD.MOV.U32 R13, RZ, RZ, R79 ;  /* 0x000000ffff0d7224 */ /* 0x000fe400078e004f */
[----:B------:R-:W-:Y:S01]  /*26b20*/  IMAD.MOV.U32 R12, RZ, RZ, R2 ;  /* 0x000000ffff0c7224 */ /* 0x000fe200078e0002 */
[----:B------:R-:W-:-:S07]  /*26b30*/  MOV R110, R14 ;  /* 0x0000000e006e7202 */ /* 0x000fce0000000f00 */
[----:B------:R-:W-:Y:S05]  /*26b40*/  WARPSYNC.COLLECTIVE R15, `(.L_x_686) ;  /* 0x000000000f087348 */ /* 0x000fea0003c00000 */
[----:B------:R0:W1:Y:S02]  /*26b50*/  SHFL.IDX P6, R14, R13, R12, R11 ;  /* 0x0000000c0d0e7389 */ /* 0x00006400000c000b */
[----:B01----:R-:W-:Y:S01]  /*26b60*/  ENDCOLLECTIVE ;  /* 0x000000000000791b */ /* 0x003fe20003800000 */
.L_x_686:
        /* <DEDUP_REMOVED lines=8> */
.L_x_687:
[----:B------:R-:W-:Y:S02]  /*26bf0*/  IMAD.MOV.U32 R13, RZ, RZ, R109 ;  /* 0x000000ffff0d7224 */ /* 0x000fe400078e006d */
[----:B------:R-:W-:Y:S01]  /*26c00*/  IMAD.MOV.U32 R12, RZ, RZ, R2 ;  /* 0x000000ffff0c7224 */ /* 0x000fe200078e0002 */
[----:B------:R-:W-:-:S07]  /*26c10*/  MOV R112, R14 ;  /* 0x0000000e00707202 */ /* 0x000fce0000000f00 */
[----:B------:R-:W-:Y:S05]  /*26c20*/  WARPSYNC.COLLECTIVE R15, `(.L_x_688) ;  /* 0x000000000f087348 */ /* 0x000fea0003c00000 */
[----:B------:R0:W1:Y:S02]  /*26c30*/  SHFL.IDX P6, R14, R13, R12, R11 ;  /* 0x0000000c0d0e7389 */ /* 0x00006400000c000b */
[----:B01----:R-:W-:Y:S01]  /*26c40*/  ENDCOLLECTIVE ;  /* 0x000000000000791b */ /* 0x003fe20003800000 */
.L_x_688:
[----:B------:R-:W-:Y:S01]  /*26c50*/  SEL R73, R79, R112, P0 ;  /* 0x000000704f497207 */ /* 0x000fe20000000000 */
[----:B------:R-:W-:Y:S02]  /*26c60*/  IMAD.MOV.U32 R13, RZ, RZ, R114 ;  /* 0x000000ffff0d7224 */ /* 0x000fe400078e0072 */
[----:B------:R-:W-:Y:S01]  /*26c70*/  IMAD.MOV.U32 R12, RZ, RZ, R7 ;  /* 0x000000ffff0c7224 */ /* 0x000fe200078e0007 */
[----:B------:R-:W-:-:S07]  /*26c80*/  MOV R109, R14 ;  /* 0x0000000e006d7202 */ /* 0x000fce0000000f00 */
[----:B------:R-:W-:Y:S05]  /*26c90*/  WARPSYNC.COLLECTIVE R15, `(.L_x_689) ;  /* 0x000000000f087348 */ /* 0x000fea0003c00000 */
[----:B------:R0:W1:Y:S02]  /*26ca0*/  SHFL.IDX P6, R14, R13, R12, R11 ;  /* 0x0000000c0d0e7389 */ /* 0x00006400000c000b */
[----:B01----:R-:W-:Y:S01]  /*26cb0*/  ENDCOLLECTIVE ;  /* 0x000000000000791b */ /* 0x003fe20003800000 */
.L_x_689:
[----:B------:R-:W-:Y:S02]  /*26cc0*/  IMAD.MOV.U32 R13, RZ, RZ, R111 ;  /* 0x000000ffff0d7224 */ /* 0x000fe400078e006f */
[----:B------:R-:W-:Y:S01]  /*26cd0*/  IMAD.MOV.U32 R12, RZ, RZ, R2 ;  /* 0x000000ffff0c7224 */ /* 0x000fe200078e0002 */
[----:B------:R-:W-:-:S07]  /*26ce0*/  MOV R114, R14 ;  /* 0x0000000e00727202 */ /* 0x000fce0000000f00 */
[----:B------:R-:W-:Y:S05]  /*26cf0*/  WARPSYNC.COLLECTIVE R15, `(.L_x_690) ;  /* 0x000000000f087348 */ /* 0x000fea0003c00000 */
[----:B------:R0:W1:Y:S02]  /*26d00*/  SHFL.IDX P6, R14, R13, R12, R11 ;  /* 0x0000000c0d0e7389 */ /* 0x00006400000c000b */
[----:B01----:R-:W-:Y:S01]  /*26d10*/  ENDCOLLECTIVE ;  /* 0x000000000000791b */ /* 0x003fe20003800000 */
.L_x_690:
[----:B------:R-:W-:Y:S02]  /*26d20*/  IMAD.MOV.U32 R13, RZ, RZ, R116 ;  /* 0x000000ffff0d7224 */ /* 0x000fe400078e0074 */
[----:B------:R-:W-:Y:S01]  /*26d30*/  IMAD.MOV.U32 R12, RZ, RZ, R7 ;  /* 0x000000ffff0c7224 */ /* 0x000fe200078e0007 */
[----:B------:R-:W-:-:S07]  /*26d40*/  MOV R111, R14 ;  /* 0x0000000e006f7202 */ /* 0x000fce0000000f00 */
[----:B------:R-:W-:Y:S05]  /*26d50*/  WARPSYNC.COLLECTIVE R15, `(.L_x_691) ;  /* 0x000000000f087348 */ /* 0x000fea0003c00000 */
[----:B------:R0:W1:Y:S02]  /*26d60*/  SHFL.IDX P6, R14, R13, R12, R11 ;  /* 0x0000000c0d0e7389 */ /* 0x00006400000c000b */
[----:B01----:R-:W-:Y:S01]  /*26d70*/  ENDCOLLECTIVE ;  /* 0x000000000000791b */ /* 0x003fe20003800000 */
.L_x_691:
[----:B------:R-:W-:Y:S01]  /*26d80*/  IMAD.MOV.U32 R13, RZ, RZ, R5 ;  /* 0x000000ffff0d7224 */ /* 0x000fe200078e0005 */
[----:B------:R-:W-:Y:S01]  /*26d90*/  SEL R5, R53, R68, P0 ;  /* 0x0000004435057207 */ /* 0x000fe20000000000 */
[----:B------:R-:W-:Y:S02]  /*26da0*/  IMAD.MOV.U32 R12, RZ, RZ, R2 ;  /* 0x000000ffff0c7224 */ /* 0x000fe400078e0002 */
[----:B------:R-:W-:Y:S01]  /*26db0*/  IMAD.MOV.U32 R2, RZ, RZ, RZ ;  /* 0x000000ffff027224 */ /* 0x000fe200078e00ff */
[----:B------:R-:W-:-:S07]  /*26dc0*/  MOV R116, R14 ;  /* 0x0000000e00747202 */ /* 0x000fce0000000f00 */
[----:B------:R-:W-:Y:S05]  /*26dd0*/  WARPSYNC.COLLECTIVE R15, `(.L_x_692) ;  /* 0x000000000f087348 */ /* 0x000fea0003c00000 */
[----:B------:R0:W1:Y:S02]  /*26de0*/  SHFL.IDX P6, R14, R13, R12, R11 ;  /* 0x0000000c0d0e7389 */ /* 0x00006400000c000b */
[----:B01----:R-:W-:Y:S01]  /*26df0*/  ENDCOLLECTIVE ;  /* 0x000000000000791b */ /* 0x003fe20003800000 */
.L_x_692:
[----:B------:R-:W-:Y:S01]  /*26e00*/  SEL R77, R111, R116, P0 ;  /* 0x000000746f4d7207 */ /* 0x000fe20000000000 */
[----:B------:R-:W-:Y:S02]  /*26e10*/  IMAD.MOV.U32 R13, RZ, RZ, R3 ;  /* 0x000000ffff0d7224 */ /* 0x000fe400078e0003 */
[----:B------:R-:W-:Y:S01]  /*26e20*/  IMAD.MOV.U32 R12, RZ, RZ, R7 ;  /* 0x000000ffff0c7224 */ /* 0x000fe200078e0007 */
[----:B------:R-:W-:Y:S02]  /*26e30*/  SEL R7, R68, R53, P0 ;  /* 0x0000003544077207 */ /* 0x000fe40000000000 */
[----:B------:R-:W-:Y:S02]  /*26e40*/  SEL R53, R109, R114, P0 ;  /* 0x000000726d357207 */ /* 0x000fe40000000000 */
[----:B------:R-:W-:-:S07]  /*26e50*/  MOV R0, R14 ;  /* 0x0000000e00007202 */ /* 0x000fce0000000f00 */
[----:B------:R-:W-:Y:S05]  /*26e60*/  WARPSYNC.COLLECTIVE R15, `(.L_x_693) ;  /* 0x000000000f087348 */ /* 0x000fea0003c00000 */
[----:B------:R0:W1:Y:S02]  /*26e70*/  SHFL.IDX P6, R14, R13, R12, R11 ;  /* 0x0000000c0d0e7389 */ /* 0x00006400000c000b */
[----:B01----:R-:W-:Y:S01]  /*26e80*/  ENDCOLLECTIVE ;  /* 0x000000000000791b */ /* 0x003fe20003800000 */
.L_x_693:
[----:B------:R-:W-:Y:S02]  /*26e90*/  SEL R12, R33, R40, P0 ;  /* 0x00000028210c7207 */ /* 0x000fe40000000000 */
[----:B------:R-:W-:Y:S02]  /*26ea0*/  SEL R13, R67, R92, P0 ;  /* 0x0000005c430d7207 */ /* 0x000fe40000000000 */
[----:B------:R-:W-:Y:S02]  /*26eb0*/  SEL R15, R92, R67, P0 ;  /* 0x000000435c0f7207 */ /* 0x000fe40000000000 */
[----:B------:R-:W-:Y:S02]  /*26ec0*/  SEL R67, R100, R75, P0 ;  /* 0x0000004b64437207 */ /* 0x000fe40000000000 */
[----:B------:R-:W-:Y:S02]  /*26ed0*/  SEL R11, R70, R55, P0 ;  /* 0x00000037460b7207 */ /* 0x000fe40000000000 */
[----:B------:R-:W-:-:S02]  /*26ee0*/  MOV R3, R14 ;  /* 0x0000000e00037202 */ /* 0x000fc40000000f00 */
        /* <DEDUP_REMOVED lines=8> */
[----:B------:R-:W-:Y:S01]  /*26f70*/  SEL R79, R116, R111, P0 ;  /* 0x0000006f744f7207 */ /* 0x000fe20000000000 */
[----:B------:R-:W-:Y:S06]  /*26f80*/  BRA `(.L_x_694) ;  /* 0xffffff5000107947 */ /* 0x000fec000383ffff */
.L_x_484:
[----:B------:R-:W0:Y:S01]  /*26f90*/  S2R R6, SR_TID.X ;  /* 0x0000000000067919 */ /* 0x000e220000002100 */
[----:B------:R-:W-:Y:S01]  /*26fa0*/  BSSY B1, `(.L_x_695) ;  /* 0x000000a000017945 */ /* 0x000fe20003800000 */
[----:B------:R-:W-:Y:S01]  /*26fb0*/  MOV R12, RZ ;  /* 0x000000ff000c7202 */ /* 0x000fe20000000f00 */
[----:B------:R-:W-:Y:S02]  /*26fc0*/  IMAD.MOV.U32 R11, RZ, RZ, 0x1f ;  /* 0x0000001fff0b7424 */ /* 0x000fe400078e00ff */
[----:B------:R-:W-:Y:S01]  /*26fd0*/  IMAD.MOV.U32 R15, RZ, RZ, -0x1 ;  /* 0xffffffffff0f7424 */ /* 0x000fe200078e00ff */
[----:B0-----:R-:W-:-:S04]  /*26fe0*/  SHF.R.U32.HI R6, RZ, 0x5, R6 ;  /* 0x00000005ff067819 */ /* 0x001fc80000011606 */
[----:B------:R-:W-:-:S05]  /*26ff0*/  LOP3.LUT R6, R6, 0x3, RZ, 0xc0, !PT ;  /* 0x0000000306067812 */ /* 0x000fca00078ec0ff */
[----:B------:R-:W-:-:S07]  /*27000*/  IMAD.MOV.U32 R13, RZ, RZ, R6 ;  /* 0x000000ffff0d7224 */ /* 0x000fce00078e0006 */
[----:B------:R-:W-:Y:S05]  /*27010*/  WARPSYNC.COLLECTIVE R15, `(.L_x_696) ;  /* 0x000000000f087348 */ /* 0x000fea0003c00000 */
[----:B------:R0:W1:Y:S02]  /*27020*/  SHFL.IDX P6, R14, R13, R12, R11 ;  /* 0x0000000c0d0e7389 */ /* 0x00006400000c000b */
[----:B01----:R-:W-:Y:S01]  /*27030*/  ENDCOLLECTIVE ;  /* 0x000000000000791b */ /* 0x003fe20003800000 */
.L_x_696:
[----:B------:R-:W-:Y:S05]  /*27040*/  BSYNC B1 ;  /* 0x0000000000017941 */ /* 0x000fea0003800000 */
.L_x_695:
[----:B------:R-:W-:Y:S05]  /*27050*/  BRA `(.L_x_697) ;  /* 0xffffff8000707947 */ /* 0x000fea000383ffff */
.L_x_486:
[----:B------:R-:W-:Y:S01]  /*27060*/  BSSY B1, `(.L_x_698) ;  /* 0x0000006000017945 */ /* 0x000fe20003800000 */
[----:B------:R-:W-:-:S07]  /*27070*/  MOV R15, 0xffffffff ;  /* 0xffffffff000f7802 */ /* 0x000fce0000000f00 */
[----:B0-----:R-:W-:Y:S05]  /*27080*/  WARPSYNC.COLLECTIVE R15, `(.L_x_699) ;  /* 0x000000000f0c7348 */ /* 0x001fea0003c00000 */
[----:B------:R-:W-:Y:S02]  /*27090*/  ELECT P6, UR62, PT ;  /* 0x00000000003e782f */ /* 0x000fe400038c0000 */
[----:B------:R-:W-:Y:S01]  /*270a0*/  MOV R14, UR62 ;  /* 0x0000003e000e7c02 */ /* 0x000fe20008000f00 */
[----:B0-----:R-:W-:Y:S10]  /*270b0*/  ENDCOLLECTIVE ;  /* 0x000000000000791b */ /* 0x001ff40003800000 */
.L_x_699:
[----:B------:R-:W-:Y:S05]  /*270c0*/  BSYNC B1 ;  /* 0x0000000000017941 */ /* 0x000fea0003800000 */
.L_x_698:
[----:B------:R-:W-:Y:S05]  /*270d0*/  BRA `(.L_x_485) ;  /* 0xffffff8000687947 */ /* 0x000fea000383ffff */
.L_x_488:
[----:B0-----:R0:W1:Y:S02]  /*270e0*/  SYNCS.PHASECHK.TRANS64.TRYWAIT P0, [R11+URZ+0x38820], R5 ;  /* 0x038820050b0075a7 */ /* 0x001064000800017f */
[----:B-1----:R-:W-:Y:S05]  /*270f0*/  @!P0 NANOSLEEP.SYNCS 0x989680 ;  /* 0x009896800000895d */ /* 0x002fea0003900000 */
[----:B------:R-:W1:Y:S02]  /*27100*/  @!P0 SYNCS.PHASECHK.TRANS64 P0, [R11+URZ+0x38820], R5 ;  /* 0x038820050b0085a7 */ /* 0x000e64000800007f */
[----:B-1----:R-:W-:Y:S05]  /*27110*/  @!P0 BRA `(.L_x_488) ;  /* 0xfffffffc00f08947 */ /* 0x002fea000383ffff */
[----:B------:R-:W-:Y:S05]  /*27120*/  BRA `(.L_x_700) ;  /* 0xffffff8000847947 */ /* 0x000fea000383ffff */
.L_x_492:
[----:B-1----:R1:W2:Y:S02]  /*27130*/  SYNCS.PHASECHK.TRANS64.TRYWAIT P0, [R8+URZ+0x388a0], R12 ;  /* 0x0388a00c080075a7 */ /* 0x0022a4000800017f */
[----:B--2---:R-:W-:Y:S05]  /*27140*/  @!P0 NANOSLEEP.SYNCS 0x989680 ;  /* 0x009896800000895d */ /* 0x004fea0003900000 */
[----:B------:R-:W2:Y:S02]  /*27150*/  @!P0 SYNCS.PHASECHK.TRANS64 P0, [R8+URZ+0x388a0], R12 ;  /* 0x0388a00c080085a7 */ /* 0x000ea4000800007f */
[----:B--2---:R-:W-:Y:S05]  /*27160*/  @!P0 BRA `(.L_x_492) ;  /* 0xfffffffc00f08947 */ /* 0x004fea000383ffff */
[----:B------:R-:W-:Y:S05]  /*27170*/  BRA `(.L_x_701) ;  /* 0xffffff8000a47947 */ /* 0x000fea000383ffff */
.L_x_498:
[----:B0-----:R0:W2:Y:S02]  /*27180*/  SYNCS.PHASECHK.TRANS64.TRYWAIT P0, [R8+URZ+0x388c0], R12 ;  /* 0x0388c00c080075a7 */ /* 0x0010a4000800017f */
[----:B--2---:R-:W-:Y:S05]  /*27190*/  @!P0 NANOSLEEP.SYNCS 0x989680 ;  /* 0x009896800000895d */ /* 0x004fea0003900000 */
[----:B------:R-:W2:Y:S02]  /*271a0*/  @!P0 SYNCS.PHASECHK.TRANS64 P0, [R8+URZ+0x388c0], R12 ;  /* 0x0388c00c080085a7 */ /* 0x000ea4000800007f */
[----:B--2---:R-:W-:Y:S05]  /*271b0*/  @!P0 BRA `(.L_x_498) ;  /* 0xfffffffc00f08947 */ /* 0x004fea000383ffff */
[----:B------:R-:W-:Y:S05]  /*271c0*/  BRA `(.L_x_702) ;  /* 0xffffff8400647947 */ /* 0x000fea000383ffff */
.L_x_506:
[----:B0-----:R0:W1:Y:S02]  /*271d0*/  SYNCS.PHASECHK.TRANS64.TRYWAIT P1, [R7+URZ+0x388a0], R6 ;  /* 0x0388a006070075a7 */ /* 0x001064000802017f */
[----:B-1----:R-:W-:Y:S05]  /*271e0*/  @!P1 NANOSLEEP.SYNCS 0x989680 ;  /* 0x009896800000995d */ /* 0x002fea0003900000 */
[----:B------:R-:W1:Y:S02]  /*271f0*/  @!P1 SYNCS.PHASECHK.TRANS64 P1, [R7+URZ+0x388a0], R6 ;  /* 0x0388a006070095a7 */ /* 0x000e64000802007f */
[----:B-1----:R-:W-:Y:S05]  /*27200*/  @!P1 BRA `(.L_x_506) ;  /* 0xfffffffc00f09947 */ /* 0x002fea000383ffff */
[----:B------:R-:W-:Y:S05]  /*27210*/  BRA `(.L_x_703) ;  /* 0xffffff8800807947 */ /* 0x000fea000383ffff */
.L_x_512:
[----:B-1----:R1:W2:Y:S02]  /*27220*/  SYNCS.PHASECHK.TRANS64.TRYWAIT P1, [R7+URZ+0x388c0], R6 ;  /* 0x0388c006070075a7 */ /* 0x0022a4000802017f */
[----:B--2---:R-:W-:Y:S05]  /*27230*/  @!P1 NANOSLEEP.SYNCS 0x989680 ;  /* 0x009896800000995d */ /* 0x004fea0003900000 */
[----:B------:R-:W2:Y:S02]  /*27240*/  @!P1 SYNCS.PHASECHK.TRANS64 P1, [R7+URZ+0x388c0], R6 ;  /* 0x0388c006070095a7 */ /* 0x000ea4000802007f */
[----:B--2---:R-:W-:Y:S05]  /*27250*/  @!P1 BRA `(.L_x_512) ;  /* 0xfffffffc00f09947 */ /* 0x004fea000383ffff */
[----:B------:R-:W-:Y:S05]  /*27260*/  BRA `(.L_x_704) ;  /* 0xffffff8c00387947 */ /* 0x000fea000383ffff */
.L_x_527:
[----:B------:R-:W1:Y:S01]  /*27270*/  S2R R5, SR_TID.X ;  /* 0x0000000000057919 */ /* 0x000e620000002100 */
[----:B------:R-:W-:Y:S01]  /*27280*/  BSSY B0, `(.L_x_705) ;  /* 0x000000a000007945 */ /* 0x000fe20003800000 */
[----:B------:R-:W-:Y:S01]  /*27290*/  IMAD.MOV.U32 R12, RZ, RZ, RZ ;  /* 0x000000ffff0c7224 */ /* 0x000fe200078e00ff */
[----:B------:R-:W-:Y:S01]  /*272a0*/  MOV R11, 0x1f ;  /* 0x0000001f000b7802 */ /* 0x000fe20000000f00 */
[----:B------:R-:W-:Y:S01]  /*272b0*/  IMAD.MOV.U32 R15, RZ, RZ, -0x1 ;  /* 0xffffffffff0f7424 */ /* 0x000fe200078e00ff */
[----:B-1----:R-:W-:-:S04]  /*272c0*/  SHF.R.U32.HI R5, RZ, 0x5, R5 ;  /* 0x00000005ff057819 */ /* 0x002fc80000011605 */
[----:B------:R-:W-:-:S05]  /*272d0*/  LOP3.LUT R5, R5, 0x3, RZ, 0xc0, !PT ;  /* 0x0000000305057812 */ /* 0x000fca00078ec0ff */
[----:B------:R-:W-:-:S07]  /*272e0*/  IMAD.MOV.U32 R13, RZ, RZ, R5 ;  /* 0x000000ffff0d7224 */ /* 0x000fce00078e0005 */
[----:B0-----:R-:W-:Y:S05]  /*272f0*/  WARPSYNC.COLLECTIVE R15, `(.L_x_706) ;  /* 0x000000000f087348 */ /* 0x001fea0003c00000 */
[----:B------:R1:W2:Y:S02]  /*27300*/  SHFL.IDX P6, R14, R13, R12, R11 ;  /* 0x0000000c0d0e7389 */ /* 0x0002a400000c000b */
[----:B012---:R-:W-:Y:S01]  /*27310*/  ENDCOLLECTIVE ;  /* 0x000000000000791b */ /* 0x007fe20003800000 */
.L_x_706:
[----:B------:R-:W-:Y:S05]  /*27320*/  BSYNC B0 ;  /* 0x0000000000007941 */ /* 0x000fea0003800000 */
.L_x_705:
[----:B------:R-:W-:Y:S05]  /*27330*/  BRA `(.L_x_707) ;  /* 0xffffff9800cc7947 */ /* 0x000fea000383ffff */
.L_x_529:
[----:B------:R-:W-:Y:S01]  /*27340*/  BSSY B0, `(.L_x_708) ;  /* 0x0000006000007945 */ /* 0x000fe20003800000 */
[----:B------:R-:W-:-:S07]  /*27350*/  IMAD.MOV.U32 R15, RZ, RZ, -0x1 ;  /* 0xffffffffff0f7424 */ /* 0x000fce00078e00ff */
[----:B01----:R-:W-:Y:S05]  /*27360*/  WARPSYNC.COLLECTIVE R15, `(.L_x_709) ;  /* 0x000000000f0c7348 */ /* 0x003fea0003c00000 */
[----:B------:R-:W-:Y:S02]  /*27370*/  ELECT P6, UR62, PT ;  /* 0x00000000003e782f */ /* 0x000fe400038c0000 */
[----:B------:R-:W-:Y:S01]  /*27380*/  MOV R14, UR62 ;  /* 0x0000003e000e7c02 */ /* 0x000fe20008000f00 */
[----:B01----:R-:W-:Y:S10]  /*27390*/  ENDCOLLECTIVE ;  /* 0x000000000000791b */ /* 0x003ff40003800000 */
.L_x_709:
[----:B------:R-:W-:Y:S05]  /*273a0*/  BSYNC B0 ;  /* 0x0000000000007941 */ /* 0x000fea0003800000 */
.L_x_708:
[----:B------:R-:W-:Y:S05]  /*273b0*/  BRA `(.L_x_710) ;  /* 0xffffff9800c47947 */ /* 0x000fea000383ffff */
.L_x_532:
[----:B-1----:R1:W2:Y:S02]  /*273c0*/  SYNCS.PHASECHK.TRANS64.TRYWAIT P2, [R6+URZ+0x38880], R8 ;  /* 0x03888008060075a7 */ /* 0x0022a4000804017f */
[----:B--2---:R-:W-:Y:S05]  /*273d0*/  @!P2 NANOSLEEP.SYNCS 0x989680 ;  /* 0x009896800000a95d */ /* 0x004fea0003900000 */
[----:B------:R-:W2:Y:S02]  /*273e0*/  @!P2 SYNCS.PHASECHK.TRANS64 P2, [R6+URZ+0x38880], R8 ;  /* 0x038880080600a5a7 */ /* 0x000ea4000804007f */
[----:B--2---:R-:W-:Y:S05]  /*273f0*/  @!P2 BRA `(.L_x_532) ;  /* 0xfffffffc00f0a947 */ /* 0x004fea000383ffff */
[----:B------:R-:W-:Y:S05]  /*27400*/  BRA `(.L_x_711) ;  /* 0xffffff9c00407947 */ /* 0x000fea000383ffff */
.L_x_534:
[----:B--2---:R2:W3:Y:S02]  /*27410*/  SYNCS.PHASECHK.TRANS64.TRYWAIT P2, [R6+URZ+0x38840], R8 ;  /* 0x03884008060075a7 */ /* 0x0044e4000804017f */
[----:B---3--:R-:W-:Y:S05]  /*27420*/  @!P2 NANOSLEEP.SYNCS 0x989680 ;  /* 0x009896800000a95d */ /* 0x008fea0003900000 */
[----:B------:R-:W3:Y:S02]  /*27430*/  @!P2 SYNCS.PHASECHK.TRANS64 P2, [R6+URZ+0x38840], R8 ;  /* 0x038840080600a5a7 */ /* 0x000ee4000804007f */
[----:B---3--:R-:W-:Y:S05]  /*27440*/  @!P2 BRA `(.L_x_534) ;  /* 0xfffffffc00f0a947 */ /* 0x008fea000383ffff */
[----:B------:R-:W-:Y:S05]  /*27450*/  BRA `(.L_x_712) ;  /* 0xffffff9c00b87947 */ /* 0x000fea000383ffff */
.L_x_537:
[----:B-1----:R-:W1:Y:S01]  /*27460*/  S2R R5, SR_CgaCtaId ;  /* 0x0000000000057919 */ /* 0x002e620000008800 */
[----:B------:R-:W-:-:S04]  /*27470*/  MOV R4, 0x400 ;  /* 0x0000040000047802 */ /* 0x000fc80000000f00 */
[----:B-1----:R-:W-:-:S04]  /*27480*/  LEA R4, R5, R4, 0x18 ;  /* 0x0000000405047211 */ /* 0x002fc800078ec0ff */
[----:B------:R1:W2:Y:S03]  /*27490*/  SYNCS.PHASECHK.TRANS64.TRYWAIT P0, [R4+URZ+0x38820], R3 ;  /* 0x03882003040075a7 */ /* 0x0002a6000800017f */
[----:B--2---:R-:W-:Y:S05]  /*274a0*/  @!P0 NANOSLEEP.SYNCS 0x989680 ;  /* 0x009896800000895d */ /* 0x004fea0003900000 */
[----:B------:R-:W2:Y:S02]  /*274b0*/  @!P0 SYNCS.PHASECHK.TRANS64 P0, [R4+URZ+0x38820], R3 ;  /* 0x03882003040085a7 */ /* 0x000ea4000800007f */
[----:B--2---:R-:W-:Y:S05]  /*274c0*/  @!P0 BRA `(.L_x_537) ;  /* 0xfffffffc00e48947 */ /* 0x004fea000383ffff */
[----:B------:R-:W-:Y:S05]  /*274d0*/  BRA `(.L_x_713) ;  /* 0xffffffa000b47947 */ /* 0x000fea000383ffff */
.L_x_543:
[----:B--2---:R2:W3:Y:S02]  /*274e0*/  SYNCS.PHASECHK.TRANS64.TRYWAIT P0, [R5+URZ+0x38880], R4 ;  /* 0x03888004050075a7 */ /* 0x0044e4000800017f */
[----:B---3--:R-:W-:Y:S05]  /*274f0*/  @!P0 NANOSLEEP.SYNCS 0x989680 ;  /* 0x009896800000895d */ /* 0x008fea0003900000 */
[----:B------:R-:W3:Y:S02]  /*27500*/  @!P0 SYNCS.PHASECHK.TRANS64 P0, [R5+URZ+0x38880], R4 ;  /* 0x03888004050085a7 */ /* 0x000ee4000800007f */
[----:B---3--:R-:W-:Y:S05]  /*27510*/  @!P0 BRA `(.L_x_543) ;  /* 0xfffffffc00f08947 */ /* 0x008fea000383ffff */
[----:B------:R-:W-:Y:S05]  /*27520*/  BRA `(.L_x_714) ;  /* 0xffffffa400707947 */ /* 0x000fea000383ffff */
.L_x_549:
[----:B-1----:R1:W3:Y:S02]  /*27530*/  SYNCS.PHASECHK.TRANS64.TRYWAIT P0, [R5+URZ+0x38840], R4 ;  /* 0x03884004050075a7 */ /* 0x0022e4000800017f */
[----:B---3--:R-:W-:Y:S05]  /*27540*/  @!P0 NANOSLEEP.SYNCS 0x989680 ;  /* 0x009896800000895d */ /* 0x008fea0003900000 */
[----:B------:R-:W3:Y:S02]  /*27550*/  @!P0 SYNCS.PHASECHK.TRANS64 P0, [R5+URZ+0x38840], R4 ;  /* 0x03884004050085a7 */ /* 0x000ee4000800007f */
[----:B---3--:R-:W-:Y:S05]  /*27560*/  @!P0 BRA `(.L_x_549) ;  /* 0xfffffffc00f08947 */ /* 0x008fea000383ffff */
[----:B------:R-:W-:Y:S05]  /*27570*/  BRA `(.L_x_715) ;  /* 0xffffffa8003c7947 */ /* 0x000fea000383ffff */
.L_x_556:
[----:B--2---:R-:W2:Y:S02]  /*27580*/  LDL R4, [R1+0x8] ;  /* 0x0000080001047983 */ /* 0x004ea40000100800 */
[----:B--2---:R2:W3:Y:S02]  /*27590*/  SYNCS.PHASECHK.TRANS64.TRYWAIT P2, [R4+URZ+0x38870], R3 ;  /* 0x03887003040075a7 */ /* 0x0044e4000804017f */
[----:B---3--:R-:W-:Y:S05]  /*275a0*/  @!P2 NANOSLEEP.SYNCS 0x989680 ;  /* 0x009896800000a95d */ /* 0x008fea0003900000 */
[----:B------:R-:W3:Y:S02]  /*275b0*/  @!P2 SYNCS.PHASECHK.TRANS64 P2, [R4+URZ+0x38870], R3 ;  /* 0x038870030400a5a7 */ /* 0x000ee4000804007f */
[----:B---3--:R-:W-:Y:S05]  /*275c0*/  @!P2 BRA `(.L_x_556) ;  /* 0xfffffffc00eca947 */ /* 0x008fea000383ffff */
[----:B------:R-:W-:Y:S05]  /*275d0*/  BRA `(.L_x_716) ;  /* 0xffffffac00207947 */ /* 0x000fea000383ffff */
.L_x_558:
[----:B--2---:R-:W2:Y:S02]  /*275e0*/  LDL R4, [R1+0x8] ;  /* 0x0000080001047983 */ /* 0x004ea40000100800 */
[----:B--2---:R2:W3:Y:S02]  /*275f0*/  SYNCS.PHASECHK.TRANS64.TRYWAIT P2, [R4+URZ+0x38860], R3 ;  /* 0x03886003040075a7 */ /* 0x0044e4000804017f */
[----:B---3--:R-:W-:Y:S05]  /*27600*/  @!P2 NANOSLEEP.SYNCS 0x989680 ;  /* 0x009896800000a95d */ /* 0x008fea0003900000 */
[----:B------:R-:W3:Y:S02]  /*27610*/  @!P2 SYNCS.PHASECHK.TRANS64 P2, [R4+URZ+0x38860], R3 ;  /* 0x038860030400a5a7 */ /* 0x000ee4000804007f */
[----:B---3--:R-:W-:Y:S05]  /*27620*/  @!P2 BRA `(.L_x_558) ;  /* 0xfffffffc00eca947 */ /* 0x008fea000383ffff */
[----:B------:R-:W-:Y:S05]  /*27630*/  BRA `(.L_x_717) ;  /* 0xffffffac00287947 */ /* 0x000fea000383ffff */
.L_x_565:
[----:B-1----:R1:W2:Y:S02]  /*27640*/  SYNCS.PHASECHK.TRANS64.TRYWAIT P0, [R21+URZ+0x38870], R0 ;  /* 0x03887000150075a7 */ /* 0x0022a4000800017f */
[----:B--2---:R-:W-:Y:S05]  /*27650*/  @!P0 NANOSLEEP.SYNCS 0x989680 ;  /* 0x009896800000895d */ /* 0x004fea0003900000 */
[----:B------:R-:W2:Y:S02]  /*27660*/  @!P0 SYNCS.PHASECHK.TRANS64 P0, [R21+URZ+0x38870], R0 ;  /* 0x03887000150085a7 */ /* 0x000ea4000800007f */
[----:B--2---:R-:W-:Y:S05]  /*27670*/  @!P0 BRA `(.L_x_565) ;  /* 0xfffffffc00f08947 */ /* 0x004fea000383ffff */
[----:B------:R-:W-:Y:S05]  /*27680*/  BRA `(.L_x_718) ;  /* 0xffffffb400dc7947 */ /* 0x000fea000383ffff */
.L_x_567:
[----:B-1----:R1:W2:Y:S02]  /*27690*/  SYNCS.PHASECHK.TRANS64.TRYWAIT P0, [R21+URZ+0x38860], R0 ;  /* 0x03886000150075a7 */ /* 0x0022a4000800017f */
[----:B--2---:R-:W-:Y:S05]  /*276a0*/  @!P0 NANOSLEEP.SYNCS 0x989680 ;  /* 0x009896800000895d */ /* 0x004fea0003900000 */
[----:B------:R-:W2:Y:S02]  /*276b0*/  @!P0 SYNCS.PHASECHK.TRANS64 P0, [R21+URZ+0x38860], R0 ;  /* 0x03886000150085a7 */ /* 0x000ea4000800007f */
[----:B--2---:R-:W-:Y:S05]  /*276c0*/  @!P0 BRA `(.L_x_567) ;  /* 0xfffffffc00f08947 */ /* 0x004fea000383ffff */
[----:B------:R-:W-:Y:S05]  /*276d0*/  BRA `(.L_x_719) ;  /* 0xffffffb400e47947 */ /* 0x000fea000383ffff */
.L_x_571:
[----:B------:R-:W2:Y:S01]  /*276e0*/  LDL R3, [R1] ;  /* 0x0000000001037983 */ /* 0x000ea20000100800 */
[----:B------:R-:W-:Y:S01]  /*276f0*/  BSSY B0, `(.L_x_720) ;  /* 0x0000008000007945 */ /* 0x000fe20003800000 */
[----:B------:R-:W-:Y:S01]  /*27700*/  IMAD.MOV.U32 R12, RZ, RZ, RZ ;  /* 0x000000ffff0c7224 */ /* 0x000fe200078e00ff */
[----:B------:R-:W-:Y:S01]  /*27710*/  MOV R15, 0xffffffff ;  /* 0xffffffff000f7802 */ /* 0x000fe20000000f00 */
[----:B------:R-:W-:Y:S01]  /*27720*/  IMAD.MOV.U32 R11, RZ, RZ, 0x1f ;  /* 0x0000001fff0b7424 */ /* 0x000fe200078e00ff */
[----:B--2---:R-:W-:-:S07]  /*27730*/  MOV R13, R3 ;  /* 0x00000003000d7202 */ /* 0x004fce0000000f00 */
[----:B------:R-:W-:Y:S05]  /*27740*/  WARPSYNC.COLLECTIVE R15, `(.L_x_721) ;  /* 0x000000000f087348 */ /* 0x000fea0003c00000 */
[----:B------:R0:W1:Y:S02]  /*27750*/  SHFL.IDX P6, R14, R13, R12, R11 ;  /* 0x0000000c0d0e7389 */ /* 0x00006400000c000b */
[----:B01----:R-:W-:Y:S01]  /*27760*/  ENDCOLLECTIVE ;  /* 0x000000000000791b */ /* 0x003fe20003800000 */
.L_x_721:
[----:B------:R-:W-:Y:S05]  /*27770*/  BSYNC B0 ;  /* 0x0000000000007941 */ /* 0x000fea0003800000 */
.L_x_720:
[----:B------:R0:W5:Y:S01]  /*27780*/  LDL R2, [R1+0xc] ;  /* 0x00000c0001027983 */ /* 0x0001620000100800 */
[----:B------:R-:W-:Y:S01]  /*27790*/  IMAD.MOV.U32 R13, RZ, RZ, R3 ;  /* 0x000000ffff0d7224 */ /* 0x000fe200078e0003 */
[----:B------:R-:W-:Y:S01]  /*277a0*/  MOV R12, 0x1 ;  /* 0x00000001000c7802 */ /* 0x000fe20000000f00 */
[----:B------:R-:W-:Y:S02]  /*277b0*/  IMAD.MOV.U32 R11, RZ, RZ, 0x1f ;  /* 0x0000001fff0b7424 */ /* 0x000fe400078e00ff */
[----:B------:R-:W-:Y:S02]  /*277c0*/  IMAD.MOV.U32 R15, RZ, RZ, -0x1 ;  /* 0xffffffffff0f7424 */ /* 0x000fe400078e00ff */
[----:B------:R-:W-:-:S07]  /*277d0*/  IMAD.MOV.U32 R0, RZ, RZ, R14 ;  /* 0x000000ffff007224 */ /* 0x000fce00078e000e */
[----:B0----5:R-:W-:Y:S05]  /*277e0*/  WARPSYNC.COLLECTIVE R15, `(.L_x_722) ;  /* 0x000000000f087348 */ /* 0x021fea0003c00000 */
[----:B------:R1:W2:Y:S02]  /*277f0*/  SHFL.IDX P6, R14, R13, R12, R11 ;  /* 0x0000000c0d0e7389 */ /* 0x0002a400000c000b */
[----:B012--5:R-:W-:Y:S01]  /*27800*/  ENDCOLLECTIVE ;  /* 0x000000000000791b */ /* 0x027fe20003800000 */
.L_x_722:
[----:B------:R-:W-:Y:S01]  /*27810*/  ULDC UR4, c[0x0][0xc14] ;  /* 0x0003050000047ab9 */ /* 0x000fe20000000800 */
[----:B------:R-:W-:Y:S01]  /*27820*/  IMAD.IADD R5, R2, 0x1, R7 ;  /* 0x0000000102057824 */ /* 0x000fe200078e0207 */
[----:B------:R-:W-:-:S04]  /*27830*/  MOV R4, R14 ;  /* 0x0000000e00047202 */ /* 0x000fc80000000f00 */
[----:B------:R-:W-:-:S13]  /*27840*/  ISETP.GE.OR P1, PT, R5, UR4, !P0 ;  /* 0x0000000405007c0c */ /* 0x000fda000c726670 */
[----:B------:R-:W0:Y:S02]  /*27850*/  @!P1 LDC.64 R2, c[0x0][0xc58] ;  /* 0x00031600ff029b82 */ /* 0x000e240000000a00 */
[----:B0-----:R-:W-:-:S06]  /*27860*/  @!P1 IMAD.WIDE R2, R5, 0x4, R2 ;  /* 0x0000000405029825 */ /* 0x001fcc00078e0202 */
[----:B------:R0:W2:Y:S01]  /*27870*/  @!P1 LDG.E R2, desc[UR42][R2.64] ;  /* 0x0000002a02029981 */ /* 0x0000a2000c1e1900 */
[----:B------:R-:W-:Y:S01]  /*27880*/  IMAD.MOV.U32 R11, RZ, RZ, RZ ;  /* 0x000000ffff0b7224 */ /* 0x000fe200078e00ff */
[C---:B------:R-:W-:Y:S02]  /*27890*/  ISETP.GE.U32.AND P2, PT, R7.reuse, 0x2, PT ;  /* 0x000000020700780c */ /* 0x040fe40003f46070 */
[C---:B------:R-:W-:Y:S02]  /*278a0*/  ISETP.GE.U32.AND P3, PT, R7.reuse, 0x4, PT ;  /* 0x000000040700780c */ /* 0x040fe40003f66070 */
[C---:B------:R-:W-:Y:S02]  /*278b0*/  ISETP.GE.U32.AND P4, PT, R7.reuse, 0x8, PT ;  /* 0x000000080700780c */ /* 0x040fe40003f86070 */
[----:B------:R-:W-:Y:S01]  /*278c0*/  ISETP.GE.U32.AND P5, PT, R7, 0x10, PT ;  /* 0x000000100700780c */ /* 0x000fe20003fa6070 */
[----:B0-----:R-:W-:Y:S01]  /*278d0*/  IMAD.MOV.U32 R3, RZ, RZ, RZ ;  /* 0x000000ffff037224 */ /* 0x001fe200078e00ff */
[----:B--2---:R-:W-:-:S02]  /*278e0*/  @!P1 MOV R3, R2 ;  /* 0x0000000200039202 */ /* 0x004fc40000000f00 */
[----:B------:R-:W-:-:S03]  /*278f0*/  ISETP.NE.AND P1, PT, R7, RZ, PT ;  /* 0x000000ff0700720c */ /* 0x000fc60003f25270 */
[----:B------:R-:W-:-:S10]  /*27900*/  IMAD.MOV.U32 R13, RZ, RZ, R3 ;  /* 0x000000ffff0d7224 */ /* 0x000fd400078e0003 */
[----:B------:R-:W-:Y:S05]  /*27910*/  WARPSYNC.COLLECTIVE R15, `(.L_x_723) ;  /* 0x000000000f087348 */ /* 0x000fea0003c00000 */
[----:B------:R0:W1:Y:S02]  /*27920*/  SHFL.UP P6, R14, R13, R12, R11 ;  /* 0x0400000c0d0e7389 */ /* 0x00006400000c000b */
[----:B01----:R-:W-:Y:S01]  /*27930*/  ENDCOLLECTIVE ;  /* 0x000000000000791b */ /* 0x003fe20003800000 */
.L_x_723:
[----:B------:R-:W-:Y:S01]  /*27940*/  IMAD.MOV.U32 R12, RZ, RZ, 0x2 ;  /* 0x00000002ff0c7424 */ /* 0x000fe200078e00ff */
[----:B------:R-:W-:-:S04]  /*27950*/  SEL R14, R14, RZ, P1 ;  /* 0x000000ff0e0e7207 */ /* 0x000fc80000800000 */
[----:B------:R-:W-:-:S05]  /*27960*/  IADD3 R2, R3, R14, RZ ;  /* 0x0000000e03027210 */ /* 0x000fca0007ffe0ff */
[----:B------:R-:W-:-:S07]  /*27970*/  IMAD.MOV.U32 R13, RZ, RZ, R2 ;  /* 0x000000ffff0d7224 */ /* 0x000fce00078e0002 */
[----:B------:R-:W-:Y:S05]  /*27980*/  WARPSYNC.COLLECTIVE R15, `(.L_x_724) ;  /* 0x000000000f087348 */ /* 0x000fea0003c00000 */
[----:B------:R0:W1:Y:S02]  /*27990*/  SHFL.UP P6, R14, R13, R12, R11 ;  /* 0x0400000c0d0e7389 */ /* 0x00006400000c000b */
[----:B01----:R-:W-:Y:S01]  /*279a0*/  ENDCOLLECTIVE ;  /* 0x000000000000791b */ /* 0x003fe20003800000 */
.L_x_724:
[----:B------:R-:W-:Y:S01]  /*279b0*/  IMAD.MOV.U32 R12, RZ, RZ, 0x4 ;  /* 0x00000004ff0c7424 */ /* 0x000fe200078e00ff */
[----:B------:R-:W-:-:S04]  /*279c0*/  SEL R5, R14, RZ, P2 ;  /* 0x000000ff0e057207 */ /* 0x000fc80001000000 */
[----:B------:R-:W-:-:S05]  /*279d0*/  IADD3 R2, R2, R5, RZ ;  /* 0x0000000502027210 */ /* 0x000fca0007ffe0ff */
[----:B------:R-:W-:-:S07]  /*279e0*/  IMAD.MOV.U32 R13, RZ, RZ, R2 ;  /* 0x000000ffff0d7224 */ /* 0x000fce00078e0002 */
[----:B------:R-:W-:Y:S05]  /*279f0*/  WARPSYNC.COLLECTIVE R15, `(.L_x_725) ;  /* 0x000000000f087348 */ /* 0x000fea0003c00000 */
[----:B------:R0:W1:Y:S02]  /*27a00*/  SHFL.UP P6, R14, R13, R12, R11 ;  /* 0x0400000c0d0e7389 */ /* 0x00006400000c000b */
[----:B01----:R-:W-:Y:S01]  /*27a10*/  ENDCOLLECTIVE ;  /* 0x000000000000791b */ /* 0x003fe20003800000 */
.L_x_725:
[----:B------:R-:W-:Y:S01]  /*27a20*/  IMAD.MOV.U32 R12, RZ, RZ, 0x8 ;  /* 0x00000008ff0c7424 */ /* 0x000fe200078e00ff */
[----:B------:R-:W-:-:S04]  /*27a30*/  SEL R5, R14, RZ, P3 ;  /* 0x000000ff0e057207 */ /* 0x000fc80001800000 */
[----:B------:R-:W-:-:S05]  /*27a40*/  IADD3 R2, R2, R5, RZ ;  /* 0x0000000502027210 */ /* 0x000fca0007ffe0ff */
[----:B------:R-:W-:-:S07]  /*27a50*/  IMAD.MOV.U32 R13, RZ, RZ, R2 ;  /* 0x000000ffff0d7224 */ /* 0x000fce00078e0002 */
[----:B------:R-:W-:Y:S05]  /*27a60*/  WARPSYNC.COLLECTIVE R15, `(.L_x_726) ;  /* 0x000000000f087348 */ /* 0x000fea0003c00000 */
[----:B------:R0:W1:Y:S02]  /*27a70*/  SHFL.UP P6, R14, R13, R12, R11 ;  /* 0x0400000c0d0e7389 */ /* 0x00006400000c000b */
[----:B01----:R-:W-:Y:S01]  /*27a80*/  ENDCOLLECTIVE ;  /* 0x000000000000791b */ /* 0x003fe20003800000 */
.L_x_726:
[----:B------:R-:W-:Y:S01]  /*27a90*/  IMAD.MOV.U32 R12, RZ, RZ, 0x10 ;  /* 0x00000010ff0c7424 */ /* 0x000fe200078e00ff */
[----:B------:R-:W-:-:S04]  /*27aa0*/  SEL R5, R14, RZ, P4 ;  /* 0x000000ff0e057207 */ /* 0x000fc80002000000 */
[----:B------:R-:W-:-:S05]  /*27ab0*/  IADD3 R2, R2, R5, RZ ;  /* 0x0000000502027210 */ /* 0x000fca0007ffe0ff */
[----:B------:R-:W-:-:S07]  /*27ac0*/  IMAD.MOV.U32 R13, RZ, RZ, R2 ;  /* 0x000000ffff0d7224 */ /* 0x000fce00078e0002 */
[----:B------:R-:W-:Y:S05]  /*27ad0*/  WARPSYNC.COLLECTIVE R15, `(.L_x_727) ;  /* 0x000000000f087348 */ /* 0x000fea0003c00000 */
[----:B------:R0:W1:Y:S02]  /*27ae0*/  SHFL.UP P6, R14, R13, R12, R11 ;  /* 0x0400000c0d0e7389 */ /* 0x00006400000c000b */
[----:B01----:R-:W-:Y:S01]  /*27af0*/  ENDCOLLECTIVE ;  /* 0x000000000000791b */ /* 0x003fe20003800000 */
.L_x_727:
[----:B------:R-:W-:Y:S01]  /*27b00*/  IMAD.MOV.U32 R12, RZ, RZ, 0x1f ;  /* 0x0000001fff0c7424 */ /* 0x000fe200078e00ff */
[----:B------:R-:W-:Y:S02]  /*27b10*/  MOV R11, 0x1f ;  /* 0x0000001f000b7802 */ /* 0x000fe40000000f00 */
[----:B------:R-:W-:-:S04]  /*27b20*/  SEL R5, R14, RZ, P5 ;  /* 0x000000ff0e057207 */ /* 0x000fc80002800000 */
[----:B------:R-:W-:-:S05]  /*27b30*/  IADD3 R2, R2, R5, RZ ;  /* 0x0000000502027210 */ /* 0x000fca0007ffe0ff */
[----:B------:R-:W-:-:S07]  /*27b40*/  IMAD.MOV.U32 R13, RZ, RZ, R2 ;  /* 0x000000ffff0d7224 */ /* 0x000fce00078e0002 */
[----:B------:R-:W-:Y:S05]  /*27b50*/  WARPSYNC.COLLECTIVE R15, `(.L_x_728) ;  /* 0x000000000f087348 */ /* 0x000fea0003c00000 */
[----:B------:R0:W1:Y:S02]  /*27b60*/  SHFL.IDX P6, R14, R13, R12, R11 ;  /* 0x0000000c0d0e7389 */ /* 0x00006400000c000b */
[----:B01----:R-:W-:Y:S01]  /*27b70*/  ENDCOLLECTIVE ;  /* 0x000000000000791b */ /* 0x003fe20003800000 */
.L_x_728:
[----:B------:R-:W-:Y:S05]  /*27b80*/  BRA `(.L_x_729) ;  /* 0xffffffbc00c47947 */ /* 0x000fea000383ffff */
.L_x_576:
[----:B------:R-:W-:Y:S01]  /*27b90*/  BSSY B0, `(.L_x_730) ;  /* 0x0000008000007945 */ /* 0x000fe20003800000 */
[----:B-----5:R-:W-:Y:S01]  /*27ba0*/  IMAD.MOV.U32 R13, RZ, RZ, R3 ;  /* 0x000000ffff0d7224 */ /* 0x020fe200078e0003 */
[----:B------:R-:W-:Y:S01]  /*27bb0*/  MOV R11, RZ ;  /* 0x000000ff000b7202 */ /* 0x000fe20000000f00 */
[----:B------:R-:W-:Y:S02]  /*27bc0*/  IMAD.MOV.U32 R12, RZ, RZ, 0x1 ;  /* 0x00000001ff0c7424 */ /* 0x000fe400078e00ff */
[----:B------:R-:W-:-:S07]  /*27bd0*/  IMAD.MOV.U32 R15, RZ, RZ, -0x1 ;  /* 0xffffffffff0f7424 */ /* 0x000fce00078e00ff */
[----:B0-----:R-:W-:Y:S05]  /*27be0*/  WARPSYNC.COLLECTIVE R15, `(.L_x_731) ;  /* 0x000000000f087348 */ /* 0x001fea0003c00000 */
[----:B------:R1:W2:Y:S02]  /*27bf0*/  SHFL.UP P6, R14, R13, R12, R11 ;  /* 0x0400000c0d0e7389 */ /* 0x0002a400000c000b */
[----:B012---:R-:W-:Y:S01]  /*27c00*/  ENDCOLLECTIVE ;  /* 0x000000000000791b */ /* 0x007fe20003800000 */
.L_x_731:
[----:B------:R-:W-:Y:S05]  /*27c10*/  BSYNC B0 ;  /* 0x0000000000007941 */ /* 0x000fea0003800000 */
.L_x_730:
[----:B------:R-:W-:Y:S01]  /*27c20*/  SEL R2, R14, RZ, P1 ;  /* 0x000000ff0e027207 */ /* 0x000fe20000800000 */
[----:B------:R-:W-:Y:S01]  /*27c30*/  IMAD.MOV.U32 R12, RZ, RZ, 0x2 ;  /* 0x00000002ff0c7424 */ /* 0x000fe200078e00ff */
[----:B------:R-:W-:Y:S01]  /*27c40*/  MOV R15, 0xffffffff ;  /* 0xffffffff000f7802 */ /* 0x000fe20000000f00 */
[----:B------:R-:W-:Y:S02]  /*27c50*/  IMAD.MOV.U32 R11, RZ, RZ, RZ ;  /* 0x000000ffff0b7224 */ /* 0x000fe400078e00ff */
[----:B------:R-:W-:-:S05]  /*27c60*/  IMAD.IADD R2, R3, 0x1, R2 ;  /* 0x0000000103027824 */ /* 0x000fca00078e0202 */
[----:B------:R-:W-:-:S07]  /*27c70*/  MOV R13, R2 ;  /* 0x00000002000d7202 */ /* 0x000fce0000000f00 */
[----:B------:R-:W-:Y:S05]  /*27c80*/  WARPSYNC.COLLECTIVE R15, `(.L_x_732) ;  /* 0x000000000f087348 */ /* 0x000fea0003c00000 */
[----:B------:R0:W1:Y:S02]  /*27c90*/  SHFL.UP P6, R14, R13, R12, R11 ;  /* 0x0400000c0d0e7389 */ /* 0x00006400000c000b */
[----:B01----:R-:W-:Y:S01]  /*27ca0*/  ENDCOLLECTIVE ;  /* 0x000000000000791b */ /* 0x003fe20003800000 */
.L_x_732:
[----:B------:R-:W-:Y:S02]  /*27cb0*/  MOV R12, 0x4 ;  /* 0x00000004000c7802 */ /* 0x000fe40000000f00 */
[----:B------:R-:W-:-:S05]  /*27cc0*/  SEL R5, R14, RZ, P2 ;  /* 0x000000ff0e057207 */ /* 0x000fca0001000000 */
[----:B------:R-:W-:-:S04]  /*27cd0*/  IMAD.IADD R2, R2, 0x1, R5 ;  /* 0x0000000102027824 */ /* 0x000fc800078e0205 */
[----:B------:R-:W-:-:S07]  /*27ce0*/  IMAD.MOV.U32 R13, RZ, RZ, R2 ;  /* 0x000000ffff0d7224 */ /* 0x000fce00078e0002 */
[----:B------:R-:W-:Y:S05]  /*27cf0*/  WARPSYNC.COLLECTIVE R15, `(.L_x_733) ;  /* 0x000000000f087348 */ /* 0x000fea0003c00000 */
[----:B------:R0:W1:Y:S02]  /*27d00*/  SHFL.UP P6, R14, R13, R12, R11 ;  /* 0x0400000c0d0e7389 */ /* 0x00006400000c000b */
[----:B01----:R-:W-:Y:S01]  /*27d10*/  ENDCOLLECTIVE ;  /* 0x000000000000791b */ /* 0x003fe20003800000 */
.L_x_733:
[----:B------:R-:W-:Y:S02]  /*27d20*/  MOV R12, 0x8 ;  /* 0x00000008000c7802 */ /* 0x000fe40000000f00 */
[----:B------:R-:W-:-:S05]  /*27d30*/  SEL R5, R14, RZ, P3 ;  /* 0x000000ff0e057207 */ /* 0x000fca0001800000 */
[----:B------:R-:W-:-:S04]  /*27d40*/  IMAD.IADD R2, R2, 0x1, R5 ;  /* 0x0000000102027824 */ /* 0x000fc800078e0205 */
[----:B------:R-:W-:-:S07]  /*27d50*/  IMAD.MOV.U32 R13, RZ, RZ, R2 ;  /* 0x000000ffff0d7224 */ /* 0x000fce00078e0002 */
[----:B------:R-:W-:Y:S05]  /*27d60*/  WARPSYNC.COLLECTIVE R15, `(.L_x_734) ;  /* 0x000000000f087348 */ /* 0x000fea0003c00000 */
[----:B------:R0:W1:Y:S02]  /*27d70*/  SHFL.UP P6, R14, R13, R12, R11 ;  /* 0x0400000c0d0e7389 */ /* 0x00006400000c000b */
[----:B01----:R-:W-:Y:S01]  /*27d80*/  ENDCOLLECTIVE ;  /* 0x000000000000791b */ /* 0x003fe20003800000 */
.L_x_734:
[----:B------:R-:W-:Y:S02]  /*27d90*/  MOV R12, 0x10 ;  /* 0x00000010000c7802 */ /* 0x000fe40000000f00 */
[----:B------:R-:W-:-:S05]  /*27da0*/  SEL R5, R14, RZ, P4 ;  /* 0x000000ff0e057207 */ /* 0x000fca0002000000 */
[----:B------:R-:W-:-:S04]  /*27db0*/  IMAD.IADD R2, R2, 0x1, R5 ;  /* 0x0000000102027824 */ /* 0x000fc800078e0205 */
[----:B------:R-:W-:-:S07]  /*27dc0*/  IMAD.MOV.U32 R13, RZ, RZ, R2 ;  /* 0x000000ffff0d7224 */ /* 0x000fce00078e0002 */
[----:B------:R-:W-:Y:S05]  /*27dd0*/  WARPSYNC.COLLECTIVE R15, `(.L_x_735) ;  /* 0x000000000f087348 */ /* 0x000fea0003c00000 */
[----:B------:R0:W1:Y:S02]  /*27de0*/  SHFL.UP P6, R14, R13, R12, R11 ;  /* 0x0400000c0d0e7389 */ /* 0x00006400000c000b */
[----:B01----:R-:W-:Y:S01]  /*27df0*/  ENDCOLLECTIVE ;  /* 0x000000000000791b */ /* 0x003fe20003800000 */
.L_x_735:
[----:B------:R-:W-:Y:S01]  /*27e00*/  MOV R12, 0x1f ;  /* 0x0000001f000c7802 */ /* 0x000fe20000000f00 */
[----:B------:R-:W-:Y:S01]  /*27e10*/  IMAD.MOV.U32 R11, RZ, RZ, 0x1f ;  /* 0x0000001fff0b7424 */ /* 0x000fe200078e00ff */
[----:B------:R-:W-:-:S05]  /*27e20*/  SEL R5, R14, RZ, P5 ;  /* 0x000000ff0e057207 */ /* 0x000fca0002800000 */
[----:B------:R-:W-:-:S04]  /*27e30*/  IMAD.IADD R2, R2, 0x1, R5 ;  /* 0x0000000102027824 */ /* 0x000fc800078e0205 */
[----:B------:R-:W-:-:S07]  /*27e40*/  IMAD.MOV.U32 R13, RZ, RZ, R2 ;  /* 0x000000ffff0d7224 */ /* 0x000fce00078e0002 */
[----:B------:R-:W-:Y:S05]  /*27e50*/  WARPSYNC.COLLECTIVE R15, `(.L_x_736) ;  /* 0x000000000f087348 */ /* 0x000fea0003c00000 */
[----:B------:R0:W1:Y:S02]  /*27e60*/  SHFL.IDX P6, R14, R13, R12, R11 ;  /* 0x0000000c0d0e7389 */ /* 0x00006400000c000b */
[----:B01----:R-:W-:Y:S01]  /*27e70*/  ENDCOLLECTIVE ;  /* 0x000000000000791b */ /* 0x003fe20003800000 */
.L_x_736:
[----:B------:R-:W-:Y:S05]  /*27e80*/  BRA `(.L_x_737) ;  /* 0xffffffbc00a87947 */ /* 0x000fea000383ffff */
.L_x_578:
[----:B------:R-:W-:Y:S01]  /*27e90*/  BSSY B0, `(.L_x_738) ;  /* 0x0000006000007945 */ /* 0x000fe20003800000 */
[----:B------:R-:W-:Y:S01]  /*27ea0*/  PLOP3.LUT P6, PT, P6, PT, PT, 0x8, 0x0 ;  /* 0x000000000000781c */ /* 0x000fe200037ce170 */
[----:B------:R-:W-:-:S12]  /*27eb0*/  IMAD.MOV.U32 R15, RZ, RZ, -0x1 ;  /* 0xffffffffff0f7424 */ /* 0x000fd800078e00ff */
[----:B0-----:R-:W-:Y:S05]  /*27ec0*/  WARPSYNC.COLLECTIVE R15, `(.L_x_739) ;  /* 0x000000000f087348 */ /* 0x001fea0003c00000 */
[----:B------:R-:W-:Y:S01]  /*27ed0*/  VOTE.ANY R14, PT, P6 ;  /* 0x00000000000e7806 */ /* 0x000fe200030e0100 */
[----:B0-----:R-:W-:Y:S06]  /*27ee0*/  ENDCOLLECTIVE ;  /* 0x000000000000791b */ /* 0x001fec0003800000 */
.L_x_739:
[----:B------:R-:W-:Y:S05]  /*27ef0*/  BSYNC B0 ;  /* 0x0000000000007941 */ /* 0x000fea0003800000 */
.L_x_738:
[----:B------:R-:W-:Y:S01]  /*27f00*/  MOV R6, R14 ;  /* 0x0000000e00067202 */ /* 0x000fe20000000f00 */
[----:B------:R-:W-:Y:S01]  /*27f10*/  IMAD.MOV.U32 R13, RZ, RZ, R3 ;  /* 0x000000ffff0d7224 */ /* 0x000fe200078e0003 */
[----:B------:R-:W-:Y:S01]  /*27f20*/  MOV R11, 0x1f ;  /* 0x0000001f000b7802 */ /* 0x000fe20000000f00 */
[----:B------:R-:W-:Y:S01]  /*27f30*/  IMAD.MOV.U32 R15, RZ, RZ, -0x1 ;  /* 0xffffffffff0f7424 */ /* 0x000fe200078e00ff */
[----:B------:R-:W0:Y:S02]  /*27f40*/  POPC R4, R6 ;  /* 0x0000000600047309 */ /* 0x000e240000000000 */
[----:B0-----:R-:W-:-:S07]  /*27f50*/  IMAD.MOV.U32 R12, RZ, RZ, R4 ;  /* 0x000000ffff0c7224 */ /* 0x001fce00078e0004 */
[----:B------:R-:W-:Y:S05]  /*27f60*/  WARPSYNC.COLLECTIVE R15, `(.L_x_740) ;  /* 0x000000000f087348 */ /* 0x000fea0003c00000 */
[----:B------:R0:W1:Y:S02]  /*27f70*/  SHFL.IDX P6, R14, R13, R12, R11 ;  /* 0x0000000c0d0e7389 */ /* 0x00006400000c000b */
[----:B01----:R-:W-:Y:S01]  /*27f80*/  ENDCOLLECTIVE ;  /* 0x000000000000791b */ /* 0x003fe20003800000 */
.L_x_740:
[----:B------:R-:W-:Y:S01]  /*27f90*/  IMAD.MOV.U32 R5, RZ, RZ, R14 ;  /* 0x000000ffff057224 */ /* 0x000fe200078e000e */
[----:B------:R-:W-:Y:S06]  /*27fa0*/  BRA `(.L_x_741) ;  /* 0xffffffbc00987947 */ /* 0x000fec000383ffff */
.L_x_580:
[----:B------:R-:W-:Y:S01]  /*27fb0*/  BSSY B0, `(.L_x_742) ;  /* 0x0000007000007945 */ /* 0x000fe20003800000 */
[----:B------:R-:W-:Y:S01]  /*27fc0*/  MOV R13, R2 ;  /* 0x00000002000d7202 */ /* 0x000fe20000000f00 */
[----:B------:R-:W-:Y:S02]  /*27fd0*/  IMAD.MOV.U32 R11, RZ, RZ, 0x1f ;  /* 0x0000001fff0b7424 */ /* 0x000fe400078e00ff */
[----:B------:R-:W-:-:S07]  /*27fe0*/  IMAD.MOV.U32 R15, RZ, RZ, -0x1 ;  /* 0xffffffffff0f7424 */ /* 0x000fce00078e00ff */
[----:B012---:R-:W-:Y:S05]  /*27ff0*/  WARPSYNC.COLLECTIVE R15, `(.L_x_743) ;  /* 0x000000000f087348 */ /* 0x007fea0003c00000 */
[----:B------:R3:W4:Y:S02]  /*28000*/  SHFL.IDX P6, R14, R13, R12, R11 ;  /* 0x0000000c0d0e7389 */ /* 0x00072400000c000b */
[----:B01234-:R-:W-:Y:S01]  /*28010*/  ENDCOLLECTIVE ;  /* 0x000000000000791b */ /* 0x01ffe20003800000 */
.L_x_743:
[----:B------:R-:W-:Y:S05]  /*28020*/  BSYNC B0 ;  /* 0x0000000000007941 */ /* 0x000fea0003800000 */
.L_x_742:
[----:B------:R-:W-:Y:S05]  /*28030*/  BRA `(.L_x_579) ;  /* 0xffffffbc00907947 */ /* 0x000fea000383ffff */
.L_x_584:
[----:B0-----:R0:W1:Y:S02]  /*28040*/  SYNCS.PHASECHK.TRANS64.TRYWAIT P0, [R0+URZ+0x38820], R3 ;  /* 0x03882003000075a7 */ /* 0x001064000800017f */
[----:B-1----:R-:W-:Y:S05]  /*28050*/  @!P0 NANOSLEEP.SYNCS 0x989680 ;  /* 0x009896800000895d */ /* 0x002fea0003900000 */
[----:B------:R-:W1:Y:S02]  /*28060*/  @!P0 SYNCS.PHASECHK.TRANS64 P0, [R0+URZ+0x38820], R3 ;  /* 0x03882003000085a7 */ /* 0x000e64000800007f */
[----:B-1----:R-:W-:Y:S05]  /*28070*/  @!P0 BRA `(.L_x_584) ;  /* 0xfffffffc00f08947 */ /* 0x002fea000383ffff */
[----:B------:R-:W-:Y:S05]  /*28080*/  BRA `(.L_x_744) ;  /* 0xffffffc000b47947 */ /* 0x000fea000383ffff */
.L_x_585:
[----:B------:R-:W1:Y:S01]  /*28090*/  S2R R2, SR_TID.X ;  /* 0x0000000000027919 */ /* 0x000e620000002100 */
[----:B------:R-:W-:Y:S01]  /*280a0*/  BSSY B0, `(.L_x_745) ;  /* 0x000000a000007945 */ /* 0x000fe20003800000 */
[----:B------:R-:W-:Y:S01]  /*280b0*/  IMAD.MOV.U32 R12, RZ, RZ, RZ ;  /* 0x000000ffff0c7224 */ /* 0x000fe200078e00ff */
[----:B------:R-:W-:Y:S01]  /*280c0*/  MOV R15, 0xffffffff ;  /* 0xffffffff000f7802 */ /* 0x000fe20000000f00 */
[----:B------:R-:W-:Y:S01]  /*280d0*/  IMAD.MOV.U32 R11, RZ, RZ, 0x1f ;  /* 0x0000001fff0b7424 */ /* 0x000fe200078e00ff */
[----:B-1----:R-:W-:-:S04]  /*280e0*/  SHF.R.U32.HI R2, RZ, 0x5, R2 ;  /* 0x00000005ff027819 */ /* 0x002fc80000011602 */
[----:B------:R-:W-:-:S04]  /*280f0*/  LOP3.LUT R2, R2, 0x3, RZ, 0xc0, !PT ;  /* 0x0000000302027812 */ /* 0x000fc800078ec0ff */
[----:B------:R-:W-:-:S07]  /*28100*/  MOV R13, R2 ;  /* 0x00000002000d7202 */ /* 0x000fce0000000f00 */
[----:B0-----:R-:W-:Y:S05]  /*28110*/  WARPSYNC.COLLECTIVE R15, `(.L_x_746) ;  /* 0x000000000f087348 */ /* 0x001fea0003c00000 */
[----:B------:R1:W2:Y:S02]  /*28120*/  SHFL.IDX P6, R14, R13, R12, R11 ;  /* 0x0000000c0d0e7389 */ /* 0x0002a400000c000b */
[----:B012---:R-:W-:Y:S01]  /*28130*/  ENDCOLLECTIVE ;  /* 0x000000000000791b */ /* 0x007fe20003800000 */
.L_x_746:
[----:B------:R-:W-:Y:S05]  /*28140*/  BSYNC B0 ;  /* 0x0000000000007941 */ /* 0x000fea0003800000 */
.L_x_745:
[----:B------:R-:W-:Y:S05]  /*28150*/  BRA `(.L_x_747) ;  /* 0xffffffc0009c7947 */ /* 0x000fea000383ffff */
.L_x_586:
[----:B------:R-:W-:Y:S01]  /*28160*/  BSSY B0, `(.L_x_748) ;  /* 0x0000006000007945 */ /* 0x000fe20003800000 */
[----:B------:R-:W-:-:S07]  /*28170*/  IMAD.MOV.U32 R15, RZ, RZ, -0x1 ;  /* 0xffffffffff0f7424 */ /* 0x000fce00078e00ff */
[----:B01----:R-:W-:Y:S05]  /*28180*/  WARPSYNC.COLLECTIVE R15, `(.L_x_749) ;  /* 0x000000000f0c7348 */ /* 0x003fea0003c00000 */
[----:B------:R-:W-:Y:S02]  /*28190*/  ELECT P6, UR62, PT ;  /* 0x00000000003e782f */ /* 0x000fe400038c0000 */
[----:B------:R-:W-:Y:S01]  /*281a0*/  MOV R14, UR62 ;  /* 0x0000003e000e7c02 */ /* 0x000fe20008000f00 */
[----:B01----:R-:W-:Y:S10]  /*281b0*/  ENDCOLLECTIVE ;  /* 0x000000000000791b */ /* 0x003ff40003800000 */
.L_x_749:
[----:B------:R-:W-:Y:S05]  /*281c0*/  BSYNC B0 ;  /* 0x0000000000007941 */ /* 0x000fea0003800000 */
.L_x_748:
[----:B------:R-:W-:Y:S05]  /*281d0*/  BRA `(.L_x_750) ;  /* 0xffffffc000907947 */ /* 0x000fea000383ffff */
.L_x_588:
[----:B0-----:R0:W1:Y:S02]  /*281e0*/  SYNCS.PHASECHK.TRANS64.TRYWAIT P1, [R6+URZ], R5 ;  /* 0x00000005060075a7 */ /* 0x001064000802017f */
[----:B-1----:R-:W-:Y:S05]  /*281f0*/  @!P1 NANOSLEEP.SYNCS 0x989680 ;  /* 0x009896800000995d */ /* 0x002fea0003900000 */
[----:B------:R-:W1:Y:S02]  /*28200*/  @!P1 SYNCS.PHASECHK.TRANS64 P1, [R6+URZ], R5 ;  /* 0x00000005060095a7 */ /* 0x000e64000802007f */
[----:B-1----:R-:W-:Y:S05]  /*28210*/  @!P1 BRA `(.L_x_588) ;  /* 0xfffffffc00f09947 */ /* 0x002fea000383ffff */
[----:B------:R-:W-:Y:S05]  /*28220*/  BRA `(.L_x_751) ;  /* 0xffffffc000cc7947 */ /* 0x000fea000383ffff */
.L_x_589:
[----:B-1----:R1:W2:Y:S02]  /*28230*/  SYNCS.PHASECHK.TRANS64.TRYWAIT P1, [R7+URZ], R2 ;  /* 0x00000002070075a7 */ /* 0x0022a4000802017f */
[----:B--2---:R-:W-:Y:S05]  /*28240*/  @!P1 NANOSLEEP.SYNCS 0x989680 ;  /* 0x009896800000995d */ /* 0x004fea0003900000 */
[----:B------:R-:W2:Y:S02]  /*28250*/  @!P1 SYNCS.PHASECHK.TRANS64 P1, [R7+URZ], R2 ;  /* 0x00000002070095a7 */ /* 0x000ea4000802007f */
[----:B--2---:R-:W-:Y:S05]  /*28260*/  @!P1 BRA `(.L_x_589) ;  /* 0xfffffffc00f09947 */ /* 0x004fea000383ffff */
[----:B------:R-:W-:Y:S05]  /*28270*/  BRA `(.L_x_752) ;  /* 0xffffffc000c07947 */ /* 0x000fea000383ffff */
.L_x_591:
[----:B--2---:R2:W3:Y:S02]  /*28280*/  SYNCS.PHASECHK.TRANS64.TRYWAIT P1, [R4+URZ+0x38860], R5 ;  /* 0x03886005040075a7 */ /* 0x0044e4000802017f */
[----:B---3--:R-:W-:Y:S05]  /*28290*/  @!P1 NANOSLEEP.SYNCS 0x989680 ;  /* 0x009896800000995d */ /* 0x008fea0003900000 */
[----:B------:R-:W3:Y:S02]  /*282a0*/  @!P1 SYNCS.PHASECHK.TRANS64 P1, [R4+URZ+0x38860], R5 ;  /* 0x03886005040095a7 */ /* 0x000ee4000802007f */
[----:B---3--:R-:W-:Y:S05]  /*282b0*/  @!P1 BRA `(.L_x_591) ;  /* 0xfffffffc00f09947 */ /* 0x008fea000383ffff */
[----:B------:R-:W-:Y:S05]  /*282c0*/  BRA `(.L_x_753) ;  /* 0xffffffc000c47947 */ /* 0x000fea000383ffff */
.L_x_593:
[----:B---3--:R3:W4:Y:S02]  /*282d0*/  SYNCS.PHASECHK.TRANS64.TRYWAIT P1, [R3+URZ+0x38860], R2 ;  /* 0x03886002030075a7 */ /* 0x008724000802017f */
[----:B----4-:R-:W-:Y:S05]  /*282e0*/  @!P1 NANOSLEEP.SYNCS 0x989680 ;  /* 0x009896800000995d */ /* 0x010fea0003900000 */
[----:B------:R-:W4:Y:S02]  /*282f0*/  @!P1 SYNCS.PHASECHK.TRANS64 P1, [R3+URZ+0x38860], R2 ;  /* 0x03886002030095a7 */ /* 0x000f24000802007f */
[----:B----4-:R-:W-:Y:S05]  /*28300*/  @!P1 BRA `(.L_x_593) ;  /* 0xfffffffc00f09947 */ /* 0x010fea000383ffff */
[----:B------:R-:W-:Y:S05]  /*28310*/  BRA `(.L_x_754) ;  /* 0xffffffc000c47947 */ /* 0x000fea000383ffff */
.L_x_595:
[----:B----4-:R4:W0:Y:S02]  /*28320*/  SYNCS.PHASECHK.TRANS64.TRYWAIT P0, [R4+URZ+0x38880], R5 ;  /* 0x03888005040075a7 */ /* 0x010824000800017f */
[----:B0-----:R-:W-:Y:S05]  /*28330*/  @!P0 NANOSLEEP.SYNCS 0x989680 ;  /* 0x009896800000895d */ /* 0x001fea0003900000 */
[----:B------:R-:W0:Y:S02]  /*28340*/  @!P0 SYNCS.PHASECHK.TRANS64 P0, [R4+URZ+0x38880], R5 ;  /* 0x03888005040085a7 */ /* 0x000e24000800007f */
[----:B0-----:R-:W-:Y:S05]  /*28350*/  @!P0 BRA `(.L_x_595) ;  /* 0xfffffffc00f08947 */ /* 0x001fea000383ffff */
[----:B------:R-:W-:Y:S05]  /*28360*/  BRA `(.L_x_596) ;  /* 0xffffffc000c07947 */ /* 0x000fea000383ffff */
.L_x_755:
        /* <DEDUP_REMOVED lines=9> */
.L_x_2766:


//--------------------- .text._ZN7cutlass13device_kernelIN5flash11enable_sm90INS1_16FlashAttnFwdSm90INS1_25CollectiveMainloopFwdSm90ILi2EN4cute5tupleIJNS5_1CILi1EEES8_S8_EEENS6_IJNS7_ILi128EEENS7_ILi64EEENS7_ILi256EEEEEELi256ENS_12float_e4m3_tEfNS_4arch4Sm90ELb0ELb1ELb1ELb0ELb0ELb0ELb0ELb1ELb1ELb0ELb0ELb0EEENS1_21CollectiveEpilogueFwdINS6_IJSA_SC_SB_EEES9_NS_10bfloat16_tESG_Li256ELb0ELb0ELb0ELb1EEENS1_30DynamicPersistentTileSchedulerILi256ELi128ELb0ELb0ELb1EEEEEEEEEvNT_6ParamsE --------------------------
	.section	.text._ZN7cutlass13device_kernelIN5flash11enable_sm90INS1_16FlashAttnFwdSm90INS1_25CollectiveMainloopFwdSm90ILi2EN4cute5tupleIJNS5_1CILi1EEES8_S8_EEENS6_IJNS7_ILi128EEENS7_ILi64EEENS7_ILi256EEEEEELi256ENS_12float_e4m3_tEfNS_4arch4Sm90ELb0ELb1ELb1ELb0ELb0ELb0ELb0ELb1ELb1ELb0ELb0ELb0EEENS1_21CollectiveEpilogueFwdINS6_IJSA_SC_SB_EEES9_NS_10bfloat16_tESG_Li256ELb0ELb0ELb0ELb1EEENS1_30DynamicPersistentTileSchedulerILi256ELi128ELb0ELb0ELb1EEEEEEEEEvNT_6ParamsE,"ax",@progbits
	.align	128
.text._ZN7cutlass13device_kernelIN5flash11enable_sm90INS1_16FlashAttnFwdSm90INS1_25CollectiveMainloopFwdSm90ILi2EN4cute5tupleIJNS5_1CILi1EEES8_S8_EEENS6_IJNS7_ILi128EEENS7_ILi64EEENS7_ILi256EEEEEELi256ENS_12float_e4m3_tEfNS_4arch4Sm90ELb0ELb1ELb1ELb0ELb0ELb0ELb0ELb1ELb1ELb0ELb0ELb0EEENS1_21CollectiveEpilogueFwdINS6_IJSA_SC_SB_EEES9_NS_10bfloat16_tESG_Li256ELb0ELb0ELb0ELb1EEENS1_30DynamicPersistentTileSchedulerILi256ELi128ELb0ELb0ELb1EEEEEEEEEvNT_6ParamsE:
        .type           _ZN7cutlass13device_kernelIN5flash11enable_sm90INS1_16FlashAttnFwdSm90INS1_25CollectiveMainloopFwdSm90ILi2EN4cute5tupleIJNS5_1CILi1EEES8_S8_EEENS6_IJNS7_ILi128EEENS7_ILi64EEENS7_ILi256EEEEEELi256ENS_12float_e4m3_tEfNS_4arch4Sm90ELb0ELb1ELb1ELb0ELb0ELb0ELb0ELb1ELb1ELb0ELb0ELb0EEENS1_21CollectiveEpilogueFwdINS6_IJSA_SC_SB_EEES9_NS_10bfloat16_tESG_Li256ELb0ELb0ELb0ELb1EEENS1_30DynamicPersistentTileSchedulerILi256ELi128ELb0ELb0ELb1EEEEEEEEEvNT_6ParamsE,@function
        .size           _ZN7cutlass13device_kernelIN5flash11enable_sm90INS1_16FlashAttnFwdSm90INS1_25CollectiveMainloopFwdSm90ILi2EN4cute5tupleIJNS5_1CILi1EEES8_S8_EEENS6_IJNS7_ILi128EEENS7_ILi64EEENS7_ILi256EEEEEELi256ENS_12float_e4m3_tEfNS_4arch4Sm90ELb0ELb1ELb1ELb0ELb0ELb0ELb0ELb1ELb1ELb0ELb0ELb0EEENS1_21CollectiveEpilogueFwdINS6_IJSA_SC_SB_EEES9_NS_10bfloat16_tESG_Li256ELb0ELb0ELb0ELb1EEENS1_30DynamicPersistentTileSchedulerILi256ELi128ELb0ELb0ELb1EEEEEEEEEvNT_6ParamsE,(.L_x_2767 - _ZN7cutlass13device_kernelIN5flash11enable_sm90INS1_16FlashAttnFwdSm90INS1_25CollectiveMainloopFwdSm90ILi2EN4cute5tupleIJNS5_1CILi1EEES8_S8_EEENS6_IJNS7_ILi128EEENS7_ILi64EEENS7_ILi256EEEEEELi256ENS_12float_e4m3_tEfNS_4arch4Sm90ELb0ELb1ELb1ELb0ELb0ELb0ELb0ELb1ELb1ELb0ELb0ELb0EEENS1_21CollectiveEpilogueFwdINS6_IJSA_SC_SB_EEES9_NS_10bfloat16_tESG_Li256ELb0ELb0ELb0ELb1EEENS1_30DynamicPersistentTileSchedulerILi256ELi128ELb0ELb0ELb1EEEEEEEEEvNT_6ParamsE)
        .other          _ZN7cutlass13device_kernelIN5flash11enable_sm90INS1_16FlashAttnFwdSm90INS1_25CollectiveMainloopFwdSm90ILi2EN4cute5tupleIJNS5_1CILi1EEES8_S8_EEENS6_IJNS7_ILi128EEENS7_ILi64EEENS7_ILi256EEEEEELi256ENS_12float_e4m3_tEfNS_4arch4Sm90ELb0ELb1ELb1ELb0ELb0ELb0ELb0ELb1ELb1ELb0ELb0ELb0EEENS1_21CollectiveEpilogueFwdINS6_IJSA_SC_SB_EEES9_NS_10bfloat16_tESG_Li256ELb0ELb0ELb0ELb1EEENS1_30DynamicPersistentTileSchedulerILi256ELi128ELb0ELb0ELb1EEEEEEEEEvNT_6ParamsE,@"STO_CUDA_ENTRY STV_DEFAULT"
_ZN7cutlass13device_kernelIN5flash11enable_sm90INS1_16FlashAttnFwdSm90INS1_25CollectiveMainloopFwdSm90ILi2EN4cute5tupleIJNS5_1CILi1EEES8_S8_EEENS6_IJNS7_ILi128EEENS7_ILi64EEENS7_ILi256EEEEEELi256ENS_12float_e4m3_tEfNS_4arch4Sm90ELb0ELb1ELb1ELb0ELb0ELb0ELb0ELb1ELb1ELb0ELb0ELb0EEENS1_21CollectiveEpilogueFwdINS6_IJSA_SC_SB_EEES9_NS_10bfloat16_tESG_Li256ELb0ELb0ELb0ELb1EEENS1_30DynamicPersistentTileSchedulerILi256ELi128ELb0ELb0ELb1EEEEEEEEEvNT_6ParamsE:
        /* <DEDUP_REMOVED lines=24> */
.L_x_757:
[----:B------:R-:W-:Y:S05]  /*0180*/  BSYNC B0 ;  /* 0x0000000000007941 */ /* 0x000fea0003800000 */
.L_x_756:
        /* <DEDUP_REMOVED lines=37> */
.L_x_758:
        /* <DEDUP_REMOVED lines=22> */
.L_x_759:
        /* <DEDUP_REMOVED lines=18> */
.L_x_760:
        /* <DEDUP_REMOVED lines=22> */
.L_x_761:
        /* <DEDUP_REMOVED lines=22> */
.L_x_762:
[----:B------:R-:W-:Y:S01]  /*0920*/  PLOP3.LUT P0, PT, PT, PT, UP0, 0x80, 0x0 ;  /* 0x000000000000781c */ /* 0x000fe20003f0f008 */
[----:B------:R-:W-:Y:S01]  /*0930*/  UMOV UR61, 0x1 ;  /* 0x00000001003d7882 */ /* 0x000fe20000000000 */
[----:B------:R-:W-:Y:S01]  /*0940*/  NOP ;  /* 0x0000000000007918 */ /* 0x000fe20000000000 */
[----:B------:R-:W-:Y:S01]  /*0950*/  USEL UR61, UR61, 0x2, !UP0 ;  /* 0x000000023d3d7887 */ /* 0x000fe2000c000000 */
[----:B------:R-:W-:Y:S01]  /*0960*/  ULDC.64 UR54, c[0x0][0x208] ;  /* 0x0000820000367ab9 */ /* 0x000fe20000000a00 */
[----:B-123--:R-:W-:Y:S08]  /*0970*/  BAR.SYNC.DEFER_BLOCKING 0x0 ;  /* 0x0000000000007b1d */ /* 0x00eff00000010000 */
[----:B------:R-:W-:Y:S05]  /*0980*/  @!P0 BRA `(.L_x_763) ;  /* 0x000000dc00b48947 */ /* 0x000fea0003800000 */
.L_x_764:
[----:B------:R-:W-:-:S08]  /*0990*/  NOP ;  /* 0x0000000000007918 */ /* 0x000fd00000000000 */
[----:B------:R-:W1:Y:S02]  /*09a0*/  USETMAXREG.TRY_ALLOC.CTAPOOL UP0, 0xf0 ;  /* 0x000000f0000079c8 */ /* 0x000e640008000600 */
[----:B-1----:R-:W-:-:S13]  /*09b0*/  PLOP3.LUT P0, PT, PT, PT, UP0, 0x80, 0x0 ;  /* 0x000000000000781c */ /* 0x002fda0003f0f008 */
[----:B------:R-:W-:Y:S05]  /*09c0*/  @!P0 BRA `(.L_x_764) ;  /* 0xfffffffc00f08947 */ /* 0x000fea000383ffff */
[----:B------:R-:W1:Y:S01]  /*09d0*/  S2R R2, SR_TID.X ;  /* 0x0000000000027919 */ /* 0x000e620000002100 */
[----:B------:R-:W2:Y:S08]  /*09e0*/  S2UR UR7, SR_CTAID.X ;  /* 0x00000000000779c3 */ /* 0x000eb00000002500 */
[----:B------:R-:W-:Y:S08]  /*09f0*/  BAR.ARV 0x4, 0x180 ;  /* 0x0106000000007b1d */ /* 0x000ff00000002000 */
        /* <DEDUP_REMOVED lines=10> */
[----:B------:R-:W-:Y:S02]  /*0aa0*/  ULOP3.LUT UR60, UR61, 0x1, URZ, 0xfc, !UPT ;  /* 0x000000013d3c7892 */ /* 0x000fe4000f8efc3f */
[----:B------:R-:W-:Y:S01]  /*0ab0*/  SHF.R.S32.HI R3, RZ, 0x1f, R200 ;  /* 0x0000001fff037819 */ /* 0x000fe200000114c8 */
[----:B------:R-:W-:Y:S01]  /*0ac0*/  UMOV UR59, URZ ;  /* 0x0000003f003b7c82 */ /* 0x000fe20008000000 */
[----:B------:R-:W-:Y:S01]  /*0ad0*/  UMOV UR36, URZ ;  /* 0x0000003f00247c82 */ /* 0x000fe20008000000 */
[----:B------:R-:W-:Y:S01]  /*0ae0*/  UMOV UR37, URZ ;  /* 0x0000003f00257c82 */ /* 0x000fe20008000000 */
[CC--:B------:R-:W-:Y:S01]  /*0af0*/  LEA.HI R2, R3.reuse, R200.reuse, RZ, 0x4 ;  /* 0x000000c803027211 */ /* 0x0c0fe200078f20ff */
[----:B------:R-:W2:Y:S01]  /*0b00*/  S2UR UR6, SR_SWINHI ;  /* 0x00000000000679c3 */ /* 0x000ea20000002f00 */
[----:B------:R-:W-:-:S02]  /*0b10*/  LEA.HI R0, R3, R200, RZ, 0x7 ;  /* 0x000000c803007211 */ /* 0x000fc400078f38ff */
[----:B------:R-:W-:Y:S02]  /*0b20*/  SHF.R.S32.HI R5, RZ, 0x4, R2 ;  /* 0x00000004ff057819 */ /* 0x000fe40000011402 */
[----:B------:R-:W-:Y:S02]  /*0b30*/  LOP3.LUT R195, R0, 0xffffff80, RZ, 0xc0, !PT ;  /* 0xffffff8000c37812 */ /* 0x000fe400078ec0ff */
[----:B------:R-:W-:Y:S02]  /*0b40*/  LEA.HI R4, R2, R5, RZ, 0x1 ;  /* 0x0000000502047211 */ /* 0x000fe400078f08ff */
[----:B------:R-:W-:Y:S01]  /*0b50*/  LEA.HI R199, R3, R200, RZ, 0x5 ;  /* 0x000000c803c77211 */ /* 0x000fe200078f28ff */
[----:B------:R-:W-:Y:S01]  /*0b60*/  IMAD.IADD R195, R200, 0x1, -R195 ;  /* 0x00000001c8c37824 */ /* 0x000fe200078e0ac3 */
[----:B------:R-:W-:Y:S02]  /*0b70*/  LOP3.LUT R4, R4, 0x1ffffffe, RZ, 0xc0, !PT ;  /* 0x1ffffffe04047812 */ /* 0x000fe400078ec0ff */
[----:B------:R-:W-:-:S02]  /*0b80*/  SHF.R.S32.HI R199, RZ, 0x5, R199 ;  /* 0x00000005ffc77819 */ /* 0x000fc400000114c7 */
[----:B------:R-:W-:Y:S01]  /*0b90*/  SHF.R.S32.HI R6, RZ, 0x1f, R195 ;  /* 0x0000001fff067819 */ /* 0x000fe200000114c3 */
[----:B------:R-:W-:Y:S01]  /*0ba0*/  IMAD.IADD R4, R5, 0x1, -R4 ;  /* 0x0000000105047824 */ /* 0x000fe200078e0a04 */
[----:B------:R-:W-:Y:S01]  /*0bb0*/  LOP3.LUT R5, R2, 0x3fffff0, RZ, 0xc0, !PT ;  /* 0x03fffff002057812 */ /* 0x000fe200078ec0ff */
[----:B-1----:R-:W-:Y:S01]  /*0bc0*/  ULEA UR38, UR46, UR38, 0x18 ;  /* 0x000000262e267291 */ /* 0x002fe2000f8ec03f */
[-C--:B------:R-:W-:Y:S02]  /*0bd0*/  LEA.HI R7, R6, R195.reuse, RZ, 0x2 ;  /* 0x000000c306077211 */ /* 0x080fe400078f10ff */
[----:B------:R-:W-:Y:S01]  /*0be0*/  SHF.R.S32.HI R197, RZ, 0x7, R0 ;  /* 0x00000007ffc57819 */ /* 0x000fe20000011400 */
[----:B------:R-:W-:Y:S01]  /*0bf0*/  IMAD.IADD R2, R200, 0x1, -R5 ;  /* 0x00000001c8027824 */ /* 0x000fe200078e0a05 */
[--C-:B------:R-:W-:Y:S02]  /*0c00*/  SHF.R.S32.HI R5, RZ, 0x2, R7.reuse ;  /* 0x00000002ff057819 */ /* 0x100fe40000011407 */
[----:B------:R-:W-:Y:S01]  /*0c10*/  SHF.R.S32.HI R8, RZ, 0x1f, R7 ;  /* 0x0000001fff087819 */ /* 0x000fe20000011407 */
[----:B------:R-:W-:Y:S01]  /*0c20*/  IMAD R9, R199, 0x10, R2 ;  /* 0x00000010c7097824 */ /* 0x000fe200078e0202 */
[----:B------:R-:W-:Y:S01]  /*0c30*/  UMOV UR4, UR38 ;  /* 0x0000002600047c82 */ /* 0x000fe20008000000 */
[----:B--2---:R-:W-:Y:S01]  /*0c40*/  UMOV UR5, UR6 ;  /* 0x0000000600057c82 */ /* 0x004fe20008000000 */
[----:B------:R-:W-:Y:S01]  /*0c50*/  LEA.HI R6, R6, R195, RZ, 0x5 ;  /* 0x000000c306067211 */ /* 0x000fe200078f28ff */
[----:B------:R-:W-:Y:S01]  /*0c60*/  IMAD.U32 R18, RZ, RZ, UR4 ;  /* 0x00000004ff127e24 */ /* 0x000fe2000f8e00ff */
[----:B------:R-:W-:Y:S01]  /*0c70*/  LEA.HI R8, R8, R5, RZ, 0x3 ;  /* 0x0000000508087211 */ /* 0x000fe200078f18ff */
[----:B------:R-:W-:Y:S01]  /*0c80*/  IMAD R4, R9, 0x8, R4 ;  /* 0x0000000809047824 */ /* 0x000fe200078e0204 */
[----:B------:R-:W-:Y:S01]  /*0c90*/  LEA.HI R0, R0, R197, RZ, 0x1 ;  /* 0x000000c500007211 */ /* 0x000fe200078f08ff */
[----:B------:R-:W-:Y:S01]  /*0ca0*/  IMAD.U32 R19, RZ, RZ, UR5 ;  /* 0x00000005ff137e24 */ /* 0x000fe2000f8e00ff */
[----:B------:R-:W-:Y:S01]  /*0cb0*/  LOP3.LUT R8, R8, 0xfffffff8, RZ, 0xc0, !PT ;  /* 0xfffffff808087812 */ /* 0x000fe200078ec0ff */
[----:B------:R-:W-:Y:S01]  /*0cc0*/  UMOV UR4, UR7 ;  /* 0x0000000700047c82 */ /* 0x000fe20008000000 */
[----:B------:R-:W-:-:S02]  /*0cd0*/  LEA.HI R3, R3, R200, RZ, 0x3 ;  /* 0x000000c803037211 */ /* 0x000fc400078f18ff */
[----:B------:R-:W-:Y:S01]  /*0ce0*/  SHF.R.S32.HI R6, RZ, 0x5, R6 ;  /* 0x00000005ff067819 */ /* 0x000fe20000011406 */
[----:B------:R-:W-:Y:S01]  /*0cf0*/  IMAD.IADD R9, R5, 0x1, -R8 ;  /* 0x0000000105097824 */ /* 0x000fe200078e0a08 */
[----:B------:R-:W-:Y:S01]  /*0d00*/  LOP3.LUT R0, R0, 0x3fffffe, RZ, 0xc0, !PT ;  /* 0x03fffffe00007812 */ /* 0x000fe200078ec0ff */
[----:B------:R-:W-:Y:S01]  /*0d10*/  IMAD.SHL.U32 R5, R4, 0x8, RZ ;  /* 0x0000000804057824 */ /* 0x000fe200078e00ff */
[----:B------:R-:W-:Y:S01]  /*0d20*/  LOP3.LUT R16, R7, 0x7ffffffc, RZ, 0xc0, !PT ;  /* 0x7ffffffc07107812 */ /* 0x000fe200078ec0ff */
[----:B------:R-:W-:Y:S01]  /*0d30*/  IMAD R9, R6, 0x10, R9 ;  /* 0x0000001006097824 */ /* 0x000fe200078e0209 */
[----:B------:R-:W-:Y:S01]  /*0d40*/  SHF.R.S32.HI R192, RZ, 0x3, R3 ;  /* 0x00000003ffc07819 */ /* 0x000fe20000011403 */
[----:B------:R-:W-:Y:S01]  /*0d50*/  IMAD.WIDE R18, R5, 0x2, R18 ;  /* 0x0000000205127825 */ /* 0x000fe200078e0212 */
[----:B------:R-:W-:-:S03]  /*0d60*/  LOP3.LUT R5, R3, 0x1ffffff8, RZ, 0xc0, !PT ;  /* 0x1ffffff803057812 */ /* 0x000fc600078ec0ff */
[----:B------:R-:W-:Y:S02]  /*0d70*/  IMAD.IADD R0, R197, 0x1, -R0 ;  /* 0x00000001c5007824 */ /* 0x000fe400078e0a00 */
[----:B------:R-:W-:Y:S02]  /*0d80*/  IMAD.IADD R5, R200, 0x1, -R5 ;  /* 0x00000001c8057824 */ /* 0x000fe400078e0a05 */
[----:B------:R-:W-:Y:S02]  /*0d90*/  IMAD R196, R0, 0x40, R9 ;  /* 0x0000004000c47824 */ /* 0x000fe400078e0209 */
[----:B------:R-:W-:Y:S02]  /*0da0*/  IMAD.SHL.U32 R22, R5, 0x8, RZ ;  /* 0x0000000805167824 */ /* 0x000fe400078e00ff */
[----:B------:R-:W-:-:S07]  /*0db0*/  IMAD.IADD R16, R195, 0x1, -R16 ;  /* 0x00000001c3107824 */ /* 0x000fce00078e0a10 */
.L_x_861:
[----:B------:R-:W-:Y:S01]  /*0dc0*/  ULDC UR5, c[0x0][0xdd0] ;  /* 0x0003740000057ab9 */ /* 0x000fe20000000800 */
[----:B-1----:R-:W1:Y:S01]  /*0dd0*/  LDC R0, c[0x0][0xde8] ;  /* 0x00037a00ff007b82 */ /* 0x002e620000000800 */
[----:B------:R-:W-:Y:S01]  /*0de0*/  UISETP.NE.AND UP0, UPT, UR5, 0x1, UPT ;  /* 0x000000010500788c */ /* 0x000fe2000bf05270 */
[----:B------:R-:W-:-:S10]  /*0df0*/  UMOV UR8, UR4 ;  /* 0x0000000400087c82 */ /* 0x000fd40008000000 */
[----:B------:R-:W-:Y:S01]  /*0e00*/  @UP0 ULDC UR6, c[0x0][0xdd4] ;  /* 0x0003750000060ab9 */ /* 0x000fe20000000800 */
[----:B------:R-:W-:Y:S01]  /*0e10*/  @UP0 ULDC UR9, c[0x0][0xdd8] ;  /* 0x0003760000090ab9 */ /* 0x000fe20000000800 */
[----:B------:R-:W-:-:S04]  /*0e20*/  UIMAD.WIDE.U32 UR6, UR4, UR6, URZ ;  /* 0x00000006040672a5 */ /* 0x000fc8000f8e003f */
[----:B------:R-:W-:-:S04]  /*0e30*/  @UP0 USHF.R.U32.HI UR8, URZ, UR9, UR7 ;  /* 0x000000093f080299 */ /* 0x000fc80008011607 */
[----:B------:R-:W-:Y:S02]  /*0e40*/  UIADD3 UR6, -UR8, URZ, URZ ;  /* 0x0000003f08067290 */ /* 0x000fe4000fffe13f */
[----:B-1----:R-:W-:Y:S02]  /*0e50*/  ISETP.LE.AND P0, PT, R0, UR8, PT ;  /* 0x0000000800007c0c */ /* 0x002fe4000bf03270 */
[----:B------:R-:W-:-:S11]  /*0e60*/  UIMAD UR7, UR5, UR6, UR4 ;  /* 0x00000006050772a4 */ /* 0x000fd6000f8e0204 */
[----:B--234-:R-:W-:Y:S05]  /*0e70*/  @!P0 BRA `(.L_x_765) ;  /* 0x0000000000208947 */ /* 0x01cfea0003800000 */
[----:B------:R-:W-:Y:S01]  /*0e80*/  ULDC UR6, c[0x0][0xddc] ;  /* 0x0003770000067ab9 */ /* 0x000fe20000000800 */
[----:B------:R-:W-:Y:S01]  /*0e90*/  UMOV UR52, UR7 ;  /* 0x0000000700347c82 */ /* 0x000fe20008000000 */
[----:B------:R-:W-:-:S11]  /*0ea0*/  UISETP.NE.AND UP0, UPT, UR6, 0x1, UPT ;  /* 0x000000010600788c */ /* 0x000fd6000bf05270 */
[----:B------:R-:W-:Y:S02]  /*0eb0*/  @UP0 ULDC.64 UR10, c[0x0][0xde0] ;  /* 0x00037800000a0ab9 */ /* 0x000fe40000000a00 */
[----:B------:R-:W-:-:S04]  /*0ec0*/  UIMAD.WIDE.U32 UR4, UR7, UR10, URZ ;  /* 0x0000000a070472a5 */ /* 0x000fc8000f8e003f */
[----:B------:R-:W-:-:S04]  /*0ed0*/  @UP0 USHF.R.U32.HI UR52, URZ, UR11, UR5 ;  /* 0x0000000b3f340299 */ /* 0x000fc80008011605 */
[----:B------:R-:W-:Y:S01]  /*0ee0*/  UIMAD UR4, UR52, UR6, URZ ;  /* 0x00000006340472a4 */ /* 0x000fe2000f8e023f */
[----:B------:R-:W-:Y:S11]  /*0ef0*/  BRA `(.L_x_766) ;  /* 0x00000000001c7947 */ /* 0x000ff60003800000 */
.L_x_765:
[----:B------:R-:W-:Y:S01]  /*0f00*/  ULDC UR6, c[0x0][0xdc4] ;  /* 0x0003710000067ab9 */ /* 0x000fe20000000800 */
[----:B------:R-:W-:Y:S01]  /*0f10*/  UMOV UR52, UR7 ;  /* 0x0000000700347c82 */ /* 0x000fe20008000000 */
[----:B------:R-:W-:-:S11]  /*0f20*/  UISETP.NE.AND UP0, UPT, UR6, 0x1, UPT ;  /* 0x000000010600788c */ /* 0x000fd6000bf05270 */
[----:B------:R-:W-:Y:S02]  /*0f30*/  @UP0 ULDC.64 UR10, c[0x0][0xdc8] ;  /* 0x00037200000a0ab9 */ /* 0x000fe40000000a00 */
[----:B------:R-:W-:-:S04]  /*0f40*/  UIMAD.WIDE.U32 UR4, UR7, UR10, URZ ;  /* 0x0000000a070472a5 */ /* 0x000fc8000f8e003f */
[----:B------:R-:W-:-:S04]  /*0f50*/  @UP0 USHF.R.U32.HI UR52, URZ, UR11, UR5 ;  /* 0x0000000b3f340299 */ /* 0x000fc80008011605 */
[----:B------:R-:W-:-:S12]  /*0f60*/  UIMAD UR4, UR52, UR6, URZ ;  /* 0x00000006340472a4 */ /* 0x000fd8000f8e023f */
.L_x_766:
[----:B------:R-:W1:Y:S01]  /*0f70*/  LDC.64 R8, c[0x0][0x9e0] ;  /* 0x00027800ff087b82 */ /* 0x000e620000000a00 */
[----:B------:R-:W-:Y:S01]  /*0f80*/  ULDC UR43, c[0x0][0xdb8] ;  /* 0x00036e00002b7ab9 */ /* 0x000fe20000000800 */
[----:B------:R-:W-:Y:S02]  /*0f90*/  UIADD3 UR4, UR7, -UR4, URZ ;  /* 0x8000000407047290 */ /* 0x000fe4000fffe03f */
[----:B------:R-:W-:Y:S01]  /*0fa0*/  UISETP.NE.AND UP0, UPT, UR43, 0x1, UPT ;  /* 0x000000012b00788c */ /* 0x000fe2000bf05270 */
[----:B------:R-:W-:Y:S01]  /*0fb0*/  ULDC UR5, c[0x0][0xdc4] ;  /* 0x0003710000057ab9 */ /* 0x000fe20000000800 */
[----:B------:R-:W-:Y:S02]  /*0fc0*/  ULDC UR6, c[0x0][0x428] ;  /* 0x00010a0000067ab9 */ /* 0x000fe40000000800 */
[----:B------:R-:W2:Y:S01]  /*0fd0*/  LDC R194, c[0x0][0x288] ;  /* 0x0000a200ffc27b82 */ /* 0x000ea20000000800 */
[----:B------:R-:W-:Y:S01]  /*0fe0*/  UIMAD UR8, UR8, UR5, UR4 ;  /* 0x00000005080872a4 */ /* 0x000fe2000f8e0204 */
[----:B------:R-:W-:Y:S01]  /*0ff0*/  ULDC.64 UR10, c[0x0][0x3f8] ;  /* 0x0000fe00000a7ab9 */ /* 0x000fe20000000a00 */
[----:B------:R-:W-:Y:S01]  /*1000*/  UISETP.NE.AND UP1, UPT, UR6, 0x1, UPT ;  /* 0x000000010600788c */ /* 0x000fe2000bf25270 */
[----:B------:R-:W-:Y:S01]  /*1010*/  ISETP.NE.U32.AND P0, PT, RZ, UR10, PT ;  /* 0x0000000aff007c0c */ /* 0x000fe2000bf05070 */
[----:B------:R-:W-:-:S02]  /*1020*/  ULDC UR42, c[0x0][0xdac] ;  /* 0x00036b00002a7ab9 */ /* 0x000fc40000000800 */
[----:B------:R-:W-:Y:S01]  /*1030*/  @UP0 ULDC UR4, c[0x0][0xdbc] ;  /* 0x00036f0000040ab9 */ /* 0x000fe20000000800 */
[----:B------:R-:W3:Y:S01]  /*1040*/  LDC R17, c[0x0][0x404] ;  /* 0x00010100ff117b82 */ /* 0x000ee20000000800 */
[----:B------:R-:W-:Y:S01]  /*1050*/  UIMAD.WIDE.U32 UR4, UR8, UR4, URZ ;  /* 0x00000004080472a5 */ /* 0x000fe2000f8e003f */
[----:B------:R-:W-:Y:S01]  /*1060*/  ISETP.NE.AND.EX P0, PT, RZ, UR11, PT, P0 ;  /* 0x0000000bff007c0c */ /* 0x000fe2000bf05300 */
[----:B------:R-:W-:Y:S01]  /*1070*/  @UP0 ULDC UR6, c[0x0][0xdc0] ;  /* 0x0003700000060ab9 */ /* 0x000fe20000000800 */
[----:B------:R-:W-:Y:S01]  /*1080*/  UMOV UR44, UR8 ;  /* 0x00000008002c7c82 */ /* 0x000fe20008000000 */
[----:B------:R-:W-:Y:S02]  /*1090*/  @UP0 USHF.R.U32.HI UR44, URZ, UR6, UR5 ;  /* 0x000000063f2c0299 */ /* 0x000fe40008011605 */
[----:B------:R-:W-:Y:S01]  /*10a0*/  ULOP3.LUT UR4, URZ, UR52, URZ, 0x33, !UPT ;  /* 0x000000343f047292 */ /* 0x000fe2000f8e333f */
[----:B------:R-:W4:Y:S01]  /*10b0*/  LDC R6, c[0x0][0x2e0] ;  /* 0x0000b800ff067b82 */ /* 0x000f220000000800 */
[----:B------:R-:W-:Y:S01]  /*10c0*/  UIADD3 UR5, -UR44, URZ, URZ ;  /* 0x0000003f2c057290 */ /* 0x000fe2000fffe13f */
[----:B-1----:R-:W-:Y:S01]  /*10d0*/  ISETP.GE.AND P1, PT, R9, 0x1, PT ;  /* 0x000000010900780c */ /* 0x002fe20003f26270 */
[----:B------:R-:W-:-:S02]  /*10e0*/  UIADD3 UR42, UR4, UR42, URZ ;  /* 0x0000002a042a7290 */ /* 0x000fc4000fffe03f */
[----:B------:R-:W-:Y:S02]  /*10f0*/  UIMAD UR43, UR43, UR5, UR8 ;  /* 0x000000052b2b72a4 */ /* 0x000fe4000f8e0208 */
[----:B------:R-:W-:Y:S01]  /*1100*/  USHF.L.U32 UR42, UR42, 0x7, URZ ;  /* 0x000000072a2a7899 */ /* 0x000fe2000800063f */
[----:B--2---:R-:W-:Y:S01]  /*1110*/  IADD3 R0, -R194, 0x80, RZ ;  /* 0x00000080c2007810 */ /* 0x004fe20007ffe1ff */
[----:B------:R-:W-:Y:S01]  /*1120*/  @UP1 ULDC UR4, c[0x0][0x42c] ;  /* 0x00010b0000041ab9 */ /* 0x000fe20000000800 */
[----:B------:R-:W-:Y:S01]  /*1130*/  @UP1 ULDC UR6, c[0x0][0x430] ;  /* 0x00010c0000061ab9 */ /* 0x000fe20000000800 */
[----:B------:R-:W-:Y:S02]  /*1140*/  UIMAD.WIDE.U32 UR4, UR43, UR4, URZ ;  /* 0x000000042b0472a5 */ /* 0x000fe4000f8e003f */
[----:B------:R-:W-:Y:S02]  /*1150*/  UMOV UR47, UR43 ;  /* 0x0000002b002f7c82 */ /* 0x000fe40008000000 */
[----:B------:R-:W-:Y:S01]  /*1160*/  @UP1 USHF.R.U32.HI UR47, URZ, UR6, UR5 ;  /* 0x000000063f2f1299 */ /* 0x000fe20008011605 */
[----:B---3--:R-:W-:-:S05]  /*1170*/  SEL R17, R17, 0x1, P0 ;  /* 0x0000000111117807 */ /* 0x008fca0000000000 */
[----:B----4-:R-:W-:-:S04]  /*1180*/  IMAD R0, R17, R6, R0 ;  /* 0x0000000611007224 */ /* 0x010fc800078e0200 */
[----:B------:R-:W-:-:S04]  /*1190*/  VIADD R198, R0, UR42 ;  /* 0x0000002a00c67c36 */ /* 0x000fc80008000000 */
[----:B------:R-:W-:Y:S01]  /*11a0*/  IMAD.IADD R0, R198, 0x1, R8 ;  /* 0x00000001c6007824 */ /* 0x000fe200078e0208 */
[----:B------:R-:W-:Y:S06]  /*11b0*/  @!P1 BRA `(.L_x_767) ;  /* 0x0000000000409947 */ /* 0x000fec0003800000 */
[C---:B------:R-:W-:Y:S01]  /*11c0*/  ISETP.GT.AND P0, PT, R198.reuse, RZ, PT ;  /* 0x000000ffc600720c */ /* 0x040fe20003f04270 */
[----:B------:R-:W-:-:S12]  /*11d0*/  VIADD R2, R198, 0xffffffff ;  /* 0xffffffffc6027836 */ /* 0x000fd80000000000 */
[----:B------:R-:W-:Y:S05]  /*11e0*/  @P0 BRA `(.L_x_768) ;  /* 0x00000000001c0947 */ /* 0x000fea0003800000 */
[----:B------:R-:W-:Y:S01]  /*11f0*/  ISETP.NE.AND P0, PT, R9, 0x1, PT ;  /* 0x000000010900780c */ /* 0x000fe20003f05270 */
[----:B------:R-:W-:-:S12]  /*1200*/  IMAD.MOV R3, RZ, RZ, -R198 ;  /* 0x000000ffff037224 */ /* 0x000fd800078e0ac6 */
[----:B------:R-:W1:Y:S02]  /*1210*/  @P0 LDC.64 R4, c[0x0][0x9e8] ;  /* 0x00027a00ff040b82 */ /* 0x000e640000000a00 */
[----:B-1----:R-:W-:-:S05]  /*1220*/  @P0 IMAD.HI.U32 R2, R3, R4, RZ ;  /* 0x0000000403020227 */ /* 0x002fca00078e00ff */
[----:B------:R-:W-:-:S04]  /*1230*/  @P0 SHF.R.U32.HI R3, RZ, R5, R2 ;  /* 0x00000005ff030219 */ /* 0x000fc80000011602 */
[----:B------:R-:W-:Y:S01]  /*1240*/  LOP3.LUT R2, RZ, R3, RZ, 0x33, !PT ;  /* 0x00000003ff027212 */ /* 0x000fe200078e33ff */
[----:B------:R-:W-:Y:S06]  /*1250*/  BRA `(.L_x_769) ;  /* 0x0000000000107947 */ /* 0x000fec0003800000 */
.L_x_768:
[----:B------:R-:W-:-:S13]  /*1260*/  ISETP.NE.AND P0, PT, R9, 0x1, PT ;  /* 0x000000010900780c */ /* 0x000fda0003f05270 */
[----:B------:R-:W1:Y:S02]  /*1270*/  @P0 LDC.64 R4, c[0x0][0x9e8] ;  /* 0x00027a00ff040b82 */ /* 0x000e640000000a00 */
[----:B-1----:R-:W-:-:S05]  /*1280*/  @P0 IMAD.HI.U32 R4, R2, R4, RZ ;  /* 0x0000000402040227 */ /* 0x002fca00078e00ff */
[----:B------:R-:W-:-:S07]  /*1290*/  @P0 SHF.R.U32.HI R2, RZ, R5, R4 ;  /* 0x00000005ff020219 */ /* 0x000fce0000011604 */
.L_x_769:
[----:B------:R-:W-:-:S05]  /*12a0*/  IMAD R3, R2, R9, R9 ;  /* 0x0000000902037224 */ /* 0x000fca00078e0209 */
[----:B------:R-:W-:-:S07]  /*12b0*/  VIMNMX R0, R0, R3, PT ;  /* 0x0000000300007248 */ /* 0x000fce0003fe0100 */
.L_x_767:
[----:B------:R-:W-:Y:S01]  /*12c0*/  VIADD R2, R0, 0x3f ;  /* 0x0000003f00027836 */ /* 0x000fe20000000000 */
[----:B------:R-:W-:Y:S01]  /*12d0*/  ULDC UR4, c[0x0][0x9dc] ;  /* 0x0002770000047ab9 */ /* 0x000fe20000000800 */
[CC--:B------:R-:W-:Y:S02]  /*12e0*/  IMAD R0, R17.reuse, R6.reuse, 0x3f ;  /* 0x0000003f11007424 */ /* 0x0c0fe400078e0206 */
[----:B------:R-:W-:Y:S01]  /*12f0*/  IMAD R194, R17, R6, -R194 ;  /* 0x0000000611c27224 */ /* 0x000fe200078e0ac2 */
[----:B------:R-:W-:Y:S02]  /*1300*/  SHF.R.S32.HI R5, RZ, 0x1f, R2 ;  /* 0x0000001fff057819 */ /* 0x000fe40000011402 */
[----:B------:R-:W-:Y:S01]  /*1310*/  SHF.R.S32.HI R3, RZ, 0x1f, R0 ;  /* 0x0000001fff037819 */ /* 0x000fe20000011400 */
[----:B------:R-:W-:Y:S01]  /*1320*/  VIADD R59, R194, UR42 ;  /* 0x0000002ac23b7c36 */ /* 0x000fe20008000000 */
[----:B------:R-:W-:Y:S02]  /*1330*/  LEA.HI R5, R5, R2, RZ, 0x6 ;  /* 0x0000000205057211 */ /* 0x000fe400078f30ff */
[----:B------:R-:W-:Y:S01]  /*1340*/  LEA.HI R3, R3, R0, RZ, 0x6 ;  /* 0x0000000003037211 */ /* 0x000fe200078f30ff */
[----:B------:R-:W-:Y:S01]  /*1350*/  VIADD R4, R59, -UR4 ;  /* 0x800000043b047c36 */ /* 0x000fe20008000000 */
[----:B------:R-:W-:-:S02]  /*1360*/  SHF.R.S32.HI R58, RZ, 0x6, R5 ;  /* 0x00000006ff3a7819 */ /* 0x000fc40000011405 */
[----:B------:R-:W-:Y:S02]  /*1370*/  SHF.R.S32.HI R3, RZ, 0x6, R3 ;  /* 0x00000006ff037819 */ /* 0x000fe40000011403 */
[----:B------:R-:W-:Y:S02]  /*1380*/  R2UR UR4, R4 ;  /* 0x00000000040472ca */ /* 0x000fe400000e0000 */
[----:B------:R-:W-:Y:S01]  /*1390*/  VIMNMX R58, R3, R58, PT ;  /* 0x0000003a033a7248 */ /* 0x000fe20003fe0100 */
[----:B------:R-:W-:-:S12]  /*13a0*/  @!P1 BRA `(.L_x_770) ;  /* 0x0000000000489947 */ /* 0x000fd80003800000 */
[----:B------:R-:W-:-:S13]  /*13b0*/  ISETP.GT.AND P0, PT, R59, -0x1, PT ;  /* 0xffffffff3b00780c */ /* 0x000fda0003f04270 */
[----:B------:R-:W-:Y:S05]  /*13c0*/  @P0 BRA `(.L_x_771) ;  /* 0x00000000001c0947 */ /* 0x000fea0003800000 */
[----:B------:R-:W-:Y:S02]  /*13d0*/  ISETP.NE.AND P0, PT, R9, 0x1, PT ;  /* 0x000000010900780c */ /* 0x000fe40003f05270 */
[----:B------:R-:W-:-:S11]  /*13e0*/  LOP3.LUT R3, RZ, R59, RZ, 0x33, !PT ;  /* 0x0000003bff037212 */ /* 0x000fd600078e33ff */
[----:B------:R-:W1:Y:S02]  /*13f0*/  @P0 LDC.64 R4, c[0x0][0x9e8] ;  /* 0x00027a00ff040b82 */ /* 0x000e640000000a00 */
[----:B-1----:R-:W-:-:S05]  /*1400*/  @P0 IMAD.HI.U32 R0, R3, R4, RZ ;  /* 0x0000000403000227 */ /* 0x002fca00078e00ff */
[----:B------:R-:W-:-:S04]  /*1410*/  @P0 SHF.R.U32.HI R3, RZ, R5, R0 ;  /* 0x00000005ff030219 */ /* 0x000fc80000011600 */
[----:B------:R-:W-:Y:S01]  /*1420*/  LOP3.LUT R0, RZ, R3, RZ, 0x33, !PT ;  /* 0x00000003ff007212 */ /* 0x000fe200078e33ff */
[----:B------:R-:W-:Y:S06]  /*1430*/  BRA `(.L_x_772) ;  /* 0x0000000000147947 */ /* 0x000fec0003800000 */
.L_x_771:
[----:B------:R-:W-:Y:S01]  /*1440*/  ISETP.NE.AND P0, PT, R9, 0x1, PT ;  /* 0x000000010900780c */ /* 0x000fe20003f05270 */
[----:B------:R-:W-:-:S12]  /*1450*/  IMAD.MOV.U32 R0, RZ, RZ, R59 ;  /* 0x000000ffff007224 */ /* 0x000fd800078e003b */
[----:B------:R-:W1:Y:S02]  /*1460*/  @P0 LDC.64 R2, c[0x0][0x9e8] ;  /* 0x00027a00ff020b82 */ /* 0x000e640000000a00 */
[----:B-1----:R-:W-:-:S05]  /*1470*/  @P0 IMAD.HI.U32 R2, R59, R2, RZ ;  /* 0x000000023b020227 */ /* 0x002fca00078e00ff */
[----:B------:R-:W-:-:S07]  /*1480*/  @P0 SHF.R.U32.HI R0, RZ, R3, R2 ;  /* 0x00000003ff000219 */ /* 0x000fce0000011602 */
.L_x_772:
[----:B------:R-:W-:-:S05]  /*1490*/  IMAD R0, R0, R9, RZ ;  /* 0x0000000900007224 */ /* 0x000fca00078e02ff */
[----:B------:R-:W-:-:S13]  /*14a0*/  R2UR UR5, R0 ;  /* 0x00000000000572ca */ /* 0x000fda00000e0000 */
[----:B------:R-:W-:-:S04]  /*14b0*/  UISETP.LT.AND UP0, UPT, UR4, UR5, UPT ;  /* 0x000000050400728c */ /* 0x000fc8000bf01270 */
[----:B------:R-:W-:-:S12]  /*14c0*/  USEL UR4, UR4, UR5, !UP0 ;  /* 0x0000000504047287 */ /* 0x000fd8000c000000 */
.L_x_770:
[----:B------:R-:W-:Y:S01]  /*14d0*/  USHF.R.S32.HI UR5, URZ, 0x1f, UR4 ;  /* 0x0000001f3f057899 */ /* 0x000fe20008011404 */
[----:B------:R-:W-:Y:S01]  /*14e0*/  PLOP3.LUT P0, PT, PT, PT, PT, 0x80, 0x0 ;  /* 0x000000000000781c */ /* 0x000fe20003f0f070 */
[----:B------:R-:W-:Y:S01]  /*14f0*/  IMAD.MOV.U32 R0, RZ, RZ, RZ ;  /* 0x000000ffff007224 */ /* 0x000fe200078e00ff */
[----:B------:R-:W-:Y:S01]  /*1500*/  CS2R R2, SRZ ;  /* 0x0000000000027805 */ /* 0x000fe2000001ff00 */
[----:B------:R-:W-:Y:S01]  /*1510*/  ULEA.HI UR5, UR5, UR4, URZ, 0x6 ;  /* 0x0000000405057291 */ /* 0x000fe2000f8f303f */
[----:B------:R-:W-:Y:S02]  /*1520*/  CS2R R6, SRZ ;  /* 0x0000000000067805 */ /* 0x000fe4000001ff00 */
[----:B------:R-:W-:Y:S02]  /*1530*/  CS2R R26, SRZ ;  /* 0x00000000001a7805 */ /* 0x000fe4000001ff00 */
[----:B------:R-:W-:Y:S01]  /*1540*/  CS2R R100, SRZ ;  /* 0x0000000000647805 */ /* 0x000fe2000001ff00 */
[----:B------:R-:W-:Y:S01]  /*1550*/  USHF.R.S32.HI UR5, URZ, 0x6, UR5 ;  /* 0x000000063f057899 */ /* 0x000fe20008011405 */
[----:B------:R-:W-:Y:S01]  /*1560*/  CS2R R144, SRZ ;  /* 0x0000000000907805 */ /* 0x000fe2000001ff00 */
[----:B------:R-:W-:Y:S01]  /*1570*/  IMAD.MOV.U32 R150, RZ, RZ, RZ ;  /* 0x000000ffff967224 */ /* 0x000fe200078e00ff */
[----:B------:R-:W-:Y:S01]  /*1580*/  CS2R R142, SRZ ;  /* 0x00000000008e7805 */ /* 0x000fe2000001ff00 */
[----:B------:R-:W-:Y:S01]  /*1590*/  UISETP.LT.AND UP0, UPT, URZ, UR5, UPT ;  /* 0x000000053f00728c */ /* 0x000fe2000bf01270 */
[----:B------:R-:W-:-:S02]  /*15a0*/  CS2R R30, SRZ ;  /* 0x00000000001e7805 */ /* 0x000fc4000001ff00 */
[----:B------:R-:W-:Y:S02]  /*15b0*/  CS2R R92, SRZ ;  /* 0x00000000005c7805 */ /* 0x000fe4000001ff00 */
[----:B------:R-:W-:Y:S01]  /*15c0*/  CS2R R136, SRZ ;  /* 0x0000000000887805 */ /* 0x000fe2000001ff00 */
[----:B------:R-:W-:Y:S01]  /*15d0*/  USEL UR41, URZ, UR5, !UP0 ;  /* 0x000000053f297287 */ /* 0x000fe2000c000000 */
[----:B------:R-:W-:Y:S02]  /*15e0*/  CS2R R134, SRZ ;  /* 0x0000000000867805 */ /* 0x000fe4000001ff00 */
[----:B------:R-:W-:Y:S02]  /*15f0*/  CS2R R34, SRZ ;  /* 0x0000000000227805 */ /* 0x000fe4000001ff00 */
[----:B------:R-:W-:Y:S02]  /*1600*/  CS2R R84, SRZ ;  /* 0x0000000000547805 */ /* 0x000fe4000001ff00 */
[----:B------:R-:W-:-:S02]  /*1610*/  CS2R R128, SRZ ;  /* 0x0000000000807805 */ /* 0x000fc4000001ff00 */
[----:B------:R-:W-:Y:S02]  /*1620*/  CS2R R126, SRZ ;  /* 0x00000000007e7805 */ /* 0x000fe4000001ff00 */
[----:B------:R-:W-:Y:S02]  /*1630*/  ISETP.GT.AND P1, PT, R58, UR41, PT ;  /* 0x000000293a007c0c */ /* 0x000fe4000bf24270 */
        /* <DEDUP_REMOVED lines=50> */
[----:B------:R-:W-:Y:S06]  /*1960*/  @!P1 BRA `(.L_x_773) ;  /* 0x000000a8001c9947 */ /* 0x000fec0003800000 */
[----:B------:R-:W1:Y:S01]  /*1970*/  SHFL.IDX PT, R0, R197, RZ, 0x1f ;  /* 0x00001fffc5007589 */ /* 0x000e6200000e0000 */
[----:B------:R-:W-:-:S04]  /*1980*/  UIADD3 UR5, UR38, 0x18000, URZ ;  /* 0x0001800026057890 */ /* 0x000fc8000fffe03f */
[----:B------:R-:W-:-:S06]  /*1990*/  ULOP3.LUT UP0, URZ, UR5, 0x1bf, URZ, 0xc0, !UPT ;  /* 0x000001bf053f7892 */ /* 0x000fcc000f80c03f */
[----:B------:R-:W-:Y:S02]  /*19a0*/  PLOP3.LUT P0, PT, PT, PT, UP0, 0x80, 0x0 ;  /* 0x000000000000781c */ /* 0x000fe40003f0f008 */
[----:B-1----:R-:W-:-:S13]  /*19b0*/  R2UR UR39, R0 ;  /* 0x00000000002772ca */ /* 0x002fda00000e0000 */
[----:B------:R-:W-:-:S04]  /*19c0*/  ULEA.HI UR4, UR39, UR39, URZ, 0x1 ;  /* 0x0000002727047291 */ /* 0x000fc8000f8f083f */
        /* <DEDUP_REMOVED lines=22> */
.L_x_774:
        /* <DEDUP_REMOVED lines=44> */
[----:B------:R-:W-:Y:S01]  /*1df0*/  ULEA.HI UR4, UR59, UR59, URZ, 0x1 ;  /* 0x0000003b3b047291 */ /* 0x000fe2000f8f083f */
[----:B------:R-:W-:-:S03]  /*1e00*/  IMAD.U32 R8, RZ, RZ, UR60 ;  /* 0x0000003cff087e24 */ /* 0x000fc6000f8e00ff */
[----:B------:R-:W-:Y:S02]  /*1e10*/  ULOP3.LUT UR4, UR4, 0xfffffffe, URZ, 0xc0, !UPT ;  /* 0xfffffffe04047892 */ /* 0x000fe4000f8ec03f */
[----:B------:R-:W-:Y:S02]  /*1e20*/  ISETP.NE.AND P0, PT, R8, 0x3, PT ;  /* 0x000000030800780c */ /* 0x000fe40003f05270 */
[----:B------:R-:W-:-:S06]  /*1e30*/  UIADD3 UR4, UR59, -UR4, URZ ;  /* 0x800000043b047290 */ /* 0x000fcc000fffe03f */
[----:B------:R-:W-:Y:S01]  /*1e40*/  IMAD.U32 R6, RZ, RZ, UR4 ;  /* 0x00000004ff067e24 */ /* 0x000fe2000f8e00ff */
[----:B------:R-:W-:-:S04]  /*1e50*/  ULDC UR4, c[0x0][0x9d8] ;  /* 0x0002760000047ab9 */ /* 0x000fc80000000800 */
[----:B------:R-:W-:-:S04]  /*1e60*/  SHF.L.U32 R6, R6, 0x1f, RZ ;  /* 0x0000001f06067819 */ /* 0x000fc800000006ff */
[----:B------:R-:W1:Y:S01]  /*1e70*/  SYNCS.PHASECHK.TRANS64.TRYWAIT P1, [UR38+0x28400], R6 ;  /* 0x02840006ff0075a7 */ /* 0x000e620008020166 */
[----:B--2---:R-:W-:-:S04]  /*1e80*/  FMUL.FTZ R0, R7, R0 ;  /* 0x0000000007007220 */ /* 0x004fc80000410000 */
[----:B------:R-:W-:Y:S01]  /*1e90*/  FMUL.FTZ R0, R0, UR4 ;  /* 0x0000000400007c20 */ /* 0x000fe20008410000 */
[----:B-1----:R-:W-:Y:S06]  /*1ea0*/  @!P1 BRA `(.L_x_775) ;  /* 0x0000010000cc9947 */ /* 0x002fec0003800000 */
.L_x_939:
[----:B------:R-:W-:Y:S05]  /*1eb0*/  @!P0 BRA `(.L_x_776) ;  /* 0x0000000000048947 */ /* 0x000fea0003800000 */
[----:B------:R-:W-:Y:S01]  /*1ec0*/  BPT.TRAP 0x1 ;  /* 0x000000040000795c */ /* 0x000fe20000300000 */
.L_x_776:
[----:B------:R-:W-:Y:S02]  /*1ed0*/  IMAD.U32 R5, RZ, RZ, UR37 ;  /* 0x00000025ff057e24 */ /* 0x000fe4000f8e00ff */
[----:B------:R-:W-:-:S03]  /*1ee0*/  IMAD.U32 R2, RZ, RZ, UR36 ;  /* 0x00000024ff027e24 */ /* 0x000fc6000f8e00ff */
[----:B------:R-:W-:Y:S02]  /*1ef0*/  LEA R5, R5, UR38, 0x3 ;  /* 0x0000002605057c11 */ /* 0x000fe4000f8e18ff */
[----:B------:R-:W-:-:S04]  /*1f00*/  SHF.L.U32 R2, R2, 0x1f, RZ ;  /* 0x0000001f02027819 */ /* 0x000fc800000006ff */
[----:B------:R2:W3:Y:S01]  /*1f10*/  SYNCS.PHASECHK.TRANS64.TRYWAIT P2, [R5+URZ+0x28430], R2 ;  /* 0x02843002050075a7 */ /* 0x0004e2000804017f */
[----:B------:R-:W-:Y:S05]  /*1f20*/  @!P0 BRA `(.L_x_777) ;  /* 0x0000000000048947 */ /* 0x000fea0003800000 */
[----:B------:R-:W-:Y:S01]  /*1f30*/  BPT.TRAP 0x1 ;  /* 0x000000040000795c */ /* 0x000fe20000300000 */
.L_x_777:
[----:B-1----:R-:W1:Y:S02]  /*1f40*/  S2R R3, SR_TID.X ;  /* 0x0000000000037919 */ /* 0x002e640000002100 */
[----:B-1----:R-:W-:Y:S01]  /*1f50*/  LOP3.LUT P1, RZ, R3, 0x7f, RZ, 0xc0, !PT ;  /* 0x0000007f03ff7812 */ /* 0x002fe2000782c0ff */
[----:B---3--:R-:W-:-:S12]  /*1f60*/  @P2 BRA `(.L_x_778) ;  /* 0x0000000000082947 */ /* 0x008fd80003800000 */
[----:B------:R-:W1:Y:S02]  /*1f70*/  SYNCS.PHASECHK.TRANS64.TRYWAIT P2, [R5+URZ+0x28430], R2 ;  /* 0x02843002050075a7 */ /* 0x000e64000804017f */
[----:B-1----:R-:W-:Y:S05]  /*1f80*/  @!P2 BRA `(.L_x_779) ;  /* 0x0000010000aca947 */ /* 0x002fea0003800000 */
.L_x_778:
[----:B------:R-:W-:Y:S05]  /*1f90*/  WARPSYNC.ALL ;  /* 0x0000000000007948 */ /* 0x000fea0003800000 */
[----:B------:R-:W-:Y:S01]  /*1fa0*/  UIADD3 UR4, UR38, 0x20000, URZ ;  /* 0x0002000026047890 */ /* 0x000fe2000fffe03f */
[----:B------:R-:W-:Y:S01]  /*1fb0*/  WARPGROUP.ARRIVE ;  /* 0x00000000000079c5 */ /* 0x000fe20000000000 */
[----:B------:R-:W-:Y:S01]  /*1fc0*/  ULOP3.LUT UR48, UR40, 0x10000, URZ, 0xfc, !UPT ;  /* 0x0001000028307892 */ /* 0x000fe2000f8efc3f */
[----:B------:R-:W-:Y:S01]  /*1fd0*/  IMAD.MOV.U32 R3, RZ, RZ, -0x40 ;  /* 0xffffffc0ff037424 */ /* 0x000fe200078e00ff */
[----:B------:R-:W-:Y:S01]  /*1fe0*/  USHF.R.U32.HI UR4, URZ, 0x4, UR4 ;  /* 0x000000043f047899 */ /* 0x000fe20008011604 */
[----:B-12---:R-:W-:Y:S01]  /*1ff0*/  @!P1 VIADD R2, R5, 0x28440 ;  /* 0x0002844005029836 */ /* 0x006fe20000000000 */
[----:B------:R-:W-:Y:S01]  /*2000*/  UMOV UR49, 0x40000040 ;  /* 0x4000004000317882 */ /* 0x000fe20000000000 */
[----:B------:R-:W-:Y:S01]  /*2010*/  UMOV UR51, 0x40000040 ;  /* 0x4000004000337882 */ /* 0x000fe20000000000 */
[----:B------:R-:W-:Y:S01]  /*2020*/  ULOP3.LUT UR4, UR4, 0x3fff, URZ, 0xc0, !UPT ;  /* 0x00003fff04047892 */ /* 0x000fe2000f8ec03f */
[C---:B------:R-:W-:Y:S01]  /*2030*/  IMAD R6, R58.reuse, R3, 0x40 ;  /* 0x000000403a067424 */ /* 0x040fe200078e0203 */
[----:B------:R-:W-:Y:S01]  /*2040*/  UIADD3 UR8, UR48, 0x2, URZ ;  /* 0x0000000230087890 */ /* 0x000fe2000fffe03f */
[----:B------:R-:W-:Y:S01]  /*2050*/  @!P1 PRMT R2, RZ, 0x654, R2 ;  /* 0x00000654ff029816 */ /* 0x000fe20000000002 */
[----:B------:R-:W-:Y:S01]  /*2060*/  ULOP3.LUT UR4, UR4, 0x10000, URZ, 0xfc, !UPT ;  /* 0x0001000004047892 */ /* 0x000fe2000f8efc3f */
[----:B------:R-:W-:Y:S01]  /*2070*/  LEA R7, R58, 0xffffffc0, 0x6 ;  /* 0xffffffc03a077811 */ /* 0x000fe200078e30ff */
[----:B------:R-:W-:Y:S01]  /*2080*/  UMOV UR9, 0x40000040 ;  /* 0x4000004000097882 */ /* 0x000fe20000000000 */
[----:B------:R-:W-:Y:S01]  /*2090*/  UMOV UR11, 0x40000040 ;  /* 0x40000040000b7882 */ /* 0x000fe20000000000 */
[----:B------:R-:W-:-:S02]  /*20a0*/  ULEA UR50, UR37, UR4, 0xa ;  /* 0x0000000425327291 */ /* 0x000fc4000f8e503f */
[----:B------:R-:W-:Y:S02]  /*20b0*/  UIADD3 UR12, UR48, 0x4, URZ ;  /* 0x00000004300c7890 */ /* 0x000fe4000fffe03f */
[----:B------:R-:W-:Y:S02]  /*20c0*/  UIADD3 UR10, UR50, 0x2, URZ ;  /* 0x00000002320a7890 */ /* 0x000fe4000fffe03f */
[----:B------:R-:W-:Y:S01]  /*20d0*/  UIADD3 UR14, UR50, 0x4, URZ ;  /* 0x00000004320e7890 */ /* 0x000fe2000fffe03f */
[----:B------:R-:W-:Y:S02]  /*20e0*/  UMOV UR13, 0x40000040 ;  /* 0x40000040000d7882 */ /* 0x000fe40000000000 */
[----:B------:R-:W-:Y:S01]  /*20f0*/  QGMMA.64x64x32.F32.E4M3.E4M3 R24, gdesc[UR48], RZ, !UPT, gsb0 ;  /* 0x00e00000301879f3 */ /* 0x000fe2000c0008ff */
[----:B------:R-:W-:Y:S01]  /*2100*/  UMOV UR15, 0x40000040 ;  /* 0x40000040000f7882 */ /* 0x000fe20000000000 */
[----:B------:R-:W-:Y:S02]  /*2110*/  UIADD3 UR16, UR48, 0x6, URZ ;  /* 0x0000000630107890 */ /* 0x000fe4000fffe03f */
[----:B------:R-:W-:Y:S01]  /*2120*/  UIADD3 UR18, UR50, 0x6, URZ ;  /* 0x0000000632127890 */ /* 0x000fe2000fffe03f */
[----:B------:R-:W-:Y:S01]  /*2130*/  UMOV UR17, 0x40000040 ;  /* 0x4000004000117882 */ /* 0x000fe20000000000 */
[----:B------:R-:W-:Y:S01]  /*2140*/  UMOV UR19, 0x40000040 ;  /* 0x4000004000137882 */ /* 0x000fe20000000000 */
[----:B------:R-:W-:-:S02]  /*2150*/  UIADD3 UR20, UR48, 0x400, URZ ;  /* 0x0000040030147890 */ /* 0x000fc4000fffe03f */
[----:B------:R-:W-:Y:S01]  /*2160*/  UIADD3 UR22, UR50, 0x200, URZ ;  /* 0x0000020032167890 */ /* 0x000fe2000fffe03f */
[----:B------:R-:W-:Y:S01]  /*2170*/  UMOV UR21, 0x40000040 ;  /* 0x4000004000157882 */ /* 0x000fe20000000000 */
[----:B------:R-:W-:Y:S01]  /*2180*/  UMOV UR23, 0x40000040 ;  /* 0x4000004000177882 */ /* 0x000fe20000000000 */
[----:B------:R-:W-:Y:S02]  /*2190*/  UIADD3 UR24, UR48, 0x402, URZ ;  /* 0x0000040230187890 */ /* 0x000fe4000fffe03f */
[----:B------:R-:W-:Y:S01]  /*21a0*/  UIADD3 UR26, UR50, 0x202, URZ ;  /* 0x00000202321a7890 */ /* 0x000fe2000fffe03f */
[----:B------:R-:W-:Y:S01]  /*21b0*/  UMOV UR25, 0x40000040 ;  /* 0x4000004000197882 */ /* 0x000fe20000000000 */
        /* <DEDUP_REMOVED lines=9> */
[----:B------:R-:W-:Y:S01]  /*2250*/  ULDC.64 UR6, c[0x0][0x9e0] ;  /* 0x0002780000067ab9 */ /* 0x000fe20000000a00 */
[----:B------:R-:W-:Y:S01]  /*2260*/  ULDC UR5, c[0x0][0x2e0] ;  /* 0x0000b80000057ab9 */ /* 0x000fe20000000800 */
[----:B------:R-:W-:Y:S01]  /*2270*/  UISETP.GE.AND UP0, UPT, UR7, 0x1, UPT ;  /* 0x000000010700788c */ /* 0x000fe2000bf06270 */
[----:B------:R-:W-:Y:S01]  /*2280*/  IMAD R3, R17, UR5, R6 ;  /* 0x0000000511037c24 */ /* 0x000fe2000f8e0206 */
[----:B------:R-:W-:Y:S02]  /*2290*/  ULDC UR45, c[0x0][0x9dc] ;  /* 0x00027700002d7ab9 */ /* 0x000fe40000000800 */
[----:B------:R-:W-:Y:S01]  /*22a0*/  ULOP3.LUT UR45, URZ, UR45, URZ, 0x33, !UPT ;  /* 0x0000002d3f2d7292 */ /* 0x000fe2000f8e333f */
[----:B------:R-:W-:Y:S01]  /*22b0*/  IMAD R8, R16, -0x2, R3 ;  /* 0xfffffffe10087824 */ /* 0x000fe200078e0203 */
[----:B------:R-:W-:Y:S01]  /*22c0*/  PLOP3.LUT P2, PT, PT, PT, UP0, 0x40, 0x0 ;  /* 0x000000000000781c */ /* 0x000fe20003f4e808 */
[----:B------:R-:W-:-:S02]  /*22d0*/  WARPGROUP.DEPBAR.LE gsb0, 0x0 ;  /* 0x00008000000079c5 */ /* 0x000fc40000010000 */
[----:B------:R-:W-:-:S06]  /*22e0*/  WARPGROUP.ARRIVE ;  /* 0x00000000000079c5 */ /* 0x000fcc0000000000 */
[----:B------:R-:W-:Y:S03]  /*22f0*/  QGMMA.64x64x32.F32.E4M3.E4M3 R24, gdesc[UR8], R24, gsb0 ;  /* 0x00e00000081879f3 */ /* 0x000fe60008000818 */
[----:B------:R-:W-:Y:S02]  /*2300*/  WARPGROUP.DEPBAR.LE gsb0, 0x0 ;  /* 0x00008000000079c5 */ /* 0x000fe40000010000 */
        /* <DEDUP_REMOVED lines=18> */
[C---:B------:R-:W-:Y:S01]  /*2430*/  FMUL.FTZ R34, R0.reuse, R34 ;  /* 0x0000002200227220 */ /* 0x040fe20000410000 */
[C---:B------:R-:W-:Y:S01]  /*2440*/  FMUL.FTZ R24, R0.reuse, R24 ;  /* 0x0000001800187220 */ /* 0x040fe20000410000 */
[C---:B------:R-:W-:Y:S01]  /*2450*/  FMUL.FTZ R25, R0.reuse, R25 ;  /* 0x0000001900197220 */ /* 0x040fe20000410000 */
[C---:B------:R-:W-:Y:S01]  /*2460*/  FMUL.FTZ R26, R0.reuse, R26 ;  /* 0x0000001a001a7220 */ /* 0x040fe20000410000 */
[----:B------:R1:W2:Y:S01]  /*2470*/  MUFU.TANH R12, R34 ;  /* 0x00000022000c7308 */ /* 0x0002a20000002400 */
[C---:B------:R-:W-:Y:S01]  /*2480*/  FMUL.FTZ R28, R0.reuse, R28 ;  /* 0x0000001c001c7220 */ /* 0x040fe20000410000 */
[C---:B------:R-:W-:Y:S01]  /*2490*/  FMUL.FTZ R29, R0.reuse, R29 ;  /* 0x0000001d001d7220 */ /* 0x040fe20000410000 */
[C---:B------:R-:W-:Y:S01]  /*24a0*/  FMUL.FTZ R32, R0.reuse, R32 ;  /* 0x0000002000207220 */ /* 0x040fe20000410000 */
[C---:B------:R-:W-:Y:S01]  /*24b0*/  FMUL.FTZ R33, R0.reuse, R33 ;  /* 0x0000002100217220 */ /* 0x040fe20000410000 */
[C---:B------:R-:W-:Y:S01]  /*24c0*/  FMUL.FTZ R36, R0.reuse, R36 ;  /* 0x0000002400247220 */ /* 0x040fe20000410000 */
[C---:B------:R-:W-:Y:S01]  /*24d0*/  FMUL.FTZ R37, R0.reuse, R37 ;  /* 0x0000002500257220 */ /* 0x040fe20000410000 */
[C---:B------:R-:W-:Y:S01]  /*24e0*/  FMUL.FTZ R40, R0.reuse, R40 ;  /* 0x0000002800287220 */ /* 0x040fe20000410000 */
[C---:B------:R-:W-:Y:S01]  /*24f0*/  FMUL.FTZ R41, R0.reuse, R41 ;  /* 0x0000002900297220 */ /* 0x040fe20000410000 */
[----:B-1----:R-:W1:Y:S01]  /*2500*/  LDC R34, c[0x0][0x288] ;  /* 0x0000a200ff227b82 */ /* 0x002e620000000800 */
        /* <DEDUP_REMOVED lines=18> */
[----:B------:R-:W3:Y:S01]  /*2630*/  MUFU.TANH R24, R24 ;  /* 0x0000001800187308 */ /* 0x000ee20000002400 */
[C---:B------:R-:W-:Y:S01]  /*2640*/  FMUL.FTZ R27, R0.reuse, R27 ;  /* 0x0000001b001b7220 */ /* 0x040fe20000410000 */
[----:B------:R-:W-:Y:S01]  /*2650*/  FMUL.FTZ R30, R0, R30 ;  /* 0x0000001e001e7220 */ /* 0x000fe20000410000 */
[----:B------:R4:W-:Y:S01]  /*2660*/  @!P1 SYNCS.ARRIVE.TRANS64.RED.A1T0 RZ, [R2+URZ], RZ ;  /* 0x000000ff02ff99a7 */ /* 0x0009e2000810043f */
[----:B-1----:R-:W-:-:S04]  /*2670*/  IADD3 R5, R3, 0x1, -R34 ;  /* 0x0000000103057810 */ /* 0x002fc80007ffe822 */
[----:B------:R-:W1:Y:S01]  /*2680*/  MUFU.TANH R25, R25 ;  /* 0x0000001900197308 */ /* 0x000e620000002400 */
[----:B------:R-:W-:Y:S02]  /*2690*/  IMAD R5, R16, -0x2, R5 ;  /* 0xfffffffe10057824 */ /* 0x000fe400078e0205 */
[----:B----4-:R-:W-:-:S05]  /*26a0*/  VIADD R2, R196, UR42 ;  /* 0x0000002ac4027c36 */ /* 0x010fca0008000000 */
[----:B------:R-:W4:Y:S08]  /*26b0*/  MUFU.TANH R26, R26 ;  /* 0x0000001a001a7308 */ /* 0x000f300000002400 */
[----:B------:R-:W1:Y:S08]  /*26c0*/  MUFU.TANH R28, R28 ;  /* 0x0000001c001c7308 */ /* 0x000e700000002400 */
        /* <DEDUP_REMOVED lines=25> */
[----:B------:R5:W1:Y:S08]  /*2860*/  MUFU.TANH R9, R27 ;  /* 0x0000001b00097308 */ /* 0x000a700000002400 */
[----:B------:R2:W1:Y:S01]  /*2870*/  MUFU.TANH R10, R30 ;  /* 0x0000001e000a7308 */ /* 0x0004620000002400 */
[----:B-----5:R-:W-:-:S05]  /*2880*/  VIADD R27, R5, UR6 ;  /* 0x00000006051b7c36 */ /* 0x020fca0008000000 */
[----:B------:R-:W-:Y:S01]  /*2890*/  VIADDMNMX R3, R2, R27, R8, PT ;  /* 0x0000001b02037246 */ /* 0x000fe20003800108 */
[----:B--2---:R-:W-:-:S04]  /*28a0*/  VIADD R30, R5, UR45 ;  /* 0x0000002d051e7c36 */ /* 0x004fc80008000000 */
[----:B------:R-:W-:Y:S01]  /*28b0*/  IMAD.IADD R4, R30, 0x1, R2 ;  /* 0x000000011e047824 */ /* 0x000fe200078e0202 */
[----:B---34-:R-:W-:Y:S06]  /*28c0*/  @P2 BRA `(.L_x_780) ;  /* 0x00000000005c2947 */ /* 0x018fec0003800000 */
[----:B------:R-:W-:Y:S01]  /*28d0*/  IMAD R5, R17, UR5, R2 ;  /* 0x0000000511057c24 */ /* 0x000fe2000f8e0202 */
[----:B------:R-:W-:Y:S03]  /*28e0*/  BSSY B0, `(.L_x_781) ;  /* 0x0000011000007945 */ /* 0x000fe60003800000 */
[----:B------:R-:W-:-:S05]  /*28f0*/  IMAD.IADD R5, R5, 0x1, -R34 ;  /* 0x0000000105057824 */ /* 0x000fca00078e0a22 */
[----:B------:R-:W-:-:S13]  /*2900*/  ISETP.GT.AND P2, PT, R5, -0x1, PT ;  /* 0xffffffff0500780c */ /* 0x000fda0003f44270 */
[----:B------:R-:W-:Y:S05]  /*2910*/  @P2 BRA `(.L_x_782) ;  /* 0x0000000000202947 */ /* 0x000fea0003800000 */
[----:B------:R-:W-:Y:S01]  /*2920*/  UISETP.NE.AND UP1, UPT, UR7, 0x1, UPT ;  /* 0x000000010700788c */ /* 0x000fe2000bf25270 */
[----:B------:R-:W-:-:S05]  /*2930*/  LOP3.LUT R5, RZ, R5, RZ, 0x33, !PT ;  /* 0x00000005ff057212 */ /* 0x000fca00078e33ff */
[----:B------:R-:W-:-:S05]  /*2940*/  PLOP3.LUT P2, PT, PT, PT, UP1, 0x80, 0x0 ;  /* 0x000000000000781c */ /* 0x000fca0003f4f018 */
[----:B------:R-:W-:-:S08]  /*2950*/  @UP1 ULDC.64 UR10, c[0x0][0x9e8] ;  /* 0x00027a00000a1ab9 */ /* 0x000fd00000000a00 */
[----:B------:R-:W-:-:S05]  /*2960*/  @P2 IMAD.HI.U32 R31, R5, UR10, RZ ;  /* 0x0000000a051f2c27 */ /* 0x000fca000f8e00ff */
[----:B------:R-:W-:-:S04]  /*2970*/  @P2 SHF.R.U32.HI R5, RZ, UR11, R31 ;  /* 0x0000000bff052c19 */ /* 0x000fc8000801161f */
[----:B------:R-:W-:Y:S01]  /*2980*/  LOP3.LUT R5, RZ, R5, RZ, 0x33, !PT ;  /* 0x00000005ff057212 */ /* 0x000fe200078e33ff */
[----:B------:R-:W-:Y:S06]  /*2990*/  BRA `(.L_x_783) ;  /* 0x0000000000147947 */ /* 0x000fec0003800000 */
.L_x_782:
[----:B------:R-:W-:-:S06]  /*29a0*/  UISETP.NE.AND UP1, UPT, UR7, 0x1, UPT ;  /* 0x000000010700788c */ /* 0x000fcc000bf25270 */
[----:B------:R-:W-:-:S05]  /*29b0*/  PLOP3.LUT P2, PT, PT, PT, UP1, 0x80, 0x0 ;  /* 0x000000000000781c */ /* 0x000fca0003f4f018 */
[----:B------:R-:W-:-:S08]  /*29c0*/  @UP1 ULDC.64 UR10, c[0x0][0x9e8] ;  /* 0x00027a00000a1ab9 */ /* 0x000fd00000000a00 */
[----:B------:R-:W-:-:S05]  /*29d0*/  @P2 IMAD.HI.U32 R31, R5, UR10, RZ ;  /* 0x0000000a051f2c27 */ /* 0x000fca000f8e00ff */
[----:B------:R-:W-:-:S07]  /*29e0*/  @P2 SHF.R.U32.HI R5, RZ, UR11, R31 ;  /* 0x0000000bff052c19 */ /* 0x000fce000801161f */
.L_x_783:
[----:B------:R-:W-:Y:S05]  /*29f0*/  BSYNC B0 ;  /* 0x0000000000007941 */ /* 0x000fea0003800000 */
.L_x_781:
[----:B------:R-:W-:-:S04]  /*2a00*/  IMAD R5, R5, UR7, -R7 ;  /* 0x0000000705057c24 */ /* 0x000fc8000f8e0a07 */
[----:B------:R-:W-:-:S05]  /*2a10*/  IMAD R5, R16, -0x2, R5 ;  /* 0xfffffffe10057824 */ /* 0x000fca00078e0205 */
[----:B------:R-:W-:Y:S02]  /*2a20*/  VIMNMX R4, R4, R5, !PT ;  /* 0x0000000504047248 */ /* 0x000fe40007fe0100 */
[----:B------:R-:W-:-:S07]  /*2a30*/  VIADDMNMX R3, R5, UR7, R3, PT ;  /* 0x0000000705037c46 */ /* 0x000fce000b800103 */
.L_x_780:
[C---:B------:R-:W-:Y:S02]  /*2a40*/  ISETP.GE.AND P2, PT, R6.reuse, 0x2, PT ;  /* 0x000000020600780c */ /* 0x040fe40003f46270 */
[----:B------:R-:W-:Y:S02]  /*2a50*/  ISETP.GE.AND P6, PT, R6, 0xa, PT ;  /* 0x0000000a0600780c */ /* 0x000fe40003fc6270 */
[----:B------:R-:W-:Y:S02]  /*2a60*/  ISETP.GT.AND P4, PT, R4, 0x1, !P2 ;  /* 0x000000010400780c */ /* 0x000fe40005784270 */
[----:B------:R-:W-:Y:S02]  /*2a70*/  ISETP.GE.AND P3, PT, R6, 0x9, PT ;  /* 0x000000090600780c */ /* 0x000fe40003f66270 */
[----:B------:R-:W-:Y:S02]  /*2a80*/  ISETP.LT.OR P4, PT, R3, 0x2, P4 ;  /* 0x000000020300780c */ /* 0x000fe40002781670 */
[----:B------:R-:W-:-:S02]  /*2a90*/  P2R R38, PR, RZ, 0x40 ;  /* 0x00000040ff267803 */ /* 0x000fc40000000000 */
[----:B-1----:R-:W-:Y:S02]  /*2aa0*/  FSEL R31, R25, -INF , !P4 ;  /* 0xff800000191f7808 */ /* 0x002fe40006000000 */
[C---:B------:R-:W-:Y:S02]  /*2ab0*/  ISETP.GT.AND P4, PT, R4.reuse, 0x9, !P6 ;  /* 0x000000090400780c */ /* 0x040fe40007784270 */
[----:B------:R-:W-:Y:S02]  /*2ac0*/  ISETP.GT.AND P5, PT, R4, 0x8, !P3 ;  /* 0x000000080400780c */ /* 0x000fe40005fa4270 */
[----:B------:R-:W-:Y:S02]  /*2ad0*/  ISETP.LT.OR P4, PT, R3, 0xa, P4 ;  /* 0x0000000a0300780c */ /* 0x000fe40002781670 */
[----:B------:R-:W-:Y:S02]  /*2ae0*/  ISETP.GE.AND P6, PT, R6, 0x11, PT ;  /* 0x000000110600780c */ /* 0x000fe40003fc6270 */
[----:B------:R-:W-:-:S02]  /*2af0*/  FSEL R39, R29, -INF , !P4 ;  /* 0xff8000001d277808 */ /* 0x000fc40006000000 */
[C---:B------:R-:W-:Y:S02]  /*2b00*/  ISETP.LT.OR P5, PT, R3.reuse, 0x9, P5 ;  /* 0x000000090300780c */ /* 0x040fe40002fa1670 */
[----:B------:R-:W-:Y:S02]  /*2b10*/  ISETP.GT.AND P4, PT, R4, 0x10, !P6 ;  /* 0x000000100400780c */ /* 0x000fe40007784270 */
[----:B------:R-:W-:Y:S02]  /*2b20*/  FSEL R35, R28, -INF , !P5 ;  /* 0xff8000001c237808 */ /* 0x000fe40006800000 */
[----:B------:R-:W-:Y:S02]  /*2b30*/  ISETP.LT.OR P4, PT, R3, 0x11, P4 ;  /* 0x000000110300780c */ /* 0x000fe40002781670 */
[----:B------:R-:W-:Y:S02]  /*2b40*/  ISETP.GE.AND P5, PT, R6, 0x12, PT ;  /* 0x000000120600780c */ /* 0x000fe40003fa6270 */
[----:B------:R-:W-:-:S02]  /*2b50*/  FSEL R43, R32, -INF , !P4 ;  /* 0xff800000202b7808 */ /* 0x000fc40006000000 */
[----:B------:R-:W-:Y:S02]  /*2b60*/  ISETP.GT.AND P4, PT, R4, 0x11, !P5 ;  /* 0x000000110400780c */ /* 0x000fe40006f84270 */
[----:B------:R-:W-:Y:S02]  /*2b70*/  P2R R32, PR, RZ, 0x20 ;  /* 0x00000020ff207803 */ /* 0x000fe40000000000 */
[----:B------:R-:W-:Y:S02]  /*2b80*/  ISETP.LT.OR P4, PT, R3, 0x12, P4 ;  /* 0x000000120300780c */ /* 0x000fe40002781670 */
[----:B------:R-:W-:Y:S02]  /*2b90*/  ISETP.GE.AND P5, PT, R6, 0x19, PT ;  /* 0x000000190600780c */ /* 0x000fe40003fa6270 */
[----:B------:R-:W-:Y:S02]  /*2ba0*/  FSEL R57, R33, -INF , !P4 ;  /* 0xff80000021397808 */ /* 0x000fe40006000000 */
[----:B------:R-:W-:-:S02]  /*2bb0*/  ISETP.GT.AND P4, PT, R4, 0x18, !P5 ;  /* 0x000000180400780c */ /* 0x000fc40006f84270 */
[----:B------:R-:W-:Y:S02]  /*2bc0*/  P2R R33, PR, RZ, 0x20 ;  /* 0x00000020ff217803 */ /* 0x000fe40000000000 */
[----:B------:R-:W-:Y:S02]  /*2bd0*/  ISETP.LT.OR P4, PT, R3, 0x19, P4 ;  /* 0x000000190300780c */ /* 0x000fe40002781670 */
[----:B------:R-:W-:Y:S02]  /*2be0*/  ISETP.GE.AND P5, PT, R6, 0x1a, PT ;  /* 0x0000001a0600780c */ /* 0x000fe40003fa6270 */
[----:B------:R-:W-:Y:S02]  /*2bf0*/  FSEL R61, R36, -INF , !P4 ;  /* 0xff800000243d7808 */ /* 0x000fe40006000000 */
[----:B------:R-:W-:Y:S02]  /*2c00*/  ISETP.GT.AND P4, PT, R4, 0x19, !P5 ;  /* 0x000000190400780c */ /* 0x000fe40006f84270 */
[----:B------:R-:W-:-:S02]  /*2c10*/  P2R R36, PR, RZ, 0x20 ;  /* 0x00000020ff247803 */ /* 0x000fc40000000000 */
[----:B------:R-:W-:Y:S02]  /*2c20*/  ISETP.LT.OR P4, PT, R3, 0x1a, P4 ;  /* 0x0000001a0300780c */ /* 0x000fe40002781670 */
[----:B------:R-:W-:Y:S02]  /*2c30*/  ISETP.GE.AND P5, PT, R6, 0x21, PT ;  /* 0x000000210600780c */ /* 0x000fe40003fa6270 */
[----:B------:R-:W-:Y:S02]  /*2c40*/  FSEL R37, R37, -INF , !P4 ;  /* 0xff80000025257808 */ /* 0x000fe40006000000 */
[----:B------:R-:W-:Y:S02]  /*2c50*/  ISETP.GT.AND P4, PT, R4, 0x20, !P5 ;  /* 0x000000200400780c */ /* 0x000fe40006f84270 */
[----:B------:R-:W-:Y:S02]  /*2c60*/  P2R R42, PR, RZ, 0x20 ;  /* 0x00000020ff2a7803 */ /* 0x000fe40000000000 */
[----:B------:R-:W-:-:S02]  /*2c70*/  ISETP.LT.OR P4, PT, R3, 0x21, P4 ;  /* 0x000000210300780c */ /* 0x000fc40002781670 */
[----:B------:R-:W-:Y:S02]  /*2c80*/  ISETP.GE.AND P5, PT, R6, 0x22, PT ;  /* 0x000000220600780c */ /* 0x000fe40003fa6270 */
[----:B------:R-:W-:Y:S02]  /*2c90*/  FSEL R63, R40, -INF , !P4 ;  /* 0xff800000283f7808 */ /* 0x000fe40006000000 */
[----:B------:R-:W-:Y:S02]  /*2ca0*/  ISETP.GT.AND P4, PT, R4, 0x21, !P5 ;  /* 0x000000210400780c */ /* 0x000fe40006f84270 */
[----:B------:R-:W-:Y:S02]  /*2cb0*/  P2R R40, PR, RZ, 0x20 ;  /* 0x00000020ff287803 */ /* 0x000fe40000000000 */
[----:B------:R-:W-:Y:S02]  /*2cc0*/  ISETP.LT.OR P4, PT, R3, 0x22, P4 ;  /* 0x000000220300780c */ /* 0x000fe40002781670 */
[----:B------:R-:W-:-:S02]  /*2cd0*/  ISETP.GE.AND P5, PT, R6, 0x29, PT ;  /* 0x000000290600780c */ /* 0x000fc40003fa6270 */
[----:B------:R-:W-:Y:S02]  /*2ce0*/  FSEL R41, R41, -INF , !P4 ;  /* 0xff80000029297808 */ /* 0x000fe40006000000 */
[----:B------:R-:W-:Y:S02]  /*2cf0*/  ISETP.GT.AND P4, PT, R4, 0x28, !P5 ;  /* 0x000000280400780c */ /* 0x000fe40006f84270 */
[----:B------:R-:W-:Y:S02]  /*2d00*/  P2R R56, PR, RZ, 0x20 ;  /* 0x00000020ff387803 */ /* 0x000fe40000000000 */
        /* <DEDUP_REMOVED lines=11> */
[----:B------:R-:W-:Y:S02]  /*2dc0*/  P2R R28, PR, RZ, 0x40 ;  /* 0x00000040ff1c7803 */ /* 0x000fe40000000000 */
[----:B------:R-:W-:Y:S02]  /*2dd0*/  FSEL R67, R48, -INF , !P4 ;  /* 0xff80000030437808 */ /* 0x000fe40006000000 */
[----:B------:R-:W-:-:S04]  /*2de0*/  ISETP.GE.AND P4, PT, R6, 0x32, PT ;  /* 0x000000320600780c */ /* 0x000fc80003f86270 */
[----:B------:R-:W-:-:S04]  /*2df0*/  ISETP.GT.AND P5, PT, R4, 0x31, !P4 ;  /* 0x000000310400780c */ /* 0x000fc800067a4270 */
[----:B------:R-:W-:-:S04]  /*2e00*/  ISETP.LT.OR P5, PT, R3, 0x32, P5 ;  /* 0x000000320300780c */ /* 0x000fc80002fa1670 */
[----:B------:R-:W-:Y:S02]  /*2e10*/  FSEL R49, R49, -INF , !P5 ;  /* 0xff80000031317808 */ /* 0x000fe40006800000 */
[----:B------:R-:W-:-:S04]  /*2e20*/  ISETP.GE.AND P5, PT, R6, 0x39, PT ;  /* 0x000000390600780c */ /* 0x000fc80003fa6270 */
[----:B------:R-:W-:-:S04]  /*2e30*/  ISETP.GT.AND P6, PT, R4, 0x38, !P5 ;  /* 0x000000380400780c */ /* 0x000fc80006fc4270 */
[----:B------:R-:W-:-:S04]  /*2e40*/  ISETP.LT.OR P6, PT, R3, 0x39, P6 ;  /* 0x000000390300780c */ /* 0x000fc800037c1670 */
[----:B------:R-:W-:Y:S02]  /*2e50*/  FSEL R69, R52, -INF , !P6 ;  /* 0xff80000034457808 */ /* 0x000fe40007000000 */
[----:B------:R-:W-:-:S04]  /*2e60*/  ISETP.GE.AND P6, PT, R6, 0x1, PT ;  /* 0x000000010600780c */ /* 0x000fc80003fc6270 */
[----:B------:R-:W-:Y:S02]  /*2e70*/  P2R R25, PR, RZ, 0x40 ;  /* 0x00000040ff197803 */ /* 0x000fe40000000000 */
[----:B------:R-:W-:-:S04]  /*2e80*/  ISETP.GT.AND P6, PT, R4, RZ, !P6 ;  /* 0x000000ff0400720c */ /* 0x000fc800077c4270 */
[----:B------:R-:W-:-:S04]  /*2e90*/  ISETP.LT.OR P6, PT, R3, 0x1, P6 ;  /* 0x000000010300780c */ /* 0x000fc800037c1670 */
[----:B------:R-:W-:Y:S02]  /*2ea0*/  FSEL R29, R24, -INF , !P6 ;  /* 0xff800000181d7808 */ /* 0x000fe40007000000 */
[----:B------:R-:W-:-:S04]  /*2eb0*/  ISETP.GE.AND P6, PT, R6, 0x3a, PT ;  /* 0x0000003a0600780c */ /* 0x000fc80003fc6270 */
[----:B------:R-:W-:Y:S02]  /*2ec0*/  P2R R48, PR, RZ, 0x40 ;  /* 0x00000040ff307803 */ /* 0x000fe40000000000 */
[----:B------:R-:W-:-:S04]  /*2ed0*/  ISETP.GT.AND P6, PT, R4, 0x39, !P6 ;  /* 0x000000390400780c */ /* 0x000fc800077c4270 */
[----:B------:R-:W-:Y:S01]  /*2ee0*/  ISETP.LT.OR P6, PT, R3, 0x3a, P6 ;  /* 0x0000003a0300780c */ /* 0x000fe200037c1670 */
[----:B------:R-:W-:-:S03]  /*2ef0*/  VIADD R3, R2, 0x8 ;  /* 0x0000000802037836 */ /* 0x000fc60000000000 */
[----:B------:R-:W-:Y:S01]  /*2f00*/  FSEL R53, R53, -INF , !P6 ;  /* 0xff80000035357808 */ /* 0x000fe20007000000 */
[----:B------:R-:W-:Y:S01]  /*2f10*/  IMAD.IADD R5, R30, 0x1, R3 ;  /* 0x000000011e057824 */ /* 0x000fe200078e0203 */
[----:B------:R-:W-:Y:S02]  /*2f20*/  PLOP3.LUT P6, PT, PT, PT, UP0, 0x40, 0x0 ;  /* 0x000000000000781c */ /* 0x000fe40003fce808 */
[----:B------:R-:W-:-:S11]  /*2f30*/  VIADDMNMX R4, R3, R27, R8, PT ;  /* 0x0000001b03047246 */ /* 0x000fd60003800108 */
[----:B------:R-:W-:Y:S05]  /*2f40*/  @P6 BRA `(.L_x_784) ;  /* 0x0000000000646947 */ /* 0x000fea0003800000 */
        /* <DEDUP_REMOVED lines=9> */
[----:B------:R-:W-:Y:S01]  /*2fe0*/  @P6 IMAD.HI.U32 R8, R6, UR10, RZ ;  /* 0x0000000a06086c27 */ /* 0x000fe2000f8e00ff */
[----:B------:R-:W-:-:S13]  /*2ff0*/  PLOP3.LUT P6, PT, PT, PT, UP1, 0x80, 0x0 ;  /* 0x000000000000781c */ /* 0x000fda0003fcf018 */
[----:B------:R-:W-:-:S04]  /*3000*/  @P6 SHF.R.U32.HI R6, RZ, UR11, R8 ;  /* 0x0000000bff066c19 */ /* 0x000fc80008011608 */
[----:B------:R-:W-:Y:S01]  /*3010*/  LOP3.LUT R6, RZ, R6, RZ, 0x33, !PT ;  /* 0x00000006ff067212 */ /* 0x000fe200078e33ff */
[----:B------:R-:W-:Y:S06]  /*3020*/  BRA `(.L_x_787) ;  /* 0x0000000000187947 */ /* 0x000fec0003800000 */
.L_x_786:
[----:B------:R-:W-:-:S06]  /*3030*/  UISETP.NE.AND UP1, UPT, UR7, 0x1, UPT ;  /* 0x000000010700788c */ /* 0x000fcc000bf25270 */
[----:B------:R-:W-:-:S05]  /*3040*/  PLOP3.LUT P6, PT, PT, PT, UP1, 0x80, 0x0 ;  /* 0x000000000000781c */ /* 0x000fca0003fcf018 */
[----:B------:R-:W-:-:S08]  /*3050*/  @UP1 ULDC.64 UR10, c[0x0][0x9e8] ;  /* 0x00027a00000a1ab9 */ /* 0x000fd00000000a00 */
[----:B------:R-:W-:Y:S01]  /*3060*/  @P6 IMAD.HI.U32 R8, R6, UR10, RZ ;  /* 0x0000000a06086c27 */ /* 0x000fe2000f8e00ff */
[----:B------:R-:W-:-:S13]  /*3070*/  PLOP3.LUT P6, PT, PT, PT, UP1, 0x80, 0x0 ;  /* 0x000000000000781c */ /* 0x000fda0003fcf018 */
[----:B------:R-:W-:-:S07]  /*3080*/  @P6 SHF.R.U32.HI R6, RZ, UR11, R8 ;  /* 0x0000000bff066c19 */ /* 0x000fce0008011608 */
.L_x_787:
[----:B------:R-:W-:Y:S05]  /*3090*/  BSYNC B0 ;  /* 0x0000000000007941 */ /* 0x000fea0003800000 */
.L_x_785:
[----:B------:R-:W-:-:S04]  /*30a0*/  IMAD R7, R6, UR7, -R7 ;  /* 0x0000000706077c24 */ /* 0x000fc8000f8e0a07 */
[----:B------:R-:W-:-:S05]  /*30b0*/  IMAD R7, R16, -0x2, R7 ;  /* 0xfffffffe10077824 */ /* 0x000fca00078e0207 */
[----:B------:R-:W-:Y:S02]  /*30c0*/  VIMNMX R5, R5, R7, !PT ;  /* 0x0000000705057248 */ /* 0x000fe40007fe0100 */
[----:B------:R-:W-:-:S07]  /*30d0*/  VIADDMNMX R4, R7, UR7, R4, PT ;  /* 0x0000000707047c46 */ /* 0x000fce000b800104 */
.L_x_784:
[----:B------:R-:W-:Y:S01]  /*30e0*/  ISETP.GT.AND P2, PT, R5, 0x1, !P2 ;  /* 0x000000010500780c */ /* 0x000fe20005744270 */
[----:B------:R-:W-:Y:S01]  /*30f0*/  ULDC UR14, c[0x0][0x988] ;  /* 0x00026200000e7ab9 */ /* 0x000fe20000000800 */
[----:B------:R-:W-:Y:S02]  /*3100*/  FMNMX.FTZ R7, R29, R31, !PT ;  /* 0x0000001f1d077209 */ /* 0x000fe40007810000 */
[----:B------:R-:W-:Y:S02]  /*3110*/  ISETP.LT.OR P2, PT, R4, 0x2, P2 ;  /* 0x000000020400780c */ /* 0x000fe40001741670 */
[----:B------:R-:W-:Y:S02]  /*3120*/  FMNMX.FTZ R7, R35, R7, !PT ;  /* 0x0000000723077209 */ /* 0x000fe40007810000 */
[----:B------:R-:W-:Y:S02]  /*3130*/  FSEL R9, R9, -INF , !P2 ;  /* 0xff80000009097808 */ /* 0x000fe40005000000 */
[----:B------:R-:W-:-:S02]  /*3140*/  ISETP.NE.AND P2, PT, R38, RZ, PT ;  /* 0x000000ff2600720c */ /* 0x000fc40003f45270 */
[----:B------:R-:W-:Y:S02]  /*3150*/  FMNMX.FTZ R7, R39, R7, !PT ;  /* 0x0000000727077209 */ /* 0x000fe40007810000 */
[----:B------:R-:W-:Y:S02]  /*3160*/  ISETP.GT.AND P2, PT, R5, 0x9, !P2 ;  /* 0x000000090500780c */ /* 0x000fe40005744270 */
[----:B------:R-:W-:Y:S02]  /*3170*/  FMNMX.FTZ R7, R43, R7, !PT ;  /* 0x000000072b077209 */ /* 0x000fe40007810000 */
[----:B------:R-:W-:Y:S02]  /*3180*/  ISETP.LT.OR P2, PT, R4, 0xa, P2 ;  /* 0x0000000a0400780c */ /* 0x000fe40001741670 */
[----:B------:R-:W-:Y:S02]  /*3190*/  FMNMX.FTZ R7, R57, R7, !PT ;  /* 0x0000000739077209 */ /* 0x000fe40007810000 */
[----:B------:R-:W-:-:S02]  /*31a0*/  FSEL R11, R11, -INF , !P2 ;  /* 0xff8000000b0b7808 */ /* 0x000fc40005000000 */
[----:B------:R-:W-:Y:S02]  /*31b0*/  ISETP.NE.AND P2, PT, R28, RZ, PT ;  /* 0x000000ff1c00720c */ /* 0x000fe40003f45270 */
[----:B------:R-:W-:Y:S02]  /*31c0*/  FMNMX.FTZ R7, R61, R7, !PT ;  /* 0x000000073d077209 */ /* 0x000fe40007810000 */
[----:B------:R-:W-:Y:S02]  /*31d0*/  ISETP.GT.AND P2, PT, R5, 0x10, !P2 ;  /* 0x000000100500780c */ /* 0x000fe40005744270 */
[----:B------:R-:W-:Y:S02]  /*31e0*/  FMNMX.FTZ R7, R37, R7, !PT ;  /* 0x0000000725077209 */ /* 0x000fe40007810000 */
[----:B------:R-:W-:Y:S02]  /*31f0*/  ISETP.LT.OR P2, PT, R4, 0x11, P2 ;  /* 0x000000110400780c */ /* 0x000fe40001741670 */
[----:B------:R-:W-:-:S02]  /*3200*/  ISETP.GT.AND P3, PT, R5, 0x8, !P3 ;  /* 0x000000080500780c */ /* 0x000fc40005f64270 */
[----:B------:R-:W-:Y:S02]  /*3210*/  FSEL R12, R12, -INF , !P2 ;  /* 0xff8000000c0c7808 */ /* 0x000fe40005000000 */
[----:B------:R-:W-:Y:S02]  /*3220*/  ISETP.NE.AND P2, PT, R32, RZ, PT ;  /* 0x000000ff2000720c */ /* 0x000fe40003f45270 */
[----:B------:R-:W-:Y:S02]  /*3230*/  FMNMX.FTZ R7, R63, R7, !PT ;  /* 0x000000073f077209 */ /* 0x000fe40007810000 */
[----:B------:R-:W-:Y:S02]  /*3240*/  ISETP.GT.AND P2, PT, R5, 0x11, !P2 ;  /* 0x000000110500780c */ /* 0x000fe40005744270 */
[C---:B------:R-:W-:Y:S02]  /*3250*/  ISETP.LT.OR P3, PT, R4.reuse, 0x9, P3 ;  /* 0x000000090400780c */ /* 0x040fe40001f61670 */
[----:B------:R-:W-:-:S02]  /*3260*/  ISETP.LT.OR P2, PT, R4, 0x12, P2 ;  /* 0x000000120400780c */ /* 0x000fc40001741670 */
[----:B------:R-:W-:Y:S02]  /*3270*/  FMNMX.FTZ R7, R41, R7, !PT ;  /* 0x0000000729077209 */ /* 0x000fe40007810000 */
[----:B------:R-:W-:Y:S02]  /*3280*/  FSEL R13, R13, -INF , !P2 ;  /* 0xff8000000d0d7808 */ /* 0x000fe40005000000 */
[----:B------:R-:W-:Y:S02]  /*3290*/  ISETP.NE.AND P2, PT, R33, RZ, PT ;  /* 0x000000ff2100720c */ /* 0x000fe40003f45270 */
[----:B------:R-:W-:Y:S02]  /*32a0*/  FSEL R10, R10, -INF , !P3 ;  /* 0xff8000000a0a7808 */ /* 0x000fe40005800000 */
[----:B------:R-:W-:Y:S02]  /*32b0*/  ISETP.GT.AND P2, PT, R5, 0x18, !P2 ;  /* 0x000000180500780c */ /* 0x000fe40005744270 */
[----:B------:R-:W-:-:S02]  /*32c0*/  ISETP.NE.AND P3, PT, R56, RZ, PT ;  /* 0x000000ff3800720c */ /* 0x000fc40003f65270 */
[----:B------:R-:W-:Y:S02]  /*32d0*/  ISETP.LT.OR P2, PT, R4, 0x19, P2 ;  /* 0x000000190400780c */ /* 0x000fe40001741670 */
[----:B------:R-:W-:Y:S02]  /*32e0*/  FMNMX.FTZ R7, R65, R7, !PT ;  /* 0x0000000741077209 */ /* 0x000fe40007810000 */
[----:B------:R-:W-:Y:S02]  /*32f0*/  FSEL R14, R14, -INF , !P2 ;  /* 0xff8000000e0e7808 */ /* 0x000fe40005000000 */
[----:B------:R-:W-:Y:S02]  /*3300*/  ISETP.NE.AND P2, PT, R36, RZ, PT ;  /* 0x000000ff2400720c */ /* 0x000fe40003f45270 */
[----:B------:R-:W-:Y:S02]  /*3310*/  FMNMX.FTZ R7, R45, R7, !PT ;  /* 0x000000072d077209 */ /* 0x000fe40007810000 */
[----:B------:R-:W-:-:S02]  /*3320*/  ISETP.GT.AND P2, PT, R5, 0x19, !P2 ;  /* 0x000000190500780c */ /* 0x000fc40005744270 */
[----:B------:R-:W-:Y:S02]  /*3330*/  ISETP.NE.AND P6, PT, R25, RZ, PT ;  /* 0x000000ff1900720c */ /* 0x000fe40003fc5270 */
[----:B------:R-:W-:Y:S02]  /*3340*/  ISETP.LT.OR P2, PT, R4, 0x1a, P2 ;  /* 0x0000001a0400780c */ /* 0x000fe40001741670 */
[----:B------:R-:W-:Y:S02]  /*3350*/  FMNMX.FTZ R7, R67, R7, !PT ;  /* 0x0000000743077209 */ /* 0x000fe40007810000 */
[----:B------:R-:W-:Y:S02]  /*3360*/  FSEL R15, R15, -INF , !P2 ;  /* 0xff8000000f0f7808 */ /* 0x000fe40005000000 */
[----:B------:R-:W-:Y:S02]  /*3370*/  ISETP.NE.AND P2, PT, R42, RZ, PT ;  /* 0x000000ff2a00720c */ /* 0x000fe40003f45270 */
[----:B------:R-:W-:-:S02]  /*3380*/  FMNMX.FTZ R7, R49, R7, !PT ;  /* 0x0000000731077209 */ /* 0x000fc40007810000 */
[----:B------:R-:W-:Y:S02]  /*3390*/  ISETP.GT.AND P2, PT, R5, 0x20, !P2 ;  /* 0x000000200500780c */ /* 0x000fe40005744270 */
[----:B------:R-:W-:Y:S02]  /*33a0*/  FMNMX.FTZ R7, R69, R7, !PT ;  /* 0x0000000745077209 */ /* 0x000fe40007810000 */
[----:B------:R-:W-:Y:S02]  /*33b0*/  ISETP.LT.OR P2, PT, R4, 0x21, P2 ;  /* 0x000000210400780c */ /* 0x000fe40001741670 */
[----:B------:R-:W-:Y:S02]  /*33c0*/  ISETP.GT.AND P4, PT, R5, 0x31, !P4 ;  /* 0x000000310500780c */ /* 0x000fe40006784270 */
[----:B------:R-:W-:Y:S02]  /*33d0*/  FSEL R20, R20, -INF , !P2 ;  /* 0xff80000014147808 */ /* 0x000fe40005000000 */
[----:B------:R-:W-:-:S02]  /*33e0*/  ISETP.NE.AND P2, PT, R40, RZ, PT ;  /* 0x000000ff2800720c */ /* 0x000fc40003f45270 */
[C---:B------:R-:W-:Y:S02]  /*33f0*/  ISETP.GT.AND P5, PT, R5.reuse, 0x38, !P5 ;  /* 0x000000380500780c */ /* 0x040fe40006fa4270 */
[----:B------:R-:W-:Y:S02]  /*3400*/  ISETP.GT.AND P2, PT, R5, 0x21, !P2 ;  /* 0x000000210500780c */ /* 0x000fe40005744270 */
[C---:B------:R-:W-:Y:S02]  /*3410*/  ISETP.LT.OR P4, PT, R4.reuse, 0x32, P4 ;  /* 0x000000320400780c */ /* 0x040fe40002781670 */
[C---:B------:R-:W-:Y:S02]  /*3420*/  ISETP.LT.OR P2, PT, R4.reuse, 0x22, P2 ;  /* 0x000000220400780c */ /* 0x040fe40001741670 */
[----:B------:R-:W-:Y:S02]  /*3430*/  ISETP.LT.OR P5, PT, R4, 0x39, P5 ;  /* 0x000000390400780c */ /* 0x000fe40002fa1670 */
[----:B------:R-:W-:-:S02]  /*3440*/  FSEL R21, R21, -INF , !P2 ;  /* 0xff80000015157808 */ /* 0x000fc40005000000 */
[C---:B------:R-:W-:Y:S02]  /*3450*/  ISETP.GT.AND P2, PT, R5.reuse, 0x28, !P3 ;  /* 0x000000280500780c */ /* 0x040fe40005f44270 */
[----:B------:R-:W-:Y:S02]  /*3460*/  ISETP.NE.AND P3, PT, R60, RZ, PT ;  /* 0x000000ff3c00720c */ /* 0x000fe40003f65270 */
[----:B------:R-:W-:Y:S02]  /*3470*/  ISETP.LT.OR P2, PT, R4, 0x29, P2 ;  /* 0x000000290400780c */ /* 0x000fe40001741670 */
[C---:B------:R-:W-:Y:S02]  /*3480*/  ISETP.GT.AND P3, PT, R5.reuse, 0x30, !P3 ;  /* 0x000000300500780c */ /* 0x040fe40005f64270 */
[----:B------:R-:W-:Y:S02]  /*3490*/  FSEL R24, R46, -INF , !P2 ;  /* 0xff8000002e187808 */ /* 0x000fe40005000000 */
[----:B------:R-:W-:-:S02]  /*34a0*/  ISETP.GT.AND P2, PT, R5, RZ, !P6 ;  /* 0x000000ff0500720c */ /* 0x000fc40007744270 */
[----:B------:R-:W-:Y:S02]  /*34b0*/  ISETP.NE.AND P6, PT, R48, RZ, PT ;  /* 0x000000ff3000720c */ /* 0x000fe40003fc5270 */
[C---:B------:R-:W-:Y:S02]  /*34c0*/  ISETP.LT.OR P2, PT, R4.reuse, 0x1, P2 ;  /* 0x000000010400780c */ /* 0x040fe40001741670 */
[----:B------:R-:W-:Y:S02]  /*34d0*/  ISETP.LT.OR P3, PT, R4, 0x31, P3 ;  /* 0x000000310400780c */ /* 0x000fe40001f61670 */
[----:B------:R-:W-:Y:S02]  /*34e0*/  FSEL R6, R26, -INF , !P2 ;  /* 0xff8000001a067808 */ /* 0x000fe40005000000 */
[----:B------:R-:W-:Y:S02]  /*34f0*/  FMNMX.FTZ R26, R53, R7, !PT ;  /* 0x00000007351a7209 */ /* 0x000fe40007810000 */
[----:B------:R-:W-:-:S02]  /*3500*/  ISETP.NE.AND P2, PT, R44, RZ, PT ;  /* 0x000000ff2c00720c */ /* 0x000fc40003f45270 */
[----:B------:R-:W-:Y:S01]  /*3510*/  R2UR UR10, R59 ;  /* 0x000000003b0a72ca */ /* 0x000fe200000e0000 */
[----:B------:R-:W1:Y:S01]  /*3520*/  SHFL.BFLY PT, R7, R26, 0x2, 0x1f ;  /* 0x0c401f001a077f89 */ /* 0x000e6200000e0000 */
[----:B------:R-:W-:-:S04]  /*3530*/  ISETP.GT.AND P2, PT, R5, 0x29, !P2 ;  /* 0x000000290500780c */ /* 0x000fc80005744270 */
[----:B------:R-:W-:-:S07]  /*3540*/  ISETP.LT.OR P2, PT, R4, 0x2a, P2 ;  /* 0x0000002a0400780c */ /* 0x000fce0001741670 */
[----:B------:R-:W-:Y:S01]  /*3550*/  UIADD3 UR6, UR10, UR6, URZ ;  /* 0x000000060a067290 */ /* 0x000fe2000fffe03f */
[----:B-1----:R-:W-:Y:S01]  /*3560*/  FMNMX.FTZ R27, R26, R7, !PT ;  /* 0x000000071a1b7209 */ /* 0x002fe20007810000 */
[----:B------:R-:W-:Y:S01]  /*3570*/  IMAD.U32 R26, RZ, RZ, UR14 ;  /* 0x0000000eff1a7e24 */ /* 0x000fe2000f8e00ff */
[----:B------:R-:W-:-:S03]  /*3580*/  FMNMX.FTZ R7, R6, R9, !PT ;  /* 0x0000000906077209 */ /* 0x000fc60007810000 */
[----:B------:R-:W1:Y:S01]  /*3590*/  SHFL.BFLY PT, R28, R27, 0x1, 0x1f ;  /* 0x0c201f001b1c7f89 */ /* 0x000e6200000e0000 */
[----:B------:R-:W-:-:S04]  /*35a0*/  FMNMX.FTZ R8, R10, R7, !PT ;  /* 0x000000070a087209 */ /* 0x000fc80007810000 */
[----:B------:R-:W-:-:S04]  /*35b0*/  FMNMX.FTZ R7, R11, R8, !PT ;  /* 0x000000080b077209 */ /* 0x000fc80007810000 */
[----:B------:R-:W-:-:S04]  /*35c0*/  FMNMX.FTZ R8, R12, R7, !PT ;  /* 0x000000070c087209 */ /* 0x000fc80007810000 */
[----:B------:R-:W-:-:S04]  /*35d0*/  FMNMX.FTZ R25, R13, R8, !PT ;  /* 0x000000080d197209 */ /* 0x000fc80007810000 */
[----:B------:R-:W-:Y:S02]  /*35e0*/  FMNMX.FTZ R8, R14, R25, !PT ;  /* 0x000000190e087209 */ /* 0x000fe40007810000 */
[----:B------:R-:W-:Y:S02]  /*35f0*/  FSEL R25, R47, -INF , !P2 ;  /* 0xff8000002f197808 */ /* 0x000fe40005000000 */
[----:B-1----:R-:W-:Y:S02]  /*3600*/  FMNMX.FTZ R7, R27, R28, !PT ;  /* 0x0000001c1b077209 */ /* 0x002fe40007810000 */
[----:B------:R-:W-:Y:S02]  /*3610*/  FMNMX.FTZ R27, R15, R8, !PT ;  /* 0x000000080f1b7209 */ /* 0x000fe40007810000 */
[C---:B------:R-:W-:Y:S01]  /*3620*/  FSETP.NEU.FTZ.AND P2, PT, R7.reuse, -INF , PT ;  /* 0xff8000000700780b */ /* 0x040fe20003f5d000 */
[----:B------:R-:W-:-:S01]  /*3630*/  FFMA.FTZ R26, R7, R26, -8 ;  /* 0xc1000000071a7423 */ /* 0x000fc2000001001a */
[----:B------:R-:W-:-:S04]  /*3640*/  FMNMX.FTZ R8, R20, R27, !PT ;  /* 0x0000001b14087209 */ /* 0x000fc80007810000 */
[----:B------:R-:W-:Y:S02]  /*3650*/  FMNMX.FTZ R27, R21, R8, !PT ;  /* 0x00000008151b7209 */ /* 0x000fe40007810000 */
[----:B------:R-:W-:Y:S02]  /*3660*/  FSEL R28, R26, RZ, P2 ;  /* 0x000000ff1a1c7208 */ /* 0x000fe40001000000 */
[----:B------:R-:W-:Y:S02]  /*3670*/  FMNMX.FTZ R8, R24, R27, !PT ;  /* 0x0000001b18087209 */ /* 0x000fe40007810000 */
[----:B------:R-:W-:Y:S01]  /*3680*/  ISETP.GT.AND P2, PT, R5, 0x39, !P6 ;  /* 0x000000390500780c */ /* 0x000fe20007744270 */
[--C-:B------:R-:W-:Y:S01]  /*3690*/  FFMA.FTZ R30, R29, UR14, -R28.reuse ;  /* 0x0000000e1d1e7c23 */ /* 0x100fe2000801081c */
[----:B------:R-:W-:Y:S01]  /*36a0*/  FSEL R5, R50, -INF , !P3 ;  /* 0xff80000032057808 */ /* 0x000fe20005800000 */
[--C-:B------:R-:W-:Y:S01]  /*36b0*/  FFMA.FTZ R33, R39, UR14, -R28.reuse ;  /* 0x0000000e27217c23 */ /* 0x100fe2000801081c */
[----:B------:R-:W-:Y:S01]  /*36c0*/  FMNMX.FTZ R8, R25, R8, !PT ;  /* 0x0000000819087209 */ /* 0x000fe20007810000 */
[--C-:B------:R-:W-:Y:S01]  /*36d0*/  FFMA.FTZ R39, R41, UR14, -R28.reuse ;  /* 0x0000000e29277c23 */ /* 0x100fe2000801081c */
[----:B------:R-:W-:Y:S01]  /*36e0*/  FSEL R26, R51, -INF , !P4 ;  /* 0xff800000331a7808 */ /* 0x000fe20006000000 */
[--C-:B------:R-:W-:Y:S01]  /*36f0*/  FFMA.FTZ R41, R45, UR14, -R28.reuse ;  /* 0x0000000e2d297c23 */ /* 0x100fe2000801081c */
[----:B------:R-:W-:Y:S01]  /*3700*/  FMNMX.FTZ R27, R5, R8, !PT ;  /* 0x00000008051b7209 */ /* 0x000fe20007810000 */
[----:B------:R-:W-:Y:S01]  /*3710*/  IMAD.U32 R45, RZ, RZ, UR14 ;  /* 0x0000000eff2d7e24 */ /* 0x000fe2000f8e00ff */
[----:B------:R-:W-:Y:S01]  /*3720*/  ISETP.LT.OR P2, PT, R4, 0x3a, P2 ;  /* 0x0000003a0400780c */ /* 0x000fe20001741670 */
[--C-:B------:R-:W-:Y:S01]  /*3730*/  FFMA.FTZ R31, R31, UR14, -R28.reuse ;  /* 0x0000000e1f1f7c23 */ /* 0x100fe2000801081c */
[----:B------:R-:W-:Y:S01]  /*3740*/  FSEL R4, R54, -INF , !P5 ;  /* 0xff80000036047808 */ /* 0x000fe20006800000 */
[--C-:B------:R-:W-:Y:S01]  /*3750*/  FFMA.FTZ R32, R35, UR14, -R28.reuse ;  /* 0x0000000e23207c23 */ /* 0x100fe2000801081c */
[----:B------:R-:W-:Y:S01]  /*3760*/  FMNMX.FTZ R29, R26, R27, !PT ;  /* 0x0000001b1a1d7209 */ /* 0x000fe20007810000 */
[----:B------:R-:W-:Y:S01]  /*3770*/  MUFU.EX2 R30, R30 ;  /* 0x0000001e001e7308 */ /* 0x000fe20000000800 */
[----:B------:R-:W-:Y:S01]  /*3780*/  FSEL R27, R55, -INF , !P2 ;  /* 0xff800000371b7808 */ /* 0x000fe20005000000 */
[--C-:B------:R-:W-:Y:S01]  /*3790*/  FFMA.FTZ R34, R43, UR14, -R28.reuse ;  /* 0x0000000e2b227c23 */ /* 0x100fe2000801081c */
[----:B------:R-:W-:Y:S01]  /*37a0*/  FMNMX.FTZ R8, R4, R29, !PT ;  /* 0x0000001d04087209 */ /* 0x000fe20007810000 */
[--C-:B------:R-:W-:Y:S01]  /*37b0*/  FFMA.FTZ R35, R57, UR14, -R28.reuse ;  /* 0x0000000e39237c23 */ /* 0x100fe2000801081c */
[----:B------:R-:W-:-:S01]  /*37c0*/  FFMA.FTZ R36, R61, UR14, -R28 ;  /* 0x0000000e3d247c23 */ /* 0x000fc2000801081c */
[--C-:B------:R-:W-:Y:S01]  /*37d0*/  FFMA.FTZ R37, R37, UR14, -R28.reuse ;  /* 0x0000000e25257c23 */ /* 0x100fe2000801081c */
[----:B------:R-:W-:Y:S01]  /*37e0*/  FMNMX.FTZ R8, R27, R8, !PT ;  /* 0x000000081b087209 */ /* 0x000fe20007810000 */
[----:B------:R-:W1:Y:S01]  /*37f0*/  MUFU.EX2 R31, R31 ;  /* 0x0000001f001f7308 */ /* 0x000e620000000800 */
[----:B------:R-:W-:-:S01]  /*3800*/  FFMA.FTZ R40, R65, UR14, -R28 ;  /* 0x0000000e41287c23 */ /* 0x000fc2000801081c */
[--C-:B------:R-:W-:Y:S01]  /*3810*/  FFMA.FTZ R38, R63, UR14, -R28.reuse ;  /* 0x0000000e3f267c23 */ /* 0x100fe2000801081c */
[----:B------:R-:W-:-:S01]  /*3820*/  FFMA.FTZ R42, R67, UR14, -R28 ;  /* 0x0000000e432a7c23 */ /* 0x000fc2000801081c */
[----:B------:R-:W2:Y:S01]  /*3830*/  SHFL.BFLY PT, R29, R8, 0x2, 0x1f ;  /* 0x0c401f00081d7f89 */ /* 0x000ea200000e0000 */
[----:B------:R-:W-:-:S03]  /*3840*/  FFMA.FTZ R43, R49, UR14, -R28 ;  /* 0x0000000e312b7c23 */ /* 0x000fc6000801081c */
[----:B------:R-:W3:Y:S08]  /*3850*/  MUFU.EX2 R32, R32 ;  /* 0x0000002000207308 */ /* 0x000ef00000000800 */
[----:B------:R-:W4:Y:S08]  /*3860*/  MUFU.EX2 R33, R33 ;  /* 0x0000002100217308 */ /* 0x000f300000000800 */
[----:B------:R-:W5:Y:S01]  /*3870*/  MUFU.EX2 R34, R34 ;  /* 0x0000002200227308 */ /* 0x000f620000000800 */
[----:B--2---:R-:W-:-:S07]  /*3880*/  FMNMX.FTZ R29, R8, R29, !PT ;  /* 0x0000001d081d7209 */ /* 0x004fce0007810000 */
[----:B------:R-:W2:Y:S01]  /*3890*/  MUFU.EX2 R35, R35 ;  /* 0x0000002300237308 */ /* 0x000ea20000000800 */
[----:B------:R-:W1:Y:S07]  /*38a0*/  SHFL.BFLY PT, R8, R29, 0x1, 0x1f ;  /* 0x0c201f001d087f89 */ /* 0x000e6e00000e0000 */
[----:B------:R-:W-:Y:S08]  /*38b0*/  MUFU.EX2 R36, R36 ;  /* 0x0000002400247308 */ /* 0x000ff00000000800 */
[----:B------:R-:W2:Y:S08]  /*38c0*/  MUFU.EX2 R37, R37 ;  /* 0x0000002500257308 */ /* 0x000eb00000000800 */
[----:B------:R-:W-:Y:S01]  /*38d0*/  MUFU.EX2 R40, R40 ;  /* 0x0000002800287308 */ /* 0x000fe20000000800 */
[----:B-1----:R-:W-:Y:S01]  /*38e0*/  FMNMX.FTZ R8, R29, R8, !PT ;  /* 0x000000081d087209 */ /* 0x002fe20007810000 */
[--C-:B------:R-:W-:Y:S01]  /*38f0*/  FFMA.FTZ R29, R69, UR14, -R28.reuse ;  /* 0x0000000e451d7c23 */ /* 0x100fe2000801081c */
[----:B------:R-:W-:-:S02]  /*3900*/  FFMA.FTZ R28, R53, UR14, -R28 ;  /* 0x0000000e351c7c23 */ /* 0x000fc4000801081c */
[C---:B------:R-:W-:Y:S01]  /*3910*/  FSETP.NEU.FTZ.AND P2, PT, R8.reuse, -INF , PT ;  /* 0xff8000000800780b */ /* 0x040fe20003f5d000 */
[----:B------:R-:W-:-:S01]  /*3920*/  FFMA.FTZ R44, R8, R45, -8 ;  /* 0xc1000000082c7423 */ /* 0x000fc2000001002d */
[----:B------:R-:W-:Y:S01]  /*3930*/  FADD.FTZ R45, R30, R31 ;  /* 0x0000001f1e2d7221 */ /* 0x000fe20000010000 */
[----:B------:R-:W-:Y:S03]  /*3940*/  MUFU.EX2 R41, R41 ;  /* 0x0000002900297308 */ /* 0x000fe60000000800 */
[----:B------:R-:W-:Y:S01]  /*3950*/  FSEL R44, R44, RZ, P2 ;  /* 0x000000ff2c2c7208 */ /* 0x000fe20001000000 */
[----:B---3--:R-:W-:Y:S01]  /*3960*/  FADD.FTZ R46, R32, R45 ;  /* 0x0000002d202e7221 */ /* 0x008fe20000010000 */
        /* <DEDUP_REMOVED lines=11> */
[----:B------:R-:W-:Y:S01]  /*3a20*/  FFMA.FTZ R21, R21, UR14, -R44 ;  /* 0x0000000e15157c23 */ /* 0x000fe2000801082c */
[----:B----4-:R-:W-:-:S01]  /*3a30*/  FADD.FTZ R45, R33, R46 ;  /* 0x0000002e212d7221 */ /* 0x010fc20000010000 */
[----:B------:R-:W-:Y:S01]  /*3a40*/  F2FP.SATFINITE.E4M3.F32.PACK_AB_MERGE_C R33, R33, R32, RZ ;  /* 0x000000202121723e */ /* 0x000fe200048070ff */
[----:B------:R-:W-:-:S01]  /*3a50*/  FFMA.FTZ R24, R24, UR14, -R44 ;  /* 0x0000000e18187c23 */ /* 0x000fc2000801082c */
[----:B------:R-:W1:Y:S01]  /*3a60*/  MUFU.EX2 R9, R9 ;  /* 0x0000000900097308 */ /* 0x000e620000000800 */
[----:B-----5:R-:W-:-:S01]  /*3a70*/  FADD.FTZ R32, R34, R45 ;  /* 0x0000002d22207221 */ /* 0x020fc20000010000 */
[----:B------:R-:W-:Y:S01]  /*3a80*/  F2FP.SATFINITE.E4M3.F32.PACK_AB_MERGE_C R188, R31, R30, R33 ;  /* 0x0000001e1fbc723e */ /* 0x000fe20004807021 */
[----:B------:R-:W-:-:S01]  /*3a90*/  FFMA.FTZ R25, R25, UR14, -R44 ;  /* 0x0000000e19197c23 */ /* 0x000fc2000801082c */
[----:B------:R-:W-:Y:S01]  /*3aa0*/  FFMA.FTZ R5, R5, UR14, -R44 ;  /* 0x0000000e05057c23 */ /* 0x000fe2000801082c */
[----:B--2---:R-:W-:-:S01]  /*3ab0*/  FADD.FTZ R31, R35, R32 ;  /* 0x00000020231f7221 */ /* 0x004fc20000010000 */
[----:B------:R-:W-:Y:S01]  /*3ac0*/  F2FP.SATFINITE.E4M3.F32.PACK_AB_MERGE_C R32, R37, R36, RZ ;  /* 0x000000242520723e */ /* 0x000fe200048070ff */
[----:B------:R-:W-:-:S01]  /*3ad0*/  FFMA.FTZ R26, R26, UR14, -R44 ;  /* 0x0000000e1a1a7c23 */ /* 0x000fc2000801082c */
[----:B------:R-:W2:Y:S01]  /*3ae0*/  MUFU.EX2 R10, R10 ;  /* 0x0000000a000a7308 */ /* 0x000ea20000000800 */
[----:B------:R-:W-:-:S01]  /*3af0*/  FADD.FTZ R36, R36, R31 ;  /* 0x0000001f24247221 */ /* 0x000fc20000010000 */
[----:B------:R-:W-:Y:S01]  /*3b00*/  F2FP.SATFINITE.E4M3.F32.PACK_AB_MERGE_C R190, R35, R34, R32 ;  /* 0x0000002223be723e */ /* 0x000fe20004807020 */
[----:B------:R-:W-:-:S01]  /*3b10*/  FFMA.FTZ R4, R4, UR14, -R44 ;  /* 0x0000000e04047c23 */ /* 0x000fc2000801082c */
[----:B------:R-:W-:Y:S01]  /*3b20*/  FFMA.FTZ R27, R27, UR14, -R44 ;  /* 0x0000000e1b1b7c23 */ /* 0x000fe2000801082c */
[----:B------:R-:W-:-:S03]  /*3b30*/  FADD.FTZ R37, R37, R36 ;  /* 0x0000002425257221 */ /* 0x000fc60000010000 */
        /* <DEDUP_REMOVED lines=12> */
[----:B------:R-:W-:-:S06]  /*3c00*/  F2FP.SATFINITE.E4M3.F32.PACK_AB_MERGE_C R33, R41, R40, RZ ;  /* 0x000000282921723e */ /* 0x000fcc00048070ff */
[----:B------:R-:W3:Y:S01]  /*3c10*/  MUFU.EX2 R38, R38 ;  /* 0x0000002600267308 */ /* 0x000ee20000000800 */
[----:B-1----:R-:W-:-:S01]  /*3c20*/  FADD.FTZ R31, R15, R30 ;  /* 0x0000001e0f1f7221 */ /* 0x002fc20000010000 */
[----:B------:R-:W-:-:S04]  /*3c30*/  F2FP.SATFINITE.E4M3.F32.PACK_AB_MERGE_C R14, R15, R14, RZ ;  /* 0x0000000e0f0e723e */ /* 0x000fc800048070ff */
[----:B------:R-:W-:Y:S02]  /*3c40*/  F2FP.SATFINITE.E4M3.F32.PACK_AB_MERGE_C R191, R13, R12, R14 ;  /* 0x0000000c0dbf723e */ /* 0x000fe4000480700e */
[----:B------:R-:W1:Y:S01]  /*3c50*/  MUFU.EX2 R39, R39 ;  /* 0x0000002700277308 */ /* 0x000e620000000800 */
[----:B--2---:R-:W-:-:S07]  /*3c60*/  FADD.FTZ R32, R20, R31 ;  /* 0x0000001f14207221 */ /* 0x004fce0000010000 */
[----:B------:R-:W2:Y:S01]  /*3c70*/  MUFU.EX2 R21, R21 ;  /* 0x0000001500157308 */ /* 0x000ea20000000800 */
[----:B---3--:R-:W-:-:S07]  /*3c80*/  FADD.FTZ R30, R38, R37 ;  /* 0x00000025261e7221 */ /* 0x008fce0000010000 */
[----:B------:R-:W3:Y:S01]  /*3c90*/  MUFU.EX2 R24, R24 ;  /* 0x0000001800187308 */ /* 0x000ee20000000800 */
[C---:B-1----:R-:W-:Y:S01]  /*3ca0*/  F2FP.SATFINITE.E4M3.F32.PACK_AB_MERGE_C R184, R39.reuse, R38, R33 ;  /* 0x0000002627b8723e */ /* 0x042fe20004807021 */
[----:B------:R-:W-:Y:S01]  /*3cb0*/  FADD.FTZ R39, R39, R30 ;  /* 0x0000001e27277221 */ /* 0x000fe20000010000 */
[----:B------:R-:W-:-:S03]  /*3cc0*/  F2FP.SATFINITE.E4M3.F32.PACK_AB_MERGE_C R30, R11, R10, RZ ;  /* 0x0000000a0b1e723e */ /* 0x000fc600048070ff */
[----:B------:R-:W-:Y:S01]  /*3cd0*/  FADD.FTZ R40, R40, R39 ;  /* 0x0000002728287221 */ /* 0x000fe20000010000 */
[----:B------:R-:W-:Y:S01]  /*3ce0*/  F2FP.SATFINITE.E4M3.F32.PACK_AB_MERGE_C R189, R9, R6, R30 ;  /* 0x0000000609bd723e */ /* 0x000fe2000480701e */
[----:B------:R-:W-:Y:S01]  /*3cf0*/  MUFU.EX2 R29, R29 ;  /* 0x0000001d001d7308 */ /* 0x000fe20000000800 */
[----:B--2---:R-:W-:-:S01]  /*3d00*/  FADD.FTZ R31, R21, R32 ;  /* 0x00000020151f7221 */ /* 0x004fc20000010000 */
[----:B------:R-:W-:-:S06]  /*3d10*/  FADD.FTZ R41, R41, R40 ;  /* 0x0000002829297221 */ /* 0x000fcc0000010000 */
[----:B------:R-:W1:Y:S01]  /*3d20*/  MUFU.EX2 R28, R28 ;  /* 0x0000001c001c7308 */ /* 0x000e620000000800 */
[----:B---3--:R-:W-:-:S07]  /*3d30*/  FADD.FTZ R10, R24, R31 ;  /* 0x0000001f180a7221 */ /* 0x008fce0000010000 */
[----:B------:R-:W2:Y:S08]  /*3d40*/  MUFU.EX2 R25, R25 ;  /* 0x0000001900197308 */ /* 0x000eb00000000800 */
[----:B------:R-:W-:Y:S01]  /*3d50*/  MUFU.EX2 R42, R42 ;  /* 0x0000002a002a7308 */ /* 0x000fe20000000800 */
[----:B-1----:R-:W-:-:S07]  /*3d60*/  F2FP.SATFINITE.E4M3.F32.PACK_AB_MERGE_C R11, R28, R29, RZ ;  /* 0x0000001d1c0b723e */ /* 0x002fce00048070ff */
[----:B------:R-:W1:Y:S01]  /*3d70*/  MUFU.EX2 R43, R43 ;  /* 0x0000002b002b7308 */ /* 0x000e620000000800 */
[----:B--2---:R-:W-:-:S01]  /*3d80*/  FADD.FTZ R10, R25, R10 ;  /* 0x0000000a190a7221 */ /* 0x004fc20000010000 */
[----:B------:R-:W-:-:S04]  /*3d90*/  F2FP.SATFINITE.E4M3.F32.PACK_AB_MERGE_C R24, R25, R24, RZ ;  /* 0x000000181918723e */ /* 0x000fc800048070ff */
[----:B------:R-:W-:Y:S02]  /*3da0*/  F2FP.SATFINITE.E4M3.F32.PACK_AB_MERGE_C R185, R21, R20, R24 ;  /* 0x0000001415b9723e */ /* 0x000fe40004807018 */
[----:B------:R-:W2:Y:S08]  /*3db0*/  MUFU.EX2 R5, R5 ;  /* 0x0000000500057308 */ /* 0x000eb00000000800 */
[----:B------:R-:W3:Y:S01]  /*3dc0*/  MUFU.EX2 R26, R26 ;  /* 0x0000001a001a7308 */ /* 0x000ee20000000800 */
[----:B-1----:R-:W-:Y:S01]  /*3dd0*/  F2FP.SATFINITE.E4M3.F32.PACK_AB_MERGE_C R186, R43, R42, R11 ;  /* 0x0000002a2bba723e */ /* 0x002fe2000480700b */
[----:B------:R-:W-:-:S04]  /*3de0*/  FADD.FTZ R42, R42, R41 ;  /* 0x000000292a2a7221 */ /* 0x000fc80000010000 */
[----:B------:R-:W-:Y:S02]  /*3df0*/  FADD.FTZ R42, R43, R42 ;  /* 0x0000002a2b2a7221 */ /* 0x000fe40000010000 */
[----:B------:R-:W1:Y:S01]  /*3e00*/  MUFU.EX2 R4, R4 ;  /* 0x0000000400047308 */ /* 0x000e620000000800 */
[----:B--2---:R-:W-:-:S01]  /*3e10*/  FADD.FTZ R11, R5, R10 ;  /* 0x0000000a050b7221 */ /* 0x004fc20000010000 */
[----:B------:R-:W-:-:S06]  /*3e20*/  FADD.FTZ R29, R29, R42 ;  /* 0x0000002a1d1d7221 */ /* 0x000fcc0000010000 */
[----:B------:R-:W2:Y:S01]  /*3e30*/  MUFU.EX2 R27, R27 ;  /* 0x0000001b001b7308 */ /* 0x000ea20000000800 */
[----:B---3--:R-:W-:-:S04]  /*3e40*/  FADD.FTZ R11, R26, R11 ;  /* 0x0000000b1a0b7221 */ /* 0x008fc80000010000 */
[----:B-1----:R-:W-:Y:S01]  /*3e50*/  FADD.FTZ R6, R4, R11 ;  /* 0x0000000b04067221 */ /* 0x002fe20000010000 */
[----:B--2---:R-:W-:Y:S01]  /*3e60*/  F2FP.SATFINITE.E4M3.F32.PACK_AB_MERGE_C R9, R27, R4, RZ ;  /* 0x000000041b09723e */ /* 0x004fe200048070ff */
[----:B------:R-:W-:-:S03]  /*3e70*/  FADD.FTZ R4, R28, R29 ;  /* 0x0000001d1c047221 */ /* 0x000fc60000010000 */
[----:B------:R-:W-:Y:S01]  /*3e80*/  F2FP.SATFINITE.E4M3.F32.PACK_AB_MERGE_C R187, R26, R5, R9 ;  /* 0x000000051abb723e */ /* 0x000fe20004807009 */
[----:B------:R-:W-:-:S01]  /*3e90*/  FADD.FTZ R5, R27, R6 ;  /* 0x000000061b057221 */ /* 0x000fc20000010000 */
[----:B------:R-:W-:Y:S01]  /*3ea0*/  VIADD R6, R58, 0xfffffffe ;  /* 0xfffffffe3a067836 */ /* 0x000fe20000000000 */
[----:B------:R-:W-:Y:S06]  /*3eb0*/  @P2 BRA `(.L_x_788) ;  /* 0x0000000000482947 */ /* 0x000fec0003800000 */
[C---:B------:R-:W-:Y:S01]  /*3ec0*/  ISETP.GT.AND P2, PT, R59.reuse, RZ, PT ;  /* 0x000000ff3b00720c */ /* 0x040fe20003f44270 */
[----:B------:R-:W-:-:S05]  /*3ed0*/  VIADD R9, R59, 0xffffffff ;  /* 0xffffffff3b097836 */ /* 0x000fca0000000000 */
[----:B------:R-:W-:-:S07]  /*3ee0*/  R2UR UR5, R9 ;  /* 0x00000000090572ca */ /* 0x000fce00000e0000 */
[----:B------:R-:W-:Y:S08]  /*3ef0*/  @P2 BRA `(.L_x_789) ;  /* 0x00000000001c2947 */ /* 0x000ff00003800000 */
[----:B------:R-:W-:Y:S02]  /*3f00*/  UISETP.NE.AND UP1, UPT, UR7, 0x1, UPT ;  /* 0x000000010700788c */ /* 0x000fe4000bf25270 */
[----:B------:R-:W-:-:S09]  /*3f10*/  UIADD3 UR5, -UR10, URZ, URZ ;  /* 0x0000003f0a057290 */ /* 0x000fd2000fffe13f */
[----:B------:R-:W-:Y:S02]  /*3f20*/  @UP1 ULDC.64 UR10, c[0x0][0x9e8] ;  /* 0x00027a00000a1ab9 */ /* 0x000fe40000000a00 */
[----:B------:R-:W-:-:S04]  /*3f30*/  UIMAD.WIDE.U32 UR18, UR5, UR10, URZ ;  /* 0x0000000a051272a5 */ /* 0x000fc8000f8e003f */
[----:B------:R-:W-:-:S04]  /*3f40*/  @UP1 USHF.R.U32.HI UR5, URZ, UR11, UR19 ;  /* 0x0000000b3f051299 */ /* 0x000fc80008011613 */
[----:B------:R-:W-:Y:S01]  /*3f50*/  ULOP3.LUT UR5, URZ, UR5, URZ, 0x33, !UPT ;  /* 0x000000053f057292 */ /* 0x000fe2000f8e333f */
[----:B------:R-:W-:Y:S11]  /*3f60*/  BRA `(.L_x_790) ;  /* 0x0000000000107947 */ /* 0x000ff60003800000 */
.L_x_789:
[----:B------:R-:W-:-:S11]  /*3f70*/  UISETP.NE.AND UP1, UPT, UR7, 0x1, UPT ;  /* 0x000000010700788c */ /* 0x000fd6000bf25270 */
[----:B------:R-:W-:Y:S02]  /*3f80*/  @UP1 ULDC.64 UR10, c[0x0][0x9e8] ;  /* 0x00027a00000a1ab9 */ /* 0x000fe40000000a00 */
[----:B------:R-:W-:-:S04]  /*3f90*/  UIMAD.WIDE.U32 UR18, UR5, UR10, URZ ;  /* 0x0000000a051272a5 */ /* 0x000fc8000f8e003f */
[----:B------:R-:W-:-:S12]  /*3fa0*/  @UP1 USHF.R.U32.HI UR5, URZ, UR11, UR19 ;  /* 0x0000000b3f051299 */ /* 0x000fd80008011613 */
.L_x_790:
[----:B------:R-:W-:-:S04]  /*3fb0*/  UIMAD UR5, UR5, UR7, UR7 ;  /* 0x00000007050572a4 */ /* 0x000fc8000f8e0207 */
[----:B------:R-:W-:-:S04]  /*3fc0*/  UISETP.LT.AND UP1, UPT, UR6, UR5, UPT ;  /* 0x000000050600728c */ /* 0x000fc8000bf21270 */
[----:B------:R-:W-:-:S12]  /*3fd0*/  USEL UR6, UR6, UR5, UP1 ;  /* 0x0000000506067287 */ /* 0x000fd80008800000 */
.L_x_788:
[----:B------:R-:W-:Y:S01]  /*3fe0*/  USHF.R.S32.HI UR5, URZ, 0x1f, UR6 ;  /* 0x0000001f3f057899 */ /* 0x000fe20008011406 */
[----:B------:R-:W-:Y:S02]  /*3ff0*/  CS2R R150, SRZ ;  /* 0x0000000000967805 */ /* 0x000fe4000001ff00 */
[----:B------:R-:W-:Y:S02]  /*4000*/  CS2R R148, SRZ ;  /* 0x0000000000947805 */ /* 0x000fe4000001ff00 */
[----:B------:R-:W-:Y:S01]  /*4010*/  CS2R R146, SRZ ;  /* 0x0000000000927805 */ /* 0x000fe2000001ff00 */
[----:B------:R-:W-:Y:S01]  /*4020*/  ULEA.HI UR5, UR5, UR6, URZ, 0x6 ;  /* 0x0000000605057291 */ /* 0x000fe2000f8f303f */
[----:B------:R-:W-:Y:S02]  /*4030*/  CS2R R144, SRZ ;  /* 0x0000000000907805 */ /* 0x000fe4000001ff00 */
[----:B------:R-:W-:Y:S02]  /*4040*/  CS2R R142, SRZ ;  /* 0x00000000008e7805 */ /* 0x000fe4000001ff00 */
[----:B------:R-:W-:Y:S01]  /*4050*/  CS2R R140, SRZ ;  /* 0x00000000008c7805 */ /* 0x000fe2000001ff00 */
[----:B------:R-:W-:Y:S01]  /*4060*/  USHF.R.S32.HI UR5, URZ, 0x6, UR5 ;  /* 0x000000063f057899 */ /* 0x000fe20008011405 */
[----:B------:R-:W-:-:S02]  /*4070*/  CS2R R138, SRZ ;  /* 0x00000000008a7805 */ /* 0x000fc4000001ff00 */
[----:B------:R-:W-:Y:S02]  /*4080*/  CS2R R136, SRZ ;  /* 0x0000000000887805 */ /* 0x000fe4000001ff00 */
[----:B------:R-:W-:Y:S01]  /*4090*/  CS2R R134, SRZ ;  /* 0x0000000000867805 */ /* 0x000fe2000001ff00 */
[----:B------:R-:W-:Y:S01]  /*40a0*/  UISETP.LT.AND UP1, UPT, UR41, UR5, UPT ;  /* 0x000000052900728c */ /* 0x000fe2000bf21270 */
[----:B------:R-:W-:Y:S02]  /*40b0*/  CS2R R132, SRZ ;  /* 0x0000000000847805 */ /* 0x000fe4000001ff00 */
[----:B------:R-:W-:Y:S02]  /*40c0*/  CS2R R130, SRZ ;  /* 0x0000000000827805 */ /* 0x000fe4000001ff00 */
[----:B------:R-:W-:Y:S01]  /*40d0*/  CS2R R128, SRZ ;  /* 0x0000000000807805 */ /* 0x000fe2000001ff00 */
[----:B------:R-:W-:Y:S01]  /*40e0*/  USEL UR7, UR41, UR5, !UP1 ;  /* 0x0000000529077287 */ /* 0x000fe2000c800000 */
[----:B------:R-:W-:-:S02]  /*40f0*/  CS2R R126, SRZ ;  /* 0x00000000007e7805 */ /* 0x000fc4000001ff00 */
[----:B------:R-:W-:Y:S02]  /*4100*/  CS2R R124, SRZ ;  /* 0x00000000007c7805 */ /* 0x000fe4000001ff00 */
[----:B------:R-:W-:Y:S02]  /*4110*/  CS2R R122, SRZ ;  /* 0x00000000007a7805 */ /* 0x000fe4000001ff00 */
[----:B------:R-:W-:Y:S02]  /*4120*/  CS2R R120, SRZ ;  /* 0x0000000000787805 */ /* 0x000fe4000001ff00 */
[----:B------:R-:W-:Y:S02]  /*4130*/  CS2R R118, SRZ ;  /* 0x0000000000767805 */ /* 0x000fe4000001ff00 */
[----:B------:R-:W-:Y:S02]  /*4140*/  ISETP.GE.AND P2, PT, R6, UR7, PT ;  /* 0x0000000706007c0c */ /* 0x000fe4000bf46270 */
        /* <DEDUP_REMOVED lines=48> */
[----:B------:R-:W-:Y:S01]  /*4450*/  IMAD.IADD R9, R194, 0x1, R2 ;  /* 0x00000001c2097824 */ /* 0x000fe200078e0202 */
[----:B------:R-:W-:Y:S01]  /*4460*/  ULDC UR40, c[0x0][0x9e4] ;  /* 0x0002790000287ab9 */ /* 0x000fe20000000800 */
[----:B------:R-:W-:Y:S01]  /*4470*/  IMAD.MOV.U32 R151, RZ, RZ, RZ ;  /* 0x000000ffff977224 */ /* 0x000fe200078e00ff */
[----:B------:R-:W-:Y:S01]  /*4480*/  ULDC UR58, c[0x0][0x2e0] ;  /* 0x0000b800003a7ab9 */ /* 0x000fe20000000800 */
[----:B------:R-:W-:Y:S01]  /*4490*/  ULDC UR57, c[0x0][0x288] ;  /* 0x0000a20000397ab9 */ /* 0x000fe20000000800 */
[----:B------:R-:W-:Y:S01]  /*44a0*/  ULDC UR53, c[0x0][0x988] ;  /* 0x0002620000357ab9 */ /* 0x000fe20000000800 */
[----:B------:R-:W-:-:S05]  /*44b0*/  ULDC UR56, c[0x0][0x9e0] ;  /* 0x0002780000387ab9 */ /* 0x000fca0000000800 */
.L_x_809:
[----:B------:R-:W-:Y:S01]  /*44c0*/  UIADD3 UR5, UR37, 0x1, URZ ;  /* 0x0000000125057890 */ /* 0x000fe2000fffe03f */
[----:B------:R-:W-:-:S03]  /*44d0*/  ISETP.NE.AND P3, PT, RZ, UR39, PT ;  /* 0x00000027ff007c0c */ /* 0x000fc6000bf65270 */
[----:B------:R-:W-:-:S04]  /*44e0*/  UISETP.NE.AND UP1, UPT, UR5, 0x2, UPT ;  /* 0x000000020500788c */ /* 0x000fc8000bf25270 */
[----:B------:R-:W-:Y:S02]  /*44f0*/  USEL UR6, URZ, 0x1, UP1 ;  /* 0x000000013f067887 */ /* 0x000fe40008800000 */
[----:B------:R-:W-:Y:S02]  /*4500*/  USEL UR5, UR5, URZ, UP1 ;  /* 0x0000003f05057287 */ /* 0x000fe40008800000 */
[----:B------:R-:W-:Y:S02]  /*4510*/  ULOP3.LUT UR6, UR36, UR6, URZ, 0x3c, !UPT ;  /* 0x0000000624067292 */ /* 0x000fe4000f8e3c3f */
[----:B------:R-:W-:Y:S10]  /*4520*/  @P3 BRA `(.L_x_792) ;  /* 0x00000000002c3947 */ /* 0x000ff40003800000 */
[----:B------:R-:W-:Y:S05]  /*4530*/  @!P0 BRA `(.L_x_793) ;  /* 0x0000000000048947 */ /* 0x000fea0003800000 */
[----:B------:R-:W-:Y:S01]  /*4540*/  BPT.TRAP 0x1 ;  /* 0x000000040000795c */ /* 0x000fe20000300000 */
.L_x_793:
[----:B------:R-:W-:Y:S01]  /*4550*/  ULEA UR10, UR5, UR38, 0x3 ;  /* 0x00000026050a7291 */ /* 0x000fe2000f8e183f */
[----:B------:R-:W-:-:S05]  /*4560*/  IMAD.U32 R10, RZ, RZ, UR6 ;  /* 0x00000006ff0a7e24 */ /* 0x000fca000f8e00ff */
[----:B------:R-:W-:-:S04]  /*4570*/  SHF.L.U32 R10, R10, 0x1f, RZ ;  /* 0x0000001f0a0a7819 */ /* 0x000fc800000006ff */
[----:B------:R1:W2:Y:S01]  /*4580*/  SYNCS.PHASECHK.TRANS64.TRYWAIT P2, [UR10+0x28430], R10 ;  /* 0x0284300aff0075a7 */ /* 0x0002a2000804014a */
[----:B------:R-:W-:Y:S05]  /*4590*/  @!P0 BRA `(.L_x_794) ;  /* 0x0000000000048947 */ /* 0x000fea0003800000 */
[----:B------:R-:W-:Y:S01]  /*45a0*/  BPT.TRAP 0x1 ;  /* 0x000000040000795c */ /* 0x000fe20000300000 */
.L_x_794:
[----:B--2---:R-:W-:Y:S05]  /*45b0*/  @P2 BRA `(.L_x_792) ;  /* 0x0000000000082947 */ /* 0x004fea0003800000 */
[----:B------:R-:W2:Y:S02]  /*45c0*/  SYNCS.PHASECHK.TRANS64.TRYWAIT P2, [UR10+0x28430], R10 ;  /* 0x0284300aff0075a7 */ /* 0x000ea4000804014a */
[----:B--2---:R-:W-:Y:S05]  /*45d0*/  @!P2 BRA `(.L_x_795) ;  /* 0x000000dc002ca947 */ /* 0x004fea0003800000 */
.L_x_792:
[----:B--2---:R-:W2:Y:S01]  /*45e0*/  S2R R11, SR_TID.X ;  /* 0x00000000000b7919 */ /* 0x004ea20000002100 */
[----:B------:R-:W-:Y:S01]  /*45f0*/  ULEA UR34, UR5, UR4, 0xa ;  /* 0x0000000405227291 */ /* 0x000fe2000f8e503f */
[----:B------:R-:W-:Y:S01]  /*4600*/  UMOV UR51, 0x40000040 ;  /* 0x4000004000337882 */ /* 0x000fe20000000000 */
[----:B------:R-:W-:Y:S02]  /*4610*/  UMOV UR11, 0x40000040 ;  /* 0x40000040000b7882 */ /* 0x000fe40000000000 */
[----:B------:R-:W-:Y:S02]  /*4620*/  UIADD3 UR10, UR34, 0x2, URZ ;  /* 0x00000002220a7890 */ /* 0x000fe4000fffe03f */
[----:B------:R-:W-:Y:S02]  /*4630*/  UIADD3 UR14, UR34, 0x4, URZ ;  /* 0x00000004220e7890 */ /* 0x000fe4000fffe03f */
[----:B------:R-:W-:Y:S01]  /*4640*/  UMOV UR50, UR34 ;  /* 0x0000002200327c82 */ /* 0x000fe20008000000 */
[----:B------:R-:W-:Y:S01]  /*4650*/  UMOV UR15, 0x40000040 ;  /* 0x40000040000f7882 */ /* 0x000fe20000000000 */
[----:B------:R-:W-:Y:S01]  /*4660*/  UIADD3 UR18, UR34, 0x6, URZ ;  /* 0x0000000622127890 */ /* 0x000fe2000fffe03f */
        /* <DEDUP_REMOVED lines=9> */
[----:B--2---:R-:W-:-:S05]  /*4700*/  SHF.R.U32.HI R11, RZ, 0x7, R11 ;  /* 0x00000007ff0b7819 */ /* 0x004fca000001160b */
[----:B-1----:R-:W-:-:S05]  /*4710*/  VIADD R10, R11, 0x8 ;  /* 0x000000080b0a7836 */ /* 0x002fca0000000000 */
[----:B------:R1:W-:Y:S06]  /*4720*/  BAR.SYNC.DEFER_BLOCKING R10, 0x100 ;  /* 0x0004000a0000751d */ /* 0x0003ec0000010000 */
[----:B------:R-:W-:-:S06]  /*4730*/  WARPGROUP.ARRIVE ;  /* 0x00000000000079c5 */ /* 0x000fcc0000000000 */
[----:B------:R-:W-:Y:S03]  /*4740*/  QGMMA.64x64x32.F32.E4M3.E4M3 R152, gdesc[UR48], RZ, !UPT, gsb0 ;  /* 0x00e00000309879f3 */ /* 0x000fe6000c0008ff */
        /* <DEDUP_REMOVED lines=22> */
[----:B-1----:R-:W-:Y:S05]  /*48b0*/  @P3 BRA `(.L_x_796) ;  /* 0x00000000002c3947 */ /* 0x002fea0003800000 */
[----:B------:R-:W-:Y:S05]  /*48c0*/  @!P0 BRA `(.L_x_797) ;  /* 0x0000000000048947 */ /* 0x000fea0003800000 */
[----:B------:R-:W-:Y:S01]  /*48d0*/  BPT.TRAP 0x1 ;  /* 0x000000040000795c */ /* 0x000fe20000300000 */
.L_x_797:
[----:B------:R-:W-:Y:S01]  /*48e0*/  ULEA UR10, UR37, UR38, 0x3 ;  /* 0x00000026250a7291 */ /* 0x000fe2000f8e183f */
[----:B------:R-:W-:-:S05]  /*48f0*/  IMAD.U32 R10, RZ, RZ, UR36 ;  /* 0x00000024ff0a7e24 */ /* 0x000fca000f8e00ff */
[----:B------:R-:W-:-:S04]  /*4900*/  SHF.L.U32 R10, R10, 0x1f, RZ ;  /* 0x0000001f0a0a7819 */ /* 0x000fc800000006ff */
[----:B------:R1:W2:Y:S01]  /*4910*/  SYNCS.PHASECHK.TRANS64.TRYWAIT P2, [UR10+0x28450], R10 ;  /* 0x0284500aff0075a7 */ /* 0x0002a2000804014a */
[----:B------:R-:W-:Y:S05]  /*4920*/  @!P0 BRA `(.L_x_798) ;  /* 0x0000000000048947 */ /* 0x000fea0003800000 */
[----:B------:R-:W-:Y:S01]  /*4930*/  BPT.TRAP 0x1 ;  /* 0x000000040000795c */ /* 0x000fe20000300000 */
.L_x_798:
[----:B--2---:R-:W-:Y:S05]  /*4940*/  @P2 BRA `(.L_x_796) ;  /* 0x0000000000082947 */ /* 0x004fea0003800000 */
[----:B------:R-:W2:Y:S02]  /*4950*/  SYNCS.PHASECHK.TRANS64.TRYWAIT P2, [UR10+0x28450], R10 ;  /* 0x0284500aff0075a7 */ /* 0x000ea4000804014a */
[----:B--2---:R-:W-:Y:S05]  /*4960*/  @!P2 BRA `(.L_x_799) ;  /* 0x000000d80060a947 */ /* 0x004fea0003800000 */
.L_x_796:
[----:B------:R-:W-:Y:S01]  /*4970*/  UIADD3 UR10, UR38, 0x8000, URZ ;  /* 0x00008000260a7890 */ /* 0x000fe2000fffe03f */
[----:B------:R-:W-:Y:S01]  /*4980*/  WARPGROUP.ARRIVE ;  /* 0x00000000000079c5 */ /* 0x000fe20000000000 */
[----:B------:R-:W-:-:S05]  /*4990*/  UMOV UR11, 0x80000020 ;  /* 0x80000020000b7882 */ /* 0x000fca0000000000 */
[----:B------:R-:W3:Y:S01]  /*49a0*/  S2R R201, SR_TID.X ;  /* 0x0000000000c97919 */ /* 0x000ee20000002100 */
[----:B------:R-:W-:Y:S01]  /*49b0*/  USHF.R.U32.HI UR10, URZ, 0x4, UR10 ;  /* 0x000000043f0a7899 */ /* 0x000fe2000801160a */
[----:B--2---:R-:W-:Y:S02]  /*49c0*/  IMAD.U32 R11, RZ, RZ, UR5 ;  /* 0x00000005ff0b7e24 */ /* 0x004fe4000f8e00ff */
[C---:B------:R-:W-:Y:S01]  /*49d0*/  FMUL.FTZ R12, R0.reuse, R154 ;  /* 0x0000009a000c7220 */ /* 0x040fe20000410000 */
[C---:B------:R-:W-:Y:S01]  /*49e0*/  FMUL.FTZ R154, R0.reuse, R156 ;  /* 0x0000009c009a7220 */ /* 0x040fe20000410000 */
[----:B------:R-:W-:Y:S01]  /*49f0*/  ULOP3.LUT UR10, UR10, 0x3fff, URZ, 0xc0, !UPT ;  /* 0x00003fff0a0a7892 */ /* 0x000fe2000f8ec03f */
[----:B------:R-:W-:Y:S01]  /*4a00*/  FMUL.FTZ R156, R0, R170 ;  /* 0x000000aa009c7220 */ /* 0x000fe20000410000 */
[----:B------:R-:W-:Y:S01]  /*4a10*/  @!P1 LEA R11, R11, UR38, 0x3 ;  /* 0x000000260b0b9c11 */ /* 0x000fe2000f8e18ff */
[----:B------:R-:W-:Y:S01]  /*4a20*/  IMAD.SHL.U32 R170, R6, 0x40, RZ ;  /* 0x0000004006aa7824 */ /* 0x000fe200078e00ff */
[----:B------:R-:W-:Y:S01]  /*4a30*/  ULOP3.LUT UR10, UR10, 0x10000, URZ, 0xfc, !UPT ;  /* 0x000100000a0a7892 */ /* 0x000fe2000f8efc3f */
[C---:B------:R-:W-:Y:S01]  /*4a40*/  FMUL.FTZ R15, R0.reuse, R158 ;  /* 0x0000009e000f7220 */ /* 0x040fe20000410000 */
[C---:B------:R-:W-:Y:S01]  /*4a50*/  FMUL.FTZ R158, R0.reuse, R174 ;  /* 0x000000ae009e7220 */ /* 0x040fe20000410000 */
[C---:B------:R-:W-:Y:S01]  /*4a60*/  FMUL.FTZ R13, R0.reuse, R155 ;  /* 0x0000009b000d7220 */ /* 0x040fe20000410000 */
[----:B------:R-:W-:Y:S01]  /*4a70*/  ULEA UR10, UR37, UR10, 0xa ;  /* 0x0000000a250a7291 */ /* 0x000fe2000f8e503f */
[----:B------:R-:W-:Y:S01]  /*4a80*/  FMUL.FTZ R174, R0, R176 ;  /* 0x000000b000ae7220 */ /* 0x000fe20000410000 */
[----:B------:R-:W-:-:S02]  /*4a90*/  @!P1 VIADD R11, R11, 0x28440 ;  /* 0x000284400b0b9836 */ /* 0x000fc40000000000 */
[----:B------:R-:W-:Y:S01]  /*4aa0*/  FMUL.FTZ R155, R0, R157 ;  /* 0x0000009d009b7220 */ /* 0x000fe20000410000 */
[----:B------:R-:W-:Y:S01]  /*4ab0*/  IADD3 R176, -R170, 0x1, RZ ;  /* 0x00000001aab07810 */ /* 0x000fe20007ffe1ff */
[C---:B------:R-:W-:Y:S01]  /*4ac0*/  FMUL.FTZ R14, R0.reuse, R159 ;  /* 0x0000009f000e7220 */ /* 0x040fe20000410000 */
[C---:B------:R-:W-:Y:S01]  /*4ad0*/  FMUL.FTZ R157, R0.reuse, R171 ;  /* 0x000000ab009d7220 */ /* 0x040fe20000410000 */
[C---:B------:R-:W-:Y:S01]  /*4ae0*/  FMUL.FTZ R20, R0.reuse, R162 ;  /* 0x000000a200147220 */ /* 0x040fe20000410000 */
[C---:B------:R-:W-:Y:S01]  /*4af0*/  FMUL.FTZ R21, R0.reuse, R163 ;  /* 0x000000a300157220 */ /* 0x040fe20000410000 */
[----:B------:R-:W-:Y:S01]  /*4b00*/  QGMMA.64x256x32.F32.E4M3.E4M3 R24, R188, gdesc[UR8], R24, gsb0 ;  /* 0x03e00008bc187df3 */ /* 0x000fe20008000818 */
[----:B------:R-:W-:Y:S01]  /*4b10*/  UIADD3 UR10, UR10, 0x2, URZ ;  /* 0x000000020a0a7890 */ /* 0x000fe2000fffe03f */
[C---:B------:R-:W-:Y:S01]  /*4b20*/  FMUL.FTZ R171, R0.reuse, R172 ;  /* 0x000000ac00ab7220 */ /* 0x040fe20000410000 */
[----:B------:R-:W-:Y:S01]  /*4b30*/  UMOV UR11, 0x80000020 ;  /* 0x80000020000b7882 */ /* 0x000fe20000000000 */
[C---:B------:R-:W-:Y:S01]  /*4b40*/  FMUL.FTZ R159, R0.reuse, R175 ;  /* 0x000000af009f7220 */ /* 0x040fe20000410000 */
[C---:B------:R-:W-:Y:S01]  /*4b50*/  FMUL.FTZ R160, R0.reuse, R160 ;  /* 0x000000a000a07220 */ /* 0x040fe20000410000 */
[C---:B------:R-:W-:Y:S01]  /*4b60*/  FMUL.FTZ R161, R0.reuse, R161 ;  /* 0x000000a100a17220 */ /* 0x040fe20000410000 */
[C---:B------:R-:W-:Y:S01]  /*4b70*/  FMUL.FTZ R164, R0.reuse, R164 ;  /* 0x000000a400a47220 */ /* 0x040fe20000410000 */
[C---:B------:R-:W-:Y:S01]  /*4b80*/  FMUL.FTZ R165, R0.reuse, R165 ;  /* 0x000000a500a57220 */ /* 0x040fe20000410000 */
[C---:B------:R-:W-:Y:S01]  /*4b90*/  FMUL.FTZ R172, R0.reuse, R173 ;  /* 0x000000ad00ac7220 */ /* 0x040fe20000410000 */
[----:B---3--:R-:W-:Y:S01]  /*4ba0*/  SHF.R.U32.HI R201, RZ, 0x7, R201 ;  /* 0x00000007ffc97819 */ /* 0x008fe200000116c9 */
[C---:B------:R-:W-:Y:S01]  /*4bb0*/  FMUL.FTZ R175, R0.reuse, R177 ;  /* 0x000000b100af7220 */ /* 0x040fe20000410000 */
[C---:B------:R-:W-:Y:S01]  /*4bc0*/  FMUL.FTZ R162, R0.reuse, R178 ;  /* 0x000000b200a27220 */ /* 0x040fe20000410000 */
[C---:B------:R-:W-:Y:S01]  /*4bd0*/  FMUL.FTZ R163, R0.reuse, R179 ;  /* 0x000000b300a37220 */ /* 0x040fe20000410000 */
[----:B-1----:R-:W-:Y:S01]  /*4be0*/  IADD3 R10, -R201, 0xb, RZ ;  /* 0x0000000bc90a7810 */ /* 0x002fe20007ffe1ff */
[C---:B------:R-:W-:Y:S01]  /*4bf0*/  FMUL.FTZ R180, R0.reuse, R180 ;  /* 0x000000b400b47220 */ /* 0x040fe20000410000 */
[----:B------:R-:W-:Y:S01]  /*4c00*/  FMUL.FTZ R181, R0, R181 ;  /* 0x000000b500b57220 */ /* 0x000fe20000410000 */
[----:B------:R-:W-:Y:S01]  /*4c10*/  @!P1 PRMT R11, RZ, 0x654, R11 ;  /* 0x00000654ff0b9816 */ /* 0x000fe2000000000b */
[----:B------:R-:W-:Y:S01]  /*4c20*/  IMAD R176, R17, UR58, R176 ;  /* 0x0000003a11b07c24 */ /* 0x000fe2000f8e02b0 */
[----:B------:R-:W-:Y:S01]  /*4c30*/  PLOP3.LUT P2, PT, PT, PT, UP0, 0x40, 0x0 ;  /* 0x000000000000781c */ /* 0x000fe20003f4e808 */
[----:B------:R-:W1:Y:S08]  /*4c40*/  MUFU.TANH R12, R12 ;  /* 0x0000000c000c7308 */ /* 0x000e700000002400 */
[----:B------:R-:W2:Y:S08]  /*4c50*/  MUFU.TANH R13, R13 ;  /* 0x0000000d000d7308 */ /* 0x000eb00000002400 */
[----:B------:R-:W3:Y:S08]  /*4c60*/  MUFU.TANH R154, R154 ;  /* 0x0000009a009a7308 */ /* 0x000ef00000002400 */
        /* <DEDUP_REMOVED lines=20> */
[----:B------:R-:W1:Y:S01]  /*4db0*/  MUFU.TANH R181, R181 ;  /* 0x000000b500b57308 */ /* 0x000e620000002400 */
[----:B------:R-:W-:-:S02]  /*4dc0*/  WARPGROUP.DEPBAR.LE gsb0, 0x0 ;  /* 0x00008000000079c5 */ /* 0x000fc40000010000 */
[----:B------:R-:W-:Y:S01]  /*4dd0*/  WARPGROUP.ARRIVE ;  /* 0x00000000000079c5 */ /* 0x000fe20000000000 */
[C---:B------:R-:W-:Y:S01]  /*4de0*/  FMUL.FTZ R189, R0.reuse, R153 ;  /* 0x0000009900bd7220 */ /* 0x040fe20000410000 */
[C---:B------:R-:W-:Y:S01]  /*4df0*/  FMUL.FTZ R153, R0.reuse, R167 ;  /* 0x000000a700997220 */ /* 0x040fe20000410000 */
[C---:B------:R-:W-:Y:S01]  /*4e00*/  FMUL.FTZ R188, R0.reuse, R152 ;  /* 0x0000009800bc7220 */ /* 0x040fe20000410000 */
[C---:B------:R-:W-:Y:S01]  /*4e10*/  FMUL.FTZ R167, R0.reuse, R168 ;  /* 0x000000a800a77220 */ /* 0x040fe20000410000 */
[C---:B------:R-:W-:Y:S01]  /*4e20*/  FMUL.FTZ R152, R0.reuse, R166 ;  /* 0x000000a600987220 */ /* 0x040fe20000410000 */
[----:B------:R-:W-:Y:S01]  /*4e30*/  QGMMA.64x256x32.F32.E4M3.E4M3 R24, R184, gdesc[UR8], R24, gsb0 ;  /* 0x03e00008b8187df3 */ /* 0x000fe20008000818 */
[C---:B------:R-:W-:Y:S01]  /*4e40*/  FMUL.FTZ R168, R0.reuse, R169 ;  /* 0x000000a900a87220 */ /* 0x040fe20000410000 */
[C---:B------:R-:W-:Y:S01]  /*4e50*/  FMUL.FTZ R166, R0.reuse, R182 ;  /* 0x000000b600a67220 */ /* 0x040fe20000410000 */
[----:B------:R-:W-:Y:S01]  /*4e60*/  FMUL.FTZ R169, R0, R183 ;  /* 0x000000b700a97220 */ /* 0x000fe20000410000 */
        /* <DEDUP_REMOVED lines=9> */
[----:B------:R1:W-:Y:S06]  /*4f00*/  BAR.ARV R10, 0x100 ;  /* 0x0004000a0000751d */ /* 0x0003ec0000002000 */
[----:B------:R5:W-:Y:S02]  /*4f10*/  @!P1 SYNCS.ARRIVE.TRANS64.RED.A1T0 RZ, [R11+URZ], RZ ;  /* 0x000000ff0bff99a7 */ /* 0x000be4000810043f */
[----:B-----5:R-:W-:-:S04]  /*4f20*/  VIADD R11, R176, -UR57 ;  /* 0x80000039b00b7c36 */ /* 0x020fc80008000000 */
[----:B------:R-:W-:-:S04]  /*4f30*/  IMAD R11, R16, -0x2, R11 ;  /* 0xfffffffe100b7824 */ /* 0x000fc800078e020b */
[C---:B------:R-:W-:Y:S02]  /*4f40*/  VIADD R179, R11.reuse, UR56 ;  /* 0x000000380bb37c36 */ /* 0x040fe40008000000 */
[----:B------:R-:W-:Y:S02]  /*4f50*/  VIADD R182, R11, UR45 ;  /* 0x0000002d0bb67c36 */ /* 0x000fe40008000000 */
[C---:B------:R-:W-:Y:S02]  /*4f60*/  IMAD.IADD R177, R2.reuse, 0x1, R179 ;  /* 0x0000000102b17824 */ /* 0x040fe400078e02b3 */
[----:B------:R-:W-:Y:S01]  /*4f70*/  IMAD.IADD R178, R2, 0x1, R182 ;  /* 0x0000000102b27824 */ /* 0x000fe200078e02b6 */
[----:B-1234-:R-:W-:Y:S06]  /*4f80*/  @P2 BRA `(.L_x_800) ;  /* 0x00000000005c2947 */ /* 0x01efec0003800000 */
[----:B------:R-:W-:Y:S01]  /*4f90*/  ISETP.GT.AND P2, PT, R9, -0x1, PT ;  /* 0xffffffff0900780c */ /* 0x000fe20003f44270 */
[----:B------:R-:W-:-:S12]  /*4fa0*/  BSSY B0, `(.L_x_801) ;  /* 0x0000011000007945 */ /* 0x000fd80003800000 */
[----:B------:R-:W-:Y:S05]  /*4fb0*/  @P2 BRA `(.L_x_802) ;  /* 0x0000000000202947 */ /* 0x000fea0003800000 */
[----:B------:R-:W-:Y:S01]  /*4fc0*/  IMAD.U32 R176, RZ, RZ, UR40 ;  /* 0x00000028ffb07e24 */ /* 0x000fe2000f8e00ff */
[----:B------:R-:W-:-:S04]  /*4fd0*/  LOP3.LUT R173, RZ, R9, RZ, 0x33, !PT ;  /* 0x00000009ffad7212 */ /* 0x000fc800078e33ff */
[----:B------:R-:W-:-:S13]  /*4fe0*/  ISETP.NE.AND P2, PT, R176, 0x1, PT ;  /* 0x00000001b000780c */ /* 0x000fda0003f45270 */
[----:B------:R-:W1:Y:S02]  /*4ff0*/  @P2 LDC.64 R10, c[0x0][0x9e8] ;  /* 0x00027a00ff0a2b82 */ /* 0x000e640000000a00 */
[----:B-1----:R-:W-:-:S05]  /*5000*/  @P2 IMAD.HI.U32 R10, R173, R10, RZ ;  /* 0x0000000aad0a2227 */ /* 0x002fca00078e00ff */
[----:B------:R-:W-:-:S04]  /*5010*/  @P2 SHF.R.U32.HI R173, RZ, R11, R10 ;  /* 0x0000000bffad2219 */ /* 0x000fc8000001160a */
[----:B------:R-:W-:Y:S01]  /*5020*/  LOP3.LUT R173, RZ, R173, RZ, 0x33, !PT ;  /* 0x000000adffad7212 */ /* 0x000fe200078e33ff */
[----:B------:R-:W-:Y:S06]  /*5030*/  BRA `(.L_x_803) ;  /* 0x00000000001c7947 */ /* 0x000fec0003800000 */
.L_x_802:
[----:B------:R-:W-:-:S05]  /*5040*/  IMAD.U32 R176, RZ, RZ, UR40 ;  /* 0x00000028ffb07e24 */ /* 0x000fca000f8e00ff */
[----:B------:R-:W-:-:S13]  /*5050*/  ISETP.NE.AND P2, PT, R176, 0x1, PT ;  /* 0x00000001b000780c */ /* 0x000fda0003f45270 */
[----:B------:R-:W1:Y:S01]  /*5060*/  @P2 LDC.64 R10, c[0x0][0x9e8] ;  /* 0x00027a00ff0a2b82 */ /* 0x000e620000000a00 */
[----:B------:R-:W-:-:S04]  /*5070*/  @P2 IMAD.IADD R173, R194, 0x1, R2 ;  /* 0x00000001c2ad2824 */ /* 0x000fc800078e0202 */
[----:B-1----:R-:W-:-:S04]  /*5080*/  @P2 IMAD.HI.U32 R10, R173, R10, RZ ;  /* 0x0000000aad0a2227 */ /* 0x002fc800078e00ff */
[----:B------:R-:W-:Y:S01]  /*5090*/  IMAD.MOV.U32 R173, RZ, RZ, R9 ;  /* 0x000000ffffad7224 */ /* 0x000fe200078e0009 */
[----:B------:R-:W-:-:S07]  /*50a0*/  @P2 SHF.R.U32.HI R173, RZ, R11, R10 ;  /* 0x0000000bffad2219 */ /* 0x000fce000001160a */
.L_x_803:
[----:B------:R-:W-:Y:S05]  /*50b0*/  BSYNC B0 ;  /* 0x0000000000007941 */ /* 0x000fea0003800000 */
.L_x_801:
[----:B------:R-:W-:-:S04]  /*50c0*/  IMAD R11, R173, R176, -R170 ;  /* 0x000000b0ad0b7224 */ /* 0x000fc800078e0aaa */
[----:B------:R-:W-:-:S05]  /*50d0*/  IMAD R11, R16, -0x2, R11 ;  /* 0xfffffffe100b7824 */ /* 0x000fca00078e020b */
[----:B------:R-:W-:Y:S02]  /*50e0*/  VIADDMNMX R177, R11, R176, R177, PT ;  /* 0x000000b00bb17246 */ /* 0x000fe400038001b1 */
[----:B------:R-:W-:-:S07]  /*50f0*/  VIMNMX R178, R178, R11, !PT ;  /* 0x0000000bb2b27248 */ /* 0x000fce0007fe0100 */
.L_x_800:
[----:B------:R-:W-:-:S04]  /*5100*/  ISETP.GT.AND P2, PT, R6, -0x1, PT ;  /* 0xffffffff0600780c */ /* 0x000fc80003f44270 */
[C---:B------:R-:W-:Y:S02]  /*5110*/  ISETP.GT.AND P5, PT, R178.reuse, RZ, P2 ;  /* 0x000000ffb200720c */ /* 0x040fe400017a4270 */
[C---:B------:R-:W-:Y:S02]  /*5120*/  ISETP.GT.AND P6, PT, R178.reuse, 0x8, P2 ;  /* 0x00000008b200780c */ /* 0x040fe400017c4270 */
[----:B------:R-:W-:Y:S02]  /*5130*/  ISETP.LT.OR P5, PT, R177, 0x1, P5 ;  /* 0x00000001b100780c */ /* 0x000fe40002fa1670 */
[----:B------:R-:W-:Y:S02]  /*5140*/  ISETP.GT.AND P4, PT, R178, 0x1, P2 ;  /* 0x00000001b200780c */ /* 0x000fe40001784270 */
[----:B------:R-:W-:Y:S02]  /*5150*/  FSEL R188, R188, -INF , !P5 ;  /* 0xff800000bcbc7808 */ /* 0x000fe40006800000 */
[----:B------:R-:W-:-:S02]  /*5160*/  ISETP.GT.AND P5, PT, R178, 0x10, P2 ;  /* 0x00000010b200780c */ /* 0x000fc400017a4270 */
[----:B------:R-:W-:Y:S02]  /*5170*/  ISETP.GT.AND P3, PT, R178, 0x9, P2 ;  /* 0x00000009b200780c */ /* 0x000fe40001764270 */
[C---:B------:R-:W-:Y:S02]  /*5180*/  ISETP.LT.OR P5, PT, R177.reuse, 0x11, P5 ;  /* 0x00000011b100780c */ /* 0x040fe40002fa1670 */
[C---:B------:R-:W-:Y:S02]  /*5190*/  ISETP.LT.OR P6, PT, R177.reuse, 0x9, P6 ;  /* 0x00000009b100780c */ /* 0x040fe400037c1670 */
[----:B------:R-:W-:Y:S02]  /*51a0*/  FSEL R160, R160, -INF , !P5 ;  /* 0xff800000a0a07808 */ /* 0x000fe40006800000 */
[----:B------:R-:W-:Y:S02]  /*51b0*/  ISETP.GT.AND P5, PT, R178, 0x20, P2 ;  /* 0x00000020b200780c */ /* 0x000fe400017a4270 */
[----:B------:R-:W-:-:S02]  /*51c0*/  ISETP.LT.OR P4, PT, R177, 0x2, P4 ;  /* 0x00000002b100780c */ /* 0x000fc40002781670 */
[C---:B------:R-:W-:Y:S02]  /*51d0*/  ISETP.LT.OR P3, PT, R177.reuse, 0xa, P3 ;  /* 0x0000000ab100780c */ /* 0x040fe40001f61670 */
[----:B------:R-:W-:Y:S02]  /*51e0*/  ISETP.LT.OR P5, PT, R177, 0x21, P5 ;  /* 0x00000021b100780c */ /* 0x000fe40002fa1670 */
[----:B------:R-:W-:Y:S02]  /*51f0*/  FSEL R176, R154, -INF , !P6 ;  /* 0xff8000009ab07808 */ /* 0x000fe40007000000 */
[----:B------:R-:W-:Y:S02]  /*5200*/  FSEL R189, R189, -INF , !P4 ;  /* 0xff800000bdbd7808 */ /* 0x000fe40006000000 */
[----:B------:R-:W-:Y:S02]  /*5210*/  ISETP.GT.AND P6, PT, R178, 0x18, P2 ;  /* 0x00000018b200780c */ /* 0x000fe400017c4270 */
[----:B------:R-:W-:-:S02]  /*5220*/  FSEL R173, R155, -INF , !P3 ;  /* 0xff8000009bad7808 */ /* 0x000fc40005800000 */
[C---:B------:R-:W-:Y:S02]  /*5230*/  ISETP.GT.AND P4, PT, R178.reuse, 0x11, P2 ;  /* 0x00000011b200780c */ /* 0x040fe40001784270 */
[C---:B------:R-:W-:Y:S02]  /*5240*/  ISETP.GT.AND P3, PT, R178.reuse, 0x19, P2 ;  /* 0x00000019b200780c */ /* 0x040fe40001764270 */
[----:B------:R-:W-:Y:S02]  /*5250*/  FSEL R167, R167, -INF , !P5 ;  /* 0xff800000a7a77808 */ /* 0x000fe40006800000 */
[----:B------:R-:W-:Y:S02]  /*5260*/  ISETP.GT.AND P5, PT, R178, 0x30, P2 ;  /* 0x00000030b200780c */ /* 0x000fe400017a4270 */
[C---:B------:R-:W-:Y:S02]  /*5270*/  ISETP.LT.OR P6, PT, R177.reuse, 0x19, P6 ;  /* 0x00000019b100780c */ /* 0x040fe400037c1670 */
        /* <DEDUP_REMOVED lines=8> */
[----:B------:R-:W-:Y:S02]  /*5300*/  ISETP.GT.AND P3, PT, R178, 0x29, P2 ;  /* 0x00000029b200780c */ /* 0x000fe40001764270 */
[----:B------:R-:W-:Y:S02]  /*5310*/  FSEL R174, R174, -INF , !P5 ;  /* 0xff800000aeae7808 */ /* 0x000fe40006800000 */
[----:B------:R-:W-:Y:S02]  /*5320*/  PLOP3.LUT P5, PT, PT, PT, UP0, 0x40, 0x0 ;  /* 0x000000000000781c */ /* 0x000fe40003fae808 */
[C---:B------:R-:W-:Y:S02]  /*5330*/  ISETP.LT.OR P6, PT, R177.reuse, 0x29, P6 ;  /* 0x00000029b100780c */ /* 0x040fe400037c1670 */
[----:B------:R-:W-:-:S02]  /*5340*/  ISETP.LT.OR P4, PT, R177, 0x22, P4 ;  /* 0x00000022b100780c */ /* 0x000fc40002781670 */
[----:B------:R-:W-:Y:S02]  /*5350*/  ISETP.LT.OR P3, PT, R177, 0x2a, P3 ;  /* 0x0000002ab100780c */ /* 0x000fe40001f61670 */
[----:B------:R-:W-:Y:S02]  /*5360*/  FSEL R154, R171, -INF , !P6 ;  /* 0xff800000ab9a7808 */ /* 0x000fe40007000000 */
[----:B------:R-:W-:Y:S02]  /*5370*/  FSEL R168, R168, -INF , !P4 ;  /* 0xff800000a8a87808 */ /* 0x000fe40006000000 */
[----:B------:R-:W-:Y:S02]  /*5380*/  FSEL R171, R172, -INF , !P3 ;  /* 0xff800000acab7808 */ /* 0x000fe40005800000 */
[C---:B------:R-:W-:Y:S02]  /*5390*/  ISETP.GT.AND P4, PT, R178.reuse, 0x31, P2 ;  /* 0x00000031b200780c */ /* 0x040fe40001784270 */
[----:B------:R-:W-:-:S02]  /*53a0*/  ISETP.GT.AND P6, PT, R178, 0x38, P2 ;  /* 0x00000038b200780c */ /* 0x000fc400017c4270 */
[----:B------:R-:W-:Y:S01]  /*53b0*/  ISETP.GT.AND P3, PT, R178, 0x39, P2 ;  /* 0x00000039b200780c */ /* 0x000fe20001764270 */
[----:B------:R-:W-:Y:S01]  /*53c0*/  IMAD.IADD R178, R3, 0x1, R182 ;  /* 0x0000000103b27824 */ /* 0x000fe200078e02b6 */
[C---:B------:R-:W-:Y:S02]  /*53d0*/  ISETP.LT.OR P4, PT, R177.reuse, 0x32, P4 ;  /* 0x00000032b100780c */ /* 0x040fe40002781670 */
[C---:B------:R-:W-:Y:S02]  /*53e0*/  ISETP.LT.OR P6, PT, R177.reuse, 0x39, P6 ;  /* 0x00000039b100780c */ /* 0x040fe400037c1670 */
[----:B------:R-:W-:Y:S01]  /*53f0*/  ISETP.LT.OR P3, PT, R177, 0x3a, P3 ;  /* 0x0000003ab100780c */ /* 0x000fe20001f61670 */
[----:B------:R-:W-:Y:S01]  /*5400*/  IMAD.IADD R177, R3, 0x1, R179 ;  /* 0x0000000103b17824 */ /* 0x000fe200078e02b3 */
[----:B------:R-:W-:Y:S02]  /*5410*/  FSEL R175, R175, -INF , !P4 ;  /* 0xff800000afaf7808 */ /* 0x000fe40006000000 */
[----:B------:R-:W-:-:S02]  /*5420*/  FSEL R172, R180, -INF , !P6 ;  /* 0xff800000b4ac7808 */ /* 0x000fc40007000000 */
[----:B------:R-:W-:Y:S01]  /*5430*/  FSEL R155, R181, -INF , !P3 ;  /* 0xff800000b59b7808 */ /* 0x000fe20005800000 */
[----:B------:R-:W-:Y:S06]  /*5440*/  @P5 BRA `(.L_x_804) ;  /* 0x0000000000585947 */ /* 0x000fec0003800000 */
[----:B------:R-:W-:Y:S01]  /*5450*/  IMAD.IADD R179, R194, 0x1, R3 ;  /* 0x00000001c2b37824 */ /* 0x000fe200078e0203 */
[----:B------:R-:W-:Y:S04]  /*5460*/  BSSY B0, `(.L_x_805) ;  /* 0x0000010000007945 */ /* 0x000fe80003800000 */
[----:B------:R-:W-:-:S13]  /*5470*/  ISETP.GT.AND P3, PT, R179, -0x1, PT ;  /* 0xffffffffb300780c */ /* 0x000fda0003f64270 */
        /* <DEDUP_REMOVED lines=9> */
.L_x_806:
[----:B------:R-:W-:-:S05]  /*5510*/  IMAD.U32 R180, RZ, RZ, UR40 ;  /* 0x00000028ffb47e24 */ /* 0x000fca000f8e00ff */
[----:B------:R-:W-:-:S13]  /*5520*/  ISETP.NE.AND P3, PT, R180, 0x1, PT ;  /* 0x00000001b400780c */ /* 0x000fda0003f65270 */
[----:B------:R-:W1:Y:S02]  /*5530*/  @P3 LDC.64 R10, c[0x0][0x9e8] ;  /* 0x00027a00ff0a3b82 */ /* 0x000e640000000a00 */
[----:B-1----:R-:W-:-:S05]  /*5540*/  @P3 IMAD.HI.U32 R10, R179, R10, RZ ;  /* 0x0000000ab30a3227 */ /* 0x002fca00078e00ff */
[----:B------:R-:W-:-:S07]  /*5550*/  @P3 SHF.R.U32.HI R179, RZ, R11, R10 ;  /* 0x0000000bffb33219 */ /* 0x000fce000001160a */
.L_x_807:
[----:B------:R-:W-:Y:S05]  /*5560*/  BSYNC B0 ;  /* 0x0000000000007941 */ /* 0x000fea0003800000 */
.L_x_805:
[----:B------:R-:W-:-:S04]  /*5570*/  IMAD R179, R179, R180, -R170 ;  /* 0x000000b4b3b37224 */ /* 0x000fc800078e0aaa */
[----:B------:R-:W-:-:S05]  /*5580*/  IMAD R179, R16, -0x2, R179 ;  /* 0xfffffffe10b37824 */ /* 0x000fca00078e02b3 */
[----:B------:R-:W-:Y:S02]  /*5590*/  VIADDMNMX R177, R179, R180, R177, PT ;  /* 0x000000b4b3b17246 */ /* 0x000fe400038001b1 */
[----:B------:R-:W-:-:S07]  /*55a0*/  VIMNMX R178, R178, R179, !PT ;  /* 0x000000b3b2b27248 */ /* 0x000fce0007fe0100 */
.L_x_804:
[----:B------:R-:W-:Y:S01]  /*55b0*/  FMNMX.FTZ R10, R188, R7, !PT ;  /* 0x00000007bc0a7209 */ /* 0x000fe20007810000 */
[----:B------:R-:W-:Y:S01]  /*55c0*/  UMOV UR14, UR53 ;  /* 0x00000035000e7c82 */ /* 0x000fe20008000000 */
[----:B------:R-:W-:Y:S01]  /*55d0*/  ISETP.GT.AND P3, PT, R178, 0x1, P2 ;  /* 0x00000001b200780c */ /* 0x000fe20001764270 */
[----:B------:R-:W-:Y:S01]  /*55e0*/  IMAD.U32 R181, RZ, RZ, UR14 ;  /* 0x0000000effb57e24 */ /* 0x000fe2000f8e00ff */
[----:B------:R-:W-:Y:S02]  /*55f0*/  FMNMX.FTZ R11, R189, R10, !PT ;  /* 0x0000000abd0b7209 */ /* 0x000fe40007810000 */
[----:B------:R-:W-:Y:S02]  /*5600*/  ISETP.LT.OR P3, PT, R177, 0x2, P3 ;  /* 0x00000002b100780c */ /* 0x000fe40001f61670 */
[----:B------:R-:W-:Y:S02]  /*5610*/  FMNMX.FTZ R10, R176, R11, !PT ;  /* 0x0000000bb00a7209 */ /* 0x000fe40007810000 */
[----:B------:R-:W-:-:S02]  /*5620*/  FSEL R13, R13, -INF , !P3 ;  /* 0xff8000000d0d7808 */ /* 0x000fc40005800000 */
[----:B------:R-:W-:Y:S02]  /*5630*/  FMNMX.FTZ R11, R173, R10, !PT ;  /* 0x0000000aad0b7209 */ /* 0x000fe40007810000 */
[----:B------:R-:W-:Y:S02]  /*5640*/  ISETP.GT.AND P3, PT, R178, RZ, P2 ;  /* 0x000000ffb200720c */ /* 0x000fe40001764270 */
[----:B------:R-:W-:Y:S02]  /*5650*/  FMNMX.FTZ R10, R160, R11, !PT ;  /* 0x0000000ba00a7209 */ /* 0x000fe40007810000 */
[----:B------:R-:W-:Y:S02]  /*5660*/  ISETP.LT.OR P3, PT, R177, 0x1, P3 ;  /* 0x00000001b100780c */ /* 0x000fe40001f61670 */
[----:B------:R-:W-:Y:S02]  /*5670*/  FMNMX.FTZ R11, R161, R10, !PT ;  /* 0x0000000aa10b7209 */ /* 0x000fe40007810000 */
[----:B------:R-:W-:-:S02]  /*5680*/  ISETP.GT.AND P5, PT, R178, 0x8, P2 ;  /* 0x00000008b200780c */ /* 0x000fc400017a4270 */
[----:B------:R-:W-:Y:S02]  /*5690*/  FMNMX.FTZ R10, R164, R11, !PT ;  /* 0x0000000ba40a7209 */ /* 0x000fe40007810000 */
[C---:B------:R-:W-:Y:S02]  /*56a0*/  ISETP.GT.AND P6, PT, R178.reuse, 0x9, P2 ;  /* 0x00000009b200780c */ /* 0x040fe400017c4270 */
[----:B------:R-:W-:Y:S02]  /*56b0*/  FMNMX.FTZ R10, R165, R10, !PT ;  /* 0x0000000aa50a7209 */ /* 0x000fe40007810000 */
[----:B------:R-:W-:Y:S02]  /*56c0*/  ISETP.LT.OR P5, PT, R177, 0x9, P5 ;  /* 0x00000009b100780c */ /* 0x000fe40002fa1670 */
[----:B------:R-:W-:Y:S02]  /*56d0*/  FMNMX.FTZ R11, R167, R10, !PT ;  /* 0x0000000aa70b7209 */ /* 0x000fe40007810000 */
[----:B------:R-:W-:-:S02]  /*56e0*/  ISETP.GT.AND P4, PT, R178, 0x10, P2 ;  /* 0x00000010b200780c */ /* 0x000fc40001784270 */
[----:B------:R-:W-:Y:S02]  /*56f0*/  FMNMX.FTZ R11, R168, R11, !PT ;  /* 0x0000000ba80b7209 */ /* 0x000fe40007810000 */
[----:B------:R-:W-:Y:S02]  /*5700*/  ISETP.LT.OR P6, PT, R177, 0xa, P6 ;  /* 0x0000000ab100780c */ /* 0x000fe400037c1670 */
[----:B------:R-:W-:Y:S02]  /*5710*/  FMNMX.FTZ R10, R154, R11, !PT ;  /* 0x0000000b9a0a7209 */ /* 0x000fe40007810000 */
[----:B------:R-:W-:Y:S02]  /*5720*/  FSEL R15, R15, -INF , !P5 ;  /* 0xff8000000f0f7808 */ /* 0x000fe40006800000 */
        /* <DEDUP_REMOVED lines=9> */
[----:B------:R-:W-:Y:S02]  /*57c0*/  FSEL R20, R20, -INF , !P4 ;  /* 0xff80000014147808 */ /* 0x000fe40006000000 */
[C---:B------:R-:W-:Y:S01]  /*57d0*/  ISETP.LT.OR P5, PT, R177.reuse, 0x12, P5 ;  /* 0x00000012b100780c */ /* 0x040fe20002fa1670 */
[----:B------:R-:W1:Y:S01]  /*57e0*/  SHFL.BFLY PT, R10, R11, 0x2, 0x1f ;  /* 0x0c401f000b0a7f89 */ /* 0x000e6200000e0000 */
[----:B------:R-:W-:Y:S02]  /*57f0*/  ISETP.GT.AND P4, PT, R178, 0x19, P2 ;  /* 0x00000019b200780c */ /* 0x000fe40001784270 */
[----:B------:R-:W-:Y:S02]  /*5800*/  ISETP.LT.OR P6, PT, R177, 0x19, P6 ;  /* 0x00000019b100780c */ /* 0x000fe400037c1670 */
[----:B------:R-:W-:-:S02]  /*5810*/  FSEL R21, R21, -INF , !P5 ;  /* 0xff80000015157808 */ /* 0x000fc40006800000 */
[----:B------:R-:W-:Y:S02]  /*5820*/  FSEL R152, R152, -INF , !P6 ;  /* 0xff80000098987808 */ /* 0x000fe40007000000 */
[----:B------:R-:W-:Y:S02]  /*5830*/  ISETP.LT.OR P4, PT, R177, 0x1a, P4 ;  /* 0x0000001ab100780c */ /* 0x000fe40002781670 */
[C---:B------:R-:W-:Y:S02]  /*5840*/  ISETP.GT.AND P5, PT, R178.reuse, 0x21, P2 ;  /* 0x00000021b200780c */ /* 0x040fe400017a4270 */
[----:B------:R-:W-:Y:S02]  /*5850*/  FSEL R153, R153, -INF , !P4 ;  /* 0xff80000099997808 */ /* 0x000fe40006000000 */
[----:B------:R-:W-:Y:S02]  /*5860*/  ISETP.GT.AND P6, PT, R178, 0x28, P2 ;  /* 0x00000028b200780c */ /* 0x000fe400017c4270 */
[----:B------:R-:W-:-:S02]  /*5870*/  ISETP.LT.OR P5, PT, R177, 0x22, P5 ;  /* 0x00000022b100780c */ /* 0x000fc40002fa1670 */
[----:B------:R-:W-:Y:S02]  /*5880*/  ISETP.LT.OR P6, PT, R177, 0x29, P6 ;  /* 0x00000029b100780c */ /* 0x000fe400037c1670 */
[----:B------:R-:W-:Y:S02]  /*5890*/  FSEL R157, R157, -INF , !P5 ;  /* 0xff8000009d9d7808 */ /* 0x000fe40006800000 */
[----:B------:R-:W-:Y:S02]  /*58a0*/  ISETP.GT.AND P5, PT, R178, 0x30, P2 ;  /* 0x00000030b200780c */ /* 0x000fe400017a4270 */
[----:B-1----:R-:W-:Y:S02]  /*58b0*/  FMNMX.FTZ R170, R11, R10, !PT ;  /* 0x0000000a0baa7209 */ /* 0x002fe40007810000 */
[----:B------:R-:W-:Y:S02]  /*58c0*/  FSEL R11, R12, -INF , !P3 ;  /* 0xff8000000c0b7808 */ /* 0x000fe40005800000 */
[----:B------:R-:W-:Y:S01]  /*58d0*/  ISETP.GT.AND P3, PT, R178, 0x20, P2 ;  /* 0x00000020b200780c */ /* 0x000fe20001764270 */
[----:B------:R-:W1:Y:S01]  /*58e0*/  SHFL.BFLY PT, R179, R170, 0x1, 0x1f ;  /* 0x0c201f00aab37f89 */ /* 0x000e6200000e0000 */
[----:B------:R-:W-:-:S02]  /*58f0*/  FMNMX.FTZ R12, R11, R8, !PT ;  /* 0x000000080b0c7209 */ /* 0x000fc40007810000 */
[----:B------:R-:W-:Y:S02]  /*5900*/  ISETP.LT.OR P3, PT, R177, 0x21, P3 ;  /* 0x00000021b100780c */ /* 0x000fe40001f61670 */
[----:B------:R-:W-:Y:S02]  /*5910*/  FMNMX.FTZ R12, R13, R12, !PT ;  /* 0x0000000c0d0c7209 */ /* 0x000fe40007810000 */
[----:B------:R-:W-:Y:S02]  /*5920*/  FSEL R156, R156, -INF , !P3 ;  /* 0xff8000009c9c7808 */ /* 0x000fe40005800000 */
[----:B------:R-:W-:Y:S02]  /*5930*/  ISETP.GT.AND P3, PT, R178, 0x29, P2 ;  /* 0x00000029b200780c */ /* 0x000fe40001764270 */
[----:B------:R-:W-:Y:S02]  /*5940*/  FSEL R158, R158, -INF , !P6 ;  /* 0xff8000009e9e7808 */ /* 0x000fe40007000000 */
[----:B------:R-:W-:-:S02]  /*5950*/  ISETP.LT.OR P3, PT, R177, 0x2a, P3 ;  /* 0x0000002ab100780c */ /* 0x000fc40001f61670 */
[C---:B------:R-:W-:Y:S02]  /*5960*/  ISETP.GT.AND P6, PT, R178.reuse, 0x31, P2 ;  /* 0x00000031b200780c */ /* 0x040fe400017c4270 */
[----:B------:R-:W-:Y:S02]  /*5970*/  FSEL R159, R159, -INF , !P3 ;  /* 0xff8000009f9f7808 */ /* 0x000fe40005800000 */
[C---:B------:R-:W-:Y:S02]  /*5980*/  ISETP.LT.OR P5, PT, R177.reuse, 0x31, P5 ;  /* 0x00000031b100780c */ /* 0x040fe40002fa1670 */
[----:B------:R-:W-:Y:S02]  /*5990*/  ISETP.GT.AND P3, PT, R178, 0x38, P2 ;  /* 0x00000038b200780c */ /* 0x000fe40001764270 */
[----:B------:R-:W-:Y:S02]  /*59a0*/  ISETP.LT.OR P6, PT, R177, 0x32, P6 ;  /* 0x00000032b100780c */ /* 0x000fe400037c1670 */
[----:B-1----:R-:W-:-:S02]  /*59b0*/  FMNMX.FTZ R10, R170, R179, !PT ;  /* 0x000000b3aa0a7209 */ /* 0x002fc40007810000 */
[----:B------:R-:W-:Y:S02]  /*59c0*/  FMNMX.FTZ R179, R15, R12, !PT ;  /* 0x0000000c0fb37209 */ /* 0x000fe40007810000 */
[C---:B------:R-:W-:Y:S01]  /*59d0*/  FSETP.NEU.FTZ.AND P4, PT, R10.reuse, -INF , PT ;  /* 0xff8000000a00780b */ /* 0x040fe20003f9d000 */
[----:B------:R-:W-:-:S01]  /*59e0*/  FFMA.FTZ R180, R10, R181, -8 ;  /* 0xc10000000ab47423 */ /* 0x000fc200000100b5 */
[----:B------:R-:W-:Y:S02]  /*59f0*/  FMNMX.FTZ R179, R14, R179, !PT ;  /* 0x000000b30eb37209 */ /* 0x000fe40007810000 */
[----:B------:R-:W-:Y:S02]  /*5a00*/  FSEL R162, R162, -INF , !P5 ;  /* 0xff800000a2a27808 */ /* 0x000fe40006800000 */
[----:B------:R-:W-:Y:S02]  /*5a10*/  FMNMX.FTZ R12, R20, R179, !PT ;  /* 0x000000b3140c7209 */ /* 0x000fe40007810000 */
[----:B------:R-:W-:-:S02]  /*5a20*/  FSEL R180, R180, RZ, P4 ;  /* 0x000000ffb4b47208 */ /* 0x000fc40002000000 */
[----:B------:R-:W-:Y:S02]  /*5a30*/  FMNMX.FTZ R179, R21, R12, !PT ;  /* 0x0000000c15b37209 */ /* 0x000fe40007810000 */
[----:B------:R-:W-:Y:S01]  /*5a40*/  ISETP.GT.AND P2, PT, R178, 0x39, P2 ;  /* 0x00000039b200780c */ /* 0x000fe20001744270 */
[--C-:B------:R-:W-:Y:S01]  /*5a50*/  FFMA.FTZ R178, R176, UR14, -R180.reuse ;  /* 0x0000000eb0b27c23 */ /* 0x100fe200080108b4 */
[----:B------:R-:W-:Y:S01]  /*5a60*/  FMNMX.FTZ R12, R152, R179, !PT ;  /* 0x000000b3980c7209 */ /* 0x000fe20007810000 */
[--C-:B------:R-:W-:Y:S01]  /*5a70*/  FFMA.FTZ R179, R188, UR14, -R180.reuse ;  /* 0x0000000ebcb37c23 */ /* 0x100fe200080108b4 */
[----:B------:R-:W-:Y:S01]  /*5a80*/  ISETP.LT.OR P3, PT, R177, 0x39, P3 ;  /* 0x00000039b100780c */ /* 0x000fe20001f61670 */
[--C-:B------:R-:W-:Y:S01]  /*5a90*/  FFMA.FTZ R189, R189, UR14, -R180.reuse ;  /* 0x0000000ebdbd7c23 */ /* 0x100fe200080108b4 */
[----:B------:R-:W-:Y:S01]  /*5aa0*/  FMNMX.FTZ R181, R153, R12, !PT ;  /* 0x0000000c99b57209 */ /* 0x000fe20007810000 */
[--C-:B------:R-:W-:Y:S01]  /*5ab0*/  FFMA.FTZ R173, R173, UR14, -R180.reuse ;  /* 0x0000000eadad7c23 */ /* 0x100fe200080108b4 */
[----:B------:R-:W-:Y:S01]  /*5ac0*/  FSEL R163, R163, -INF , !P6 ;  /* 0xff800000a3a37808 */ /* 0x000fe20007000000 */
        /* <DEDUP_REMOVED lines=20> */
[----:B------:R1:W-:Y:S01]  /*5c10*/  MUFU.EX2 R170, R178 ;  /* 0x000000b200aa7308 */ /* 0x0003e20000000800 */
[----:B------:R-:W-:-:S04]  /*5c20*/  FMNMX.FTZ R177, R163, R176, !PT ;  /* 0x000000b0a3b17209 */ /* 0x000fc80007810000 */
[----:B------:R-:W-:-:S03]  /*5c30*/  FMNMX.FTZ R176, R166, R177, !PT ;  /* 0x000000b1a6b07209 */ /* 0x000fc60007810000 */
[----:B------:R-:W-:Y:S01]  /*5c40*/  MUFU.EX2 R179, R179 ;  /* 0x000000b300b37308 */ /* 0x000fe20000000800 */
[----:B------:R-:W-:Y:S02]  /*5c50*/  FMNMX.FTZ R176, R169, R176, !PT ;  /* 0x000000b0a9b07209 */ /* 0x000fe40007810000 */
[----:B-1----:R-:W-:-:S03]  /*5c60*/  FSEL R178, R10, RZ, P4 ;  /* 0x000000ff0ab27208 */ /* 0x002fc60002000000 */
[----:B------:R-:W1:Y:S02]  /*5c70*/  SHFL.BFLY PT, R177, R176, 0x2, 0x1f ;  /* 0x0c401f00b0b17f89 */ /* 0x000e6400000e0000 */
[----:B------:R-:W-:-:S01]  /*5c80*/  FADD.FTZ R178, -R178, R7 ;  /* 0x00000007b2b27221 */ /* 0x000fc20000010100 */
[----:B------:R-:W-:Y:S03]  /*5c90*/  MUFU.EX2 R12, R189 ;  /* 0x000000bd000c7308 */ /* 0x000fe60000000800 */
[----:B------:R-:W-:-:S05]  /*5ca0*/  FMUL.FTZ R178, R178, UR14 ;  /* 0x0000000eb2b27c20 */ /* 0x000fca0008410000 */
[----:B------:R-:W-:Y:S08]  /*5cb0*/  MUFU.EX2 R173, R173 ;  /* 0x000000ad00ad7308 */ /* 0x000ff00000000800 */
[----:B------:R-:W2:Y:S01]  /*5cc0*/  MUFU.EX2 R178, R178 ;  /* 0x000000b200b27308 */ /* 0x000ea20000000800 */
[----:B-1----:R-:W-:-:S07]  /*5cd0*/  FMNMX.FTZ R177, R176, R177, !PT ;  /* 0x000000b1b0b17209 */ /* 0x002fce0007810000 */
[----:B------:R-:W1:Y:S01]  /*5ce0*/  MUFU.EX2 R160, R160 ;  /* 0x000000a000a07308 */ /* 0x000e620000000800 */
[----:B------:R-:W3:Y:S07]  /*5cf0*/  SHFL.BFLY PT, R176, R177, 0x1, 0x1f ;  /* 0x0c201f00b1b07f89 */ /* 0x000eee00000e0000 */
[----:B------:R-:W4:Y:S08]  /*5d00*/  MUFU.EX2 R161, R161 ;  /* 0x000000a100a17308 */ /* 0x000f300000000800 */
[----:B------:R-:W-:Y:S08]  /*5d10*/  MUFU.EX2 R164, R164 ;  /* 0x000000a400a47308 */ /* 0x000ff00000000800 */
[----:B------:R-:W-:Y:S01]  /*5d20*/  MUFU.EX2 R165, R165 ;  /* 0x000000a500a57308 */ /* 0x000fe20000000800 */
[----:B---3--:R-:W-:Y:S01]  /*5d30*/  FMNMX.FTZ R155, R177, R176, !PT ;  /* 0x000000b0b19b7209 */ /* 0x008fe20007810000 */
[----:B------:R-:W-:-:S03]  /*5d40*/  IMAD.U32 R176, RZ, RZ, UR14 ;  /* 0x0000000effb07e24 */ /* 0x000fc6000f8e00ff */
[C---:B------:R-:W-:Y:S01]  /*5d50*/  FSETP.NEU.FTZ.AND P2, PT, R155.reuse, -INF , PT ;  /* 0xff8000009b00780b */ /* 0x040fe20003f5d000 */
[----:B------:R-:W-:-:S02]  /*5d60*/  FFMA.FTZ R176, R155, R176, -8 ;  /* 0xc10000009bb07423 */ /* 0x000fc400000100b0 */
[----:B------:R-:W-:Y:S03]  /*5d70*/  MUFU.EX2 R167, R167 ;  /* 0x000000a700a77308 */ /* 0x000fe60000000800 */
[----:B------:R-:W-:-:S05]  /*5d80*/  FSEL R176, R176, RZ, P2 ;  /* 0x000000ffb0b07208 */ /* 0x000fca0001000000 */
[----:B------:R-:W-:Y:S01]  /*5d90*/  MUFU.EX2 R168, R168 ;  /* 0x000000a800a87308 */ /* 0x000fe20000000800 */
[----:B------:R-:W-:-:S01]  /*5da0*/  FFMA.FTZ R180, R11, UR14, -R176 ;  /* 0x0000000e0bb47c23 */ /* 0x000fc200080108b0 */
[--C-:B------:R-:W-:Y:S01]  /*5db0*/  FFMA.FTZ R11, R13, UR14, -R176.reuse ;  /* 0x0000000e0d0b7c23 */ /* 0x100fe200080108b0 */
[----:B------:R-:W-:-:S01]  /*5dc0*/  FFMA.FTZ R13, R15, UR14, -R176 ;  /* 0x0000000e0f0d7c23 */ /* 0x000fc200080108b0 */
[--C-:B------:R-:W-:Y:S01]  /*5dd0*/  FFMA.FTZ R15, R20, UR14, -R176.reuse ;  /* 0x0000000e140f7c23 */ /* 0x100fe200080108b0 */
[----:B------:R-:W-:-:S01]  /*5de0*/  FFMA.FTZ R20, R21, UR14, -R176 ;  /* 0x0000000e15147c23 */ /* 0x000fc200080108b0 */
[----:B------:R-:W-:Y:S01]  /*5df0*/  FSEL R21, R155, RZ, P2 ;  /* 0x000000ff9b157208 */ /* 0x000fe20001000000 */
[----:B------:R-:W-:-:S01]  /*5e00*/  FFMA.FTZ R14, R14, UR14, -R176 ;  /* 0x0000000e0e0e7c23 */ /* 0x000fc200080108b0 */
[----:B------:R-:W-:Y:S01]  /*5e10*/  MUFU.EX2 R180, R180 ;  /* 0x000000b400b47308 */ /* 0x000fe20000000800 */
[----:B------:R-:W-:-:S01]  /*5e20*/  FFMA.FTZ R177, R153, UR14, -R176 ;  /* 0x0000000e99b17c23 */ /* 0x000fc200080108b0 */
[----:B------:R-:W-:Y:S01]  /*5e30*/  FFMA.FTZ R153, R157, UR14, -R176 ;  /* 0x0000000e9d997c23 */ /* 0x000fe200080108b0 */
[----:B------:R-:W-:-:S01]  /*5e40*/  FADD.FTZ R21, -R21, R8 ;  /* 0x0000000815157221 */ /* 0x000fc20000010100 */
[----:B--2---:R-:W-:Y:S01]  /*5e50*/  FFMA.FTZ R157, R178, R4, R179 ;  /* 0x00000004b29d7223 */ /* 0x004fe200000100b3 */
[----:B------:R-:W-:-:S01]  /*5e60*/  FFMA.FTZ R152, R152, UR14, -R176 ;  /* 0x0000000e98987c23 */ /* 0x000fc200080108b0 */
[----:B------:R-:W-:Y:S01]  /*5e70*/  FFMA.FTZ R8, R156, UR14, -R176 ;  /* 0x0000000e9c087c23 */ /* 0x000fe200080108b0 */
[----:B------:R-:W-:Y:S01]  /*5e80*/  FMUL.FTZ R21, R21, UR14 ;  /* 0x0000000e15157c20 */ /* 0x000fe20008410000 */
[----:B------:R-:W-:Y:S01]  /*5e90*/  MUFU.EX2 R11, R11 ;  /* 0x0000000b000b7308 */ /* 0x000fe20000000800 */
[----:B------:R-:W-:-:S01]  /*5ea0*/  FADD.FTZ R157, R12, R157 ;  /* 0x0000009d0c9d7221 */ /* 0x000fc20000010000 */
        /* <DEDUP_REMOVED lines=8> */
[----:B------:R-:W-:-:S03]  /*5f30*/  FFMA.FTZ R169, R169, UR14, -R176 ;  /* 0x0000000ea9a97c23 */ /* 0x000fc600080108b0 */
[----:B-1----:R-:W-:-:S03]  /*5f40*/  FADD.FTZ R156, R160, R157 ;  /* 0x0000009da09c7221 */ /* 0x002fc60000010000 */
[----:B------:R-:W1:Y:S01]  /*5f50*/  MUFU.EX2 R13, R13 ;  /* 0x0000000d000d7308 */ /* 0x000e620000000800 */
[----:B----4-:R-:W-:-:S07]  /*5f60*/  FADD.FTZ R157, R161, R156 ;  /* 0x0000009ca19d7221 */ /* 0x010fce0000010000 */
[----:B------:R-:W3:Y:S01]  /*5f70*/  MUFU.EX2 R14, R14 ;  /* 0x0000000e000e7308 */ /* 0x000ee20000000800 */
[----:B--2---:R-:W-:-:S04]  /*5f80*/  FFMA.FTZ R4, R21, R5, R180 ;  /* 0x0000000515047223 */ /* 0x004fc800000100b4 */
[----:B------:R-:W-:-:S03]  /*5f90*/  FADD.FTZ R4, R11, R4 ;  /* 0x000000040b047221 */ /* 0x000fc60000010000 */
[----:B------:R-:W2:Y:S01]  /*5fa0*/  MUFU.EX2 R15, R15 ;  /* 0x0000000f000f7308 */ /* 0x000ea20000000800 */
[----:B-1----:R-:W-:-:S07]  /*5fb0*/  FADD.FTZ R5, R13, R4 ;  /* 0x000000040d057221 */ /* 0x002fce0000010000 */
[----:B------:R-:W1:Y:S01]  /*5fc0*/  MUFU.EX2 R20, R20 ;  /* 0x0000001400147308 */ /* 0x000e620000000800 */
[----:B---3--:R-:W-:-:S07]  /*5fd0*/  FADD.FTZ R4, R14, R5 ;  /* 0x000000050e047221 */ /* 0x008fce0000010000 */
[----:B------:R-:W3:Y:S01]  /*5fe0*/  MUFU.EX2 R152, R152 ;  /* 0x0000009800987308 */ /* 0x000ee20000000800 */
[----:B--2---:R-:W-:-:S01]  /*5ff0*/  FADD.FTZ R5, R15, R4 ;  /* 0x000000040f057221 */ /* 0x004fc20000010000 */
[----:B------:R-:W-:-:S04]  /*6000*/  FADD.FTZ R4, R164, R157 ;  /* 0x0000009da4047221 */ /* 0x000fc80000010000 */
[----:B------:R-:W-:Y:S02]  /*6010*/  FADD.FTZ R4, R165, R4 ;  /* 0x00000004a5047221 */ /* 0x000fe40000010000 */
[----:B------:R-:W2:Y:S01]  /*6020*/  MUFU.EX2 R177, R177 ;  /* 0x000000b100b17308 */ /* 0x000ea20000000800 */
[----:B-1----:R-:W-:-:S01]  /*6030*/  FADD.FTZ R5, R20, R5 ;  /* 0x0000000514057221 */ /* 0x002fc20000010000 */
[----:B------:R-:W-:-:S04]  /*6040*/  FADD.FTZ R157, R167, R4 ;  /* 0x00000004a79d7221 */ /* 0x000fc80000010000 */
[----:B------:R-:W-:Y:S02]  /*6050*/  FADD.FTZ R157, R168, R157 ;  /* 0x0000009da89d7221 */ /* 0x000fe40000010000 */
[----:B------:R-:W1:Y:S01]  /*6060*/  MUFU.EX2 R8, R8 ;  /* 0x0000000800087308 */ /* 0x000e620000000800 */
[----:B---3--:R-:W-:-:S07]  /*6070*/  FADD.FTZ R156, R152, R5 ;  /* 0x00000005989c7221 */ /* 0x008fce0000010000 */
[----:B------:R-:W3:Y:S01]  /*6080*/  MUFU.EX2 R153, R153 ;  /* 0x0000009900997308 */ /* 0x000ee20000000800 */
[----:B--2---:R-:W-:-:S07]  /*6090*/  FADD.FTZ R5, R177, R156 ;  /* 0x0000009cb1057221 */ /* 0x004fce0000010000 */
[----:B------:R-:W2:Y:S01]  /*60a0*/  MUFU.EX2 R154, R154 ;  /* 0x0000009a009a7308 */ /* 0x000ea20000000800 */
[----:B-1----:R-:W-:-:S07]  /*60b0*/  FADD.FTZ R4, R8, R5 ;  /* 0x0000000508047221 */ /* 0x002fce0000010000 */
[----:B------:R-:W-:Y:S01]  /*60c0*/  MUFU.EX2 R7, R181 ;  /* 0x000000b500077308 */ /* 0x000fe20000000800 */
[----:B---3--:R-:W-:-:S07]  /*60d0*/  FADD.FTZ R4, R153, R4 ;  /* 0x0000000499047221 */ /* 0x008fce0000010000 */
[----:B------:R-:W1:Y:S01]  /*60e0*/  MUFU.EX2 R181, R158 ;  /* 0x0000009e00b57308 */ /* 0x000e620000000800 */
[----:B--2---:R-:W-:-:S07]  /*60f0*/  FADD.FTZ R156, R154, R157 ;  /* 0x0000009d9a9c7221 */ /* 0x004fce0000010000 */
[----:B------:R-:W2:Y:S08]  /*6100*/  MUFU.EX2 R171, R171 ;  /* 0x000000ab00ab7308 */ /* 0x000eb00000000800 */
        /* <DEDUP_REMOVED lines=15> */
[----:B--2---:R-:W-:-:S01]  /*6200*/  FADD.FTZ R156, R172, R5 ;  /* 0x00000005ac9c7221 */ /* 0x004fc20000010000 */
[----:B---3--:R-:W-:-:S03]  /*6210*/  FADD.FTZ R5, R183, R4 ;  /* 0x00000004b7057221 */ /* 0x008fc60000010000 */
[----:B------:R-:W-:Y:S01]  /*6220*/  FADD.FTZ R4, R7, R156 ;  /* 0x0000009c07047221 */ /* 0x000fe20000010000 */
[----:B-1----:R-:W-:-:S01]  /*6230*/  FADD.FTZ R5, R158, R5 ;  /* 0x000000059e057221 */ /* 0x002fc20000010000 */
[----:B------:R-:W-:Y:S06]  /*6240*/  @!P0 BRA `(.L_x_808) ;  /* 0x0000000000048947 */ /* 0x000fec0003800000 */
[----:B------:R-:W-:Y:S01]  /*6250*/  BPT.TRAP 0x1 ;  /* 0x000000040000795c */ /* 0x000fe20000300000 */
.L_x_808:
[----:B------:R-:W-:Y:S01]  /*6260*/  ULEA UR10, UR37, UR38, 0x3 ;  /* 0x00000026250a7291 */ /* 0x000fe2000f8e183f */
[----:B------:R-:W-:Y:S01]  /*6270*/  ISETP.GT.AND P2, PT, R6, UR7, PT ;  /* 0x0000000706007c0c */ /* 0x000fe2000bf44270 */
[----:B------:R-:W-:Y:S01]  /*6280*/  UMOV UR36, UR6 ;  /* 0x0000000600247c82 */ /* 0x000fe20008000000 */
[----:B------:R-:W-:Y:S01]  /*6290*/  F2FP.SATFINITE.E4M3.F32.PACK_AB_MERGE_C R13, R14, R13, RZ ;  /* 0x0000000d0e0d723e */ /* 0x000fe200048070ff */
[----:B------:R-:W-:Y:S01]  /*62a0*/  UIADD3 UR10, UR10, 0x28460, URZ ;  /* 0x000284600a0a7890 */ /* 0x000fe2000fffe03f */
[----:B------:R-:W-:Y:S01]  /*62b0*/  F2FP.SATFINITE.E4M3.F32.PACK_AB_MERGE_C R14, R159, R181, RZ ;  /* 0x000000b59f0e723e */ /* 0x000fe200048070ff */
[----:B------:R-:W-:Y:S01]  /*62c0*/  UMOV UR37, UR5 ;  /* 0x0000000500257c82 */ /* 0x000fe20008000000 */
[----:B------:R-:W-:Y:S01]  /*62d0*/  F2FP.SATFINITE.E4M3.F32.PACK_AB_MERGE_C R7, R7, R172, RZ ;  /* 0x000000ac0707723e */ /* 0x000fe200048070ff */
[----:B------:R-:W-:Y:S01]  /*62e0*/  UPRMT UR10, UR46, 0x654, UR10 ;  /* 0x000006542e0a7896 */ /* 0x000fe2000800000a */
[----:B------:R-:W-:Y:S01]  /*62f0*/  F2FP.SATFINITE.E4M3.F32.PACK_AB_MERGE_C R170, R173, R170, RZ ;  /* 0x000000aaadaa723e */ /* 0x000fe200048070ff */
[----:B------:R-:W-:Y:S01]  /*6300*/  FMUL.FTZ R24, R24, R178 ;  /* 0x000000b218187220 */ /* 0x000fe20000410000 */
[----:B------:R-:W-:Y:S01]  /*6310*/  F2FP.SATFINITE.E4M3.F32.PACK_AB_MERGE_C R164, R165, R164, RZ ;  /* 0x000000a4a5a4723e */ /* 0x000fe200048070ff */
[----:B------:R-:W-:Y:S01]  /*6320*/  FMUL.FTZ R25, R25, R178 ;  /* 0x000000b219197220 */ /* 0x000fe20000410000 */
[----:B------:R-:W-:Y:S01]  /*6330*/  F2FP.SATFINITE.E4M3.F32.PACK_AB_MERGE_C R152, R177, R152, RZ ;  /* 0x00000098b198723e */ /* 0x000fe200048070ff */
[----:B------:R-:W-:Y:S01]  /*6340*/  FMUL.FTZ R28, R28, R178 ;  /* 0x000000b21c1c7220 */ /* 0x000fe20000410000 */
[----:B------:R-:W-:Y:S01]  /*6350*/  F2FP.SATFINITE.E4M3.F32.PACK_AB_MERGE_C R154, R171, R154, RZ ;  /* 0x0000009aab9a723e */ /* 0x000fe200048070ff */
[----:B------:R-:W-:Y:S01]  /*6360*/  FMUL.FTZ R29, R29, R178 ;  /* 0x000000b21d1d7220 */ /* 0x000fe20000410000 */
[----:B------:R-:W-:Y:S01]  /*6370*/  F2FP.SATFINITE.E4M3.F32.PACK_AB_MERGE_C R156, R158, R183, RZ ;  /* 0x000000b79e9c723e */ /* 0x000fe200048070ff */
[----:B------:R-:W-:Y:S01]  /*6380*/  SYNCS.ARRIVE.TRANS64.RED.A1T0 RZ, [UR10], RZ ;  /* 0x000000ffffff79a7 */ /* 0x000fe2000810040a */
[----:B------:R-:W-:Y:S01]  /*6390*/  F2FP.SATFINITE.E4M3.F32.PACK_AB_MERGE_C R185, R153, R8, R14 ;  /* 0x0000000899b9723e */ /* 0x000fe2000480700e */
[----:B------:R-:W-:Y:S01]  /*63a0*/  FMUL.FTZ R32, R32, R178 ;  /* 0x000000b220207220 */ /* 0x000fe20000410000 */
[----:B------:R-:W-:Y:S01]  /*63b0*/  F2FP.SATFINITE.E4M3.F32.PACK_AB_MERGE_C R186, R175, R174, R7 ;  /* 0x000000aeafba723e */ /* 0x000fe20004807007 */
[-C--:B------:R-:W-:Y:S01]  /*63c0*/  FMUL.FTZ R33, R33, R178.reuse ;  /* 0x000000b221217220 */ /* 0x080fe20000410000 */
[----:B------:R-:W-:Y:S01]  /*63d0*/  F2FP.SATFINITE.E4M3.F32.PACK_AB_MERGE_C R188, R12, R179, R170 ;  /* 0x000000b30cbc723e */ /* 0x000fe200048070aa */
[----:B------:R-:W-:Y:S01]  /*63e0*/  FMUL.FTZ R36, R36, R178 ;  /* 0x000000b224247220 */ /* 0x000fe20000410000 */
[----:B------:R-:W-:Y:S01]  /*63f0*/  F2FP.SATFINITE.E4M3.F32.PACK_AB_MERGE_C R189, R11, R180, R13 ;  /* 0x000000b40bbd723e */ /* 0x000fe2000480700d */
[----:B------:R-:W-:Y:S01]  /*6400*/  FMUL.FTZ R37, R37, R178 ;  /* 0x000000b225257220 */ /* 0x000fe20000410000 */
[----:B------:R-:W-:Y:S01]  /*6410*/  F2FP.SATFINITE.E4M3.F32.PACK_AB_MERGE_C R190, R161, R160, R164 ;  /* 0x000000a0a1be723e */ /* 0x000fe200048070a4 */
[-C--:B------:R-:W-:Y:S01]  /*6420*/  FMUL.FTZ R40, R40, R178.reuse ;  /* 0x000000b228287220 */ /* 0x080fe20000410000 */
[----:B------:R-:W-:Y:S01]  /*6430*/  F2FP.SATFINITE.E4M3.F32.PACK_AB_MERGE_C R191, R20, R15, R152 ;  /* 0x0000000f14bf723e */ /* 0x000fe20004807098 */
[-C--:B------:R-:W-:Y:S01]  /*6440*/  FMUL.FTZ R41, R41, R178.reuse ;  /* 0x000000b229297220 */ /* 0x080fe20000410000 */
[----:B------:R-:W-:Y:S01]  /*6450*/  F2FP.SATFINITE.E4M3.F32.PACK_AB_MERGE_C R184, R168, R167, R154 ;  /* 0x000000a7a8b8723e */ /* 0x000fe2000480709a */
[-C--:B------:R-:W-:Y:S01]  /*6460*/  FMUL.FTZ R44, R44, R178.reuse ;  /* 0x000000b22c2c7220 */ /* 0x080fe20000410000 */
        /* <DEDUP_REMOVED lines=54> */
[----:B------:R-:W-:-:S02]  /*67d0*/  VIADD R6, R6, 0xffffffff ;  /* 0xffffffff06067836 */ /* 0x000fc40000000000 */
        /* <DEDUP_REMOVED lines=64> */
[----:B------:R-:W-:-:S02]  /*6be0*/  IMAD.MOV.U32 R8, RZ, RZ, R155 ;  /* 0x000000ffff087224 */ /* 0x000fc400078e009b */
[----:B------:R-:W-:Y:S01]  /*6bf0*/  IMAD.MOV.U32 R7, RZ, RZ, R10 ;  /* 0x000000ffff077224 */ /* 0x000fe200078e000a */
[----:B------:R-:W-:Y:S06]  /*6c00*/  @P2 BRA `(.L_x_809) ;  /* 0xffffffd8002c2947 */ /* 0x000fec000383ffff */
[----:B------:R-:W-:Y:S01]  /*6c10*/  IMAD.MOV.U32 R8, RZ, RZ, R155 ;  /* 0x000000ffff087224 */ /* 0x000fe200078e009b */
[----:B------:R-:W-:Y:S01]  /*6c20*/  UMOV UR37, UR5 ;  /* 0x0000000500257c82 */ /* 0x000fe20008000000 */
[----:B------:R-:W-:Y:S01]  /*6c30*/  IMAD.MOV.U32 R7, RZ, RZ, R10 ;  /* 0x000000ffff077224 */ /* 0x000fe200078e000a */
[----:B------:R-:W-:-:S06]  /*6c40*/  UMOV UR36, UR6 ;  /* 0x0000000600247c82 */ /* 0x000fcc0008000000 */
.L_x_791:
[----:B------:R-:W1:Y:S01]  /*6c50*/  LDC R11, c[0x0][0x9e4] ;  /* 0x00027900ff0b7b82 */ /* 0x000e620000000800 */
[----:B------:R-:W-:Y:S02]  /*6c60*/  ULDC UR5, c[0x0][0x9dc] ;  /* 0x0002770000057ab9 */ /* 0x000fe40000000800 */
[----:B------:R-:W-:-:S05]  /*6c70*/  VIADD R9, R198, -UR5 ;  /* 0x80000005c6097c36 */ /* 0x000fca0008000000 */
[----:B------:R-:W-:Y:S02]  /*6c80*/  R2UR UR5, R9 ;  /* 0x00000000090572ca */ /* 0x000fe400000e0000 */
[----:B-1----:R-:W-:-:S13]  /*6c90*/  ISETP.GE.AND P6, PT, R11, 0x1, PT ;  /* 0x000000010b00780c */ /* 0x002fda0003fc6270 */
[----:B------:R-:W-:Y:S05]  /*6ca0*/  @!P6 BRA `(.L_x_810) ;  /* 0x000000000044e947 */ /* 0x000fea0003800000 */
        /* <DEDUP_REMOVED lines=9> */
.L_x_811:
[----:B------:R-:W-:-:S13]  /*6d40*/  ISETP.NE.AND P2, PT, R11, 0x1, PT ;  /* 0x000000010b00780c */ /* 0x000fda0003f45270 */
[----:B------:R-:W1:Y:S02]  /*6d50*/  @P2 LDC.64 R12, c[0x0][0x9e8] ;  /* 0x00027a00ff0c2b82 */ /* 0x000e640000000a00 */
[----:B-1----:R-:W-:-:S05]  /*6d60*/  @P2 IMAD.HI.U32 R10, R198, R12, RZ ;  /* 0x0000000cc60a2227 */ /* 0x002fca00078e00ff */
[----:B------:R-:W-:-:S07]  /*6d70*/  @P2 SHF.R.U32.HI R198, RZ, R13, R10 ;  /* 0x0000000dffc62219 */ /* 0x000fce000001160a */
.L_x_812:
[----:B------:R-:W-:-:S05]  /*6d80*/  IMAD R198, R198, R11, RZ ;  /* 0x0000000bc6c67224 */ /* 0x000fca00078e02ff */
[----:B------:R-:W-:-:S13]  /*6d90*/  R2UR UR6, R198 ;  /* 0x00000000c60672ca */ /* 0x000fda00000e0000 */
[----:B------:R-:W-:-:S04]  /*6da0*/  UISETP.LT.AND UP0, UPT, UR5, UR6, UPT ;  /* 0x000000060500728c */ /* 0x000fc8000bf01270 */
[----:B------:R-:W-:-:S12]  /*6db0*/  USEL UR5, UR5, UR6, !UP0 ;  /* 0x0000000605057287 */ /* 0x000fd8000c000000 */
.L_x_810:
[----:B------:R-:W-:-:S04]  /*6dc0*/  UIADD3 UR5, UR5, 0x3f, URZ ;  /* 0x0000003f05057890 */ /* 0x000fc8000fffe03f */
[----:B------:R-:W-:-:S04]  /*6dd0*/  USHF.R.S32.HI UR6, URZ, 0x1f, UR5 ;  /* 0x0000001f3f067899 */ /* 0x000fc80008011405 */
[----:B------:R-:W-:-:S04]  /*6de0*/  ULEA.HI UR6, UR6, UR5, URZ, 0x6 ;  /* 0x0000000506067291 */ /* 0x000fc8000f8f303f */
[----:B------:R-:W-:-:S04]  /*6df0*/  USHF.R.S32.HI UR6, URZ, 0x6, UR6 ;  /* 0x000000063f067899 */ /* 0x000fc80008011406 */
[----:B------:R-:W-:-:S04]  /*6e00*/  UISETP.LT.AND UP0, UPT, UR41, UR6, UPT ;  /* 0x000000062900728c */ /* 0x000fc8000bf01270 */
[----:B------:R-:W-:-:S06]  /*6e10*/  USEL UR7, UR41, UR6, !UP0 ;  /* 0x0000000629077287 */ /* 0x000fcc000c000000 */
[----:B------:R-:W-:-:S13]  /*6e20*/  ISETP.GE.AND P2, PT, R6, UR7, PT ;  /* 0x0000000706007c0c */ /* 0x000fda000bf46270 */
[----:B------:R-:W-:Y:S05]  /*6e30*/  @!P2 BRA `(.L_x_813) ;  /* 0x0000001c006ca947 */ /* 0x000fea0003800000 */
[----:B------:R-:W-:Y:S01]  /*6e40*/  IMAD.MOV.U32 R15, RZ, RZ, R8 ;  /* 0x000000ffff0f7224 */ /* 0x000fe200078e0008 */
[----:B------:R-:W-:Y:S01]  /*6e50*/  UMOV UR5, UR36 ;  /* 0x0000002400057c82 */ /* 0x000fe20008000000 */
[----:B------:R-:W-:Y:S01]  /*6e60*/  IMAD.MOV.U32 R20, RZ, RZ, R7 ;  /* 0x000000ffff147224 */ /* 0x000fe200078e0007 */
[----:B------:R-:W-:-:S06]  /*6e70*/  ULDC UR40, c[0x0][0x988] ;  /* 0x0002620000287ab9 */ /* 0x000fcc0000000800 */
.L_x_823:
[----:B------:R-:W-:Y:S01]  /*6e80*/  ISETP.NE.AND P3, PT, RZ, UR39, PT ;  /* 0x00000027ff007c0c */ /* 0x000fe2000bf65270 */
[----:B------:R-:W-:-:S04]  /*6e90*/  UISETP.NE.AND UP0, UPT, UR37, 0x1, UPT ;  /* 0x000000012500788c */ /* 0x000fc8000bf05270 */
[----:B------:R-:W-:-:S04]  /*6ea0*/  USEL UR36, URZ, 0x1, UP0 ;  /* 0x000000013f247887 */ /* 0x000fc80008000000 */
[----:B------:R-:W-:-:S04]  /*6eb0*/  ULOP3.LUT UR36, UR5, UR36, URZ, 0x3c, !UPT ;  /* 0x0000002405247292 */ /* 0x000fc8000f8e3c3f */
[----:B------:R-:W-:Y:S08]  /*6ec0*/  @P3 BRA `(.L_x_814) ;  /* 0x0000000000383947 */ /* 0x000ff00003800000 */
[----:B------:R-:W-:Y:S05]  /*6ed0*/  @!P0 BRA `(.L_x_815) ;  /* 0x0000000000048947 */ /* 0x000fea0003800000 */
[----:B------:R-:W-:Y:S01]  /*6ee0*/  BPT.TRAP 0x1 ;  /* 0x000000040000795c */ /* 0x000fe20000300000 */
.L_x_815:
        /* <DEDUP_REMOVED lines=9> */
.L_x_816:
[----:B--2---:R-:W-:Y:S05]  /*6f80*/  @P2 BRA `(.L_x_814) ;  /* 0x0000000000082947 */ /* 0x004fea0003800000 */
[----:B------:R-:W2:Y:S02]  /*6f90*/  SYNCS.PHASECHK.TRANS64.TRYWAIT P2, [UR6+0x28430], R7 ;  /* 0x02843007ff0075a7 */ /* 0x000ea40008040146 */
[----:B--2---:R-:W-:Y:S05]  /*6fa0*/  @!P2 BRA `(.L_x_817) ;  /* 0x000000b000e8a947 */ /* 0x004fea0003800000 */
.L_x_814:
[----:B--2---:R-:W2:Y:S01]  /*6fb0*/  S2R R8, SR_TID.X ;  /* 0x0000000000087919 */ /* 0x004ea20000002100 */
[----:B------:R-:W-:Y:S01]  /*6fc0*/  UIADD3 UR6, UR37, 0x1, URZ ;  /* 0x0000000125067890 */ /* 0x000fe2000fffe03f */
[----:B------:R-:W-:Y:S01]  /*6fd0*/  UMOV UR51, 0x40000040 ;  /* 0x4000004000337882 */ /* 0x000fe20000000000 */
[----:B------:R-:W-:Y:S02]  /*6fe0*/  UMOV UR11, 0x40000040 ;  /* 0x40000040000b7882 */ /* 0x000fe40000000000 */
[----:B------:R-:W-:Y:S01]  /*6ff0*/  UISETP.NE.AND UP0, UPT, UR6, 0x2, UPT ;  /* 0x000000020600788c */ /* 0x000fe2000bf05270 */
[----:B------:R-:W-:Y:S01]  /*7000*/  UMOV UR15, 0x40000040 ;  /* 0x40000040000f7882 */ /* 0x000fe20000000000 */
[----:B------:R-:W-:Y:S02]  /*7010*/  UMOV UR19, 0x40000040 ;  /* 0x4000004000137882 */ /* 0x000fe40000000000 */
[----:B------:R-:W-:Y:S01]  /*7020*/  USEL UR6, UR6, URZ, UP0 ;  /* 0x0000003f06067287 */ /* 0x000fe20008000000 */
[----:B------:R-:W-:Y:S01]  /*7030*/  UMOV UR23, 0x40000040 ;  /* 0x4000004000177882 */ /* 0x000fe20000000000 */
[----:B------:R-:W-:-:S02]  /*7040*/  UMOV UR27, 0x40000040 ;  /* 0x40000040001b7882 */ /* 0x000fc40000000000 */
[----:B------:R-:W-:Y:S01]  /*7050*/  ULEA UR34, UR6, UR4, 0xa ;  /* 0x0000000406227291 */ /* 0x000fe2000f8e503f */
[----:B------:R-:W-:Y:S01]  /*7060*/  UMOV UR31, 0x40000040 ;  /* 0x40000040001f7882 */ /* 0x000fe20000000000 */
[----:B------:R-:W-:Y:S02]  /*7070*/  UMOV UR35, 0x40000040 ;  /* 0x4000004000237882 */ /* 0x000fe40000000000 */
[----:B------:R-:W-:Y:S02]  /*7080*/  UIADD3 UR10, UR34, 0x2, URZ ;  /* 0x00000002220a7890 */ /* 0x000fe4000fffe03f */
[----:B------:R-:W-:Y:S02]  /*7090*/  UIADD3 UR14, UR34, 0x4, URZ ;  /* 0x00000004220e7890 */ /* 0x000fe4000fffe03f */
[----:B------:R-:W-:Y:S01]  /*70a0*/  UMOV UR50, UR34 ;  /* 0x0000002200327c82 */ /* 0x000fe20008000000 */
[----:B------:R-:W-:Y:S02]  /*70b0*/  UIADD3 UR18, UR34, 0x6, URZ ;  /* 0x0000000622127890 */ /* 0x000fe4000fffe03f */
[----:B------:R-:W-:-:S02]  /*70c0*/  UIADD3 UR22, UR34, 0x200, URZ ;  /* 0x0000020022167890 */ /* 0x000fc4000fffe03f */
[----:B------:R-:W-:Y:S02]  /*70d0*/  UIADD3 UR26, UR34, 0x202, URZ ;  /* 0x00000202221a7890 */ /* 0x000fe4000fffe03f */
[----:B------:R-:W-:Y:S02]  /*70e0*/  UIADD3 UR30, UR34, 0x204, URZ ;  /* 0x00000204221e7890 */ /* 0x000fe4000fffe03f */
[----:B------:R-:W-:Y:S01]  /*70f0*/  UIADD3 UR34, UR34, 0x206, URZ ;  /* 0x0000020622227890 */ /* 0x000fe2000fffe03f */
        /* <DEDUP_REMOVED lines=30> */
.L_x_819:
[----:B------:R-:W-:Y:S01]  /*72e0*/  ULEA UR10, UR37, UR38, 0x3 ;  /* 0x00000026250a7291 */ /* 0x000fe2000f8e183f */
[----:B------:R-:W-:-:S05]  /*72f0*/  IMAD.U32 R7, RZ, RZ, UR5 ;  /* 0x00000005ff077e24 */ /* 0x000fca000f8e00ff */
[----:B------:R-:W-:-:S04]  /*7300*/  SHF.L.U32 R7, R7, 0x1f, RZ ;  /* 0x0000001f07077819 */ /* 0x000fc800000006ff */
[----:B------:R1:W2:Y:S01]  /*7310*/  SYNCS.PHASECHK.TRANS64.TRYWAIT P2, [UR10+0x28450], R7 ;  /* 0x02845007ff0075a7 */ /* 0x0002a2000804014a */
[----:B------:R-:W-:Y:S05]  /*7320*/  @!P0 BRA `(.L_x_820) ;  /* 0x0000000000048947 */ /* 0x000fea0003800000 */
[----:B------:R-:W-:Y:S01]  /*7330*/  BPT.TRAP 0x1 ;  /* 0x000000040000795c */ /* 0x000fe20000300000 */
.L_x_820:
[----:B--2---:R-:W-:Y:S05]  /*7340*/  @P2 BRA `(.L_x_818) ;  /* 0x0000000000082947 */ /* 0x004fea0003800000 */
[----:B------:R-:W2:Y:S02]  /*7350*/  SYNCS.PHASECHK.TRANS64.TRYWAIT P2, [UR10+0x28450], R7 ;  /* 0x02845007ff0075a7 */ /* 0x000ea4000804014a */
[----:B--2---:R-:W-:Y:S05]  /*7360*/  @!P2 BRA `(.L_x_821) ;  /* 0x000000b00010a947 */ /* 0x004fea0003800000 */
.L_x_818:
[----:B------:R-:W-:Y:S01]  /*7370*/  UIADD3 UR5, UR38, 0x8000, URZ ;  /* 0x0000800026057890 */ /* 0x000fe2000fffe03f */
[----:B------:R-:W-:Y:S01]  /*7380*/  WARPGROUP.ARRIVE ;  /* 0x00000000000079c5 */ /* 0x000fe20000000000 */
[----:B------:R-:W-:Y:S01]  /*7390*/  UMOV UR11, 0x80000020 ;  /* 0x80000020000b7882 */ /* 0x000fe20000000000 */
[C---:B------:R-:W-:Y:S01]  /*73a0*/  FMUL.FTZ R21, R0.reuse, R152 ;  /* 0x0000009800157220 */ /* 0x040fe20000410000 */
[----:B------:R-:W-:Y:S01]  /*73b0*/  USHF.R.U32.HI UR5, URZ, 0x4, UR5 ;  /* 0x000000043f057899 */ /* 0x000fe20008011605 */
[C---:B------:R-:W-:Y:S01]  /*73c0*/  FMUL.FTZ R9, R0.reuse, R154 ;  /* 0x0000009a00097220 */ /* 0x040fe20000410000 */
[C---:B------:R-:W-:Y:S01]  /*73d0*/  FMUL.FTZ R152, R0.reuse, R153 ;  /* 0x0000009900987220 */ /* 0x040fe20000410000 */
        /* <DEDUP_REMOVED lines=10> */
[----:B------:R-:W3:Y:S01]  /*7480*/  MUFU.TANH R9, R9 ;  /* 0x0000000900097308 */ /* 0x000ee20000002400 */
[C---:B------:R-:W-:Y:S01]  /*7490*/  FMUL.FTZ R13, R0.reuse, R162 ;  /* 0x000000a2000d7220 */ /* 0x040fe20000410000 */
[C---:B------:R-:W-:Y:S01]  /*74a0*/  FMUL.FTZ R160, R0.reuse, R161 ;  /* 0x000000a100a07220 */ /* 0x040fe20000410000 */
[C---:B------:R-:W-:Y:S01]  /*74b0*/  FMUL.FTZ R14, R0.reuse, R163 ;  /* 0x000000a3000e7220 */ /* 0x040fe20000410000 */
[C---:B------:R-:W-:Y:S01]  /*74c0*/  FMUL.FTZ R153, R0.reuse, R166 ;  /* 0x000000a600997220 */ /* 0x040fe20000410000 */
[C---:B------:R-:W-:Y:S01]  /*74d0*/  FMUL.FTZ R162, R0.reuse, R164 ;  /* 0x000000a400a27220 */ /* 0x040fe20000410000 */
[C---:B------:R-:W-:Y:S01]  /*74e0*/  FMUL.FTZ R166, R0.reuse, R169 ;  /* 0x000000a900a67220 */ /* 0x040fe20000410000 */
[C---:B------:R-:W-:Y:S01]  /*74f0*/  FMUL.FTZ R169, R0.reuse, R173 ;  /* 0x000000ad00a97220 */ /* 0x040fe20000410000 */
[----:B------:R-:W-:Y:S01]  /*7500*/  QGMMA.64x256x32.F32.E4M3.E4M3 R24, R188, gdesc[UR8], R24, gsb0 ;  /* 0x03e00008bc187df3 */ /* 0x000fe20008000818 */
[----:B------:R-:W4:Y:S01]  /*7510*/  MUFU.TANH R152, R152 ;  /* 0x0000009800987308 */ /* 0x000f220000002400 */
[----:B-12---:R-:W-:Y:S01]  /*7520*/  FMNMX.FTZ R7, R21, R20, !PT ;  /* 0x0000001415077209 */ /* 0x006fe20007810000 */
[C---:B------:R-:W-:Y:S01]  /*7530*/  FMUL.FTZ R164, R0.reuse, R165 ;  /* 0x000000a500a47220 */ /* 0x040fe20000410000 */
[C---:B------:R-:W-:Y:S01]  /*7540*/  FMUL.FTZ R161, R0.reuse, R174 ;  /* 0x000000ae00a17220 */ /* 0x040fe20000410000 */
[C---:B------:R-:W-:Y:S01]  /*7550*/  FMUL.FTZ R154, R0.reuse, R167 ;  /* 0x000000a7009a7220 */ /* 0x040fe20000410000 */
[C---:B------:R-:W-:Y:S01]  /*7560*/  FMUL.FTZ R165, R0.reuse, R168 ;  /* 0x000000a800a57220 */ /* 0x040fe20000410000 */
[C---:B------:R-:W-:Y:S01]  /*7570*/  FMUL.FTZ R157, R0.reuse, R170 ;  /* 0x000000aa009d7220 */ /* 0x040fe20000410000 */
[C---:B------:R-:W-:Y:S01]  /*7580*/  FMUL.FTZ R158, R0.reuse, R171 ;  /* 0x000000ab009e7220 */ /* 0x040fe20000410000 */
[----:B------:R-:W1:Y:S01]  /*7590*/  MUFU.TANH R10, R10 ;  /* 0x0000000a000a7308 */ /* 0x000e620000002400 */
[----:B---3--:R-:W-:Y:S01]  /*75a0*/  FMNMX.FTZ R173, R9, R15, !PT ;  /* 0x0000000f09ad7209 */ /* 0x008fe20007810000 */
[C---:B------:R-:W-:Y:S01]  /*75b0*/  FMUL.FTZ R171, R0.reuse, R176 ;  /* 0x000000b000ab7220 */ /* 0x040fe20000410000 */
[C---:B------:R-:W-:Y:S01]  /*75c0*/  FMUL.FTZ R168, R0.reuse, R172 ;  /* 0x000000ac00a87220 */ /* 0x040fe20000410000 */
[C---:B------:R-:W-:Y:S01]  /*75d0*/  FMUL.FTZ R163, R0.reuse, R175 ;  /* 0x000000af00a37220 */ /* 0x040fe20000410000 */
[C---:B------:R-:W-:Y:S01]  /*75e0*/  FMUL.FTZ R167, R0.reuse, R178 ;  /* 0x000000b200a77220 */ /* 0x040fe20000410000 */
[C---:B------:R-:W-:Y:S01]  /*75f0*/  FMUL.FTZ R172, R0.reuse, R177 ;  /* 0x000000b100ac7220 */ /* 0x040fe20000410000 */
[----:B------:R-:W-:Y:S01]  /*7600*/  FMUL.FTZ R170, R0, R179 ;  /* 0x000000b300aa7220 */ /* 0x000fe20000410000 */
[----:B------:R-:W2:Y:S01]  /*7610*/  MUFU.TANH R155, R155 ;  /* 0x0000009b009b7308 */ /* 0x000ea20000002400 */
[----:B----4-:R-:W-:Y:S01]  /*7620*/  FMNMX.FTZ R8, R152, R7, !PT ;  /* 0x0000000798087209 */ /* 0x010fe20007810000 */
[----:B------:R-:W-:Y:S01]  /*7630*/  UIADD3 UR10, UR10, 0x2, URZ ;  /* 0x000000020a0a7890 */ /* 0x000fe2000fffe03f */
[----:B------:R-:W3:Y:S01]  /*7640*/  S2R R198, SR_TID.X ;  /* 0x0000000000c67919 */ /* 0x000ee20000002100 */
[----:B------:R-:W-:Y:S01]  /*7650*/  UMOV UR11, 0x80000020 ;  /* 0x80000020000b7882 */ /* 0x000fe20000000000 */
[----:B------:R-:W-:-:S03]  /*7660*/  UMOV UR14, UR40 ;  /* 0x00000028000e7c82 */ /* 0x000fc60008000000 */
[----:B------:R-:W4:Y:S01]  /*7670*/  MUFU.TANH R11, R11 ;  /* 0x0000000b000b7308 */ /* 0x000f220000002400 */
[----:B-1----:R-:W-:-:S07]  /*7680*/  FMNMX.FTZ R174, R10, R173, !PT ;  /* 0x000000ad0aae7209 */ /* 0x002fce0007810000 */
[----:B------:R-:W1:Y:S01]  /*7690*/  MUFU.TANH R156, R156 ;  /* 0x0000009c009c7308 */ /* 0x000e620000002400 */
[----:B--2---:R-:W-:-:S07]  /*76a0*/  FMNMX.FTZ R7, R155, R8, !PT ;  /* 0x000000089b077209 */ /* 0x004fce0007810000 */
[----:B------:R-:W2:Y:S01]  /*76b0*/  MUFU.TANH R12, R12 ;  /* 0x0000000c000c7308 */ /* 0x000ea20000002400 */
[----:B----4-:R-:W-:Y:S01]  /*76c0*/  FMNMX.FTZ R173, R11, R174, !PT ;  /* 0x000000ae0bad7209 */ /* 0x010fe20007810000 */
[----:B------:R-:W-:-:S06]  /*76d0*/  FMUL.FTZ R174, R0, R180 ;  /* 0x000000b400ae7220 */ /* 0x000fcc0000410000 */
[----:B------:R-:W4:Y:S01]  /*76e0*/  MUFU.TANH R159, R159 ;  /* 0x0000009f009f7308 */ /* 0x000f220000002400 */
[----:B-1----:R-:W-:Y:S02]  /*76f0*/  FMNMX.FTZ R8, R156, R7, !PT ;  /* 0x000000079c087209 */ /* 0x002fe40007810000 */
[----:B---3--:R-:W-:-:S05]  /*7700*/  SHF.R.U32.HI R198, RZ, 0x7, R198 ;  /* 0x00000007ffc67819 */ /* 0x008fca00000116c6 */
[----:B------:R-:W1:Y:S01]  /*7710*/  MUFU.TANH R13, R13 ;  /* 0x0000000d000d7308 */ /* 0x000e620000002400 */
[----:B--2---:R-:W-:-:S07]  /*7720*/  FMNMX.FTZ R176, R12, R173, !PT ;  /* 0x000000ad0cb07209 */ /* 0x004fce0007810000 */
        /* <DEDUP_REMOVED lines=17> */
[----:B------:R-:W-:Y:S01]  /*7840*/  FMUL.FTZ R173, R0, R182 ;  /* 0x000000b600ad7220 */ /* 0x000fe20000410000 */
[----:B------:R-:W-:-:S05]  /*7850*/  IMAD.U32 R182, RZ, RZ, UR14 ;  /* 0x0000000effb67e24 */ /* 0x000fca000f8e00ff */
        /* <DEDUP_REMOVED lines=28> */
[----:B---3--:R-:W-:Y:S02]  /*7a20*/  FMNMX.FTZ R8, R173, R8, !PT ;  /* 0x00000008ad087209 */ /* 0x008fe40007810000 */
[----:B-1----:R-:W-:Y:S02]  /*7a30*/  FMNMX.FTZ R177, R176, R7, !PT ;  /* 0x00000007b0b17209 */ /* 0x002fe40007810000 */
[----:B--2---:R-:W-:-:S03]  /*7a40*/  FMNMX.FTZ R178, R175, R8, !PT ;  /* 0x00000008afb27209 */ /* 0x004fc60007810000 */
[----:B------:R-:W1:Y:S04]  /*7a50*/  SHFL.BFLY PT, R8, R177, 0x2, 0x1f ;  /* 0x0c401f00b1087f89 */ /* 0x000e6800000e0000 */
[----:B------:R-:W2:Y:S01]  /*7a60*/  SHFL.BFLY PT, R7, R178, 0x2, 0x1f ;  /* 0x0c401f00b2077f89 */ /* 0x000ea200000e0000 */
[----:B------:R-:W-:Y:S02]  /*7a70*/  WARPGROUP.DEPBAR.LE gsb0, 0x0 ;  /* 0x00008000000079c5 */ /* 0x000fe40000010000 */
[----:B------:R-:W-:Y:S01]  /*7a80*/  WARPGROUP.ARRIVE ;  /* 0x00000000000079c5 */ /* 0x000fe20000000000 */
[----:B-1----:R-:W-:-:S05]  /*7a90*/  FMNMX.FTZ R179, R177, R8, !PT ;  /* 0x00000008b1b37209 */ /* 0x002fca0007810000 */
[----:B------:R-:W-:Y:S01]  /*7aa0*/  QGMMA.64x256x32.F32.E4M3.E4M3 R24, R184, gdesc[UR8], R24, gsb0 ;  /* 0x03e00008b8187df3 */ /* 0x000fe20008000818 */
[----:B--2---:R-:W-:Y:S01]  /*7ab0*/  FMNMX.FTZ R180, R178, R7, !PT ;  /* 0x00000007b2b47209 */ /* 0x004fe20007810000 */
[----:B------:R-:W1:Y:S04]  /*7ac0*/  SHFL.BFLY PT, R8, R179, 0x1, 0x1f ;  /* 0x0c201f00b3087f89 */ /* 0x000e6800000e0000 */
[----:B------:R-:W2:Y:S01]  /*7ad0*/  SHFL.BFLY PT, R181, R180, 0x1, 0x1f ;  /* 0x0c201f00b4b57f89 */ /* 0x000ea200000e0000 */
        /* <DEDUP_REMOVED lines=16> */
[----:B------:R-:W-:Y:S01]  /*7be0*/  FFMA.FTZ R171, R172, UR14, -R179 ;  /* 0x0000000eacab7c23 */ /* 0x000fe200080108b3 */
[----:B------:R-:W-:-:S01]  /*7bf0*/  FADD.FTZ R20, -R8, R15 ;  /* 0x0000000f08147221 */ /* 0x000fc20000010100 */
[----:B------:R-:W-:Y:S01]  /*7c00*/  FFMA.FTZ R172, R8, R181, -8 ;  /* 0xc100000008ac7423 */ /* 0x000fe200000100b5 */
[----:B------:R1:W-:Y:S01]  /*7c10*/  MUFU.EX2 R15, R177 ;  /* 0x000000b1000f7308 */ /* 0x0003e20000000800 */
[----:B------:R-:W-:-:S01]  /*7c20*/  FFMA.FTZ R169, R169, UR14, -R179 ;  /* 0x0000000ea9a97c23 */ /* 0x000fc200080108b3 */
[----:B------:R-:W-:Y:S01]  /*7c30*/  FMUL.FTZ R20, R20, UR14 ;  /* 0x0000000e14147c20 */ /* 0x000fe20008410000 */
[----:B------:R-:W-:-:S01]  /*7c40*/  FFMA.FTZ R9, R9, UR14, -R172 ;  /* 0x0000000e09097c23 */ /* 0x000fc200080108ac */
[--C-:B------:R-:W-:Y:S01]  /*7c50*/  FFMA.FTZ R10, R10, UR14, -R172.reuse ;  /* 0x0000000e0a0a7c23 */ /* 0x100fe200080108ac */
[----:B------:R-:W-:-:S01]  /*7c60*/  FFMA.FTZ R11, R11, UR14, -R172 ;  /* 0x0000000e0b0b7c23 */ /* 0x000fc200080108ac */
[--C-:B------:R-:W-:Y:S01]  /*7c70*/  FFMA.FTZ R12, R12, UR14, -R172.reuse ;  /* 0x0000000e0c0c7c23 */ /* 0x100fe200080108ac */
[----:B------:R-:W-:-:S01]  /*7c80*/  FFMA.FTZ R13, R13, UR14, -R172 ;  /* 0x0000000e0d0d7c23 */ /* 0x000fc200080108ac */
[----:B------:R-:W2:Y:S01]  /*7c90*/  MUFU.EX2 R178, R178 ;  /* 0x000000b200b27308 */ /* 0x000ea20000000800 */
[----:B------:R-:W-:-:S01]  /*7ca0*/  FFMA.FTZ R14, R14, UR14, -R172 ;  /* 0x0000000e0e0e7c23 */ /* 0x000fc200080108ac */
[--C-:B-1----:R-:W-:Y:S01]  /*7cb0*/  FFMA.FTZ R177, R164, UR14, -R179.reuse ;  /* 0x0000000ea4b17c23 */ /* 0x102fe200080108b3 */
[----:B------:R-:W-:-:S01]  /*7cc0*/  FFMA.FTZ R164, R168, UR14, -R179 ;  /* 0x0000000ea8a47c23 */ /* 0x000fc200080108b3 */
[----:B------:R-:W-:Y:S01]  /*7cd0*/  FFMA.FTZ R168, R174, UR14, -R179 ;  /* 0x0000000eaea87c23 */ /* 0x000fe200080108b3 */
        /* <DEDUP_REMOVED lines=10> */
[----:B------:R-:W-:-:S01]  /*7d80*/  FFMA.FTZ R173, R173, UR14, -R172 ;  /* 0x0000000eadad7c23 */ /* 0x000fc200080108ac */
[----:B------:R-:W1:Y:S01]  /*7d90*/  MUFU.EX2 R9, R9 ;  /* 0x0000000900097308 */ /* 0x000e620000000800 */
[----:B--2---:R-:W-:-:S01]  /*7da0*/  FFMA.FTZ R4, R15, R4, R178 ;  /* 0x000000040f047223 */ /* 0x004fc200000100b2 */
[----:B------:R-:W-:-:S06]  /*7db0*/  FFMA.FTZ R172, R175, UR14, -R172 ;  /* 0x0000000eafac7c23 */ /* 0x000fcc00080108ac */
[----:B------:R-:W2:Y:S08]  /*7dc0*/  MUFU.EX2 R21, R21 ;  /* 0x0000001500157308 */ /* 0x000eb00000000800 */
[----:B------:R-:W3:Y:S01]  /*7dd0*/  MUFU.EX2 R10, R10 ;  /* 0x0000000a000a7308 */ /* 0x000ee20000000800 */
[----:B-1----:R-:W-:-:S07]  /*7de0*/  FFMA.FTZ R5, R20, R5, R9 ;  /* 0x0000000514057223 */ /* 0x002fce0000010009 */
        /* <DEDUP_REMOVED lines=22> */
[----:B------:R-:W-:-:S06]  /*7f50*/  IMAD.U32 R157, RZ, RZ, UR6 ;  /* 0x00000006ff9d7e24 */ /* 0x000fcc000f8e00ff */
[----:B------:R-:W3:Y:S01]  /*7f60*/  MUFU.EX2 R181, R181 ;  /* 0x000000b500b57308 */ /* 0x000ee20000000800 */
[----:B-1----:R-:W-:-:S07]  /*7f70*/  FADD.FTZ R158, R174, R5 ;  /* 0x00000005ae9e7221 */ /* 0x002fce0000010000 */
[----:B------:R-:W1:Y:S01]  /*7f80*/  MUFU.EX2 R162, R162 ;  /* 0x000000a200a27308 */ /* 0x000e620000000800 */
[----:B--2---:R-:W-:-:S01]  /*7f90*/  FADD.FTZ R5, R177, R4 ;  /* 0x00000004b1057221 */ /* 0x004fc20000010000 */
[----:B------:R-:W-:-:S05]  /*7fa0*/  @!P1 LEA R4, R157, UR38, 0x3 ;  /* 0x000000269d049c11 */ /* 0x000fca000f8e18ff */
[----:B------:R-:W-:Y:S01]  /*7fb0*/  @!P1 VIADD R4, R4, 0x28440 ;  /* 0x0002844004049836 */ /* 0x000fe20000000000 */
[----:B------:R-:W2:Y:S01]  /*7fc0*/  MUFU.EX2 R153, R153 ;  /* 0x0000009900997308 */ /* 0x000ea20000000800 */
[----:B---3--:R-:W-:-:S03]  /*7fd0*/  FADD.FTZ R158, R181, R158 ;  /* 0x0000009eb59e7221 */ /* 0x008fc60000010000 */
[----:B------:R-:W-:-:S04]  /*7fe0*/  @!P1 PRMT R4, RZ, 0x654, R4 ;  /* 0x00000654ff049816 */ /* 0x000fc80000000004 */
[----:B------:R-:W3:Y:S01]  /*7ff0*/  MUFU.EX2 R165, R165 ;  /* 0x000000a500a57308 */ /* 0x000ee20000000800 */
[----:B-1----:R-:W-:-:S07]  /*8000*/  FADD.FTZ R176, R162, R5 ;  /* 0x00000005a2b07221 */ /* 0x002fce0000010000 */
[----:B------:R-:W1:Y:S01]  /*8010*/  MUFU.EX2 R154, R154 ;  /* 0x0000009a009a7308 */ /* 0x000e620000000800 */
[----:B--2---:R-:W-:-:S07]  /*8020*/  FADD.FTZ R5, R153, R158 ;  /* 0x0000009e99057221 */ /* 0x004fce0000010000 */
[----:B------:R-:W2:Y:S01]  /*8030*/  MUFU.EX2 R164, R164 ;  /* 0x000000a400a47308 */ /* 0x000ea20000000800 */
[----:B---3--:R-:W-:-:S07]  /*8040*/  FADD.FTZ R157, R165, R176 ;  /* 0x000000b0a59d7221 */ /* 0x008fce0000010000 */
[----:B------:R3:W4:Y:S01]  /*8050*/  MUFU.EX2 R180, R161 ;  /* 0x000000a100b47308 */ /* 0x0007220000000800 */
[----:B-1----:R-:W-:-:S07]  /*8060*/  FADD.FTZ R5, R154, R5 ;  /* 0x000000059a057221 */ /* 0x002fce0000010000 */
[----:B------:R-:W1:Y:S01]  /*8070*/  MUFU.EX2 R169, R169 ;  /* 0x000000a900a97308 */ /* 0x000e620000000800 */
[----:B--2---:R-:W-:-:S01]  /*8080*/  FADD.FTZ R158, R164, R157 ;  /* 0x0000009da49e7221 */ /* 0x004fc20000010000 */
[----:B---3--:R-:W-:-:S06]  /*8090*/  IADD3 R161, -R198, 0xb, RZ ;  /* 0x0000000bc6a17810 */ /* 0x008fcc0007ffe1ff */
[----:B------:R-:W2:Y:S01]  /*80a0*/  MUFU.EX2 R163, R163 ;  /* 0x000000a300a37308 */ /* 0x000ea20000000800 */
[----:B----4-:R-:W-:-:S07]  /*80b0*/  FADD.FTZ R5, R180, R5 ;  /* 0x00000005b4057221 */ /* 0x010fce0000010000 */
[----:B------:R-:W-:Y:S01]  /*80c0*/  MUFU.EX2 R166, R166 ;  /* 0x000000a600a67308 */ /* 0x000fe20000000800 */
[----:B-1----:R-:W-:-:S07]  /*80d0*/  FADD.FTZ R157, R169, R158 ;  /* 0x0000009ea99d7221 */ /* 0x002fce0000010000 */
[----:B------:R-:W1:Y:S01]  /*80e0*/  MUFU.EX2 R182, R167 ;  /* 0x000000a700b67308 */ /* 0x000e620000000800 */
[----:B--2---:R-:W-:-:S01]  /*80f0*/  FADD.FTZ R5, R163, R5 ;  /* 0x00000005a3057221 */ /* 0x004fc20000010000 */
[----:B------:R-:W-:Y:S02]  /*8100*/  WARPGROUP.DEPBAR.LE gsb0, 0x0 ;  /* 0x00008000000079c5 */ /* 0x000fe40000010000 */
[----:B------:R2:W-:Y:S06]  /*8110*/  BAR.ARV R161, 0x100 ;  /* 0x000400a10000751d */ /* 0x0005ec0000002000 */
[----:B------:R-:W3:Y:S01]  /*8120*/  MUFU.EX2 R171, R171 ;  /* 0x000000ab00ab7308 */ /* 0x000ee20000000800 */
[----:B------:R4:W-:Y:S01]  /*8130*/  @!P1 SYNCS.ARRIVE.TRANS64.RED.A1T0 RZ, [R4+URZ], RZ ;  /* 0x000000ff04ff99a7 */ /* 0x0009e2000810043f */
[----:B-1----:R-:W-:-:S06]  /*8140*/  FADD.FTZ R5, R182, R5 ;  /* 0x00000005b6057221 */ /* 0x002fcc0000010000 */
[----:B------:R-:W1:Y:S01]  /*8150*/  MUFU.EX2 R170, R170 ;  /* 0x000000aa00aa7308 */ /* 0x000e620000000800 */
[----:B----4-:R-:W-:-:S07]  /*8160*/  FADD.FTZ R4, R166, R157 ;  /* 0x0000009da6047221 */ /* 0x010fce0000010000 */
[----:B------:R-:W4:Y:S01]  /*8170*/  MUFU.EX2 R168, R168 ;  /* 0x000000a800a87308 */ /* 0x000f220000000800 */
[----:B---3--:R-:W-:-:S07]  /*8180*/  FADD.FTZ R157, R171, R4 ;  /* 0x00000004ab9d7221 */ /* 0x008fce0000010000 */
[----:B------:R-:W3:Y:S01]  /*8190*/  MUFU.EX2 R184, R173 ;  /* 0x000000ad00b87308 */ /* 0x000ee20000000800 */
[----:B-1----:R-:W-:-:S07]  /*81a0*/  FADD.FTZ R5, R170, R5 ;  /* 0x00000005aa057221 */ /* 0x002fce0000010000 */
[----:B------:R-:W1:Y:S01]  /*81b0*/  MUFU.EX2 R179, R179 ;  /* 0x000000b300b37308 */ /* 0x000e620000000800 */
[----:B----4-:R-:W-:-:S07]  /*81c0*/  FADD.FTZ R4, R168, R157 ;  /* 0x0000009da8047221 */ /* 0x010fce0000010000 */
[----:B------:R-:W4:Y:S01]  /*81d0*/  MUFU.EX2 R172, R172 ;  /* 0x000000ac00ac7308 */ /* 0x000f220000000800 */
[----:B---3--:R-:W-:-:S01]  /*81e0*/  FADD.FTZ R5, R184, R5 ;  /* 0x00000005b8057221 */ /* 0x008fc20000010000 */
[----:B-1----:R-:W-:-:S03]  /*81f0*/  FADD.FTZ R4, R179, R4 ;  /* 0x00000004b3047221 */ /* 0x002fc60000010000 */
[----:B----4-:R-:W-:Y:S01]  /*8200*/  FADD.FTZ R5, R172, R5 ;  /* 0x00000005ac057221 */ /* 0x010fe20000010000 */
[----:B--2---:R-:W-:Y:S06]  /*8210*/  @!P0 BRA `(.L_x_822) ;  /* 0x0000000000048947 */ /* 0x004fec0003800000 */
[----:B------:R-:W-:Y:S01]  /*8220*/  BPT.TRAP 0x1 ;  /* 0x000000040000795c */ /* 0x000fe20000300000 */
.L_x_822:
[----:B------:R-:W-:Y:S01]  /*8230*/  ULEA UR5, UR37, UR38, 0x3 ;  /* 0x0000002625057291 */ /* 0x000fe2000f8e183f */
[----:B------:R-:W-:Y:S01]  /*8240*/  ISETP.GT.AND P2, PT, R6, UR7, PT ;  /* 0x0000000706007c0c */ /* 0x000fe2000bf44270 */
[----:B------:R-:W-:Y:S01]  /*8250*/  FMUL.FTZ R24, R24, R15 ;  /* 0x0000000f18187220 */ /* 0x000fe20000410000 */
[----:B------:R-:W-:Y:S01]  /*8260*/  F2FP.SATFINITE.E4M3.F32.PACK_AB_MERGE_C R152, R155, R152, RZ ;  /* 0x000000989b98723e */ /* 0x000fe200048070ff */
[----:B------:R-:W-:Y:S01]  /*8270*/  UIADD3 UR5, UR5, 0x28460, URZ ;  /* 0x0002846005057890 */ /* 0x000fe2000fffe03f */
[----:B------:R-:W-:Y:S01]  /*8280*/  F2FP.SATFINITE.E4M3.F32.PACK_AB_MERGE_C R11, R12, R11, RZ ;  /* 0x0000000b0c0b723e */ /* 0x000fe200048070ff */
[----:B------:R-:W-:Y:S01]  /*8290*/  UMOV UR37, UR6 ;  /* 0x0000000600257c82 */ /* 0x000fe20008000000 */
[----:B------:R-:W-:Y:S01]  /*82a0*/  F2FP.SATFINITE.E4M3.F32.PACK_AB_MERGE_C R160, R177, R160, RZ ;  /* 0x000000a0b1a0723e */ /* 0x000fe200048070ff */
[----:B------:R-:W-:Y:S01]  /*82b0*/  UPRMT UR5, UR46, 0x654, UR5 ;  /* 0x000006542e057896 */ /* 0x000fe20008000005 */
[----:B------:R-:W-:Y:S01]  /*82c0*/  F2FP.SATFINITE.E4M3.F32.PACK_AB_MERGE_C R174, R181, R174, RZ ;  /* 0x000000aeb5ae723e */ /* 0x000fe200048070ff */
[-C--:B------:R-:W-:Y:S01]  /*82d0*/  FMUL.FTZ R25, R25, R15.reuse ;  /* 0x0000000f19197220 */ /* 0x080fe20000410000 */
[----:B------:R-:W-:Y:S01]  /*82e0*/  F2FP.SATFINITE.E4M3.F32.PACK_AB_MERGE_C R164, R169, R164, RZ ;  /* 0x000000a4a9a4723e */ /* 0x000fe200048070ff */
[-C--:B------:R-:W-:Y:S01]  /*82f0*/  FMUL.FTZ R28, R28, R15.reuse ;  /* 0x0000000f1c1c7220 */ /* 0x080fe20000410000 */
[----:B------:R-:W-:Y:S01]  /*8300*/  F2FP.SATFINITE.E4M3.F32.PACK_AB_MERGE_C R12, R163, R180, RZ ;  /* 0x000000b4a30c723e */ /* 0x000fe200048070ff */
[-C--:B------:R-:W-:Y:S01]  /*8310*/  FMUL.FTZ R29, R29, R15.reuse ;  /* 0x0000000f1d1d7220 */ /* 0x080fe20000410000 */
[----:B------:R-:W-:Y:S01]  /*8320*/  F2FP.SATFINITE.E4M3.F32.PACK_AB_MERGE_C R168, R179, R168, RZ ;  /* 0x000000a8b3a8723e */ /* 0x000fe200048070ff */
[-C--:B------:R-:W-:Y:S01]  /*8330*/  FMUL.FTZ R32, R32, R15.reuse ;  /* 0x0000000f20207220 */ /* 0x080fe20000410000 */
[----:B------:R-:W-:Y:S01]  /*8340*/  F2FP.SATFINITE.E4M3.F32.PACK_AB_MERGE_C R155, R172, R184, RZ ;  /* 0x000000b8ac9b723e */ /* 0x000fe200048070ff */
[----:B------:R-:W-:Y:S01]  /*8350*/  SYNCS.ARRIVE.TRANS64.RED.A1T0 RZ, [UR5], RZ ;  /* 0x000000ffffff79a7 */ /* 0x000fe20008100405 */
[----:B------:R-:W-:Y:S01]  /*8360*/  UMOV UR5, UR36 ;  /* 0x0000002400057c82 */ /* 0x000fe20008000000 */
        /* <DEDUP_REMOVED lines=124> */
[----:B------:R-:W-:Y:S01]  /*8b30*/  VIADD R6, R6, 0xffffffff ;  /* 0xffffffff06067836 */ /* 0x000fe20000000000 */
        /* <DEDUP_REMOVED lines=8> */
[----:B------:R-:W-:Y:S01]  /*8bc0*/  F2FP.SATFINITE.E4M3.F32.PACK_AB_MERGE_C R187, R170, R182, R155 ;  /* 0x000000b6aabb723e */ /* 0x000fe2000480709b */
[----:B------:R-:W-:Y:S06]  /*8bd0*/  @P2 BRA `(.L_x_823) ;  /* 0xffffffe000a82947 */ /* 0x000fec000383ffff */
[----:B------:R-:W-:-:S05]  /*8be0*/  UMOV UR37, UR6 ;  /* 0x0000000600257c82 */ /* 0x000fca0008000000 */
.L_x_813:
[----:B------:R-:W-:-:S13]  /*8bf0*/  ISETP.GE.AND P2, PT, R6, UR41, PT ;  /* 0x0000002906007c0c */ /* 0x000fda000bf46270 */
[----:B------:R-:W-:Y:S05]  /*8c00*/  @!P2 BRA `(.L_x_824) ;  /* 0x000000280004a947 */ /* 0x000fea0003800000 */
[----:B------:R-:W-:Y:S01]  /*8c10*/  IMAD.MOV.U32 R11, RZ, RZ, R8 ;  /* 0x000000ffff0b7224 */ /* 0x000fe200078e0008 */
[----:B------:R-:W-:Y:S01]  /*8c20*/  UMOV UR5, UR36 ;  /* 0x0000002400057c82 */ /* 0x000fe20008000000 */
[----:B------:R-:W-:Y:S01]  /*8c30*/  IMAD.MOV.U32 R10, RZ, RZ, R7 ;  /* 0x000000ffff0a7224 */ /* 0x000fe200078e0007 */
[----:B------:R-:W-:Y:S01]  /*8c40*/  ULDC UR7, c[0x0][0x9e4] ;  /* 0x0002790000077ab9 */ /* 0x000fe20000000800 */
[----:B------:R-:W-:Y:S01]  /*8c50*/  IMAD.IADD R9, R194, 0x1, R2 ;  /* 0x00000001c2097824 */ /* 0x000fe200078e0202 */
[----:B------:R-:W-:Y:S01]  /*8c60*/  ULDC UR57, c[0x0][0x2e0] ;  /* 0x0000b80000397ab9 */ /* 0x000fe20000000800 */
[----:B------:R-:W-:Y:S01]  /*8c70*/  ULDC UR56, c[0x0][0x288] ;  /* 0x0000a20000387ab9 */ /* 0x000fe20000000800 */
[----:B------:R-:W-:Y:S01]  /*8c80*/  ULDC UR40, c[0x0][0x988] ;  /* 0x0002620000287ab9 */ /* 0x000fe20000000800 */
[----:B------:R-:W-:-:S05]  /*8c90*/  ULDC UR53, c[0x0][0x9e0] ;  /* 0x0002780000357ab9 */ /* 0x000fca0000000800 */
.L_x_842:
[----:B------:R-:W-:Y:S01]  /*8ca0*/  ISETP.NE.AND P3, PT, RZ, UR39, PT ;  /* 0x00000027ff007c0c */ /* 0x000fe2000bf65270 */
[----:B------:R-:W-:-:S04]  /*8cb0*/  UISETP.NE.AND UP0, UPT, UR37, 0x1, UPT ;  /* 0x000000012500788c */ /* 0x000fc8000bf05270 */
[----:B------:R-:W-:-:S04]  /*8cc0*/  USEL UR36, URZ, 0x1, UP0 ;  /* 0x000000013f247887 */ /* 0x000fc80008000000 */
[----:B------:R-:W-:-:S04]  /*8cd0*/  ULOP3.LUT UR36, UR5, UR36, URZ, 0x3c, !UPT ;  /* 0x0000002405247292 */ /* 0x000fc8000f8e3c3f */
[----:B------:R-:W-:Y:S08]  /*8ce0*/  @P3 BRA `(.L_x_825) ;  /* 0x0000000000383947 */ /* 0x000ff00003800000 */
[----:B------:R-:W-:Y:S05]  /*8cf0*/  @!P0 BRA `(.L_x_826) ;  /* 0x0000000000048947 */ /* 0x000fea0003800000 */
[----:B------:R-:W-:Y:S01]  /*8d00*/  BPT.TRAP 0x1 ;  /* 0x000000040000795c */ /* 0x000fe20000300000 */
.L_x_826:
        /* <DEDUP_REMOVED lines=9> */
.L_x_827:
[----:B--2---:R-:W-:Y:S05]  /*8da0*/  @P2 BRA `(.L_x_825) ;  /* 0x0000000000082947 */ /* 0x004fea0003800000 */
[----:B------:R-:W2:Y:S02]  /*8db0*/  SYNCS.PHASECHK.TRANS64.TRYWAIT P2, [UR6+0x28430], R7 ;  /* 0x02843007ff0075a7 */ /* 0x000ea40008040146 */
[----:B--2---:R-:W-:Y:S05]  /*8dc0*/  @!P2 BRA `(.L_x_828) ;  /* 0x000000940090a947 */ /* 0x004fea0003800000 */
.L_x_825:
        /* <DEDUP_REMOVED lines=51> */
.L_x_830:
[----:B------:R-:W-:Y:S01]  /*9100*/  ULEA UR10, UR37, UR38, 0x3 ;  /* 0x00000026250a7291 */ /* 0x000fe2000f8e183f */
[----:B------:R-:W-:-:S05]  /*9110*/  IMAD.U32 R7, RZ, RZ, UR5 ;  /* 0x00000005ff077e24 */ /* 0x000fca000f8e00ff */
[----:B------:R-:W-:-:S04]  /*9120*/  SHF.L.U32 R7, R7, 0x1f, RZ ;  /* 0x0000001f07077819 */ /* 0x000fc800000006ff */
[----:B------:R1:W2:Y:S01]  /*9130*/  SYNCS.PHASECHK.TRANS64.TRYWAIT P2, [UR10+0x28450], R7 ;  /* 0x02845007ff0075a7 */ /* 0x0002a2000804014a */
[----:B------:R-:W-:Y:S05]  /*9140*/  @!P0 BRA `(.L_x_831) ;  /* 0x0000000000048947 */ /* 0x000fea0003800000 */
[----:B------:R-:W-:Y:S01]  /*9150*/  BPT.TRAP 0x1 ;  /* 0x000000040000795c */ /* 0x000fe20000300000 */
.L_x_831:
[----:B--2---:R-:W-:Y:S05]  /*9160*/  @P2 BRA `(.L_x_829) ;  /* 0x0000000000082947 */ /* 0x004fea0003800000 */
[----:B------:R-:W2:Y:S02]  /*9170*/  SYNCS.PHASECHK.TRANS64.TRYWAIT P2, [UR10+0x28450], R7 ;  /* 0x02845007ff0075a7 */ /* 0x000ea4000804014a */
[----:B--2---:R-:W-:Y:S05]  /*9180*/  @!P2 BRA `(.L_x_832) ;  /* 0x0000009000b8a947 */ /* 0x004fea0003800000 */
.L_x_829:
[----:B------:R-:W-:Y:S01]  /*9190*/  UIADD3 UR5, UR38, 0x8000, URZ ;  /* 0x0000800026057890 */ /* 0x000fe2000fffe03f */
[----:B------:R-:W-:Y:S01]  /*91a0*/  WARPGROUP.ARRIVE ;  /* 0x00000000000079c5 */ /* 0x000fe20000000000 */
[----:B------:R-:W-:-:S05]  /*91b0*/  UMOV UR11, 0x80000020 ;  /* 0x80000020000b7882 */ /* 0x000fca0000000000 */
[----:B------:R-:W3:Y:S01]  /*91c0*/  S2R R198, SR_TID.X ;  /* 0x0000000000c67919 */ /* 0x000ee20000002100 */
[----:B------:R-:W-:Y:S01]  /*91d0*/  USHF.R.U32.HI UR5, URZ, 0x4, UR5 ;  /* 0x000000043f057899 */ /* 0x000fe20008011605 */
[C---:B------:R-:W-:Y:S01]  /*91e0*/  FMUL.FTZ R21, R0.reuse, R163 ;  /* 0x000000a300157220 */ /* 0x040fe20000410000 */
[----:B------:R-:W-:Y:S01]  /*91f0*/  FMUL.FTZ R163, R0, R179 ;  /* 0x000000b300a37220 */ /* 0x000fe20000410000 */
[----:B------:R-:W-:Y:S01]  /*9200*/  IMAD.SHL.U32 R179, R6, 0x40, RZ ;  /* 0x0000004006b37824 */ /* 0x000fe200078e00ff */
[----:B------:R-:W-:Y:S01]  /*9210*/  ULOP3.LUT UR5, UR5, 0x3fff, URZ, 0xc0, !UPT ;  /* 0x00003fff05057892 */ /* 0x000fe2000f8ec03f */
[C---:B------:R-:W-:Y:S01]  /*9220*/  FMUL.FTZ R12, R0.reuse, R153 ;  /* 0x00000099000c7220 */ /* 0x040fe20000410000 */
[C---:B------:R-:W-:Y:S01]  /*9230*/  FMUL.FTZ R13, R0.reuse, R156 ;  /* 0x0000009c000d7220 */ /* 0x040fe20000410000 */
[C---:B------:R-:W-:Y:S01]  /*9240*/  FMUL.FTZ R153, R0.reuse, R166 ;  /* 0x000000a600997220 */ /* 0x040fe20000410000 */
[----:B------:R-:W-:Y:S01]  /*9250*/  ULOP3.LUT UR5, UR5, 0x10000, URZ, 0xfc, !UPT ;  /* 0x0001000005057892 */ /* 0x000fe2000f8efc3f */
[C---:B------:R-:W-:Y:S01]  /*9260*/  FMUL.FTZ R156, R0.reuse, R170 ;  /* 0x000000aa009c7220 */ /* 0x040fe20000410000 */
[C---:B------:R-:W-:Y:S01]  /*9270*/  FMUL.FTZ R14, R0.reuse, R155 ;  /* 0x0000009b000e7220 */ /* 0x040fe20000410000 */
[----:B------:R-:W-:Y:S01]  /*9280*/  FMUL.FTZ R170, R0, R172 ;  /* 0x000000ac00aa7220 */ /* 0x000fe20000410000 */
[----:B------:R-:W-:Y:S01]  /*9290*/  ULEA UR10, UR37, UR5, 0xa ;  /* 0x00000005250a7291 */ /* 0x000fe2000f8e503f */
[----:B------:R-:W-:-:S02]  /*92a0*/  IMAD.U32 R166, RZ, RZ, UR6 ;  /* 0x00000006ffa67e24 */ /* 0x000fc4000f8e00ff */
[C---:B------:R-:W-:Y:S01]  /*92b0*/  FMUL.FTZ R155, R0.reuse, R157 ;  /* 0x0000009d009b7220 */ /* 0x040fe20000410000 */
[----:B------:R-:W-:Y:S01]  /*92c0*/  IADD3 R172, -R179, 0x1, RZ ;  /* 0x00000001b3ac7810 */ /* 0x000fe20007ffe1ff */
[C---:B-12---:R-:W-:Y:S01]  /*92d0*/  FMUL.FTZ R7, R0.reuse, R152 ;  /* 0x0000009800077220 */ /* 0x046fe20000410000 */
        /* <DEDUP_REMOVED lines=19> */
[----:B------:R-:W-:Y:S01]  /*9410*/  FMUL.FTZ R181, R0, R181 ;  /* 0x000000b500b57220 */ /* 0x000fe20000410000 */
[----:B------:R-:W-:Y:S01]  /*9420*/  @!P1 LEA R166, R166, UR38, 0x3 ;  /* 0x00000026a6a69c11 */ /* 0x000fe2000f8e18ff */
[----:B------:R-:W-:Y:S01]  /*9430*/  IMAD R172, R17, UR57, R172 ;  /* 0x0000003911ac7c24 */ /* 0x000fe2000f8e02ac */
[----:B---3--:R-:W-:Y:S01]  /*9440*/  SHF.R.U32.HI R198, RZ, 0x7, R198 ;  /* 0x00000007ffc67819 */ /* 0x008fe200000116c6 */
[----:B------:R-:W1:Y:S01]  /*9450*/  MUFU.TANH R7, R7 ;  /* 0x0000000700077308 */ /* 0x000e620000002400 */
[----:B------:R-:W-:Y:S01]  /*9460*/  FMUL.FTZ R180, R0, R180 ;  /* 0x000000b400b47220 */ /* 0x000fe20000410000 */
[----:B------:R-:W-:Y:S01]  /*9470*/  @!P1 VIADD R166, R166, 0x28440 ;  /* 0x00028440a6a69836 */ /* 0x000fe20000000000 */
[----:B------:R-:W-:Y:S01]  /*9480*/  IADD3 R174, -R198, 0xb, RZ ;  /* 0x0000000bc6ae7810 */ /* 0x000fe20007ffe1ff */
[----:B------:R-:W-:-:S03]  /*9490*/  VIADD R167, R172, -UR56 ;  /* 0x80000038aca77c36 */ /* 0x000fc60008000000 */
[----:B------:R-:W-:Y:S01]  /*94a0*/  @!P1 PRMT R166, RZ, 0x654, R166 ;  /* 0x00000654ffa69816 */ /* 0x000fe200000000a6 */
[----:B------:R-:W2:Y:S01]  /*94b0*/  MUFU.TANH R12, R12 ;  /* 0x0000000c000c7308 */ /* 0x000ea20000002400 */
[----:B------:R-:W-:-:S07]  /*94c0*/  IMAD R167, R16, -0x2, R167 ;  /* 0xfffffffe10a77824 */ /* 0x000fce00078e02a7 */
        /* <DEDUP_REMOVED lines=26> */
[----:B------:R-:W-:-:S06]  /*9670*/  WARPGROUP.ARRIVE ;  /* 0x00000000000079c5 */ /* 0x000fcc0000000000 */
[----:B------:R-:W-:Y:S03]  /*9680*/  QGMMA.64x256x32.F32.E4M3.E4M3 R24, R184, gdesc[UR8], R24, gsb0 ;  /* 0x03e00008b8187df3 */ /* 0x000fe60008000818 */
[----:B------:R-:W-:Y:S02]  /*9690*/  WARPGROUP.DEPBAR.LE gsb0, 0x0 ;  /* 0x00008000000079c5 */ /* 0x000fe40000010000 */
[C---:B------:R-:W-:Y:S01]  /*96a0*/  FMUL.FTZ R184, R0.reuse, R165 ;  /* 0x000000a500b87220 */ /* 0x040fe20000410000 */
[C---:B------:R-:W-:Y:S01]  /*96b0*/  FMUL.FTZ R185, R0.reuse, R169 ;  /* 0x000000a900b97220 */ /* 0x040fe20000410000 */
[C---:B------:R-:W-:Y:S01]  /*96c0*/  FMUL.FTZ R165, R0.reuse, R182 ;  /* 0x000000b600a57220 */ /* 0x040fe20000410000 */
[----:B------:R-:W-:Y:S01]  /*96d0*/  FMUL.FTZ R169, R0, R183 ;  /* 0x000000b700a97220 */ /* 0x000fe20000410000 */
[----:B------:R1:W-:Y:S06]  /*96e0*/  BAR.ARV R174, 0x100 ;  /* 0x000400ae0000751d */ /* 0x0003ec0000002000 */
[----:B------:R-:W1:Y:S01]  /*96f0*/  MUFU.TANH R184, R184 ;  /* 0x000000b800b87308 */ /* 0x000e620000002400 */
[C---:B------:R-:W-:Y:S01]  /*9700*/  VIADD R182, R167.reuse, UR53 ;  /* 0x00000035a7b67c36 */ /* 0x040fe20008000000 */
[----:B------:R1:W-:Y:S01]  /*9710*/  @!P1 SYNCS.ARRIVE.TRANS64.RED.A1T0 RZ, [R166+URZ], RZ ;  /* 0x000000ffa6ff99a7 */ /* 0x0003e2000810043f */
[----:B------:R-:W-:-:S02]  /*9720*/  VIADD R183, R167, UR45 ;  /* 0x0000002da7b77c36 */ /* 0x000fc40008000000 */
[----:B------:R-:W-:-:S03]  /*9730*/  IMAD.IADD R178, R2, 0x1, R182 ;  /* 0x0000000102b27824 */ /* 0x000fc600078e02b6 */
[----:B------:R-:W1:Y:S08]  /*9740*/  MUFU.TANH R185, R185 ;  /* 0x000000b900b97308 */ /* 0x000e700000002400 */
[----:B------:R-:W1:Y:S08]  /*9750*/  MUFU.TANH R165, R165 ;  /* 0x000000a500a57308 */ /* 0x000e700000002400 */
[----:B------:R-:W1:Y:S08]  /*9760*/  MUFU.TANH R169, R169 ;  /* 0x000000a900a97308 */ /* 0x000e700000002400 */
[----:B------:R5:W1:Y:S02]  /*9770*/  MUFU.TANH R186, R180 ;  /* 0x000000b400ba7308 */ /* 0x000a640000002400 */
[----:B-----5:R-:W-:Y:S01]  /*9780*/  IMAD.IADD R180, R2, 0x1, R183 ;  /* 0x0000000102b47824 */ /* 0x020fe200078e02b7 */
[----:B--234-:R-:W-:Y:S06]  /*9790*/  @!P6 BRA `(.L_x_833) ;  /* 0x00000000005ce947 */ /* 0x01cfec0003800000 */
[----:B------:R-:W-:Y:S01]  /*97a0*/  ISETP.GT.AND P2, PT, R9, -0x1, PT ;  /* 0xffffffff0900780c */ /* 0x000fe20003f44270 */
[----:B------:R-:W-:-:S12]  /*97b0*/  BSSY B0, `(.L_x_834) ;  /* 0x0000011000007945 */ /* 0x000fd80003800000 */
[----:B------:R-:W-:Y:S05]  /*97c0*/  @P2 BRA `(.L_x_835) ;  /* 0x0000000000202947 */ /* 0x000fea0003800000 */
[----:B------:R-:W-:Y:S01]  /*97d0*/  IMAD.U32 R172, RZ, RZ, UR7 ;  /* 0x00000007ffac7e24 */ /* 0x000fe2000f8e00ff */
[----:B------:R-:W-:-:S04]  /*97e0*/  LOP3.LUT R175, RZ, R9, RZ, 0x33, !PT ;  /* 0x00000009ffaf7212 */ /* 0x000fc800078e33ff */
[----:B------:R-:W-:-:S13]  /*97f0*/  ISETP.NE.AND P2, PT, R172, 0x1, PT ;  /* 0x00000001ac00780c */ /* 0x000fda0003f45270 */
[----:B-1----:R-:W1:Y:S02]  /*9800*/  @P2 LDC.64 R166, c[0x0][0x9e8] ;  /* 0x00027a00ffa62b82 */ /* 0x002e640000000a00 */
[----:B-1----:R-:W-:-:S05]  /*9810*/  @P2 IMAD.HI.U32 R166, R175, R166, RZ ;  /* 0x000000a6afa62227 */ /* 0x002fca00078e00ff */
[----:B------:R-:W-:-:S04]  /*9820*/  @P2 SHF.R.U32.HI R175, RZ, R167, R166 ;  /* 0x000000a7ffaf2219 */ /* 0x000fc800000116a6 */
[----:B------:R-:W-:Y:S01]  /*9830*/  LOP3.LUT R166, RZ, R175, RZ, 0x33, !PT ;  /* 0x000000afffa67212 */ /* 0x000fe200078e33ff */
[----:B------:R-:W-:Y:S06]  /*9840*/  BRA `(.L_x_836) ;  /* 0x00000000001c7947 */ /* 0x000fec0003800000 */
.L_x_835:
[----:B------:R-:W-:-:S05]  /*9850*/  IMAD.U32 R172, RZ, RZ, UR7 ;  /* 0x00000007ffac7e24 */ /* 0x000fca000f8e00ff */
[----:B------:R-:W-:-:S13]  /*9860*/  ISETP.NE.AND P2, PT, R172, 0x1, PT ;  /* 0x00000001ac00780c */ /* 0x000fda0003f45270 */
[----:B-1----:R-:W1:Y:S01]  /*9870*/  @P2 LDC.64 R166, c[0x0][0x9e8] ;  /* 0x00027a00ffa62b82 */ /* 0x002e620000000a00 */
[----:B------:R-:W-:-:S04]  /*9880*/  @P2 IMAD.IADD R175, R194, 0x1, R2 ;  /* 0x00000001c2af2824 */ /* 0x000fc800078e0202 */
[----:B-1----:R-:W-:-:S04]  /*9890*/  @P2 IMAD.HI.U32 R174, R175, R166, RZ ;  /* 0x000000a6afae2227 */ /* 0x002fc800078e00ff */
[----:B------:R-:W-:Y:S01]  /*98a0*/  IMAD.MOV.U32 R166, RZ, RZ, R9 ;  /* 0x000000ffffa67224 */ /* 0x000fe200078e0009 */
[----:B------:R-:W-:-:S07]  /*98b0*/  @P2 SHF.R.U32.HI R166, RZ, R167, R174 ;  /* 0x000000a7ffa62219 */ /* 0x000fce00000116ae */
.L_x_836:
[----:B------:R-:W-:Y:S05]  /*98c0*/  BSYNC B0 ;  /* 0x0000000000007941 */ /* 0x000fea0003800000 */
.L_x_834:
[----:B------:R-:W-:-:S04]  /*98d0*/  IMAD R167, R166, R172, -R179 ;  /* 0x000000aca6a77224 */ /* 0x000fc800078e0ab3 */
[----:B------:R-:W-:-:S05]  /*98e0*/  IMAD R167, R16, -0x2, R167 ;  /* 0xfffffffe10a77824 */ /* 0x000fca00078e02a7 */
[----:B------:R-:W-:Y:S02]  /*98f0*/  VIADDMNMX R178, R167, R172, R178, PT ;  /* 0x000000aca7b27246 */ /* 0x000fe400038001b2 */
[----:B------:R-:W-:-:S07]  /*9900*/  VIMNMX R180, R180, R167, !PT ;  /* 0x000000a7b4b47248 */ /* 0x000fce0007fe0100 */
.L_x_833:
[----:B------:R-:W-:-:S04]  /*9910*/  ISETP.GT.AND P2, PT, R6, -0x1, PT ;  /* 0xffffffff0600780c */ /* 0x000fc80003f44270 */
[C---:B------:R-:W-:Y:S02]  /*9920*/  ISETP.GT.AND P3, PT, R180.reuse, RZ, P2 ;  /* 0x000000ffb400720c */ /* 0x040fe40001764270 */
[----:B------:R-:W-:Y:S02]  /*9930*/  ISETP.GT.AND P5, PT, R180, 0x1, P2 ;  /* 0x00000001b400780c */ /* 0x000fe400017a4270 */
[----:B------:R-:W-:Y:S02]  /*9940*/  ISETP.LT.OR P4, PT, R178, 0x1, P3 ;  /* 0x00000001b200780c */ /* 0x000fe40001f81670 */
[C---:B------:R-:W-:Y:S02]  /*9950*/  ISETP.GT.AND P3, PT, R180.reuse, 0x8, P2 ;  /* 0x00000008b400780c */ /* 0x040fe40001764270 */
[----:B-1----:R-:W-:Y:S02]  /*9960*/  FSEL R177, R7, -INF , !P4 ;  /* 0xff80000007b17808 */ /* 0x002fe40006000000 */
[----:B------:R-:W-:-:S02]  /*9970*/  ISETP.GT.AND P4, PT, R180, 0x9, P2 ;  /* 0x00000009b400780c */ /* 0x000fc40001784270 */
[C---:B------:R-:W-:Y:S02]  /*9980*/  ISETP.LT.OR P5, PT, R178.reuse, 0x2, P5 ;  /* 0x00000002b200780c */ /* 0x040fe40002fa1670 */
[C---:B------:R-:W-:Y:S02]  /*9990*/  ISETP.LT.OR P3, PT, R178.reuse, 0x9, P3 ;  /* 0x00000009b200780c */ /* 0x040fe40001f61670 */
[----:B------:R-:W-:Y:S02]  /*99a0*/  ISETP.LT.OR P4, PT, R178, 0xa, P4 ;  /* 0x0000000ab200780c */ /* 0x000fe40002781670 */
[----:B------:R-:W-:Y:S02]  /*99b0*/  FSEL R175, R12, -INF , !P5 ;  /* 0xff8000000caf7808 */ /* 0x000fe40006800000 */
[----:B------:R-:W-:Y:S02]  /*99c0*/  ISETP.GT.AND P5, PT, R180, 0x10, P2 ;  /* 0x00000010b400780c */ /* 0x000fe400017a4270 */
[----:B------:R-:W-:-:S02]  /*99d0*/  FSEL R174, R13, -INF , !P3 ;  /* 0xff8000000dae7808 */ /* 0x000fc40005800000 */
[----:B------:R-:W-:Y:S02]  /*99e0*/  FSEL R172, R155, -INF , !P4 ;  /* 0xff8000009bac7808 */ /* 0x000fe40006000000 */
[C---:B------:R-:W-:Y:S02]  /*99f0*/  ISETP.GT.AND P3, PT, R180.reuse, 0x11, P2 ;  /* 0x00000011b400780c */ /* 0x040fe40001764270 */
[----:B------:R-:W-:Y:S02]  /*9a00*/  ISETP.GT.AND P4, PT, R180, 0x18, P2 ;  /* 0x00000018b400780c */ /* 0x000fe40001784270 */
[C---:B------:R-:W-:Y:S02]  /*9a10*/  ISETP.LT.OR P5, PT, R178.reuse, 0x11, P5 ;  /* 0x00000011b200780c */ /* 0x040fe40002fa1670 */
[C---:B------:R-:W-:Y:S02]  /*9a20*/  ISETP.LT.OR P3, PT, R178.reuse, 0x12, P3 ;  /* 0x00000012b200780c */ /* 0x040fe40001f61670 */
[----:B------:R-:W-:-:S02]  /*9a30*/  ISETP.LT.OR P4, PT, R178, 0x19, P4 ;  /* 0x00000019b200780c */ /* 0x000fc40002781670 */
[----:B------:R-:W-:Y:S02]  /*9a40*/  FSEL R166, R160, -INF , !P5 ;  /* 0xff800000a0a67808 */ /* 0x000fe40006800000 */
[----:B------:R-:W-:Y:S02]  /*9a50*/  ISETP.GT.AND P5, PT, R180, 0x19, P2 ;  /* 0x00000019b400780c */ /* 0x000fe400017a4270 */
[----:B------:R-:W-:Y:S02]  /*9a60*/  FSEL R161, R161, -INF , !P3 ;  /* 0xff800000a1a17808 */ /* 0x000fe40005800000 */
[----:B------:R-:W-:Y:S02]  /*9a70*/  FSEL R164, R164, -INF , !P4 ;  /* 0xff800000a4a47808 */ /* 0x000fe40006000000 */
[C---:B------:R-:W-:Y:S02]  /*9a80*/  ISETP.GT.AND P3, PT, R180.reuse, 0x20, P2 ;  /* 0x00000020b400780c */ /* 0x040fe40001764270 */
        /* <DEDUP_REMOVED lines=14> */
[----:B------:R-:W-:Y:S02]  /*9b70*/  FSEL R155, R171, -INF , !P3 ;  /* 0xff800000ab9b7808 */ /* 0x000fe40005800000 */
[----:B------:R-:W-:Y:S01]  /*9b80*/  FSEL R170, R176, -INF , !P4 ;  /* 0xff800000b0aa7808 */ /* 0x000fe20006000000 */
[----:B------:R-:W-:Y:S01]  /*9b90*/  IMAD.IADD R176, R3, 0x1, R182 ;  /* 0x0000000103b07824 */ /* 0x000fe200078e02b6 */
[C---:B------:R-:W-:Y:S02]  /*9ba0*/  ISETP.GT.AND P5, PT, R180.reuse, 0x31, P2 ;  /* 0x00000031b400780c */ /* 0x040fe400017a4270 */
[C---:B------:R-:W-:Y:S02]  /*9bb0*/  ISETP.GT.AND P3, PT, R180.reuse, 0x38, P2 ;  /* 0x00000038b400780c */ /* 0x040fe40001764270 */
[----:B------:R-:W-:-:S02]  /*9bc0*/  ISETP.GT.AND P4, PT, R180, 0x39, P2 ;  /* 0x00000039b400780c */ /* 0x000fc40001784270 */
[C---:B------:R-:W-:Y:S02]  /*9bd0*/  ISETP.LT.OR P5, PT, R178.reuse, 0x32, P5 ;  /* 0x00000032b200780c */ /* 0x040fe40002fa1670 */
[C---:B------:R-:W-:Y:S02]  /*9be0*/  ISETP.LT.OR P3, PT, R178.reuse, 0x39, P3 ;  /* 0x00000039b200780c */ /* 0x040fe40001f61670 */
[----:B------:R-:W-:Y:S01]  /*9bf0*/  ISETP.LT.OR P4, PT, R178, 0x3a, P4 ;  /* 0x0000003ab200780c */ /* 0x000fe20002781670 */
[----:B------:R-:W-:Y:S01]  /*9c00*/  IMAD.IADD R178, R3, 0x1, R183 ;  /* 0x0000000103b27824 */ /* 0x000fe200078e02b7 */
[----:B------:R-:W-:Y:S02]  /*9c10*/  FSEL R173, R173, -INF , !P5 ;  /* 0xff800000adad7808 */ /* 0x000fe40006800000 */
[----:B------:R-:W-:Y:S02]  /*9c20*/  FSEL R171, R186, -INF , !P3 ;  /* 0xff800000baab7808 */ /* 0x000fe40005800000 */
[----:B------:R-:W-:Y:S01]  /*9c30*/  FSEL R167, R181, -INF , !P4 ;  /* 0xff800000b5a77808 */ /* 0x000fe20006000000 */
[----:B------:R-:W-:Y:S06]  /*9c40*/  @!P6 BRA `(.L_x_837) ;  /* 0x000000000058e947 */ /* 0x000fec0003800000 */
        /* <DEDUP_REMOVED lines=12> */
.L_x_839:
[----:B------:R-:W-:-:S05]  /*9d10*/  IMAD.U32 R181, RZ, RZ, UR7 ;  /* 0x00000007ffb57e24 */ /* 0x000fca000f8e00ff */
[----:B------:R-:W-:-:S13]  /*9d20*/  ISETP.NE.AND P3, PT, R181, 0x1, PT ;  /* 0x00000001b500780c */ /* 0x000fda0003f65270 */
[----:B------:R-:W1:Y:S02]  /*9d30*/  @P3 LDC.64 R12, c[0x0][0x9e8] ;  /* 0x00027a00ff0c3b82 */ /* 0x000e640000000a00 */
[----:B-1----:R-:W-:-:S05]  /*9d40*/  @P3 IMAD.HI.U32 R12, R180, R12, RZ ;  /* 0x0000000cb40c3227 */ /* 0x002fca00078e00ff */
[----:B------:R-:W-:-:S07]  /*9d50*/  @P3 SHF.R.U32.HI R180, RZ, R13, R12 ;  /* 0x0000000dffb43219 */ /* 0x000fce000001160c */
.L_x_840:
[----:B------:R-:W-:Y:S05]  /*9d60*/  BSYNC B0 ;  /* 0x0000000000007941 */ /* 0x000fea0003800000 */
.L_x_838:
[----:B------:R-:W-:-:S04]  /*9d70*/  IMAD R179, R180, R181, -R179 ;  /* 0x000000b5b4b37224 */ /* 0x000fc800078e0ab3 */
[----:B------:R-:W-:-:S05]  /*9d80*/  IMAD R179, R16, -0x2, R179 ;  /* 0xfffffffe10b37824 */ /* 0x000fca00078e02b3 */
[----:B------:R-:W-:Y:S02]  /*9d90*/  VIADDMNMX R176, R179, R181, R176, PT ;  /* 0x000000b5b3b07246 */ /* 0x000fe400038001b0 */
[----:B------:R-:W-:-:S07]  /*9da0*/  VIMNMX R178, R178, R179, !PT ;  /* 0x000000b3b2b27248 */ /* 0x000fce0007fe0100 */
.L_x_837:
[----:B------:R-:W-:Y:S01]  /*9db0*/  FMNMX.FTZ R12, R177, R10, !PT ;  /* 0x0000000ab10c7209 */ /* 0x000fe20007810000 */
[----:B------:R-:W-:Y:S01]  /*9dc0*/  UMOV UR14, UR40 ;  /* 0x00000028000e7c82 */ /* 0x000fe20008000000 */
[----:B------:R-:W-:Y:S02]  /*9dd0*/  ISETP.GT.AND P4, PT, R178, 0x8, P2 ;  /* 0x00000008b200780c */ /* 0x000fe40001784270 */
[----:B------:R-:W-:Y:S02]  /*9de0*/  FMNMX.FTZ R7, R175, R12, !PT ;  /* 0x0000000caf077209 */ /* 0x000fe40007810000 */
[----:B------:R-:W-:Y:S02]  /*9df0*/  ISETP.LT.OR P4, PT, R176, 0x9, P4 ;  /* 0x00000009b000780c */ /* 0x000fe40002781670 */
[----:B------:R-:W-:Y:S02]  /*9e00*/  FMNMX.FTZ R7, R174, R7, !PT ;  /* 0x00000007ae077209 */ /* 0x000fe40007810000 */
[----:B------:R-:W-:-:S02]  /*9e10*/  FSEL R15, R15, -INF , !P4 ;  /* 0xff8000000f0f7808 */ /* 0x000fc40006000000 */
[----:B------:R-:W-:Y:S02]  /*9e20*/  FMNMX.FTZ R7, R172, R7, !PT ;  /* 0x00000007ac077209 */ /* 0x000fe40007810000 */
[----:B------:R-:W-:Y:S02]  /*9e30*/  ISETP.GT.AND P4, PT, R178, RZ, P2 ;  /* 0x000000ffb200720c */ /* 0x000fe40001784270 */
[----:B------:R-:W-:Y:S02]  /*9e40*/  FMNMX.FTZ R12, R166, R7, !PT ;  /* 0x00000007a60c7209 */ /* 0x000fe40007810000 */
[C---:B------:R-:W-:Y:S02]  /*9e50*/  ISETP.GT.AND P5, PT, R178.reuse, 0x9, P2 ;  /* 0x00000009b200780c */ /* 0x040fe400017a4270 */
[----:B------:R-:W-:Y:S02]  /*9e60*/  FMNMX.FTZ R7, R161, R12, !PT ;  /* 0x0000000ca1077209 */ /* 0x000fe40007810000 */
[----:B------:R-:W-:-:S02]  /*9e70*/  ISETP.GT.AND P3, PT, R178, 0x1, P2 ;  /* 0x00000001b200780c */ /* 0x000fc40001764270 */
[----:B------:R-:W-:Y:S02]  /*9e80*/  FMNMX.FTZ R7, R164, R7, !PT ;  /* 0x00000007a4077209 */ /* 0x000fe40007810000 */
[----:B------:R-:W-:Y:S02]  /*9e90*/  ISETP.LT.OR P4, PT, R176, 0x1, P4 ;  /* 0x00000001b000780c */ /* 0x000fe40002781670 */
[----:B------:R-:W-:Y:S02]  /*9ea0*/  FMNMX.FTZ R7, R184, R7, !PT ;  /* 0x00000007b8077209 */ /* 0x000fe40007810000 */
[----:B------:R-:W-:Y:S02]  /*9eb0*/  ISETP.LT.OR P5, PT, R176, 0xa, P5 ;  /* 0x0000000ab000780c */ /* 0x000fe40002fa1670 */
[----:B------:R-:W-:Y:S02]  /*9ec0*/  FMNMX.FTZ R12, R168, R7, !PT ;  /* 0x00000007a80c7209 */ /* 0x000fe40007810000 */
[----:B------:R-:W-:-:S02]  /*9ed0*/  ISETP.LT.OR P3, PT, R176, 0x2, P3 ;  /* 0x00000002b000780c */ /* 0x000fc40001f61670 */
[----:B------:R-:W-:Y:S02]  /*9ee0*/  FMNMX.FTZ R7, R185, R12, !PT ;  /* 0x0000000cb9077209 */ /* 0x000fe40007810000 */
[----:B------:R-:W-:Y:S02]  /*9ef0*/  FSEL R20, R20, -INF , !P5 ;  /* 0xff80000014147808 */ /* 0x000fe40006800000 */
[----:B------:R-:W-:Y:S02]  /*9f00*/  FMNMX.FTZ R12, R160, R7, !PT ;  /* 0x00000007a00c7209 */ /* 0x000fe40007810000 */
[----:B------:R-:W-:Y:S02]  /*9f10*/  FSEL R14, R14, -INF , !P3 ;  /* 0xff8000000e0e7808 */ /* 0x000fe40005800000 */
[----:B------:R-:W-:Y:S02]  /*9f20*/  FMNMX.FTZ R7, R155, R12, !PT ;  /* 0x0000000c9b077209 */ /* 0x000fe40007810000 */
[----:B------:R-:W-:-:S02]  /*9f30*/  ISETP.GT.AND P5, PT, R178, 0x11, P2 ;  /* 0x00000011b200780c */ /* 0x000fc400017a4270 */
[----:B------:R-:W-:Y:S02]  /*9f40*/  FMNMX.FTZ R12, R170, R7, !PT ;  /* 0x00000007aa0c7209 */ /* 0x000fe40007810000 */
[----:B------:R-:W-:Y:S02]  /*9f50*/  ISETP.GT.AND P3, PT, R178, 0x10, P2 ;  /* 0x00000010b200780c */ /* 0x000fe40001764270 */
[----:B------:R-:W-:Y:S02]  /*9f60*/  FMNMX.FTZ R12, R173, R12, !PT ;  /* 0x0000000cad0c7209 */ /* 0x000fe40007810000 */
[C---:B------:R-:W-:Y:S02]  /*9f70*/  ISETP.LT.OR P5, PT, R176.reuse, 0x12, P5 ;  /* 0x00000012b000780c */ /* 0x040fe40002fa1670 */
[----:B------:R-:W-:Y:S02]  /*9f80*/  FMNMX.FTZ R12, R171, R12, !PT ;  /* 0x0000000cab0c7209 */ /* 0x000fe40007810000 */
[----:B------:R-:W-:-:S02]  /*9f90*/  ISETP.LT.OR P3, PT, R176, 0x11, P3 ;  /* 0x00000011b000780c */ /* 0x000fc40001f61670 */
[----:B------:R-:W-:Y:S02]  /*9fa0*/  FMNMX.FTZ R12, R167, R12, !PT ;  /* 0x0000000ca70c7209 */ /* 0x000fe40007810000 */
[----:B------:R-:W-:Y:S02]  /*9fb0*/  FSEL R21, R21, -INF , !P5 ;  /* 0xff80000015157808 */ /* 0x000fe40006800000 */
[----:B------:R-:W-:Y:S01]  /*9fc0*/  ISETP.GT.AND P5, PT, R178, 0x20, P2 ;  /* 0x00000020b200780c */ /* 0x000fe200017a4270 */
[----:B------:R-:W1:Y:S01]  /*9fd0*/  SHFL.BFLY PT, R7, R12, 0x2, 0x1f ;  /* 0x0c401f000c077f89 */ /* 0x000e6200000e0000 */
[----:B------:R-:W-:Y:S02]  /*9fe0*/  FSEL R152, R152, -INF , !P3 ;  /* 0xff80000098987808 */ /* 0x000fe40005800000 */
[----:B------:R-:W-:Y:S02]  /*9ff0*/  ISETP.GT.AND P3, PT, R178, 0x18, P2 ;  /* 0x00000018b200780c */ /* 0x000fe40001764270 */
[----:B------:R-:W-:-:S02]  /*a000*/  ISETP.LT.OR P5, PT, R176, 0x21, P5 ;  /* 0x00000021b000780c */ /* 0x000fc40002fa1670 */
[----:B------:R-:W-:Y:S02]  /*a010*/  ISETP.LT.OR P3, PT, R176, 0x19, P3 ;  /* 0x00000019b000780c */ /* 0x000fe40001f61670 */
[----:B------:R-:W-:Y:S02]  /*a020*/  FSEL R156, R156, -INF , !P5 ;  /* 0xff8000009c9c7808 */ /* 0x000fe40006800000 */
[----:B------:R-:W-:Y:S02]  /*a030*/  FSEL R153, R153, -INF , !P3 ;  /* 0xff80000099997808 */ /* 0x000fe40005800000 */
[----:B------:R-:W-:-:S04]  /*a040*/  ISETP.GT.AND P3, PT, R178, 0x21, P2 ;  /* 0x00000021b200780c */ /* 0x000fc80001764270 */
[----:B------:R-:W-:-:S04]  /*a050*/  ISETP.LT.OR P3, PT, R176, 0x22, P3 ;  /* 0x00000022b000780c */ /* 0x000fc80001f61670 */
[----:B------:R-:W-:Y:S02]  /*a060*/  FSEL R157, R157, -INF , !P3 ;  /* 0xff8000009d9d7808 */ /* 0x000fe40005800000 */
[----:B------:R-:W-:Y:S02]  /*a070*/  ISETP.GT.AND P3, PT, R178, 0x29, P2 ;  /* 0x00000029b200780c */ /* 0x000fe40001764270 */
[----:B-1----:R-:W-:Y:S02]  /*a080*/  FMNMX.FTZ R13, R12, R7, !PT ;  /* 0x000000070c0d7209 */ /* 0x002fe40007810000 */
[----:B------:R-:W-:Y:S02]  /*a090*/  FSEL R12, R8, -INF , !P4 ;  /* 0xff800000080c7808 */ /* 0x000fe40006000000 */
[----:B------:R-:W-:Y:S01]  /*a0a0*/  ISETP.GT.AND P4, PT, R178, 0x19, P2 ;  /* 0x00000019b200780c */ /* 0x000fe20001784270 */
[----:B------:R-:W1:Y:S01]  /*a0b0*/  SHFL.BFLY PT, R180, R13, 0x1, 0x1f ;  /* 0x0c201f000db47f89 */ /* 0x000e6200000e0000 */
[----:B------:R-:W-:-:S02]  /*a0c0*/  ISETP.LT.OR P3, PT, R176, 0x2a, P3 ;  /* 0x0000002ab000780c */ /* 0x000fc40001f61670 */
[----:B------:R-:W-:Y:S02]  /*a0d0*/  ISETP.LT.OR P4, PT, R176, 0x1a, P4 ;  /* 0x0000001ab000780c */ /* 0x000fe40002781670 */
[----:B------:R-:W-:Y:S02]  /*a0e0*/  FSEL R159, R159, -INF , !P3 ;  /* 0xff8000009f9f7808 */ /* 0x000fe40005800000 */
[----:B------:R-:W-:Y:S02]  /*a0f0*/  FSEL R154, R154, -INF , !P4 ;  /* 0xff8000009a9a7808 */ /* 0x000fe40006000000 */
[C---:B------:R-:W-:Y:S02]  /*a100*/  ISETP.GT.AND P4, PT, R178.reuse, 0x28, P2 ;  /* 0x00000028b200780c */ /* 0x040fe40001784270 */
[----:B------:R-:W-:Y:S02]  /*a110*/  ISETP.GT.AND P3, PT, R178, 0x31, P2 ;  /* 0x00000031b200780c */ /* 0x000fe40001764270 */
[----:B------:R-:W-:-:S02]  /*a120*/  ISETP.LT.OR P4, PT, R176, 0x29, P4 ;  /* 0x00000029b000780c */ /* 0x000fc40002781670 */
[----:B------:R-:W-:Y:S02]  /*a130*/  ISETP.LT.OR P3, PT, R176, 0x32, P3 ;  /* 0x00000032b000780c */ /* 0x000fe40001f61670 */
[----:B------:R-:W-:Y:S02]  /*a140*/  FSEL R158, R158, -INF , !P4 ;  /* 0xff8000009e9e7808 */ /* 0x000fe40006000000 */
[----:B------:R-:W-:Y:S02]  /*a150*/  ISETP.GT.AND P4, PT, R178, 0x30, P2 ;  /* 0x00000030b200780c */ /* 0x000fe40001784270 */
[----:B------:R-:W-:Y:S02]  /*a160*/  FSEL R163, R163, -INF , !P3 ;  /* 0xff800000a3a37808 */ /* 0x000fe40005800000 */
[----:B------:R-:W-:Y:S02]  /*a170*/  ISETP.LT.OR P4, PT, R176, 0x31, P4 ;  /* 0x00000031b000780c */ /* 0x000fe40002781670 */
[----:B-1----:R-:W-:Y:S01]  /*a180*/  FMNMX.FTZ R7, R13, R180, !PT ;  /* 0x000000b40d077209 */ /* 0x002fe20007810000 */
[----:B------:R-:W-:Y:S01]  /*a190*/  IMAD.U32 R180, RZ, RZ, UR14 ;  /* 0x0000000effb47e24 */ /* 0x000fe2000f8e00ff */
[----:B------:R-:W-:-:S02]  /*a1a0*/  FMNMX.FTZ R13, R12, R11, !PT ;  /* 0x0000000b0c0d7209 */ /* 0x000fc40007810000 */
[----:B------:R-:W-:Y:S02]  /*a1b0*/  FSETP.NEU.FTZ.AND P5, PT, R7, -INF , PT ;  /* 0xff8000000700780b */ /* 0x000fe40003fbd000 */
[----:B------:R-:W-:Y:S02]  /*a1c0*/  FMNMX.FTZ R8, R14, R13, !PT ;  /* 0x0000000d0e087209 */ /* 0x000fe40007810000 */
[----:B------:R-:W-:Y:S02]  /*a1d0*/  FSEL R162, R162, -INF , !P4 ;  /* 0xff800000a2a27808 */ /* 0x000fe40006000000 */
[----:B------:R-:W-:Y:S02]  /*a1e0*/  FMNMX.FTZ R13, R15, R8, !PT ;  /* 0x000000080f0d7209 */ /* 0x000fe40007810000 */
[----:B------:R-:W-:Y:S02]  /*a1f0*/  ISETP.GT.AND P4, PT, R178, 0x38, P2 ;  /* 0x00000038b200780c */ /* 0x000fe40001784270 */
[----:B------:R-:W-:-:S02]  /*a200*/  FMNMX.FTZ R13, R20, R13, !PT ;  /* 0x0000000d140d7209 */ /* 0x000fc40007810000 */
[----:B------:R-:W-:Y:S02]  /*a210*/  ISETP.GT.AND P2, PT, R178, 0x39, P2 ;  /* 0x00000039b200780c */ /* 0x000fe40001744270 */
[----:B------:R-:W-:Y:S01]  /*a220*/  FMNMX.FTZ R8, R152, R13, !PT ;  /* 0x0000000d98087209 */ /* 0x000fe20007810000 */
[----:B------:R-:W-:-:S01]  /*a230*/  FFMA.FTZ R13, R7, R180, -8 ;  /* 0xc1000000070d7423 */ /* 0x000fc200000100b4 */
[----:B------:R-:W-:Y:S02]  /*a240*/  ISETP.LT.OR P4, PT, R176, 0x39, P4 ;  /* 0x00000039b000780c */ /* 0x000fe40002781670 */
[----:B------:R-:W-:Y:S02]  /*a250*/  FMNMX.FTZ R180, R21, R8, !PT ;  /* 0x0000000815b47209 */ /* 0x000fe40007810000 */
[----:B------:R-:W-:Y:S02]  /*a260*/  FSEL R8, R13, RZ, P5 ;  /* 0x000000ff0d087208 */ /* 0x000fe40002800000 */
[----:B------:R-:W-:-:S02]  /*a270*/  FMNMX.FTZ R13, R153, R180, !PT ;  /* 0x000000b4990d7209 */ /* 0x000fc40007810000 */
[----:B------:R-:W-:Y:S01]  /*a280*/  ISETP.LT.OR P2, PT, R176, 0x3a, P2 ;  /* 0x0000003ab000780c */ /* 0x000fe20001741670 */
[----:B------:R-:W-:-:S01]  /*a290*/  FFMA.FTZ R179, R177, UR14, -R8 ;  /* 0x0000000eb1b37c23 */ /* 0x000fc20008010808 */
[----:B------:R-:W-:Y:S01]  /*a2a0*/  FMNMX.FTZ R177, R154, R13, !PT ;  /* 0x0000000d9ab17209 */ /* 0x000fe20007810000 */
[----:B------:R-:W-:-:S01]  /*a2b0*/  FFMA.FTZ R174, R174, UR14, -R8 ;  /* 0x0000000eaeae7c23 */ /* 0x000fc20008010808 */
[----:B------:R-:W-:Y:S01]  /*a2c0*/  FSEL R165, R165, -INF , !P4 ;  /* 0xff800000a5a57808 */ /* 0x000fe20006000000 */
[----:B------:R1:W-:Y:S01]  /*a2d0*/  MUFU.EX2 R13, R179 ;  /* 0x000000b3000d7308 */ /* 0x0003e20000000800 */
[----:B------:R-:W-:Y:S01]  /*a2e0*/  FMNMX.FTZ R180, R156, R177, !PT ;  /* 0x000000b19cb47209 */ /* 0x000fe20007810000 */
[--C-:B------:R-:W-:Y:S01]  /*a2f0*/  FFMA.FTZ R177, R175, UR14, -R8.reuse ;  /* 0x0000000eafb17c23 */ /* 0x100fe20008010808 */
[----:B------:R-:W-:Y:S01]  /*a300*/  FSEL R169, R169, -INF , !P2 ;  /* 0xff800000a9a97808 */ /* 0x000fe20005000000 */
[--C-:B------:R-:W-:Y:S01]  /*a310*/  FFMA.FTZ R166, R166, UR14, -R8.reuse ;  /* 0x0000000ea6a67c23 */ /* 0x100fe20008010808 */
[----:B------:R-:W-:Y:S01]  /*a320*/  FMNMX.FTZ R175, R157, R180, !PT ;  /* 0x000000b49daf7209 */ /* 0x000fe20007810000 */
[--C-:B------:R-:W-:Y:S01]  /*a330*/  FFMA.FTZ R161, R161, UR14, -R8.reuse ;  /* 0x0000000ea1a17c23 */ /* 0x100fe20008010808 */
[----:B------:R-:W-:-:S01]  /*a340*/  FFMA.FTZ R164, R164, UR14, -R8 ;  /* 0x0000000ea4a47c23 */ /* 0x000fc20008010808 */
[----:B------:R2:W-:Y:S01]  /*a350*/  MUFU.EX2 R180, R177 ;  /* 0x000000b100b47308 */ /* 0x0005e20000000800 */
[----:B------:R-:W-:Y:S01]  /*a360*/  FMNMX.FTZ R182, R158, R175, !PT ;  /* 0x000000af9eb67209 */ /* 0x000fe20007810000 */
[--C-:B------:R-:W-:Y:S01]  /*a370*/  FFMA.FTZ R168, R168, UR14, -R8.reuse ;  /* 0x0000000ea8a87c23 */ /* 0x100fe20008010808 */
[----:B-1----:R-:W-:-:S01]  /*a380*/  FFMA.FTZ R179, R185, UR14, -R8 ;  /* 0x0000000eb9b37c23 */ /* 0x002fc20008010808 */
[--C-:B------:R-:W-:Y:S01]  /*a390*/  FFMA.FTZ R160, R160, UR14, -R8.reuse ;  /* 0x0000000ea0a07c23 */ /* 0x100fe20008010808 */
[----:B------:R-:W-:Y:S01]  /*a3a0*/  FMNMX.FTZ R175, R159, R182, !PT ;  /* 0x000000b69faf7209 */ /* 0x000fe20007810000 */
[--C-:B------:R-:W-:Y:S01]  /*a3b0*/  FFMA.FTZ R155, R155, UR14, -R8.reuse ;  /* 0x0000000e9b9b7c23 */ /* 0x100fe20008010808 */
[----:B------:R-:W-:-:S01]  /*a3c0*/  FFMA.FTZ R170, R170, UR14, -R8 ;  /* 0x0000000eaaaa7c23 */ /* 0x000fc20008010808 */
[--C-:B------:R-:W-:Y:S01]  /*a3d0*/  FFMA.FTZ R173, R173, UR14, -R8.reuse ;  /* 0x0000000eadad7c23 */ /* 0x100fe20008010808 */
[----:B------:R-:W-:Y:S01]  /*a3e0*/  FMNMX.FTZ R178, R162, R175, !PT ;  /* 0x000000afa2b27209 */ /* 0x000fe20007810000 */
[--C-:B------:R-:W-:Y:S01]  /*a3f0*/  FFMA.FTZ R175, R172, UR14, -R8.reuse ;  /* 0x0000000eacaf7c23 */ /* 0x100fe20008010808 */
[----:B--2---:R-:W-:-:S01]  /*a400*/  FFMA.FTZ R177, R184, UR14, -R8 ;  /* 0x0000000eb8b17c23 */ /* 0x004fc20008010808 */
[----:B------:R-:W-:Y:S01]  /*a410*/  FFMA.FTZ R171, R171, UR14, -R8 ;  /* 0x0000000eabab7c23 */ /* 0x000fe20008010808 */
[----:B------:R-:W-:Y:S01]  /*a420*/  FMNMX.FTZ R178, R163, R178, !PT ;  /* 0x000000b2a3b27209 */ /* 0x000fe20007810000 */
[----:B------:R-:W-:Y:S03]  /*a430*/  MUFU.EX2 R174, R174 ;  /* 0x000000ae00ae7308 */ /* 0x000fe60000000800 */
[----:B------:R-:W-:-:S04]  /*a440*/  FMNMX.FTZ R178, R165, R178, !PT ;  /* 0x000000b2a5b27209 */ /* 0x000fc80007810000 */
[----:B------:R-:W-:Y:S01]  /*a450*/  FMNMX.FTZ R178, R169, R178, !PT ;  /* 0x000000b2a9b27209 */ /* 0x000fe20007810000 */
[----:B------:R-:W-:Y:S04]  /*a460*/  MUFU.EX2 R175, R175 ;  /* 0x000000af00af7308 */ /* 0x000fe80000000800 */
[----:B------:R-:W1:Y:S04]  /*a470*/  SHFL.BFLY PT, R181, R178, 0x2, 0x1f ;  /* 0x0c401f00b2b57f89 */ /* 0x000e6800000e0000 */
[----:B------:R-:W-:Y:S08]  /*a480*/  MUFU.EX2 R166, R166 ;  /* 0x000000a600a67308 */ /* 0x000ff00000000800 */
[----:B------:R-:W-:Y:S08]  /*a490*/  MUFU.EX2 R161, R161 ;  /* 0x000000a100a17308 */ /* 0x000ff00000000800 */
[----:B------:R-:W-:Y:S01]  /*a4a0*/  MUFU.EX2 R164, R164 ;  /* 0x000000a400a47308 */ /* 0x000fe20000000800 */
[----:B-1----:R-:W-:Y:S01]  /*a4b0*/  FMNMX.FTZ R181, R178, R181, !PT ;  /* 0x000000b5b2b57209 */ /* 0x002fe20007810000 */
[----:B------:R-:W-:Y:S01]  /*a4c0*/  FFMA.FTZ R178, R167, UR14, -R8 ;  /* 0x0000000ea7b27c23 */ /* 0x000fe20008010808 */
[----:B------:R-:W-:-:S05]  /*a4d0*/  FSEL R167, R7, RZ, P5 ;  /* 0x000000ff07a77208 */ /* 0x000fca0002800000 */
[----:B------:R-:W-:Y:S01]  /*a4e0*/  MUFU.EX2 R177, R177 ;  /* 0x000000b100b17308 */ /* 0x000fe20000000800 */
[----:B------:R-:W1:Y:S01]  /*a4f0*/  SHFL.BFLY PT, R172, R181, 0x1, 0x1f ;  /* 0x0c201f00b5ac7f89 */ /* 0x000e6200000e0000 */
[----:B------:R-:W-:-:S06]  /*a500*/  FADD.FTZ R167, -R167, R10 ;  /* 0x0000000aa7a77221 */ /* 0x000fcc0000010100 */
[----:B------:R2:W-:Y:S08]  /*a510*/  MUFU.EX2 R10, R178 ;  /* 0x000000b2000a7308 */ /* 0x0005f00000000800 */
[----:B------:R-:W-:Y:S08]  /*a520*/  MUFU.EX2 R168, R168 ;  /* 0x000000a800a87308 */ /* 0x000ff00000000800 */
[----:B------:R-:W-:Y:S01]  /*a530*/  MUFU.EX2 R179, R179 ;  /* 0x000000b300b37308 */ /* 0x000fe20000000800 */
[----:B-1----:R-:W-:Y:S01]  /*a540*/  FMNMX.FTZ R8, R181, R172, !PT ;  /* 0x000000acb5087209 */ /* 0x002fe20007810000 */
[----:B------:R-:W-:-:S02]  /*a550*/  IMAD.U32 R181, RZ, RZ, UR14 ;  /* 0x0000000effb57e24 */ /* 0x000fc4000f8e00ff */
[----:B------:R-:W-:Y:S01]  /*a560*/  FMUL.FTZ R172, R167, UR14 ;  /* 0x0000000ea7ac7c20 */ /* 0x000fe20008410000 */
[C---:B------:R-:W-:Y:S01]  /*a570*/  FSETP.NEU.FTZ.AND P2, PT, R8.reuse, -INF , PT ;  /* 0xff8000000800780b */ /* 0x040fe20003f5d000 */
[----:B------:R-:W-:-:S02]  /*a580*/  FFMA.FTZ R176, R8, R181, -8 ;  /* 0xc100000008b07423 */ /* 0x000fc400000100b5 */
[----:B------:R-:W-:Y:S03]  /*a590*/  MUFU.EX2 R160, R160 ;  /* 0x000000a000a07308 */ /* 0x000fe60000000800 */
[----:B------:R-:W-:-:S05]  /*a5a0*/  FSEL R176, R176, RZ, P2 ;  /* 0x000000ffb0b07208 */ /* 0x000fca0001000000 */
[--C-:B------:R-:W-:Y:S01]  /*a5b0*/  FFMA.FTZ R167, R14, UR14, -R176.reuse ;  /* 0x0000000e0ea77c23 */ /* 0x100fe200080108b0 */
[----:B------:R-:W-:-:S01]  /*a5c0*/  FFMA.FTZ R14, R15, UR14, -R176 ;  /* 0x0000000e0f0e7c23 */ /* 0x000fc200080108b0 */
[--C-:B------:R-:W-:Y:S01]  /*a5d0*/  FFMA.FTZ R15, R20, UR14, -R176.reuse ;  /* 0x0000000e140f7c23 */ /* 0x100fe200080108b0 */
[----:B------:R-:W-:-:S01]  /*a5e0*/  FFMA.FTZ R20, R152, UR14, -R176 ;  /* 0x0000000e98147c23 */ /* 0x000fc200080108b0 */
[----:B------:R-:W-:Y:S01]  /*a5f0*/  FSEL R152, R8, RZ, P2 ;  /* 0x000000ff08987208 */ /* 0x000fe20001000000 */
[----:B------:R-:W-:-:S01]  /*a600*/  FFMA.FTZ R12, R12, UR14, -R176 ;  /* 0x0000000e0c0c7c23 */ /* 0x000fc200080108b0 */
[----:B------:R-:W1:Y:S01]  /*a610*/  MUFU.EX2 R172, R172 ;  /* 0x000000ac00ac7308 */ /* 0x000e620000000800 */
[----:B------:R-:W-:-:S01]  /*a620*/  FFMA.FTZ R21, R21, UR14, -R176 ;  /* 0x0000000e15157c23 */ /* 0x000fc200080108b0 */
[----:B--2---:R-:W-:Y:S01]  /*a630*/  FFMA.FTZ R178, R153, UR14, -R176 ;  /* 0x0000000e99b27c23 */ /* 0x004fe200080108b0 */
[----:B------:R-:W-:-:S01]  /*a640*/  FADD.FTZ R152, -R152, R11 ;  /* 0x0000000b98987221 */ /* 0x000fc20000010100 */
[--C-:B------:R-:W-:Y:S01]  /*a650*/  FFMA.FTZ R153, R157, UR14, -R176.reuse ;  /* 0x0000000e9d997c23 */ /* 0x100fe200080108b0 */
[----:B------:R-:W-:-:S01]  /*a660*/  FFMA.FTZ R154, R154, UR14, -R176 ;  /* 0x0000000e9a9a7c23 */ /* 0x000fc200080108b0 */
[--C-:B------:R-:W-:Y:S01]  /*a670*/  FFMA.FTZ R158, R158, UR14, -R176.reuse ;  /* 0x0000000e9e9e7c23 */ /* 0x100fe200080108b0 */
[----:B------:R-:W-:Y:S01]  /*a680*/  FMUL.FTZ R11, R152, UR14 ;  /* 0x0000000e980b7c20 */ /* 0x000fe20008410000 */
[----:B------:R-:W-:Y:S01]  /*a690*/  MUFU.EX2 R12, R12 ;  /* 0x0000000c000c7308 */ /* 0x000fe20000000800 */
[----:B------:R-:W-:-:S01]  /*a6a0*/  FFMA.FTZ R152, R156, UR14, -R176 ;  /* 0x0000000e9c987c23 */ /* 0x000fc200080108b0 */
[--C-:B------:R-:W-:Y:S01]  /*a6b0*/  FFMA.FTZ R159, R159, UR14, -R176.reuse ;  /* 0x0000000e9f9f7c23 */ /* 0x100fe200080108b0 */
[----:B------:R-:W-:-:S01]  /*a6c0*/  FFMA.FTZ R162, R162, UR14, -R176 ;  /* 0x0000000ea2a27c23 */ /* 0x000fc200080108b0 */
[--C-:B------:R-:W-:Y:S01]  /*a6d0*/  FFMA.FTZ R163, R163, UR14, -R176.reuse ;  /* 0x0000000ea3a37c23 */ /* 0x100fe200080108b0 */
[----:B------:R-:W-:-:S01]  /*a6e0*/  FFMA.FTZ R165, R165, UR14, -R176 ;  /* 0x0000000ea5a57c23 */ /* 0x000fc200080108b0 */
[----:B------:R-:W-:-:S02]  /*a6f0*/  FFMA.FTZ R169, R169, UR14, -R176 ;  /* 0x0000000ea9a97c23 */ /* 0x000fc400080108b0 */
[----:B------:R-:W2:Y:S01]  /*a700*/  MUFU.EX2 R11, R11 ;  /* 0x0000000b000b7308 */ /* 0x000ea20000000800 */
[----:B-1----:R-:W-:-:S04]  /*a710*/  FFMA.FTZ R157, R172, R4, R13 ;  /* 0x00000004ac9d7223 */ /* 0x002fc8000001000d */
[----:B------:R-:W-:-:S03]  /*a720*/  FADD.FTZ R157, R180, R157 ;  /* 0x0000009db49d7221 */ /* 0x000fc60000010000 */
[----:B------:R-:W1:Y:S08]  /*a730*/  MUFU.EX2 R167, R167 ;  /* 0x000000a700a77308 */ /* 0x000e700000000800 */
[----:B------:R-:W3:Y:S01]  /*a740*/  MUFU.EX2 R14, R14 ;  /* 0x0000000e000e7308 */ /* 0x000ee20000000800 */
[----:B--2---:R-:W-:-:S07]  /*a750*/  FFMA.FTZ R4, R11, R5, R12 ;  /* 0x000000050b047223 */ /* 0x004fce000001000c */
[----:B------:R-:W2:Y:S01]  /*a760*/  MUFU.EX2 R15, R15 ;  /* 0x0000000f000f7308 */ /* 0x000ea20000000800 */
[----:B-1----:R-:W-:-:S01]  /*a770*/  FADD.FTZ R5, R167, R4 ;  /* 0x00000004a7057221 */ /* 0x002fc20000010000 */
[----:B------:R-:W-:-:S06]  /*a780*/  FADD.FTZ R4, R174, R157 ;  /* 0x0000009dae047221 */ /* 0x000fcc0000010000 */
[----:B------:R-:W1:Y:S08]  /*a790*/  MUFU.EX2 R20, R20 ;  /* 0x0000001400147308 */ /* 0x000e700000000800 */
[----:B------:R-:W4:Y:S08]  /*a7a0*/  MUFU.EX2 R21, R21 ;  /* 0x0000001500157308 */ /* 0x000f300000000800 */
[----:B------:R-:W5:Y:S08]  /*a7b0*/  MUFU.EX2 R178, R178 ;  /* 0x000000b200b27308 */ /* 0x000f700000000800 */
[----:B------:R3:W5:Y:S08]  /*a7c0*/  MUFU.EX2 R181, R154 ;  /* 0x0000009a00b57308 */ /* 0x0007700000000800 */
[----:B------:R-:W5:Y:S01]  /*a7d0*/  MUFU.EX2 R152, R152 ;  /* 0x0000009800987308 */ /* 0x000f620000000800 */
[----:B---3--:R-:W-:-:S01]  /*a7e0*/  FADD.FTZ R154, R14, R5 ;  /* 0x000000050e9a7221 */ /* 0x008fc20000010000 */
[----:B------:R-:W-:-:S03]  /*a7f0*/  FADD.FTZ R5, R175, R4 ;  /* 0x00000004af057221 */ /* 0x000fc60000010000 */
[----:B--2---:R-:W-:Y:S01]  /*a800*/  FADD.FTZ R157, R15, R154 ;  /* 0x0000009a0f9d7221 */ /* 0x004fe20000010000 */
[----:B------:R-:W-:-:S02]  /*a810*/  FADD.FTZ R4, R166, R5 ;  /* 0x00000005a6047221 */ /* 0x000fc40000010000 */
[----:B------:R-:W2:Y:S01]  /*a820*/  MUFU.EX2 R153, R153 ;  /* 0x0000009900997308 */ /* 0x000ea20000000800 */
[----:B-1----:R-:W-:-:S01]  /*a830*/  FADD.FTZ R154, R20, R157 ;  /* 0x0000009d149a7221 */ /* 0x002fc20000010000 */
[----:B------:R-:W-:-:S03]  /*a840*/  FADD.FTZ R5, R161, R4 ;  /* 0x00000004a1057221 */ /* 0x000fc60000010000 */
[----:B----4-:R-:W-:Y:S01]  /*a850*/  FADD.FTZ R157, R21, R154 ;  /* 0x0000009a159d7221 */ /* 0x010fe20000010000 */
[----:B------:R-:W-:-:S02]  /*a860*/  FADD.FTZ R4, R164, R5 ;  /* 0x00000005a4047221 */ /* 0x000fc40000010000 */
[----:B------:R-:W1:Y:S01]  /*a870*/  MUFU.EX2 R183, R158 ;  /* 0x0000009e00b77308 */ /* 0x000e620000000800 */
[----:B-----5:R-:W-:-:S01]  /*a880*/  FADD.FTZ R157, R178, R157 ;  /* 0x0000009db29d7221 */ /* 0x020fc20000010000 */
[----:B------:R-:W-:-:S03]  /*a890*/  FADD.FTZ R5, R177, R4 ;  /* 0x00000004b1057221 */ /* 0x000fc60000010000 */
[----:B------:R-:W-:Y:S01]  /*a8a0*/  FADD.FTZ R157, R181, R157 ;  /* 0x0000009db59d7221 */ /* 0x000fe20000010000 */
[----:B------:R-:W-:-:S02]  /*a8b0*/  FADD.FTZ R4, R168, R5 ;  /* 0x00000005a8047221 */ /* 0x000fc40000010000 */
[----:B------:R-:W3:Y:S01]  /*a8c0*/  MUFU.EX2 R155, R155 ;  /* 0x0000009b009b7308 */ /* 0x000ee20000000800 */
[----:B------:R-:W-:-:S01]  /*a8d0*/  FADD.FTZ R154, R152, R157 ;  /* 0x0000009d989a7221 */ /* 0x000fc20000010000 */
[----:B------:R-:W-:-:S03]  /*a8e0*/  FADD.FTZ R5, R179, R4 ;  /* 0x00000004b3057221 */ /* 0x000fc60000010000 */
[----:B--2---:R-:W-:Y:S01]  /*a8f0*/  FADD.FTZ R154, R153, R154 ;  /* 0x0000009a999a7221 */ /* 0x004fe20000010000 */
[----:B------:R-:W-:-:S02]  /*a900*/  FADD.FTZ R4, R160, R5 ;  /* 0x00000005a0047221 */ /* 0x000fc40000010000 */
[----:B------:R-:W2:Y:S01]  /*a910*/  MUFU.EX2 R159, R159 ;  /* 0x0000009f009f7308 */ /* 0x000ea20000000800 */
[----:B-1----:R-:W-:-:S07]  /*a920*/  FADD.FTZ R154, R183, R154 ;  /* 0x0000009ab79a7221 */ /* 0x002fce0000010000 */
[----:B------:R-:W1:Y:S01]  /*a930*/  MUFU.EX2 R170, R170 ;  /* 0x000000aa00aa7308 */ /* 0x000e620000000800 */
[----:B---3--:R-:W-:-:S07]  /*a940*/  FADD.FTZ R5, R155, R4 ;  /* 0x000000049b057221 */ /* 0x008fce0000010000 */
[----:B------:R-:W3:Y:S01]  /*a950*/  MUFU.EX2 R187, R162 ;  /* 0x000000a200bb7308 */ /* 0x000ee20000000800 */
[----:B--2---:R-:W-:-:S07]  /*a960*/  FADD.FTZ R154, R159, R154 ;  /* 0x0000009a9f9a7221 */ /* 0x004fce0000010000 */
        /* <DEDUP_REMOVED lines=9> */
[----:B---3--:R-:W-:-:S04]  /*aa00*/  FADD.FTZ R5, R171, R4 ;  /* 0x00000004ab057221 */ /* 0x008fc80000010000 */
[----:B------:R-:W-:Y:S01]  /*aa10*/  FADD.FTZ R4, R10, R5 ;  /* 0x000000050a047221 */ /* 0x000fe20000010000 */
[----:B--2---:R-:W-:-:S04]  /*aa20*/  FADD.FTZ R154, R165, R154 ;  /* 0x0000009aa59a7221 */ /* 0x004fc80000010000 */
[----:B-1----:R-:W-:Y:S01]  /*aa30*/  FADD.FTZ R5, R169, R154 ;  /* 0x0000009aa9057221 */ /* 0x002fe20000010000 */
[----:B------:R-:W-:Y:S06]  /*aa40*/  @!P0 BRA `(.L_x_841) ;  /* 0x0000000000048947 */ /* 0x000fec0003800000 */
[----:B------:R-:W-:Y:S01]  /*aa50*/  BPT.TRAP 0x1 ;  /* 0x000000040000795c */ /* 0x000fe20000300000 */
.L_x_841:
        /* <DEDUP_REMOVED lines=14> */
[----:B------:R-:W-:Y:S01]  /*ab40*/  FMUL.FTZ R31, R31, R11 ;  /* 0x0000000b1f1f7220 */ /* 0x000fe20000410000 */
[----:B------:R-:W-:Y:S01]  /*ab50*/  F2FP.SATFINITE.E4M3.F32.PACK_AB_MERGE_C R15, R159, R183, RZ ;  /* 0x000000b79f0f723e */ /* 0x000fe200048070ff */
[----:B------:R-:W-:Y:S01]  /*ab60*/  FMUL.FTZ R34, R34, R11 ;  /* 0x0000000b22227220 */ /* 0x000fe20000410000 */
[----:B------:R-:W-:Y:S01]  /*ab70*/  F2FP.SATFINITE.E4M3.F32.PACK_AB_MERGE_C R154, R169, R165, RZ ;  /* 0x000000a5a99a723e */ /* 0x000fe200048070ff */
[----:B------:R-:W-:Y:S01]  /*ab80*/  SYNCS.ARRIVE.TRANS64.RED.A1T0 RZ, [UR5], RZ ;  /* 0x000000ffffff79a7 */ /* 0x000fe20008100405 */
[----:B------:R-:W-:Y:S01]  /*ab90*/  UMOV UR5, UR36 ;  /* 0x0000002400057c82 */ /* 0x000fe20008000000 */
        /* <DEDUP_REMOVED lines=132> */
[----:B------:R-:W-:Y:S02]  /*b3e0*/  IMAD.MOV.U32 R11, RZ, RZ, R8 ;  /* 0x000000ffff0b7224 */ /* 0x000fe400078e0008 */
[----:B------:R-:W-:Y:S01]  /*b3f0*/  IMAD.MOV.U32 R10, RZ, RZ, R7 ;  /* 0x000000ffff0a7224 */ /* 0x000fe200078e0007 */
[----:B------:R-:W-:Y:S06]  /*b400*/  @P2 BRA `(.L_x_842) ;  /* 0xffffffd800242947 */ /* 0x000fec000383ffff */
[----:B------:R-:W-:-:S05]  /*b410*/  UMOV UR37, UR6 ;  /* 0x0000000600257c82 */ /* 0x000fca0008000000 */
.L_x_824:
[----:B------:R-:W-:Y:S06]  /*b420*/  BAR.ARV 0x8, 0x120 ;  /* 0x0204800000007b1d */ /* 0x000fec0000002000 */
[----:B------:R-:W-:Y:S05]  /*b430*/  @!P0 BRA `(.L_x_843) ;  /* 0x0000000000048947 */ /* 0x000fea0003800000 */
[----:B------:R-:W-:Y:S01]  /*b440*/  BPT.TRAP 0x1 ;  /* 0x000000040000795c */ /* 0x000fe20000300000 */
.L_x_843:
[----:B------:R-:W-:Y:S01]  /*b450*/  ULEA UR9, UR37, UR38, 0x3 ;  /* 0x0000002625097291 */ /* 0x000fe2000f8e183f */
[----:B------:R-:W-:-:S05]  /*b460*/  IMAD.U32 R0, RZ, RZ, UR36 ;  /* 0x00000024ff007e24 */ /* 0x000fca000f8e00ff */
[----:B------:R-:W-:-:S04]  /*b470*/  SHF.L.U32 R0, R0, 0x1f, RZ ;  /* 0x0000001f00007819 */ /* 0x000fc800000006ff */
[----:B------:R1:W2:Y:S01]  /*b480*/  SYNCS.PHASECHK.TRANS64.TRYWAIT P1, [UR9+0x28450], R0 ;  /* 0x02845000ff0075a7 */ /* 0x0002a20008020149 */
[----:B------:R-:W-:Y:S05]  /*b490*/  @!P0 BRA `(.L_x_844) ;  /* 0x0000000000048947 */ /* 0x000fea0003800000 */
[----:B------:R-:W-:Y:S01]  /*b4a0*/  BPT.TRAP 0x1 ;  /* 0x000000040000795c */ /* 0x000fe20000300000 */
.L_x_844:
[----:B--2---:R-:W-:Y:S05]  /*b4b0*/  @P1 BRA `(.L_x_845) ;  /* 0x0000000000081947 */ /* 0x004fea0003800000 */
[----:B------:R-:W2:Y:S02]  /*b4c0*/  SYNCS.PHASECHK.TRANS64.TRYWAIT P1, [UR9+0x28450], R0 ;  /* 0x02845000ff0075a7 */ /* 0x000ea40008020149 */
[----:B--2---:R-:W-:Y:S05]  /*b4d0*/  @!P1 BRA `(.L_x_846) ;  /* 0x0000006c00fc9947 */ /* 0x004fea0003800000 */
.L_x_845:
[----:B------:R-:W-:Y:S01]  /*b4e0*/  ULDC.64 UR4, c[0x0][0x9a0] ;  /* 0x0002680000047ab9 */ /* 0x000fe20000000a00 */
[----:B------:R-:W-:Y:S01]  /*b4f0*/  UIADD3 UR38, UR38, 0x8000, URZ ;  /* 0x0000800026267890 */ /* 0x000fe2000fffe03f */
[----:B------:R-:W-:Y:S01]  /*b500*/  WARPGROUP.ARRIVE ;  /* 0x00000000000079c5 */ /* 0x000fe20000000000 */
[----:B------:R-:W-:Y:S01]  /*b510*/  UISETP.NE.U32.AND UP0, UPT, UR4, URZ, UPT ;  /* 0x0000003f0400728c */ /* 0x000fe2000bf05070 */
[----:B------:R-:W-:Y:S01]  /*b520*/  IMAD.MOV.U32 R6, RZ, RZ, 0x3f800000 ;  /* 0x3f800000ff067424 */ /* 0x000fe200078e00ff */
[----:B------:R-:W-:Y:S02]  /*b530*/  USHF.R.U32.HI UR38, URZ, 0x4, UR38 ;  /* 0x000000043f267899 */ /* 0x000fe40008011626 */
[----:B------:R-:W-:Y:S02]  /*b540*/  UISETP.NE.AND.EX UP0, UPT, UR5, URZ, UPT, UP0 ;  /* 0x0000003f0500728c */ /* 0x000fe4000bf05300 */
[----:B------:R-:W-:-:S04]  /*b550*/  ULOP3.LUT UR38, UR38, 0x3fff, URZ, 0xc0, !UPT ;  /* 0x00003fff26267892 */ /* 0x000fc8000f8ec03f */
[----:B------:R-:W-:-:S05]  /*b560*/  PLOP3.LUT P1, PT, PT, PT, UP0, 0x80, 0x0 ;  /* 0x000000000000781c */ /* 0x000fca0003f2f008 */
[----:B------:R-:W-:Y:S01]  /*b570*/  @UP0 USHF.R.S32.HI UR8, URZ, 0x1f, UR44 ;  /* 0x0000001f3f080899 */ /* 0x000fe2000801142c */
[----:B------:R-:W-:Y:S01]  /*b580*/  @UP0 ULDC.64 UR10, c[0x0][0x9c8] ;  /* 0x00027200000a0ab9 */ /* 0x000fe20000000a00 */
[----:B------:R-:W-:Y:S02]  /*b590*/  @UP0 ULDC.64 UR12, c[0x0][0x9d0] ;  /* 0x00027400000c0ab9 */ /* 0x000fe40000000a00 */
[----:B------:R-:W-:Y:S02]  /*b5a0*/  @UP0 UIMAD UR8, UR8, UR10, URZ ;  /* 0x0000000a080802a4 */ /* 0x000fe4000f8e023f */
[----:B------:R-:W-:Y:S02]  /*b5b0*/  @UP0 UIMAD.WIDE.U32 UR6, UR44, UR10, URZ ;  /* 0x0000000a2c0602a5 */ /* 0x000fe4000f8e003f */
[----:B------:R-:W-:Y:S02]  /*b5c0*/  ULOP3.LUT UR10, UR38, 0x10000, URZ, 0xfc, !UPT ;  /* 0x00010000260a7892 */ /* 0x000fe4000f8efc3f */
[----:B------:R-:W-:-:S02]  /*b5d0*/  @UP0 UIMAD UR8, UR44, UR11, UR8 ;  /* 0x0000000b2c0802a4 */ /* 0x000fc4000f8e0208 */
[----:B------:R-:W-:Y:S02]  /*b5e0*/  @UP0 USHF.R.S32.HI UR11, URZ, 0x1f, UR47 ;  /* 0x0000001f3f0b0899 */ /* 0x000fe4000801142f */
[----:B------:R-:W-:Y:S02]  /*b5f0*/  ULEA UR10, UR37, UR10, 0xa ;  /* 0x0000000a250a7291 */ /* 0x000fe4000f8e503f */
[----:B------:R-:W-:Y:S02]  /*b600*/  @UP0 UIADD3 UR7, UR7, UR8, URZ ;  /* 0x0000000807070290 */ /* 0x000fe4000fffe03f */
[----:B------:R-:W-:Y:S02]  /*b610*/  @UP0 UIMAD UR8, UR11, UR12, URZ ;  /* 0x0000000c0b0802a4 */ /* 0x000fe4000f8e023f */
[----:B------:R-:W-:Y:S01]  /*b620*/  @UP0 UIMAD.WIDE.U32 UR6, UR47, UR12, UR6 ;  /* 0x0000000c2f0602a5 */ /* 0x000fe2000f8e0006 */
[----:B------:R-:W-:Y:S01]  /*b630*/  UMOV UR11, 0x80000020 ;  /* 0x80000020000b7882 */ /* 0x000fe20000000000 */
[----:B------:R-:W-:-:S09]  /*b640*/  @UP0 UIMAD UR8, UR47, UR13, UR8 ;  /* 0x0000000d2f0802a4 */ /* 0x000fd2000f8e0208 */
[----:B------:R-:W-:Y:S01]  /*b650*/  QGMMA.64x256x32.F32.E4M3.E4M3 R24, R188, gdesc[UR8], R24, gsb0 ;  /* 0x03e00008bc187df3 */ /* 0x000fe20008000818 */
[----:B------:R-:W-:Y:S02]  /*b660*/  @UP0 ULEA UR4, UP1, UR6, UR4, 0x2 ;  /* 0x0000000406040291 */ /* 0x000fe4000f82103f */
[----:B------:R-:W-:-:S04]  /*b670*/  @UP0 UIADD3 UR7, UR7, UR8, URZ ;  /* 0x0000000807070290 */ /* 0x000fc8000fffe03f */
[----:B------:R-:W-:Y:S01]  /*b680*/  @UP0 ULEA.HI.X UR5, UR6, UR5, UR7, 0x2, UP1 ;  /* 0x0000000506050291 */ /* 0x000fe200088f1407 */
[----:B------:R-:W-:-:S05]  /*b690*/  IMAD.U32 R2, RZ, RZ, UR4 ;  /* 0x00000004ff027e24 */ /* 0x000fca000f8e00ff */
[----:B--2---:R-:W-:-:S05]  /*b6a0*/  IMAD.U32 R3, RZ, RZ, UR5 ;  /* 0x00000005ff037e24 */ /* 0x004fca000f8e00ff */
[----:B------:R2:W3:Y:S01]  /*b6b0*/  @P1 LDG.E R6, desc[UR54][R2.64] ;  /* 0x0000003602061981 */ /* 0x0004e2000c1e1900 */
[----:B------:R-:W-:Y:S01]  /*b6c0*/  UIADD3 UR10, UR10, 0x2, URZ ;  /* 0x000000020a0a7890 */ /* 0x000fe2000fffe03f */
[----:B------:R-:W-:Y:S02]  /*b6d0*/  UMOV UR11, 0x80000020 ;  /* 0x80000020000b7882 */ /* 0x000fe40000000000 */
[----:B------:R-:W4:Y:S04]  /*b6e0*/  SHFL.BFLY PT, R9, R4, 0x2, 0x1f ;  /* 0x0c401f0004097f89 */ /* 0x000f2800000e0000 */
[----:B------:R-:W5:Y:S01]  /*b6f0*/  SHFL.BFLY PT, R10, R5, 0x2, 0x1f ;  /* 0x0c401f00050a7f89 */ /* 0x000f6200000e0000 */
[----:B----4-:R-:W-:-:S01]  /*b700*/  FADD.FTZ R9, R9, R4 ;  /* 0x0000000409097221 */ /* 0x010fc20000010000 */
[----:B-----5:R-:W-:-:S04]  /*b710*/  FADD.FTZ R10, R10, R5 ;  /* 0x000000050a0a7221 */ /* 0x020fc80000010000 */
[----:B-1----:R-:W1:Y:S04]  /*b720*/  SHFL.BFLY PT, R0, R9, 0x1, 0x1f ;  /* 0x0c201f0009007f89 */ /* 0x002e6800000e0000 */
[----:B------:R-:W4:Y:S01]  /*b730*/  SHFL.BFLY PT, R11, R10, 0x1, 0x1f ;  /* 0x0c201f000a0b7f89 */ /* 0x000f2200000e0000 */
[----:B--2---:R-:W-:Y:S02]  /*b740*/  IMAD.MOV.U32 R3, RZ, RZ, RZ ;  /* 0x000000ffff037224 */ /* 0x004fe400078e00ff */
[----:B-1----:R-:W-:Y:S01]  /*b750*/  FADD.FTZ R12, R9, R0 ;  /* 0x00000000090c7221 */ /* 0x002fe20000010000 */
[----:B----4-:R-:W-:-:S04]  /*b760*/  FADD.FTZ R13, R10, R11 ;  /* 0x0000000b0a0d7221 */ /* 0x010fc80000010000 */
        /* <DEDUP_REMOVED lines=8> */
[----:B------:R-:W1:Y:S08]  /*b7f0*/  @P2 MUFU.LG2 R5, R14 ;  /* 0x0000000e00052308 */ /* 0x000e700000000c00 */
[----:B------:R-:W2:Y:S01]  /*b800*/  @P3 MUFU.LG2 R10, R15 ;  /* 0x0000000f000a3308 */ /* 0x000ea20000000c00 */
[----:B------:R-:W-:Y:S02]  /*b810*/  WARPGROUP.DEPBAR.LE gsb0, 0x0 ;  /* 0x00008000000079c5 */ /* 0x000fe40000010000 */
[----:B------:R-:W-:-:S06]  /*b820*/  WARPGROUP.ARRIVE ;  /* 0x00000000000079c5 */ /* 0x000fcc0000000000 */
[----:B------:R-:W-:Y:S01]  /*b830*/  QGMMA.64x256x32.F32.E4M3.E4M3 R24, R184, gdesc[UR8], R24, gsb0 ;  /* 0x03e00008b8187df3 */ /* 0x000fe20008000818 */
[----:B------:R-:W4:Y:S01]  /*b840*/  @P1 MUFU.RCP R9, R13 ;  /* 0x0000000d00091308 */ /* 0x000f220000001000 */
[----:B------:R-:W-:Y:S02]  /*b850*/  IMAD.U32 R4, RZ, RZ, UR14 ;  /* 0x0000000eff047e24 */ /* 0x000fe4000f8e00ff */
[----:B------:R-:W-:Y:S02]  /*b860*/  IMAD.U32 R11, RZ, RZ, UR14 ;  /* 0x0000000eff0b7e24 */ /* 0x000fe4000f8e00ff */
[----:B-1----:R-:W-:Y:S01]  /*b870*/  @P2 FMUL.FTZ R5, R5, 0.69314718246459960938 ;  /* 0x3f31721805052820 */ /* 0x002fe20000410000 */
[----:B------:R-:W-:Y:S01]  /*b880*/  @P2 FMUL.FTZ R4, R4, 0.69314718246459960938 ;  /* 0x3f31721804042820 */ /* 0x000fe20000410000 */
[----:B------:R-:W-:Y:S01]  /*b890*/  @P3 FMUL.FTZ R12, R11, 0.69314718246459960938 ;  /* 0x3f3172180b0c3820 */ /* 0x000fe20000410000 */
[----:B--2---:R-:W-:Y:S01]  /*b8a0*/  @P3 FMUL.FTZ R11, R10, 0.69314718246459960938 ;  /* 0x3f3172180a0b3820 */ /* 0x004fe20000410000 */
[----:B------:R-:W-:-:S02]  /*b8b0*/  IMAD.MOV.U32 R2, RZ, RZ, -0x800000 ;  /* 0xff800000ff027424 */ /* 0x000fc400078e00ff */
[----:B------:R-:W-:Y:S01]  /*b8c0*/  @P2 FFMA.FTZ R2, R4, R7, R5 ;  /* 0x0000000704022223 */ /* 0x000fe20000010005 */
[----:B------:R-:W-:Y:S02]  /*b8d0*/  IMAD.MOV.U32 R0, RZ, RZ, -0x800000 ;  /* 0xff800000ff007424 */ /* 0x000fe400078e00ff */
[----:B------:R-:W-:Y:S01]  /*b8e0*/  @P3 FFMA.FTZ R0, R12, R8, R11 ;  /* 0x000000080c003223 */ /* 0x000fe2000001000b */
[-C--:B---3--:R-:W-:Y:S01]  /*b8f0*/  FMUL.FTZ R14, R3, R6.reuse ;  /* 0x00000006030e7220 */ /* 0x088fe20000410000 */
[----:B----4-:R-:W-:Y:S01]  /*b900*/  FMUL.FTZ R7, R9, R6 ;  /* 0x0000000609077220 */ /* 0x010fe20000410000 */
[----:B------:R-:W-:Y:S02]  /*b910*/  WARPGROUP.DEPBAR.LE gsb0, 0x0 ;  /* 0x00008000000079c5 */ /* 0x000fe40000010000 */
[----:B------:R-:W-:Y:S05]  /*b920*/  @!P0 BRA `(.L_x_847) ;  /* 0x0000000000048947 */ /* 0x000fea0003800000 */
[----:B------:R-:W-:Y:S01]  /*b930*/  BPT.TRAP 0x1 ;  /* 0x000000040000795c */ /* 0x000fe20000300000 */
.L_x_847:
[----:B------:R-:W-:Y:S01]  /*b940*/  UIADD3 UR4, UR9, 0x28460, URZ ;  /* 0x0002846009047890 */ /* 0x000fe2000fffe03f */
[-C--:B------:R-:W-:Y:S01]  /*b950*/  FMUL.FTZ R3, R28, R14.reuse ;  /* 0x0000000e1c037220 */ /* 0x080fe20000410000 */
[----:B------:R-:W-:Y:S01]  /*b960*/  UIADD3 UR37, UR37, 0x1, URZ ;  /* 0x0000000125257890 */ /* 0x000fe2000fffe03f */
[-C--:B------:R-:W-:Y:S01]  /*b970*/  FMUL.FTZ R5, R36, R14.reuse ;  /* 0x0000000e24057220 */ /* 0x080fe20000410000 */
[----:B------:R-:W-:Y:S01]  /*b980*/  UPRMT UR4, UR46, 0x654, UR4 ;  /* 0x000006542e047896 */ /* 0x000fe20008000004 */
        /* <DEDUP_REMOVED lines=51> */
[----:B------:R-:W-:Y:S01]  /*bcc0*/  SYNCS.ARRIVE.TRANS64.RED.A1T0 RZ, [UR4], RZ ;  /* 0x000000ffffff79a7 */ /* 0x000fe20008100404 */
        /* <DEDUP_REMOVED lines=76> */
[----:B------:R-:W-:Y:S01]  /*c190*/  PLOP3.LUT P0, PT, PT, PT, PT, 0x8, 0x0 ;  /* 0x000000000000781c */ /* 0x000fe20003f0e170 */
[----:B------:R-:W-:Y:S01]  /*c1a0*/  FMUL.FTZ R7, R151, R7 ;  /* 0x0000000797077220 */ /* 0x000fe20000410000 */
[----:B------:R-:W-:-:S02]  /*c1b0*/  UIADD3 UR59, UR59, 0x1, URZ ;  /* 0x000000013b3b7890 */ /* 0x000fc4000fffe03f */
[----:B------:R-:W-:Y:S02]  /*c1c0*/  USEL UR37, UR37, URZ, UP0 ;  /* 0x0000003f25257287 */ /* 0x000fe40008000000 */
[----:B------:R-:W-:-:S12]  /*c1d0*/  ULOP3.LUT UR36, UR36, UR4, URZ, 0x3c, !UPT ;  /* 0x0000000424247292 */ /* 0x000fd8000f8e3c3f */
.L_x_773:
[----:B------:R-:W1:Y:S08]  /*c1e0*/  S2UR UR46, SR_CgaCtaId ;  /* 0x00000000002e79c3 */ /* 0x000e700000008800 */
[----:B------:R-:W-:Y:S06]  /*c1f0*/  BAR.SYNC.DEFER_BLOCKING 0x5, 0x180 ;  /* 0x0146000000007b1d */ /* 0x000fec0000010000 */
[----:B------:R-:W-:-:S02]  /*c200*/  UMOV UR38, 0x400 ;  /* 0x0000040000267882 */ /* 0x000fc40000000000 */
[----:B-1----:R-:W-:-:S09]  /*c210*/  ULEA UR38, UR46, UR38, 0x18 ;  /* 0x000000262e267291 */ /* 0x002fd2000f8ec03f */
[----:B------:R-:W1:Y:S02]  /*c220*/  LDS R14, [UR38+0x284d0] ;  /* 0x0284d026ff0e7984 */ /* 0x000e640008000800 */
[----:B-1----:R-:W-:Y:S01]  /*c230*/  R2UR UR4, R14 ;  /* 0x000000000e0472ca */ /* 0x002fe200000e0000 */
[----:B------:R-:W-:Y:S06]  /*c240*/  BAR.ARV 0x4, 0x180 ;  /* 0x0106000000007b1d */ /* 0x000fec0000002000 */
[----:B------:R-:W-:Y:S08]  /*c250*/  @P0 BRA `(.L_x_848) ;  /* 0x0000001800f40947 */ /* 0x000ff00003800000 */
[----:B------:R-:W1:Y:S01]  /*c260*/  S2R R58, SR_TID.X ;  /* 0x00000000003a7919 */ /* 0x000e620000002100 */
[----:B------:R-:W-:Y:S01]  /*c270*/  ULDC.64 UR6, c[0x4][0x38] ;  /* 0x01000e0000067ab9 */ /* 0x000fe20000000a00 */
[----:B------:R-:W-:Y:S01]  /*c280*/  F2FP.BF16.F32.PACK_AB R17, R12, R57 ;  /* 0x000000390c11723e */ /* 0x000fe200000010ff */
[----:B------:R-:W-:Y:S01]  /*c290*/  ULDC UR10, c[0x0][0xa88] ;  /* 0x0002a200000a7ab9 */ /* 0x000fe20000000800 */
[----:B-1----:R-:W-:-:S05]  /*c2a0*/  IMAD.SHL.U32 R14, R58, 0x4, RZ ;  /* 0x000000043a0e7824 */ /* 0x002fca00078e00ff */
[----:B------:R-:W-:-:S04]  /*c2b0*/  LOP3.LUT R14, R14, 0xc, RZ, 0xc0, !PT ;  /* 0x0000000c0e0e7812 */ /* 0x000fc800078ec0ff */
[----:B------:R-:W-:-:S05]  /*c2c0*/  IADD3 R14, P0, R14, UR6, RZ ;  /* 0x000000060e0e7c10 */ /* 0x000fca000ff1e0ff */
[----:B------:R-:W-:Y:S01]  /*c2d0*/  IMAD.X R15, RZ, RZ, UR7, P0 ;  /* 0x00000007ff0f7e24 */ /* 0x000fe200080e06ff */
[----:B------:R-:W-:Y:S02]  /*c2e0*/  F2FP.BF16.F32.PACK_AB R5, R5, R32 ;  /* 0x000000200505723e */ /* 0x000fe400000010ff */
[----:B------:R-:W-:Y:S02]  /*c2f0*/  F2FP.BF16.F32.PACK_AB R6, R6, R33 ;  /* 0x000000210606723e */ /* 0x000fe400000010ff */
[----:B------:R-:W-:Y:S01]  /*c300*/  F2FP.BF16.F32.PACK_AB R25, R4, R25 ;  /* 0x000000190419723e */ /* 0x000fe200000010ff */
[----:B------:R1:W2:Y:S01]  /*c310*/  LDG.E.CONSTANT R14, desc[UR54][R14.64] ;  /* 0x000000360e0e7981 */ /* 0x0002a2000c1e9900 */
[----:B------:R-:W-:Y:S01]  /*c320*/  LOP3.LUT P0, R12, R58, 0x3, RZ, 0xc0, !PT ;  /* 0x000000033a0c7812 */ /* 0x000fe2000780c0ff */
[----:B------:R-:W-:Y:S01]  /*c330*/  USHF.R.S32.HI UR5, URZ, 0x1f, UR43 ;  /* 0x0000001f3f057899 */ /* 0x000fe2000801142b */
[----:B------:R-:W-:Y:S01]  /*c340*/  F2FP.BF16.F32.PACK_AB R21, R21, R64 ;  /* 0x000000401515723e */ /* 0x000fe200000010ff */
[----:B------:R-:W-:Y:S01]  /*c350*/  ULDC.64 UR6, c[0x0][0xb70] ;  /* 0x0002dc0000067ab9 */ /* 0x000fe20000000a00 */
[----:B------:R-:W-:Y:S01]  /*c360*/  ISETP.EQ.OR P0, PT, R12, 0x3, !P0 ;  /* 0x000000030c00780c */ /* 0x000fe20004702670 */
[----:B------:R-:W-:Y:S01]  /*c370*/  UIMAD UR5, UR5, UR6, URZ ;  /* 0x00000006050572a4 */ /* 0x000fe2000f8e023f */
[----:B------:R-:W-:Y:S01]  /*c380*/  F2FP.BF16.F32.PACK_AB R4, R20, R65 ;  /* 0x000000411404723e */ /* 0x000fe200000010ff */
[----:B------:R-:W-:Y:S01]  /*c390*/  UIMAD.WIDE.U32 UR8, UR43, UR6, URZ ;  /* 0x000000062b0872a5 */ /* 0x000fe2000f8e003f */
[----:B------:R-:W-:Y:S01]  /*c3a0*/  SEL R59, R5, R6, P0 ;  /* 0x00000006053b7207 */ /* 0x000fe20000000000 */
[----:B------:R-:W-:Y:S01]  /*c3b0*/  UIMAD UR5, UR43, UR7, UR5 ;  /* 0x000000072b0572a4 */ /* 0x000fe2000f8e0205 */
[----:B------:R-:W-:-:S02]  /*c3c0*/  SEL R12, R6, R5, P0 ;  /* 0x00000005060c7207 */ /* 0x000fc40000000000 */
[----:B------:R-:W-:Y:S01]  /*c3d0*/  F2FP.BF16.F32.PACK_AB R150, R150, R27 ;  /* 0x0000001b9696723e */ /* 0x000fe200000010ff */
[----:B------:R-:W-:Y:S01]  /*c3e0*/  UIADD3 UR5, UR9, UR5, URZ ;  /* 0x0000000509057290 */ /* 0x000fe2000fffe03f */
[----:B------:R-:W-:Y:S01]  /*c3f0*/  F2FP.BF16.F32.PACK_AB R7, R7, R26 ;  /* 0x0000001a0707723e */ /* 0x000fe200000010ff */
[----:B------:R-:W-:Y:S01]  /*c400*/  ULDC.64 UR6, c[0x0][0xb40] ;  /* 0x0002d00000067ab9 */ /* 0x000fe20000000a00 */
[----:B------:R-:W-:Y:S02]  /*c410*/  IADD3 R5, P5, R18, 0x20, RZ ;  /* 0x0000002012057810 */ /* 0x000fe40007fbe0ff */
[----:B------:R-:W-:Y:S02]  /*c420*/  SEL R75, R21, R4, P0 ;  /* 0x00000004154b7207 */ /* 0x000fe40000000000 */
[----:B------:R-:W-:Y:S02]  /*c430*/  F2FP.BF16.F32.PACK_AB R10, R10, R49 ;  /* 0x000000310a0a723e */ /* 0x000fe400000010ff */
[----:B------:R-:W-:-:S02]  /*c440*/  SEL R21, R4, R21, P0 ;  /* 0x0000001504157207 */ /* 0x000fc40000000000 */
[----:B------:R-:W-:Y:S02]  /*c450*/  SEL R139, R150, R7, P0 ;  /* 0x00000007968b7207 */ /* 0x000fe40000000000 */
[----:B------:R-:W-:Y:S02]  /*c460*/  SEL R49, R7, R150, P0 ;  /* 0x0000009607317207 */ /* 0x000fe40000000000 */
[----:B------:R-:W-:Y:S02]  /*c470*/  LOP3.LUT R4, R5, 0x380, RZ, 0xc0, !PT ;  /* 0x0000038005047812 */ /* 0x000fe400078ec0ff */
[----:B------:R-:W-:Y:S02]  /*c480*/  IADD3 R7, P6, R18, 0x40, RZ ;  /* 0x0000004012077810 */ /* 0x000fe40007fde0ff */
[----:B------:R-:W-:Y:S02]  /*c490*/  F2FP.BF16.F32.PACK_AB R9, R9, R40 ;  /* 0x000000280909723e */ /* 0x000fe400000010ff */
[----:B------:R-:W-:-:S02]  /*c4a0*/  F2FP.BF16.F32.PACK_AB R8, R8, R41 ;  /* 0x000000290808723e */ /* 0x000fc400000010ff */
[----:B------:R-:W-:Y:S02]  /*c4b0*/  SHF.R.U64 R4, R4, 0x3, RZ ;  /* 0x0000000304047819 */ /* 0x000fe400000012ff */
[----:B------:R-:W-:Y:S02]  /*c4c0*/  F2FP.BF16.F32.PACK_AB R51, R102, R51 ;  /* 0x000000336633723e */ /* 0x000fe400000010ff */
[----:B------:R-:W-:Y:S02]  /*c4d0*/  F2FP.BF16.F32.PACK_AB R50, R103, R50 ;  /* 0x000000326732723e */ /* 0x000fe400000010ff */
[----:B------:R-:W-:Y:S02]  /*c4e0*/  LOP3.LUT R6, R7, 0x380, RZ, 0xc0, !PT ;  /* 0x0000038007067812 */ /* 0x000fe400078ec0ff */
[----:B------:R-:W-:Y:S02]  /*c4f0*/  F2FP.BF16.F32.PACK_AB R56, R13, R56 ;  /* 0x000000380d38723e */ /* 0x000fe400000010ff */
[----:B------:R-:W-:-:S02]  /*c500*/  F2FP.BF16.F32.PACK_AB R104, R61, R104 ;  /* 0x000000683d68723e */ /* 0x000fc400000010ff */
[----:B------:R-:W-:Y:S02]  /*c510*/  SEL R61, R9, R8, P0 ;  /* 0x00000008093d7207 */ /* 0x000fe40000000000 */
[----:B------:R-:W-:Y:S02]  /*c520*/  SEL R13, R8, R9, P0 ;  /* 0x00000009080d7207 */ /* 0x000fe40000000000 */
[----:B------:R-:W-:Y:S02]  /*c530*/  F2FP.BF16.F32.PACK_AB R119, R119, R42 ;  /* 0x0000002a7777723e */ /* 0x000fe400000010ff */
[----:B------:R-:W-:Y:S02]  /*c540*/  IADD3 R9, P3, R18, 0x60, RZ ;  /* 0x0000006012097810 */ /* 0x000fe40007f7e0ff */
[----:B------:R-:W-:Y:S01]  /*c550*/  LOP3.LUT R4, R4, R5, RZ, 0x3c, !PT ;  /* 0x0000000504047212 */ /* 0x000fe200078e3cff */
[----:B------:R-:W-:Y:S01]  /*c560*/  IMAD.X R5, RZ, RZ, R19, P5 ;  /* 0x000000ffff057224 */ /* 0x000fe200028e0613 */
[----:B------:R-:W-:-:S02]  /*c570*/  SEL R131, R51, R50, P0 ;  /* 0x0000003233837207 */ /* 0x000fc40000000000 */
[----:B------:R-:W-:Y:S02]  /*c580*/  SEL R42, R50, R51, P0 ;  /* 0x00000033322a7207 */ /* 0x000fe40000000000 */
[----:B------:R-:W-:Y:S02]  /*c590*/  SHF.R.U64 R6, R6, 0x3, RZ ;  /* 0x0000000306067819 */ /* 0x000fe400000012ff */
[----:B------:R-:W-:Y:S02]  /*c5a0*/  F2FP.BF16.F32.PACK_AB R53, R53, R96 ;  /* 0x000000603535723e */ /* 0x000fe400000010ff */
[----:B------:R-:W-:Y:S02]  /*c5b0*/  F2FP.BF16.F32.PACK_AB R52, R52, R97 ;  /* 0x000000613434723e */ /* 0x000fe400000010ff */
[----:B------:R-:W-:Y:S02]  /*c5c0*/  IADD3 R51, P5, R18, 0x4020, RZ ;  /* 0x0000402012337810 */ /* 0x000fe40007fbe0ff */
[----:B------:R-:W-:-:S02]  /*c5d0*/  LOP3.LUT R8, R9, 0x380, RZ, 0xc0, !PT ;  /* 0x0000038009087812 */ /* 0x000fc400078ec0ff */
[----:B------:R-:W-:Y:S02]  /*c5e0*/  F2FP.BF16.F32.PACK_AB R24, R3, R24 ;  /* 0x000000180318723e */ /* 0x000fe400000010ff */
[----:B------:R-:W-:Y:S02]  /*c5f0*/  F2FP.BF16.F32.PACK_AB R44, R44, R89 ;  /* 0x000000592c2c723e */ /* 0x000fe400000010ff */
[----:B------:R-:W-:Y:S01]  /*c600*/  LOP3.LUT R6, R6, R7, RZ, 0x3c, !PT ;  /* 0x0000000706067212 */ /* 0x000fe200078e3cff */
[----:B------:R-:W-:Y:S01]  /*c610*/  IMAD.X R7, RZ, RZ, R19, P6 ;  /* 0x000000ffff077224 */ /* 0x000fe200030e0613 */
[----:B------:R-:W-:Y:S02]  /*c620*/  LOP3.LUT R99, R18, 0x380, RZ, 0xc0, !PT ;  /* 0x0000038012637812 */ /* 0x000fe400078ec0ff */
[----:B------:R-:W-:Y:S02]  /*c630*/  F2FP.BF16.F32.PACK_AB R37, R37, R80 ;  /* 0x000000502525723e */ /* 0x000fe400000010ff */
[----:B------:R-:W-:-:S02]  /*c640*/  F2FP.BF16.F32.PACK_AB R36, R36, R81 ;  /* 0x000000512424723e */ /* 0x000fc400000010ff */
[----:B------:R-:W-:Y:S02]  /*c650*/  SEL R89, R53, R52, P0 ;  /* 0x0000003435597207 */ /* 0x000fe40000000000 */
[----:B------:R-:W-:Y:S02]  /*c660*/  SEL R27, R52, R53, P0 ;  /* 0x00000035341b7207 */ /* 0x000fe40000000000 */
[----:B------:R-:W-:Y:S02]  /*c670*/  LOP3.LUT R50, R51, 0x380, RZ, 0xc0, !PT ;  /* 0x0000038033327812 */ /* 0x000fe400078ec0ff */
[----:B------:R-:W-:Y:S02]  /*c680*/  F2FP.BF16.F32.PACK_AB R124, R124, R125 ;  /* 0x0000007d7c7c723e */ /* 0x000fe400000010ff */
[----:B------:R-:W-:Y:S02]  /*c690*/  F2FP.BF16.F32.PACK_AB R117, R116, R117 ;  /* 0x000000757475723e */ /* 0x000fe400000010ff */
[----:B------:R-:W-:-:S02]  /*c6a0*/  IADD3 R53, P6, R18, 0x4040, RZ ;  /* 0x0000404012357810 */ /* 0x000fc40007fde0ff */
[----:B------:R-:W-:Y:S02]  /*c6b0*/  F2FP.BF16.F32.PACK_AB R70, R70, R109 ;  /* 0x0000006d4646723e */ /* 0x000fe400000010ff */
[----:B------:R-:W-:Y:S02]  /*c6c0*/  F2FP.BF16.F32.PACK_AB R41, R71, R108 ;  /* 0x0000006c4729723e */ /* 0x000fe400000010ff */
[----:B------:R-:W-:Y:S02]  /*c6d0*/  F2FP.BF16.F32.PACK_AB R118, R118, R43 ;  /* 0x0000002b7676723e */ /* 0x000fe400000010ff */
[----:B------:R-:W-:Y:S02]  /*c6e0*/  F2FP.BF16.F32.PACK_AB R128, R85, R128 ;  /* 0x000000805580723e */ /* 0x000fe400000010ff */
[----:B------:R-:W-:Y:S02]  /*c6f0*/  F2FP.BF16.F32.PACK_AB R129, R84, R129 ;  /* 0x000000815481723e */ /* 0x000fe400000010ff */
[----:B------:R-:W-:-:S02]  /*c700*/  SHF.R.U64 R8, R8, 0x3, RZ ;  /* 0x0000000308087819 */ /* 0x000fc400000012ff */
[----:B------:R-:W-:Y:S02]  /*c710*/  F2FP.BF16.F32.PACK_AB R66, R79, R66 ;  /* 0x000000424f42723e */ /* 0x000fe400000010ff */
[----:B------:R-:W-:Y:S02]  /*c720*/  F2FP.BF16.F32.PACK_AB R55, R94, R55 ;  /* 0x000000375e37723e */ /* 0x000fe400000010ff */
[----:B------:R-:W-:Y:S02]  /*c730*/  F2FP.BF16.F32.PACK_AB R54, R95, R54 ;  /* 0x000000365f36723e */ /* 0x000fe400000010ff */
[----:B------:R-:W-:Y:S02]  /*c740*/  SEL R57, R24, R25, P0 ;  /* 0x0000001918397207 */ /* 0x000fe40000000000 */
[----:B------:R-:W-:Y:S02]  /*c750*/  SEL R43, R25, R24, P0 ;  /* 0x00000018192b7207 */ /* 0x000fe40000000000 */
[----:B------:R-:W-:-:S02]  /*c760*/  SHF.R.U64 R99, R99, 0x3, RZ ;  /* 0x0000000363637819 */ /* 0x000fc400000012ff */
[----:B------:R-:W-:Y:S02]  /*c770*/  F2FP.BF16.F32.PACK_AB R76, R76, R121 ;  /* 0x000000794c4c723e */ /* 0x000fe400000010ff */
[----:B------:R-:W-:Y:S02]  /*c780*/  SEL R79, R37, R36, P0 ;  /* 0x00000024254f7207 */ /* 0x000fe40000000000 */
[----:B------:R-:W-:Y:S02]  /*c790*/  SEL R25, R36, R37, P0 ;  /* 0x0000002524197207 */ /* 0x000fe40000000000 */
[----:B------:R-:W-:Y:S02]  /*c7a0*/  SHF.R.U64 R50, R50, 0x3, RZ ;  /* 0x0000000332327819 */ /* 0x000fe400000012ff */
[----:B------:R-:W-:Y:S02]  /*c7b0*/  F2FP.BF16.F32.PACK_AB R142, R142, R31 ;  /* 0x0000001f8e8e723e */ /* 0x000fe400000010ff */
[----:B------:R-:W-:-:S02]  /*c7c0*/  SEL R121, R124, R117, P0 ;  /* 0x000000757c797207 */ /* 0x000fc40000000000 */
[----:B------:R-:W-:Y:S02]  /*c7d0*/  SEL R36, R117, R124, P0 ;  /* 0x0000007c75247207 */ /* 0x000fe40000000000 */
[----:B------:R-:W-:Y:S02]  /*c7e0*/  LOP3.LUT R52, R53, 0x380, RZ, 0xc0, !PT ;  /* 0x0000038035347812 */ /* 0x000fe400078ec0ff */
[----:B------:R-:W-:Y:S02]  /*c7f0*/  F2FP.BF16.F32.PACK_AB R101, R101, R144 ;  /* 0x000000906565723e */ /* 0x000fe400000010ff */
[----:B------:R-:W-:Y:S02]  /*c800*/  F2FP.BF16.F32.PACK_AB R100, R100, R145 ;  /* 0x000000916464723e */ /* 0x000fe400000010ff */
[----:B------:R-:W-:Y:S02]  /*c810*/  SEL R103, R128, R129, P0 ;  /* 0x0000008180677207 */ /* 0x000fe40000000000 */
[----:B------:R-:W-:-:S02]  /*c820*/  SEL R31, R129, R128, P0 ;  /* 0x00000080811f7207 */ /* 0x000fc40000000000 */
[----:B------:R-:W-:Y:S02]  /*c830*/  SEL R117, R70, R41, P0 ;  /* 0x0000002946757207 */ /* 0x000fe40000000000 */
[----:B------:R-:W-:Y:S02]  /*c840*/  SEL R37, R41, R70, P0 ;  /* 0x0000004629257207 */ /* 0x000fe40000000000 */
[----:B------:R-:W-:Y:S01]  /*c850*/  LOP3.LUT R8, R8, R9, RZ, 0x3c, !PT ;  /* 0x0000000908087212 */ /* 0x000fe200078e3cff */
[----:B------:R-:W-:Y:S01]  /*c860*/  IMAD.X R9, RZ, RZ, R19, P3 ;  /* 0x000000ffff097224 */ /* 0x000fe200018e0613 */
[----:B------:R-:W-:Y:S02]  /*c870*/  F2FP.BF16.F32.PACK_AB R3, R160, R161 ;  /* 0x000000a1a003723e */ /* 0x000fe400000010ff */
[----:B------:R-:W-:Y:S02]  /*c880*/  F2FP.BF16.F32.PACK_AB R158, R158, R159 ;  /* 0x0000009f9e9e723e */ /* 0x000fe400000010ff */
[----:B------:R-:W-:-:S02]  /*c890*/  SEL R129, R55, R54, P0 ;  /* 0x0000003637817207 */ /* 0x000fc40000000000 */
[----:B------:R-:W-:Y:S02]  /*c8a0*/  SEL R41, R54, R55, P0 ;  /* 0x0000003736297207 */ /* 0x000fe40000000000 */
[----:B------:R-:W-:Y:S01]  /*c8b0*/  LOP3.LUT R98, R99, R18, RZ, 0x3c, !PT ;  /* 0x0000001263627212 */ /* 0x000fe200078e3cff */
[--C-:B------:R-:W-:Y:S01]  /*c8c0*/  IMAD.MOV.U32 R99, RZ, RZ, R19.reuse ;  /* 0x000000ffff637224 */ /* 0x100fe200078e0013 */
[----:B------:R-:W-:Y:S02]  /*c8d0*/  IADD3 R55, P3, R18, 0x4060, RZ ;  /* 0x0000406012377810 */ /* 0x000fe40007f7e0ff */
[----:B------:R-:W-:Y:S01]  /*c8e0*/  LOP3.LUT R50, R50, R51, RZ, 0x3c, !PT ;  /* 0x0000003332327212 */ /* 0x000fe200078e3cff */
[----:B------:R-:W-:Y:S01]  /*c8f0*/  IMAD.X R51, RZ, RZ, R19, P5 ;  /* 0x000000ffff337224 */ /* 0x000fe200028e0613 */
[----:B------:R-:W-:Y:S02]  /*c900*/  SHF.R.U64 R52, R52, 0x3, RZ ;  /* 0x0000000334347819 */ /* 0x000fe400000012ff */
[----:B------:R-:W-:-:S02]  /*c910*/  SEL R107, R101, R100, P0 ;  /* 0x00000064656b7207 */ /* 0x000fc40000000000 */
[----:B------:R-:W-:Y:S02]  /*c920*/  SEL R33, R100, R101, P0 ;  /* 0x0000006564217207 */ /* 0x000fe40000000000 */
[----:B------:R-:W-:Y:S02]  /*c930*/  F2FP.BF16.F32.PACK_AB R11, R11, R48 ;  /* 0x000000300b0b723e */ /* 0x000fe400000010ff */
[----:B------:R-:W-:Y:S02]  /*c940*/  SEL R101, R3, R158, P0 ;  /* 0x0000009e03657207 */ /* 0x000fe40000000000 */
[----:B------:R-:W-:Y:S01]  /*c950*/  SEL R109, R158, R3, P0 ;  /* 0x000000039e6d7207 */ /* 0x000fe20000000000 */
[----:B------:R-:W-:Y:S01]  /*c960*/  VIADD R3, R196, UR42 ;  /* 0x0000002ac4037c36 */ /* 0x000fe20008000000 */
[----:B------:R-:W-:Y:S02]  /*c970*/  LOP3.LUT R54, R55, 0x380, RZ, 0xc0, !PT ;  /* 0x0000038037367812 */ /* 0x000fe400078ec0ff */
[----:B------:R-:W-:Y:S01]  /*c980*/  LOP3.LUT R52, R52, R53, RZ, 0x3c, !PT ;  /* 0x0000003534347212 */ /* 0x000fe200078e3cff */
[----:B------:R-:W-:Y:S01]  /*c990*/  IMAD.X R53, RZ, RZ, R19, P6 ;  /* 0x000000ffff357224 */ /* 0x000fe200030e0613 */
[----:B------:R-:W-:-:S02]  /*c9a0*/  MOV R108, R98 ;  /* 0x00000062006c7202 */ /* 0x000fc40000000f00 */
[----:B------:R-:W-:Y:S02]  /*c9b0*/  MOV R99, R50 ;  /* 0x0000003200637202 */ /* 0x000fe40000000f00 */
[----:B------:R-:W-:Y:S02]  /*c9c0*/  SEL R65, R11, R10, P0 ;  /* 0x0000000a0b417207 */ /* 0x000fe40000000000 */
[----:B-1----:R-:W-:Y:S01]  /*c9d0*/  SEL R15, R10, R11, P0 ;  /* 0x0000000b0a0f7207 */ /* 0x002fe20000000000 */
[----:B------:R-:W-:Y:S01]  /*c9e0*/  VIADD R10, R3, 0x8 ;  /* 0x00000008030a7836 */ /* 0x000fe20000000000 */
[----:B------:R-:W-:Y:S02]  /*c9f0*/  SHF.R.U64 R54, R54, 0x3, RZ ;  /* 0x0000000336367819 */ /* 0x000fe400000012ff */
[----:B------:R-:W-:Y:S02]  /*ca00*/  F2FP.BF16.F32.PACK_AB R77, R77, R120 ;  /* 0x000000784d4d723e */ /* 0x000fe400000010ff */
[----:B------:R-:W-:-:S02]  /*ca10*/  LOP3.LUT P1, RZ, R195, 0x3, RZ, 0xc0, !PT ;  /* 0x00000003c3ff7812 */ /* 0x000fc4000782c0ff */
[----:B------:R-:W-:Y:S02]  /*ca20*/  IADD3 R11, P4, R18, 0x4000, RZ ;  /* 0x00004000120b7810 */ /* 0x000fe40007f9e0ff */
[----:B------:R-:W-:Y:S02]  /*ca30*/  MOV R98, R52 ;  /* 0x0000003400627202 */ /* 0x000fe40000000f00 */
[----:B------:R-:W-:Y:S02]  /*ca40*/  F2FP.BF16.F32.PACK_AB R62, R87, R62 ;  /* 0x0000003e573e723e */ /* 0x000fe400000010ff */
[----:B------:R-:W-:Y:S02]  /*ca50*/  F2FP.BF16.F32.PACK_AB R143, R143, R30 ;  /* 0x0000001e8f8f723e */ /* 0x000fe400000010ff */
[----:B------:R-:W-:Y:S01]  /*ca60*/  LOP3.LUT R54, R54, R55, RZ, 0x3c, !PT ;  /* 0x0000003736367212 */ /* 0x000fe200078e3cff */
[----:B------:R-:W-:Y:S01]  /*ca70*/  IMAD.X R55, RZ, RZ, R19, P3 ;  /* 0x000000ffff377224 */ /* 0x000fe200018e0613 */
[----:B------:R-:W-:-:S02]  /*ca80*/  F2FP.BF16.F32.PACK_AB R29, R29, R72 ;  /* 0x000000481d1d723e */ /* 0x000fc400000010ff */
[----:B------:R-:W-:Y:S02]  /*ca90*/  F2FP.BF16.F32.PACK_AB R28, R28, R73 ;  /* 0x000000491c1c723e */ /* 0x000fe400000010ff */
[----:B------:R-:W-:Y:S02]  /*caa0*/  SEL R87, R77, R76, P0 ;  /* 0x0000004c4d577207 */ /* 0x000fe40000000000 */
[----:B------:R-:W-:Y:S02]  /*cab0*/  SEL R30, R76, R77, P0 ;  /* 0x0000004d4c1e7207 */ /* 0x000fe40000000000 */
[----:B------:R-:W-:Y:S02]  /*cac0*/  ISETP.GE.OR P2, PT, R10, UR10, P1 ;  /* 0x0000000a0a007c0c */ /* 0x000fe40008f46670 */
[----:B------:R-:W-:Y:S02]  /*cad0*/  F2FP.BF16.F32.PACK_AB R105, R60, R105 ;  /* 0x000000693c69723e */ /* 0x000fe400000010ff */
[----:B------:R-:W-:-:S02]  /*cae0*/  LOP3.LUT R10, R11, 0x380, RZ, 0xc0, !PT ;  /* 0x000003800b0a7812 */ /* 0x000fc400078ec0ff */
[----:B------:R-:W-:Y:S02]  /*caf0*/  IADD3 R77, P3, R18, 0x8060, RZ ;  /* 0x00008060124d7810 */ /* 0x000fe40007f7e0ff */
[----:B------:R-:W-:Y:S02]  /*cb00*/  F2FP.BF16.F32.PACK_AB R67, R78, R67 ;  /* 0x000000434e43723e */ /* 0x000fe400000010ff */
[----:B------:R-:W-:Y:S02]  /*cb10*/  SEL R71, R29, R28, P0 ;  /* 0x0000001c1d477207 */ /* 0x000fe40000000000 */
[----:B------:R-:W-:Y:S02]  /*cb20*/  SEL R24, R28, R29, P0 ;  /* 0x0000001d1c187207 */ /* 0x000fe40000000000 */
[----:B------:R-:W-:Y:S02]  /*cb30*/  SEL R81, R104, R105, P0 ;  /* 0x0000006968517207 */ /* 0x000fe40000000000 */
[----:B------:R-:W-:-:S02]  /*cb40*/  SEL R28, R105, R104, P0 ;  /* 0x00000068691c7207 */ /* 0x000fc40000000000 */
[----:B------:R-:W-:Y:S02]  /*cb50*/  SHF.R.U64 R10, R10, 0x3, RZ ;  /* 0x000000030a0a7819 */ /* 0x000fe400000012ff */
[----:B------:R-:W-:Y:S02]  /*cb60*/  LOP3.LUT R76, R77, 0x380, RZ, 0xc0, !PT ;  /* 0x000003804d4c7812 */ /* 0x000fe400078ec0ff */
[----:B------:R-:W-:Y:S02]  /*cb70*/  F2FP.BF16.F32.PACK_AB R63, R86, R63 ;  /* 0x0000003f563f723e */ /* 0x000fe400000010ff */
[----:B------:R-:W-:Y:S02]  /*cb80*/  F2FP.BF16.F32.PACK_AB R112, R69, R112 ;  /* 0x000000704570723e */ /* 0x000fe400000010ff */
[----:B------:R-:W-:Y:S02]  /*cb90*/  MOV R104, R6 ;  /* 0x0000000600687202 */ /* 0x000fe40000000f00 */
[----:B------:R-:W-:-:S02]  /*cba0*/  F2FP.BF16.F32.PACK_AB R126, R126, R39 ;  /* 0x000000277e7e723e */ /* 0x000fc400000010ff */
[----:B------:R-:W-:Y:S02]  /*cbb0*/  SEL R69, R56, R17, P0 ;  /* 0x0000001138457207 */ /* 0x000fe40000000000 */
[----:B------:R-:W-:Y:S02]  /*cbc0*/  SEL R20, R17, R56, P0 ;  /* 0x0000003811147207 */ /* 0x000fe40000000000 */
[----:B------:R-:W-:Y:S02]  /*cbd0*/  IADD3 R73, P6, R18, 0x8040, RZ ;  /* 0x0000804012497810 */ /* 0x000fe40007fde0ff */
[----:B------:R-:W-:Y:S02]  /*cbe0*/  SEL R123, R67, R66, P0 ;  /* 0x00000042437b7207 */ /* 0x000fe40000000000 */
[----:B------:R-:W-:Y:S02]  /*cbf0*/  SEL R39, R66, R67, P0 ;  /* 0x0000004342277207 */ /* 0x000fe40000000000 */
[----:B------:R-:W-:Y:S01]  /*cc00*/  LOP3.LUT R10, R10, R11, RZ, 0x3c, !PT ;  /* 0x0000000b0a0a7212 */ /* 0x000fe200078e3cff */
[----:B------:R-:W-:Y:S01]  /*cc10*/  IMAD.X R11, RZ, RZ, R19, P4 ;  /* 0x000000ffff0b7224 */ /* 0x000fe200020e0613 */
[----:B------:R-:W-:-:S02]  /*cc20*/  IADD3 R67, P5, R18, 0x8020, RZ ;  /* 0x0000802012437810 */ /* 0x000fc40007fbe0ff */
[----:B------:R-:W-:Y:S02]  /*cc30*/  SHF.R.U64 R76, R76, 0x3, RZ ;  /* 0x000000034c4c7819 */ /* 0x000fe400000012ff */
[----:B------:R-:W-:Y:S02]  /*cc40*/  SEL R125, R63, R62, P0 ;  /* 0x0000003e3f7d7207 */ /* 0x000fe40000000000 */
[----:B------:R-:W-:Y:S02]  /*cc50*/  SEL R40, R62, R63, P0 ;  /* 0x0000003f3e287207 */ /* 0x000fe40000000000 */
[----:B------:R-:W-:Y:S02]  /*cc60*/  IADD3 R63, P4, R18, 0x8000, RZ ;  /* 0x00008000123f7810 */ /* 0x000fe40007f9e0ff */
[----:B------:R-:W-:Y:S02]  /*cc70*/  LOP3.LUT R72, R73, 0x380, RZ, 0xc0, !PT ;  /* 0x0000038049487812 */ /* 0x000fe400078ec0ff */
[----:B------:R-:W-:-:S02]  /*cc80*/  LOP3.LUT R66, R67, 0x380, RZ, 0xc0, !PT ;  /* 0x0000038043427812 */ /* 0x000fc400078ec0ff */
[----:B------:R-:W-:Y:S01]  /*cc90*/  LOP3.LUT R76, R76, R77, RZ, 0x3c, !PT ;  /* 0x0000004d4c4c7212 */ /* 0x000fe200078e3cff */
[----:B------:R-:W-:Y:S01]  /*cca0*/  IMAD.X R77, RZ, RZ, R19, P3 ;  /* 0x000000ffff4d7224 */ /* 0x000fe200018e0613 */
[----:B------:R-:W-:Y:S02]  /*ccb0*/  F2FP.BF16.F32.PACK_AB R156, R156, R157 ;  /* 0x0000009d9c9c723e */ /* 0x000fe400000010ff */
[----:B------:R-:W-:Y:S02]  /*ccc0*/  F2FP.BF16.F32.PACK_AB R155, R154, R155 ;  /* 0x0000009b9a9b723e */ /* 0x000fe400000010ff */
[----:B------:R-:W-:Y:S02]  /*ccd0*/  F2FP.BF16.F32.PACK_AB R113, R68, R113 ;  /* 0x000000714471723e */ /* 0x000fe400000010ff */
[----:B------:R-:W-:Y:S02]  /*cce0*/  F2FP.BF16.F32.PACK_AB R152, R152, R153 ;  /* 0x000000999898723e */ /* 0x000fe400000010ff */
[----:B------:R-:W-:-:S02]  /*ccf0*/  F2FP.BF16.F32.PACK_AB R149, R148, R149 ;  /* 0x000000959495723e */ /* 0x000fc400000010ff */
[----:B------:R-:W-:Y:S02]  /*cd00*/  LOP3.LUT R62, R63, 0x380, RZ, 0xc0, !PT ;  /* 0x000003803f3e7812 */ /* 0x000fe400078ec0ff */
[----:B------:R-:W-:Y:S02]  /*cd10*/  SHF.R.U64 R72, R72, 0x3, RZ ;  /* 0x0000000348487819 */ /* 0x000fe400000012ff */
[----:B------:R-:W-:Y:S02]  /*cd20*/  IADD3 R91, P3, R18, 0xc060, RZ ;  /* 0x0000c060125b7810 */ /* 0x000fe40007f7e0ff */
[----:B------:R-:W-:Y:S02]  /*cd30*/  F2FP.BF16.F32.PACK_AB R140, R140, R141 ;  /* 0x0000008d8c8c723e */ /* 0x000fe400000010ff */
[----:B------:R-:W-:Y:S02]  /*cd40*/  F2FP.BF16.F32.PACK_AB R133, R132, R133 ;  /* 0x000000858485723e */ /* 0x000fe400000010ff */
[----:B------:R-:W-:-:S02]  /*cd50*/  F2FP.BF16.F32.PACK_AB R93, R93, R136 ;  /* 0x000000885d5d723e */ /* 0x000fc400000010ff */
[----:B------:R-:W-:Y:S02]  /*cd60*/  F2FP.BF16.F32.PACK_AB R92, R92, R137 ;  /* 0x000000895c5c723e */ /* 0x000fe400000010ff */
[----:B------:R-:W-:Y:S02]  /*cd70*/  F2FP.BF16.F32.PACK_AB R46, R111, R46 ;  /* 0x0000002e6f2e723e */ /* 0x000fe400000010ff */
[----:B------:R-:W-:Y:S02]  /*cd80*/  F2FP.BF16.F32.PACK_AB R127, R127, R38 ;  /* 0x000000267f7f723e */ /* 0x000fe400000010ff */
[----:B------:R-:W-:Y:S01]  /*cd90*/  SHF.R.U64 R66, R66, 0x3, RZ ;  /* 0x0000000342427819 */ /* 0x000fe200000012ff */
[----:B--2---:R-:W-:Y:S01]  /*cda0*/  SHFL.IDX PT, R101, R101, R14, 0x1c1f ;  /* 0x001c1f0e65657589 */ /* 0x004fe200000e0000 */
[----:B------:R-:W-:Y:S02]  /*cdb0*/  LOP3.LUT R50, R14, 0x2, RZ, 0x3c, !PT ;  /* 0x000000020e327812 */ /* 0x000fe400078e3cff */
[----:B------:R-:W-:Y:S01]  /*cdc0*/  SEL R83, R112, R113, P0 ;  /* 0x0000007170537207 */ /* 0x000fe20000000000 */
[----:B------:R-:W-:Y:S01]  /*cdd0*/  SHFL.IDX PT, R57, R57, R14, 0x1c1f ;  /* 0x001c1f0e39397589 */ /* 0x000fe200000e0000 */
[----:B------:R-:W-:-:S02]  /*cde0*/  SEL R29, R113, R112, P0 ;  /* 0x00000070711d7207 */ /* 0x000fc40000000000 */
[----:B------:R-:W-:Y:S01]  /*cdf0*/  SEL R111, R156, R155, P0 ;  /* 0x0000009b9c6f7207 */ /* 0x000fe20000000000 */
[----:B------:R-:W1:Y:S01]  /*ce00*/  SHFL.IDX PT, R52, R109, R50, 0x1c1f ;  /* 0x001c1f326d347589 */ /* 0x000e6200000e0000 */
[----:B------:R-:W-:Y:S02]  /*ce10*/  SEL R38, R155, R156, P0 ;  /* 0x0000009c9b267207 */ /* 0x000fe40000000000 */
[----:B------:R-:W-:Y:S01]  /*ce20*/  F2FP.BF16.F32.PACK_AB R134, R134, R35 ;  /* 0x000000238686723e */ /* 0x000fe200000010ff */
[----:B------:R-:W2:Y:S01]  /*ce30*/  SHFL.IDX PT, R6, R43, R50, 0x1c1f ;  /* 0x001c1f322b067589 */ /* 0x000ea200000e0000 */
[----:B------:R-:W-:Y:S02]  /*ce40*/  F2FP.BF16.F32.PACK_AB R135, R135, R34 ;  /* 0x000000228787723e */ /* 0x000fe400000010ff */
[----:B------:R-:W-:Y:S01]  /*ce50*/  SEL R113, R152, R149, P0 ;  /* 0x0000009598717207 */ /* 0x000fe20000000000 */
[----:B------:R-:W-:Y:S01]  /*ce60*/  SHFL.IDX PT, R65, R65, R14, 0x1c1f ;  /* 0x001c1f0e41417589 */ /* 0x000fe200000e0000 */
[----:B------:R-:W-:-:S02]  /*ce70*/  SHF.R.U64 R62, R62, 0x3, RZ ;  /* 0x000000033e3e7819 */ /* 0x000fc400000012ff */
[----:B------:R-:W-:Y:S01]  /*ce80*/  LOP3.LUT R72, R72, R73, RZ, 0x3c, !PT ;  /* 0x0000004948487212 */ /* 0x000fe200078e3cff */
[----:B------:R-:W-:Y:S01]  /*ce90*/  SHFL.IDX PT, R56, R15, R50, 0x1c1f ;  /* 0x001c1f320f387589 */ /* 0x000fe200000e0000 */
[----:B------:R-:W-:Y:S01]  /*cea0*/  LOP3.LUT R90, R91, 0x380, RZ, 0xc0, !PT ;  /* 0x000003805b5a7812 */ /* 0x000fe200078ec0ff */
[----:B------:R-:W-:Y:S01]  /*ceb0*/  IMAD.X R73, RZ, RZ, R19, P6 ;  /* 0x000000ffff497224 */ /* 0x000fe200030e0613 */
        /* <DEDUP_REMOVED lines=8> */
[----:B------:R-:W-:Y:S02]  /*cf40*/  F2FP.BF16.F32.PACK_AB R45, R45, R88 ;  /* 0x000000582d2d723e */ /* 0x000fe400000010ff */
[----:B------:R-:W-:Y:S01]  /*cf50*/  LOP3.LUT R66, R66, R67, RZ, 0x3c, !PT ;  /* 0x0000004342427212 */ /* 0x000fe200078e3cff */
[--C-:B------:R-:W-:Y:S01]  /*cf60*/  IMAD.X R67, RZ, RZ, R19.reuse, P5 ;  /* 0x000000ffff437224 */ /* 0x100fe200028e0613 */
[----:B------:R-:W-:Y:S01]  /*cf70*/  IADD3 R93, P6, R18, 0xc040, RZ ;  /* 0x0000c040125d7810 */ /* 0x000fe20007fde0ff */
[----:B------:R-:W-:Y:S01]  /*cf80*/  SHFL.IDX PT, R61, R61, R14, 0x1c1f ;  /* 0x001c1f0e3d3d7589 */ /* 0x000fe200000e0000 */
[----:B------:R-:W-:Y:S02]  /*cf90*/  MOV R106, R4 ;  /* 0x00000004006a7202 */ /* 0x000fe40000000f00 */
[----:B------:R-:W-:Y:S01]  /*cfa0*/  LOP3.LUT R62, R62, R63, RZ, 0x3c, !PT ;  /* 0x0000003f3e3e7212 */ /* 0x000fe200078e3cff */
[----:B------:R-:W-:Y:S01]  /*cfb0*/  IMAD.X R63, RZ, RZ, R19, P4 ;  /* 0x000000ffff3f7224 */ /* 0x000fe200020e0613 */
[----:B------:R-:W-:Y:S01]  /*cfc0*/  IADD3 R95, P5, R18, 0xc020, RZ ;  /* 0x0000c020125f7810 */ /* 0x000fe20007fbe0ff */
[----:B------:R-:W-:Y:S01]  /*cfd0*/  SHFL.IDX PT, R113, R113, R14, 0x1c1f ;  /* 0x001c1f0e71717589 */ /* 0x000fe200000e0000 */
[----:B------:R-:W-:-:S02]  /*cfe0*/  SHF.R.U64 R90, R90, 0x3, RZ ;  /* 0x000000035a5a7819 */ /* 0x000fc400000012ff */
[----:B-1----:R-:W-:Y:S01]  /*cff0*/  SEL R5, R101, R52, P0 ;  /* 0x0000003465057207 */ /* 0x002fe20000000000 */
[----:B------:R-:W-:Y:S01]  /*d000*/  SHFL.IDX PT, R80, R35, R50, 0x1c1f ;  /* 0x001c1f3223507589 */ /* 0x000fe200000e0000 */
[----:B------:R-:W-:Y:S02]  /*d010*/  SEL R7, R52, R101, P0 ;  /* 0x0000006534077207 */ /* 0x000fe40000000000 */
[----:B------:R-:W-:Y:S01]  /*d020*/  MOV R55, R54 ;  /* 0x0000003600377202 */ /* 0x000fe20000000f00 */
[----:B------:R-:W1:Y:S01]  /*d030*/  SHFL.IDX PT, R52, R12, R50, 0x1c1f ;  /* 0x001c1f320c347589 */ /* 0x000e6200000e0000 */
[----:B------:R-:W-:Y:S02]  /*d040*/  SEL R85, R45, R44, P0 ;  /* 0x0000002c2d557207 */ /* 0x000fe40000000000 */
[----:B------:R-:W-:Y:S01]  /*d050*/  IADD3 R97, P4, R18, 0xc000, RZ ;  /* 0x0000c00012617810 */ /* 0x000fe20007f9e0ff */
[----:B------:R3:W4:Y:S01]  /*d060*/  SHFL.IDX PT, R54, R13, R50, 0x1c1f ;  /* 0x001c1f320d367589 */ /* 0x00072200000e0000 */
[----:B------:R-:W-:-:S02]  /*d070*/  LOP3.LUT R92, R93, 0x380, RZ, 0xc0, !PT ;  /* 0x000003805d5c7812 */ /* 0x000fc400078ec0ff */
[----:B------:R-:W-:Y:S01]  /*d080*/  SEL R26, R44, R45, P0 ;  /* 0x0000002d2c1a7207 */ /* 0x000fe20000000000 */
[----:B------:R-:W-:Y:S01]  /*d090*/  SHFL.IDX PT, R115, R115, R14, 0x1c1f ;  /* 0x001c1f0e73737589 */ /* 0x000fe200000e0000 */
[----:B------:R-:W-:Y:S02]  /*d0a0*/  LOP3.LUT R94, R95, 0x380, RZ, 0xc0, !PT ;  /* 0x000003805f5e7812 */ /* 0x000fe400078ec0ff */
[----:B------:R-:W-:Y:S01]  /*d0b0*/  LOP3.LUT R90, R90, R91, RZ, 0x3c, !PT ;  /* 0x0000005b5a5a7212 */ /* 0x000fe200078e3cff */
[----:B------:R-:W-:Y:S01]  /*d0c0*/  SHFL.IDX PT, R34, R34, R50, 0x1c1f ;  /* 0x001c1f3222227589 */ /* 0x000fe200000e0000 */
[----:B------:R-:W-:Y:S01]  /*d0d0*/  IMAD.X R91, RZ, RZ, R19, P3 ;  /* 0x000000ffff5b7224 */ /* 0x000fe200018e0613 */
[----:B------:R-:W-:Y:S02]  /*d0e0*/  F2FP.BF16.F32.PACK_AB R47, R110, R47 ;  /* 0x0000002f6e2f723e */ /* 0x000fe400000010ff */
[----:B------:R-:W-:Y:S01]  /*d0f0*/  SHFL.IDX PT, R69, R69, R14, 0x1c1f ;  /* 0x001c1f0e45457589 */ /* 0x000fe200000e0000 */
[----:B------:R-:W-:-:S02]  /*d100*/  LOP3.LUT R96, R97, 0x380, RZ, 0xc0, !PT ;  /* 0x0000038061607812 */ /* 0x000fc400078ec0ff */
[----:B------:R-:W-:Y:S01]  /*d110*/  SHF.R.U64 R92, R92, 0x3, RZ ;  /* 0x000000035c5c7819 */ /* 0x000fe200000012ff */
[----:B------:R-:W-:Y:S01]  /*d120*/  SHFL.IDX PT, R121, R121, R14, 0x1c1f ;  /* 0x001c1f0e79797589 */ /* 0x000fe200000e0000 */
[----:B------:R-:W-:Y:S02]  /*d130*/  MOV R63, R62 ;  /* 0x0000003e003f7202 */ /* 0x000fe40000000f00 */
[----:B------:R-:W-:Y:S01]  /*d140*/  MOV R53, R72 ;  /* 0x0000004800357202 */ /* 0x000fe20000000f00 */
[----:B------:R-:W-:Y:S01]  /*d150*/  SHFL.IDX PT, R20, R20, R50, 0x1c1f ;  /* 0x001c1f3214147589 */ /* 0x000fe200000e0000 */
[----:B------:R-:W-:Y:S02]  /*d160*/  SHF.R.U64 R94, R94, 0x3, RZ ;  /* 0x000000035e5e7819 */ /* 0x000fe400000012ff */
[----:B--2---:R-:W-:Y:S01]  /*d170*/  SEL R4, R57, R6, P0 ;  /* 0x0000000639047207 */ /* 0x004fe20000000000 */
[----:B------:R-:W-:Y:S01]  /*d180*/  SHFL.IDX PT, R36, R36, R50, 0x1c1f ;  /* 0x001c1f3224247589 */ /* 0x000fe200000e0000 */
[----:B------:R-:W-:-:S02]  /*d190*/  SEL R6, R6, R57, P0 ;  /* 0x0000003906067207 */ /* 0x000fc40000000000 */
[----:B------:R-:W-:Y:S01]  /*d1a0*/  SEL R133, R47, R46, P0 ;  /* 0x0000002e2f857207 */ /* 0x000fe20000000000 */
[----:B------:R-:W-:Y:S01]  /*d1b0*/  BAR.SYNC.DEFER_BLOCKING 0x1, 0x100 ;  /* 0x0044000000007b1d */ /* 0x000fe20000010000 */
[----:B------:R-:W-:Y:S02]  /*d1c0*/  SEL R44, R46, R47, P0 ;  /* 0x0000002f2e2c7207 */ /* 0x000fe40000000000 */
[----:B------:R-:W-:Y:S02]  /*d1d0*/  SHF.R.U64 R96, R96, 0x3, RZ ;  /* 0x0000000360607819 */ /* 0x000fe400000012ff */
[----:B------:R-:W-:Y:S01]  /*d1e0*/  LOP3.LUT R92, R92, R93, RZ, 0x3c, !PT ;  /* 0x0000005d5c5c7212 */ /* 0x000fe200078e3cff */
[----:B------:R-:W-:Y:S01]  /*d1f0*/  IMAD.X R93, RZ, RZ, R19, P6 ;  /* 0x000000ffff5d7224 */ /* 0x000fe200030e0613 */
[----:B------:R-:W-:Y:S01]  /*d200*/  MOV R67, R66 ;  /* 0x0000004200437202 */ /* 0x000fe20000000f00 */
[----:B------:R-:W-:Y:S01]  /*d210*/  SHFL.IDX PT, R75, R75, R14, 0x1c1f ;  /* 0x001c1f0e4b4b7589 */ /* 0x000fe200000e0000 */
[----:B------:R-:W-:-:S02]  /*d220*/  MOV R17, R90 ;  /* 0x0000005a00117202 */ /* 0x000fc40000000f00 */
[----:B------:R-:W-:Y:S01]  /*d230*/  SEL R137, R118, R119, P0 ;  /* 0x0000007776897207 */ /* 0x000fe20000000000 */
[----:B------:R-:W-:Y:S01]  /*d240*/  SHFL.IDX PT, R117, R117, R14, 0x1c1f ;  /* 0x001c1f0e75757589 */ /* 0x000fe200000e0000 */
[----:B------:R-:W-:Y:S02]  /*d250*/  SEL R45, R119, R118, P0 ;  /* 0x00000076772d7207 */ /* 0x000fe40000000000 */
[----:B------:R-:W-:Y:S01]  /*d260*/  SEL R119, R126, R127, P0 ;  /* 0x0000007f7e777207 */ /* 0x000fe20000000000 */
[----:B------:R-:W-:Y:S01]  /*d270*/  SHFL.IDX PT, R58, R21, R50, 0x1c1f ;  /* 0x001c1f32153a7589 */ /* 0x000fe200000e0000 */
[----:B------:R-:W-:Y:S02]  /*d280*/  SEL R46, R127, R126, P0 ;  /* 0x0000007e7f2e7207 */ /* 0x000fe40000000000 */
[----:B------:R-:W-:Y:S01]  /*d290*/  LOP3.LUT R94, R94, R95, RZ, 0x3c, !PT ;  /* 0x0000005f5e5e7212 */ /* 0x000fe200078e3cff */
[----:B------:R-:W2:Y:S01]  /*d2a0*/  SHFL.IDX PT, R82, R37, R50, 0x1c1f ;  /* 0x001c1f3225527589 */ /* 0x000ea200000e0000 */
[----:B------:R-:W-:Y:S01]  /*d2b0*/  SEL R127, R134, R135, P0 ;  /* 0x00000087867f7207 */ /* 0x000fe20000000000 */
[----:B------:R-:W-:Y:S01]  /*d2c0*/  IMAD.X R95, RZ, RZ, R19, P5 ;  /* 0x000000ffff5f7224 */ /* 0x000fe200028e0613 */
[----:B------:R-:W-:Y:S01]  /*d2d0*/  SEL R47, R135, R134, P0 ;  /* 0x00000086872f7207 */ /* 0x000fe20000000000 */
[----:B------:R-:W-:Y:S01]  /*d2e0*/  SHFL.IDX PT, R71, R71, R14, 0x1c1f ;  /* 0x001c1f0e47477589 */ /* 0x000fe200000e0000 */
[----:B------:R-:W-:-:S02]  /*d2f0*/  SEL R135, R142, R143, P0 ;  /* 0x0000008f8e877207 */ /* 0x000fc40000000000 */
[----:B------:R-:W-:Y:S01]  /*d300*/  SEL R48, R143, R142, P0 ;  /* 0x0000008e8f307207 */ /* 0x000fe20000000000 */
[----:B------:R-:W-:Y:S01]  /*d310*/  SHFL.IDX PT, R123, R123, R14, 0x1c1f ;  /* 0x001c1f0e7b7b7589 */ /* 0x000fe200000e0000 */
[----:B------:R-:W-:Y:S01]  /*d320*/  LOP3.LUT R96, R96, R97, RZ, 0x3c, !PT ;  /* 0x0000006160607212 */ /* 0x000fe200078e3cff */
[----:B------:R-:W-:Y:S01]  /*d330*/  IMAD.X R97, RZ, RZ, R19, P4 ;  /* 0x000000ffff617224 */ /* 0x000fe200020e0613 */
[----:B------:R-:W-:Y:S01]  /*d340*/  MOV R100, R10 ;  /* 0x0000000a00647202 */ /* 0x000fe20000000f00 */
[----:B------:R4:W5:Y:S01]  /*d350*/  SHFL.IDX PT, R60, R24, R50, 0x1c1f ;  /* 0x001c1f32183c7589 */ /* 0x00096200000e0000 */
[----:B------:R-:W-:Y:S02]  /*d360*/  MOV R11, R92 ;  /* 0x0000005c000b7202 */ /* 0x000fe40000000f00 */
[----:B------:R-:W-:Y:S01]  /*d370*/  MOV R51, R76 ;  /* 0x0000004c00337202 */ /* 0x000fe20000000f00 */
[----:B------:R-:W5:Y:S01]  /*d380*/  SHFL.IDX PT, R84, R39, R50, 0x1c1f ;  /* 0x001c1f3227547589 */ /* 0x000f6200000e0000 */
[----:B------:R-:W-:-:S02]  /*d390*/  MOV R10, R94 ;  /* 0x0000005e000a7202 */ /* 0x000fc40000000f00 */
[----:B------:R-:W-:Y:S01]  /*d3a0*/  MOV R97, R96 ;  /* 0x0000006000617202 */ /* 0x000fe20000000f00 */
[----:B------:R-:W-:Y:S01]  /*d3b0*/  SHFL.IDX PT, R79, R79, R14, 0x1c1f ;  /* 0x001c1f0e4f4f7589 */ /* 0x000fe200000e0000 */
[----:B------:R-:W-:Y:S01]  /*d3c0*/  MOV R102, R8 ;  /* 0x0000000800667202 */ /* 0x000fe20000000f00 */
[----:B------:R-:W-:Y:S01]  /*d3d0*/  IMAD.U32 R9, RZ, RZ, UR9 ;  /* 0x00000009ff097e24 */ /* 0x000fe2000f8e00ff */
[----:B-1----:R-:W-:Y:S01]  /*d3e0*/  SEL R12, R59, R52, P0 ;  /* 0x000000343b0c7207 */ /* 0x002fe20000000000 */
[----:B------:R-:W-:Y:S01]  /*d3f0*/  SHFL.IDX PT, R125, R125, R14, 0x1c1f ;  /* 0x001c1f0e7d7d7589 */ /* 0x000fe200000e0000 */
[----:B---3--:R-:W-:Y:S01]  /*d400*/  SEL R13, R111, R38, P0 ;  /* 0x000000266f0d7207 */ /* 0x008fe20000000000 */
[----:B------:R-:W-:Y:S01]  /*d410*/  IMAD.U32 R9, RZ, RZ, UR5 ;  /* 0x00000005ff097e24 */ /* 0x000fe2000f8e00ff */
[----:B------:R-:W-:Y:S01]  /*d420*/  SEL R15, R38, R111, P0 ;  /* 0x0000006f260f7207 */ /* 0x000fe20000000000 */
[----:B------:R1:W3:Y:S01]  /*d430*/  SHFL.IDX PT, R62, R25, R50, 0x1c1f ;  /* 0x001c1f32193e7589 */ /* 0x0002e200000e0000 */
[----:B----4-:R-:W-:Y:S01]  /*d440*/  SEL R24, R61, R54, P0 ;  /* 0x000000363d187207 */ /* 0x010fe20000000000 */
[----:B------:R-:W-:Y:S01]  /*d450*/  USHF.R.S32.HI UR5, URZ, 0x1f, UR44 ;  /* 0x0000001f3f057899 */ /* 0x000fe2000801142c */
[----:B--2---:R-:W-:Y:S01]  /*d460*/  SEL R35, R82, R117, P0 ;  /* 0x0000007552237207 */ /* 0x004fe20000000000 */
[----:B------:R3:W2:Y:S01]  /*d470*/  SHFL.IDX PT, R86, R40, R50, 0x1c1f ;  /* 0x001c1f3228567589 */ /* 0x0006a200000e0000 */
[----:B------:R-:W-:Y:S01]  /*d480*/  IMAD.U32 R8, RZ, RZ, UR8 ;  /* 0x00000008ff087e24 */ /* 0x000fe2000f8e00ff */
[----:B------:R-:W-:-:S02]  /*d490*/  ISETP.GE.OR P1, PT, R3, UR10, P1 ;  /* 0x0000000a03007c0c */ /* 0x000fc40008f26670 */
[----:B------:R-:W-:Y:S01]  /*d4a0*/  SHFL.IDX PT, R85, R85, R14, 0x1c1f ;  /* 0x001c1f0e55557589 */ /* 0x000fe200000e0000 */
[----:B-----5:R-:W-:Y:S02]  /*d4b0*/  SEL R38, R60, R71, P0 ;  /* 0x000000473c267207 */ /* 0x020fe40000000000 */
[----:B-1----:R-:W-:Y:S01]  /*d4c0*/  SEL R25, R113, R80, P0 ;  /* 0x0000005071197207 */ /* 0x002fe20000000000 */
[----:B------:R-:W-:Y:S01]  /*d4d0*/  SHFL.IDX PT, R129, R129, R14, 0x1c1f ;  /* 0x001c1f0e81817589 */ /* 0x000fe200000e0000 */
[----:B------:R-:W-:Y:S02]  /*d4e0*/  SEL R37, R123, R84, P0 ;  /* 0x000000547b257207 */ /* 0x000fe40000000000 */
[----:B------:R-:W-:Y:S01]  /*d4f0*/  SEL R39, R84, R123, P0 ;  /* 0x0000007b54277207 */ /* 0x000fe20000000000 */
[----:B------:R1:W-:Y:S04]  /*d500*/  SHFL.IDX PT, R64, R26, R50, 0x1c1f ;  /* 0x001c1f321a407589 */ /* 0x0003e800000e0000 */
[----:B------:R4:W-:Y:S04]  /*d510*/  SHFL.IDX PT, R68, R28, R50, 0x1c1f ;  /* 0x001c1f321c447589 */ /* 0x0009e800000e0000 */
[----:B------:R5:W-:Y:S01]  /*d520*/  SHFL.IDX PT, R72, R30, R50, 0x1c1f ;  /* 0x001c1f321e487589 */ /* 0x000be200000e0000 */
[----:B---3--:R-:W-:-:S02]  /*d530*/  SEL R40, R79, R62, P0 ;  /* 0x0000003e4f287207 */ /* 0x008fc40000000000 */
[----:B-1----:R-:W-:Y:S01]  /*d540*/  SEL R26, R54, R61, P0 ;  /* 0x0000003d361a7207 */ /* 0x002fe20000000000 */
[----:B------:R1:W-:Y:S01]  /*d550*/  SHFL.IDX PT, R88, R41, R50, 0x1c1f ;  /* 0x001c1f3229587589 */ /* 0x0003e200000e0000 */
[----:B--2---:R-:W-:Y:S02]  /*d560*/  SEL R43, R86, R125, P0 ;  /* 0x0000007d562b7207 */ /* 0x004fe40000000000 */
[----:B----4-:R-:W-:Y:S01]  /*d570*/  SEL R28, R65, R56, P0 ;  /* 0x00000038411c7207 */ /* 0x010fe20000000000 */
[----:B------:R-:W-:Y:S01]  /*d580*/  SHFL.IDX PT, R89, R89, R14, 0x1c1f ;  /* 0x001c1f0e59597589 */ /* 0x000fe200000e0000 */
[----:B-----5:R-:W-:Y:S02]  /*d590*/  SEL R30, R56, R65, P0 ;  /* 0x00000041381e7207 */ /* 0x020fe40000000000 */
[----:B------:R-:W2:Y:S01]  /*d5a0*/  LDC.64 R56, c[0x0][0xb78] ;  /* 0x0002de00ff387b82 */ /* 0x000ea20000000a00 */
[----:B------:R-:W-:Y:S01]  /*d5b0*/  SHFL.IDX PT, R131, R131, R14, 0x1c1f ;  /* 0x001c1f0e83837589 */ /* 0x000fe200000e0000 */
[----:B-1----:R-:W-:-:S03]  /*d5c0*/  SEL R41, R125, R86, P0 ;  /* 0x000000567d297207 */ /* 0x002fc60000000000 */
[----:B------:R1:W-:Y:S04]  /*d5d0*/  SHFL.IDX PT, R66, R27, R50, 0x1c1f ;  /* 0x001c1f321b427589 */ /* 0x0003e800000e0000 */
[----:B------:R3:W-:Y:S04]  /*d5e0*/  SHFL.IDX PT, R90, R42, R50, 0x1c1f ;  /* 0x001c1f322a5a7589 */ /* 0x0007e800000e0000 */
[----:B------:R-:W-:Y:S01]  /*d5f0*/  SHFL.IDX PT, R81, R81, R14, 0x1c1f ;  /* 0x001c1f0e51517589 */ /* 0x000fe200000e0000 */
[----:B-1----:R-:W-:-:S03]  /*d600*/  SEL R27, R80, R113, P0 ;  /* 0x00000071501b7207 */ /* 0x002fc60000000000 */
[----:B------:R-:W-:Y:S01]  /*d610*/  SHFL.IDX PT, R83, R83, R14, 0x1c1f ;  /* 0x001c1f0e53537589 */ /* 0x000fe200000e0000 */
[----:B---3--:R-:W-:-:S03]  /*d620*/  SEL R42, R62, R79, P0 ;  /* 0x0000004f3e2a7207 */ /* 0x008fc60000000000 */
[----:B------:R-:W-:Y:S01]  /*d630*/  SHFL.IDX PT, R133, R133, R14, 0x1c1f ;  /* 0x001c1f0e85857589 */ /* 0x000fe200000e0000 */
[----:B--2---:R-:W-:-:S03]  /*d640*/  IMAD.WIDE.U32 R8, R56, UR44, R8 ;  /* 0x0000002c38087c25 */ /* 0x004fc6000f8e0008 */
[----:B------:R1:W-:Y:S04]  /*d650*/  SHFL.IDX PT, R70, R29, R50, 0x1c1f ;  /* 0x001c1f321d467589 */ /* 0x0003e800000e0000 */
[----:B------:R-:W-:Y:S04]  /*d660*/  SHFL.IDX PT, R44, R44, R50, 0x1c1f ;  /* 0x001c1f322c2c7589 */ /* 0x000fe800000e0000 */
[----:B------:R-:W-:Y:S01]  /*d670*/  SHFL.IDX PT, R87, R87, R14, 0x1c1f ;  /* 0x001c1f0e57577589 */ /* 0x000fe200000e0000 */
[----:B-1----:R-:W-:-:S03]  /*d680*/  SEL R29, R115, R34, P0 ;  /* 0x00000022731d7207 */ /* 0x002fc60000000000 */
[----:B------:R-:W-:Y:S04]  /*d690*/  SHFL.IDX PT, R137, R137, R14, 0x1c1f ;  /* 0x001c1f0e89897589 */ /* 0x000fe800000e0000 */
[----:B------:R-:W-:Y:S04]  /*d6a0*/  SHFL.IDX PT, R92, R45, R50, 0x1c1f ;  /* 0x001c1f322d5c7589 */ /* 0x000fe800000e0000 */
[----:B------:R-:W-:Y:S04]  /*d6b0*/  SHFL.IDX PT, R103, R103, R14, 0x1c1f ;  /* 0x001c1f0e67677589 */ /* 0x000fe800000e0000 */
[----:B------:R-:W-:Y:S04]  /*d6c0*/  SHFL.IDX PT, R119, R119, R14, 0x1c1f ;  /* 0x001c1f0e77777589 */ /* 0x000fe800000e0000 */
[----:B------:R1:W-:Y:S04]  /*d6d0*/  SHFL.IDX PT, R74, R31, R50, 0x1c1f ;  /* 0x001c1f321f4a7589 */ /* 0x0003e800000e0000 */
[----:B------:R-:W-:Y:S04]  /*d6e0*/  SHFL.IDX PT, R46, R46, R50, 0x1c1f ;  /* 0x001c1f322e2e7589 */ /* 0x000fe800000e0000 */
[----:B------:R-:W-:Y:S01]  /*d6f0*/  SHFL.IDX PT, R105, R105, R14, 0x1c1f ;  /* 0x001c1f0e69697589 */ /* 0x000fe200000e0000 */
[----:B-1----:R-:W-:-:S03]  /*d700*/  SEL R31, R34, R115, P0 ;  /* 0x00000073221f7207 */ /* 0x002fc60000000000 */
[----:B------:R-:W-:Y:S01]  /*d710*/  SHFL.IDX PT, R127, R127, R14, 0x1c1f ;  /* 0x001c1f0e7f7f7589 */ /* 0x000fe200000e0000 */
[----:B------:R-:W-:-:S03]  /*d720*/  SEL R34, R58, R75, P0 ;  /* 0x0000004b3a227207 */ /* 0x000fc60000000000 */
[----:B------:R1:W-:Y:S04]  /*d730*/  SHFL.IDX PT, R76, R32, R50, 0x1c1f ;  /* 0x001c1f32204c7589 */ /* 0x0003e800000e0000 */
[----:B------:R-:W2:Y:S04]  /*d740*/  SHFL.IDX PT, R94, R47, R50, 0x1c1f ;  /* 0x001c1f322f5e7589 */ /* 0x000ea800000e0000 */
[----:B------:R-:W-:Y:S01]  /*d750*/  SHFL.IDX PT, R107, R107, R14, 0x1c1f ;  /* 0x001c1f0e6b6b7589 */ /* 0x000fe200000e0000 */
[----:B-1----:R-:W-:-:S03]  /*d760*/  SEL R32, R75, R58, P0 ;  /* 0x0000003a4b207207 */ /* 0x002fc60000000000 */
[----:B------:R-:W-:Y:S04]  /*d770*/  SHFL.IDX PT, R135, R135, R14, 0x1c1f ;  /* 0x001c1f0e87877589 */ /* 0x000fe800000e0000 */
[----:B------:R1:W-:Y:S04]  /*d780*/  SHFL.IDX PT, R78, R33, R50, 0x1c1f ;  /* 0x001c1f32214e7589 */ /* 0x0003e800000e0000 */
[----:B------:R-:W-:Y:S04]  /*d790*/  SHFL.IDX PT, R48, R48, R50, 0x1c1f ;  /* 0x001c1f3230307589 */ /* 0x000fe800000e0000 */
[----:B------:R3:W-:Y:S01]  /*d7a0*/  SHFL.IDX PT, R139, R139, R14, 0x1c1f ;  /* 0x001c1f0e8b8b7589 */ /* 0x0007e200000e0000 */
[----:B-1----:R-:W-:-:S03]  /*d7b0*/  SEL R33, R117, R82, P0 ;  /* 0x0000005275217207 */ /* 0x002fc60000000000 */
[----:B------:R-:W1:Y:S01]  /*d7c0*/  SHFL.IDX PT, R96, R49, R50, 0x1c1f ;  /* 0x001c1f3231607589 */ /* 0x000e6200000e0000 */
[----:B--2---:R-:W-:Y:S02]  /*d7d0*/  SEL R73, R127, R94, P0 ;  /* 0x0000005e7f497207 */ /* 0x004fe40000000000 */
[----:B------:R-:W-:Y:S01]  /*d7e0*/  SEL R75, R94, R127, P0 ;  /* 0x0000007f5e4b7207 */ /* 0x000fe20000000000 */
[----:B------:R2:W-:Y:S01]  /*d7f0*/  STSM.16.M88.4 [R108], R4 ;  /* 0x000000046c007844 */ /* 0x0005e20000000200 */
[----:B---3--:R-:W-:-:S05]  /*d800*/  SEL R14, R52, R59, P0 ;  /* 0x0000003b340e7207 */ /* 0x008fca0000000000 */
[----:B------:R3:W-:Y:S04]  /*d810*/  STSM.16.M88.4 [R106], R12 ;  /* 0x0000000c6a007844 */ /* 0x0007e80000000200 */
[----:B------:R4:W-:Y:S04]  /*d820*/  STSM.16.M88.4 [R104], R24 ;  /* 0x0000001868007844 */ /* 0x0009e80000000200 */
[----:B------:R-:W-:Y:S01]  /*d830*/  STSM.16.M88.4 [R102], R28 ;  /* 0x0000001c66007844 */ /* 0x000fe20000000200 */
[----:B--2---:R-:W-:Y:S02]  /*d840*/  SEL R4, R69, R20, P0 ;  /* 0x0000001445047207 */ /* 0x004fe40000000000 */
[----:B------:R-:W-:Y:S01]  /*d850*/  SEL R6, R20, R69, P0 ;  /* 0x0000004514067207 */ /* 0x000fe20000000000 */
[----:B------:R-:W-:Y:S01]  /*d860*/  IMAD R20, R56, UR5, RZ ;  /* 0x0000000538147c24 */ /* 0x000fe2000f8e02ff */
[----:B------:R-:W-:-:S02]  /*d870*/  SEL R5, R121, R36, P0 ;  /* 0x0000002479057207 */ /* 0x000fc40000000000 */
[----:B------:R-:W-:Y:S01]  /*d880*/  SEL R7, R36, R121, P0 ;  /* 0x0000007924077207 */ /* 0x000fe20000000000 */
[----:B------:R-:W-:Y:S01]  /*d890*/  IMAD R20, R57, UR44, R20 ;  /* 0x0000002c39147c24 */ /* 0x000fe2000f8e0214 */
[----:B------:R-:W-:Y:S02]  /*d8a0*/  SEL R36, R71, R60, P0 ;  /* 0x0000003c47247207 */ /* 0x000fe40000000000 */
[----:B---3--:R-:W-:Y:S01]  /*d8b0*/  SEL R12, R85, R64, P0 ;  /* 0x00000040550c7207 */ /* 0x008fe20000000000 */
[----:B------:R2:W-:Y:S01]  /*d8c0*/  STSM.16.M88.4 [R100], R4 ;  /* 0x0000000464007844 */ /* 0x0005e20000000200 */
[----:B------:R-:W-:Y:S02]  /*d8d0*/  SEL R14, R64, R85, P0 ;  /* 0x00000055400e7207 */ /* 0x000fe40000000000 */
[----:B------:R-:W-:Y:S01]  /*d8e0*/  SEL R13, R129, R88, P0 ;  /* 0x00000058810d7207 */ /* 0x000fe20000000000 */
[----:B------:R-:W-:Y:S01]  /*d8f0*/  STSM.16.M88.4 [R99], R32 ;  /* 0x0000002063007844 */ /* 0x000fe20000000200 */
[----:B------:R-:W-:-:S02]  /*d900*/  SEL R15, R88, R129, P0 ;  /* 0x00000081580f7207 */ /* 0x000fc40000000000 */
[----:B----4-:R-:W-:Y:S01]  /*d910*/  SEL R24, R81, R68, P0 ;  /* 0x0000004451187207 */ /* 0x010fe20000000000 */
[----:B------:R-:W-:Y:S01]  /*d920*/  STSM.16.M88.4 [R98], R36 ;  /* 0x0000002462007844 */ /* 0x000fe20000000200 */
[----:B------:R-:W-:Y:S02]  /*d930*/  SEL R26, R68, R81, P0 ;  /* 0x00000051441a7207 */ /* 0x000fe40000000000 */
[----:B------:R-:W-:Y:S01]  /*d940*/  SEL R25, R133, R44, P0 ;  /* 0x0000002c85197207 */ /* 0x000fe20000000000 */
[----:B------:R-:W-:Y:S01]  /*d950*/  STSM.16.M88.4 [R55], R40 ;  /* 0x0000002837007844 */ /* 0x000fe20000000200 */
[----:B------:R-:W-:Y:S02]  /*d960*/  SEL R27, R44, R133, P0 ;  /* 0x000000852c1b7207 */ /* 0x000fe40000000000 */
[----:B------:R-:W-:Y:S01]  /*d970*/  SEL R68, R83, R70, P0 ;  /* 0x0000004653447207 */ /* 0x000fe20000000000 */
[----:B------:R3:W-:Y:S01]  /*d980*/  STSM.16.M88.4 [R63], R12 ;  /* 0x0000000c3f007844 */ /* 0x0007e20000000200 */
[----:B--2---:R-:W-:-:S02]  /*d990*/  SEL R4, R89, R66, P0 ;  /* 0x0000004259047207 */ /* 0x004fc40000000000 */
[----:B------:R-:W-:Y:S02]  /*d9a0*/  SEL R6, R66, R89, P0 ;  /* 0x0000005942067207 */ /* 0x000fe40000000000 */
[----:B------:R-:W-:Y:S02]  /*d9b0*/  SEL R5, R131, R90, P0 ;  /* 0x0000005a83057207 */ /* 0x000fe40000000000 */
[----:B------:R-:W-:Y:S02]  /*d9c0*/  SEL R7, R90, R131, P0 ;  /* 0x000000835a077207 */ /* 0x000fe40000000000 */
[----:B------:R-:W-:Y:S02]  /*d9d0*/  SEL R70, R70, R83, P0 ;  /* 0x0000005346467207 */ /* 0x000fe40000000000 */
[----:B------:R-:W-:Y:S01]  /*d9e0*/  SEL R69, R137, R92, P0 ;  /* 0x0000005c89457207 */ /* 0x000fe20000000000 */
[----:B------:R2:W-:Y:S01]  /*d9f0*/  STSM.16.M88.4 [R67], R4 ;  /* 0x0000000443007844 */ /* 0x0005e20000000200 */
[----:B------:R-:W-:-:S02]  /*da00*/  SEL R71, R92, R137, P0 ;  /* 0x000000895c477207 */ /* 0x000fc40000000000 */
[----:B-1----:R-:W-:Y:S01]  /*da10*/  SEL R77, R139, R96, P0 ;  /* 0x000000608b4d7207 */ /* 0x002fe20000000000 */
[----:B------:R-:W-:Y:S01]  /*da20*/  STSM.16.M88.4 [R53], R24 ;  /* 0x0000001835007844 */ /* 0x000fe20000000200 */
[----:B---3--:R-:W-:Y:S02]  /*da30*/  SHF.R.S32.HI R13, RZ, 0x1f, R3 ;  /* 0x0000001fff0d7819 */ /* 0x008fe40000011403 */
[----:B------:R-:W-:Y:S01]  /*da40*/  IADD3 R3, P3, R3, R8, RZ ;  /* 0x0000000803037210 */ /* 0x000fe20007f7e0ff */
[----:B------:R-:W-:Y:S01]  /*da50*/  STSM.16.M88.4 [R51], R68 ;  /* 0x0000004433007844 */ /* 0x000fe20000000200 */
[----:B------:R-:W-:Y:S02]  /*da60*/  SEL R12, R105, R76, P0 ;  /* 0x0000004c690c7207 */ /* 0x000fe40000000000 */
[----:B------:R-:W-:Y:S02]  /*da70*/  IADD3.X R8, R13, R9, R20, P3, !PT ;  /* 0x000000090d087210 */ /* 0x000fe40001ffe414 */
[----:B------:R-:W-:-:S02]  /*da80*/  SEL R14, R76, R105, P0 ;  /* 0x000000694c0e7207 */ /* 0x000fc40000000000 */
[----:B------:R-:W-:Y:S02]  /*da90*/  SEL R13, R135, R48, P0 ;  /* 0x00000030870d7207 */ /* 0x000fe40000000000 */
[----:B--2---:R-:W-:Y:S02]  /*daa0*/  SEL R4, R87, R72, P0 ;  /* 0x0000004857047207 */ /* 0x004fe40000000000 */
[----:B------:R-:W-:Y:S02]  /*dab0*/  SEL R6, R72, R87, P0 ;  /* 0x0000005748067207 */ /* 0x000fe40000000000 */
[----:B------:R-:W-:Y:S02]  /*dac0*/  SEL R5, R119, R46, P0 ;  /* 0x0000002e77057207 */ /* 0x000fe40000000000 */
[----:B------:R-:W-:Y:S02]  /*dad0*/  SEL R7, R46, R119, P0 ;  /* 0x000000772e077207 */ /* 0x000fe40000000000 */
[----:B------:R-:W-:-:S02]  /*dae0*/  SEL R72, R103, R74, P0 ;  /* 0x0000004a67487207 */ /* 0x000fc40000000000 */
[----:B------:R-:W-:Y:S01]  /*daf0*/  SEL R74, R74, R103, P0 ;  /* 0x000000674a4a7207 */ /* 0x000fe20000000000 */
[----:B------:R1:W-:Y:S01]  /*db00*/  STSM.16.M88.4 [R97], R4 ;  /* 0x0000000461007844 */ /* 0x0003e20000000200 */
[----:B------:R-:W-:Y:S02]  /*db10*/  SEL R15, R48, R135, P0 ;  /* 0x00000087300f7207 */ /* 0x000fe40000000000 */
[----:B------:R-:W-:Y:S01]  /*db20*/  SEL R76, R107, R78, P0 ;  /* 0x0000004e6b4c7207 */ /* 0x000fe20000000000 */
[----:B------:R-:W-:Y:S01]  /*db30*/  STSM.16.M88.4 [R10], R72 ;  /* 0x000000480a007844 */ /* 0x000fe20000000200 */
[----:B------:R-:W-:Y:S02]  /*db40*/  SEL R79, R96, R139, P0 ;  /* 0x0000008b604f7207 */ /* 0x000fe40000000000 */
[----:B------:R-:W-:Y:S01]  /*db50*/  SEL R78, R78, R107, P0 ;  /* 0x0000006b4e4e7207 */ /* 0x000fe20000000000 */
[----:B------:R-:W-:Y:S04]  /*db60*/  STSM.16.M88.4 [R11], R12 ;  /* 0x0000000c0b007844 */ /* 0x000fe80000000200 */
[----:B------:R-:W-:Y:S01]  /*db70*/  STSM.16.M88.4 [R17], R76 ;  /* 0x0000004c11007844 */ /* 0x000fe20000000200 */
[----:B------:R2:W-:Y:S06]  /*db80*/  MEMBAR.ALL.CTA ;  /* 0x0000000000007992 */ /* 0x0005ec0000008000 */
[----:B--2---:R-:W2:Y:S02]  /*db90*/  FENCE.VIEW.ASYNC.S ;  /* 0x00000000000073c6 */ /* 0x004ea40000000000 */
[----:B--2---:R-:W-:Y:S06]  /*dba0*/  BAR.ARV 0x1, 0x120 ;  /* 0x0044800000007b1d */ /* 0x004fec0000002000 */
[----:B-1----:R-:W-:-:S04]  /*dbb0*/  LEA R4, P3, R3, UR6, 0x2 ;  /* 0x0000000603047c11 */ /* 0x002fc8000f8610ff */
[----:B------:R-:W-:Y:S02]  /*dbc0*/  LEA.HI.X R5, R3, UR7, R8, 0x2, P3 ;  /* 0x0000000703057c11 */ /* 0x000fe400098f1408 */
[----:B------:R-:W1:Y:S04]  /*dbd0*/  SHFL.IDX PT, R3, R199, RZ, 0x1f ;  /* 0x00001fffc7037589 */ /* 0x000e6800000e0000 */
[----:B------:R2:W-:Y:S04]  /*dbe0*/  @!P1 STG.E desc[UR54][R4.64], R2 ;  /* 0x0000000204009986 */ /* 0x0005e8000c101936 */
[----:B------:R2:W-:Y:S01]  /*dbf0*/  @!P2 STG.E desc[UR54][R4.64+0x20], R0 ;  /* 0x000020000400a986 */ /* 0x0005e2000c101936 */
[----:B-1----:R-:W-:-:S13]  /*dc00*/  ISETP.NE.AND P0, PT, R3, 0x7, PT ;  /* 0x000000070300780c */ /* 0x002fda0003f05270 */
[----:B--2---:R-:W-:Y:S05]  /*dc10*/  @P0 BRA `(.L_x_849) ;  /* 0x0000000c00000947 */ /* 0x004fea0003800000 */
[----:B------:R-:W-:Y:S01]  /*dc20*/  BAR.SYNC.DEFER_BLOCKING 0x1, 0x120 ;  /* 0x0044800000007b1d */ /* 0x000fe20000010000 */
[----:B------:R-:W-:-:S05]  /*dc30*/  ELECT P0, URZ, PT ;  /* 0x00000000003f782f */ /* 0x000fca0003800000 */
[----:B------:R-:W-:Y:S08]  /*dc40*/  BSSY B0, `(.L_x_850) ;  /* 0x000001d000007945 */ /* 0x000ff00003800000 */
[----:B------:R-:W-:Y:S05]  /*dc50*/  @!P0 BRA `(.L_x_851) ;  /* 0x00000000006c8947 */ /* 0x000fea0003800000 */
[----:B------:R-:W-:Y:S01]  /*dc60*/  ULDC.64 UR12, c[0x0][0x198] ;  /* 0x00006600000c7ab9 */ /* 0x000fe20000000a00 */
[----:B------:R-:W-:Y:S02]  /*dc70*/  UIADD3 UR5, UR38, 0x4000, URZ ;  /* 0x0000400026057890 */ /* 0x000fe4000fffe03f */
[----:B------:R-:W-:Y:S02]  /*dc80*/  UIADD3 UR6, UP0, UR12, 0x9f0, URZ ;  /* 0x000009f00c067890 */ /* 0x000fe4000ff1e03f */
[----:B------:R-:W-:Y:S02]  /*dc90*/  UIADD3 UR10, UR38, 0x8000, URZ ;  /* 0x00008000260a7890 */ /* 0x000fe4000fffe03f */
[----:B------:R-:W-:Y:S01]  /*dca0*/  UIADD3.X UR7, URZ, UR13, URZ, UP0, !UPT ;  /* 0x0000000d3f077290 */ /* 0x000fe200087fe43f */
[----:B------:R-:W-:Y:S01]  /*dcb0*/  UMOV UR41, URZ ;  /* 0x0000003f00297c82 */ /* 0x000fe20008000000 */
[----:B------:R-:W-:Y:S01]  /*dcc0*/  UMOV UR45, URZ ;  /* 0x0000003f002d7c82 */ /* 0x000fe20008000000 */
[----:B------:R-:W-:Y:S01]  /*dcd0*/  UMOV UR40, UR38 ;  /* 0x0000002600287c82 */ /* 0x000fe20008000000 */
[----:B------:R-:W-:Y:S01]  /*dce0*/  UMOV UR8, 0x40 ;  /* 0x0000004000087882 */ /* 0x000fe20000000000 */
[----:B------:R-:W-:-:S04]  /*dcf0*/  UIADD3 UR9, UR38, 0xc000, URZ ;  /* 0x0000c00026097890 */ /* 0x000fc8000fffe03f */
        /* <DEDUP_REMOVED lines=17> */
.L_x_851:
[----:B------:R-:W-:Y:S05]  /*de10*/  BSYNC B0 ;  /* 0x0000000000007941 */ /* 0x000fea0003800000 */
.L_x_850:
[----:B------:R-:W-:Y:S05]  /*de20*/  BRA `(.L_x_849) ;  /* 0x00000008007c7947 */ /* 0x000fea0003800000 */
.L_x_848:
[----:B------:R-:W1:Y:S01]  /*de30*/  LDC.64 R8, c[0x0][0xae0] ;  /* 0x0002b800ff087b82 */ /* 0x000e620000000a00 */
[----:B------:R-:W-:Y:S01]  /*de40*/  ISETP.GT.AND P0, PT, R200, 0x7f, PT ;  /* 0x0000007fc800780c */ /* 0x000fe20003f04270 */
[----:B------:R-:W-:Y:S01]  /*de50*/  USHF.R.S32.HI UR5, URZ, 0x1f, UR43 ;  /* 0x0000001f3f057899 */ /* 0x000fe2000801142b */
[--C-:B------:R-:W-:Y:S01]  /*de60*/  SHF.R.S32.HI R23, RZ, 0x1f, R22.reuse ;  /* 0x0000001fff177819 */ /* 0x100fe20000011416 */
[----:B------:R-:W-:Y:S01]  /*de70*/  USHF.R.S32.HI UR6, URZ, 0x1f, UR44 ;  /* 0x0000001f3f067899 */ /* 0x000fe2000801142c */
[----:B------:R-:W-:Y:S03]  /*de80*/  BSSY B0, `(.L_x_852) ;  /* 0x000001c000007945 */ /* 0x000fe60003800000 */
[----:B------:R-:W2:Y:S08]  /*de90*/  LDC R14, c[0x0][0xdac] ;  /* 0x00036b00ff0e7b82 */ /* 0x000eb00000000800 */
[----:B------:R-:W3:Y:S01]  /*dea0*/  LDC.64 R10, c[0x0][0xae8] ;  /* 0x0002ba00ff0a7b82 */ /* 0x000ee20000000a00 */
[----:B-1----:R-:W-:-:S04]  /*deb0*/  IMAD.WIDE.U32 R6, R8, UR43, R22 ;  /* 0x0000002b08067c25 */ /* 0x002fc8000f8e0016 */
[----:B------:R-:W-:Y:S01]  /*dec0*/  IMAD R8, R8, UR5, RZ ;  /* 0x0000000508087c24 */ /* 0x000fe2000f8e02ff */
[----:B------:R-:W-:Y:S06]  /*ded0*/  @P0 BRA `(.L_x_853) ;  /* 0x0000000000580947 */ /* 0x000fec0003800000 */
[----:B------:R-:W1:Y:S01]  /*dee0*/  S2R R0, SR_TID.X ;  /* 0x0000000000007919 */ /* 0x000e620000002100 */
[----:B------:R-:W-:Y:S01]  /*def0*/  IMAD.U32 R2, RZ, RZ, UR42 ;  /* 0x0000002aff027e24 */ /* 0x000fe2000f8e00ff */
[----:B------:R-:W-:-:S04]  /*df00*/  ULDC UR7, c[0x0][0xa88] ;  /* 0x0002a20000077ab9 */ /* 0x000fc80000000800 */
[----:B-1----:R-:W-:-:S04]  /*df10*/  IADD3 R2, R2, -0x80, R0 ;  /* 0xffffff8002027810 */ /* 0x002fc80007ffe000 */
[----:B------:R-:W-:-:S13]  /*df20*/  ISETP.GE.AND P0, PT, R2, UR7, PT ;  /* 0x0000000702007c0c */ /* 0x000fda000bf06270 */
[----:B------:R-:W-:Y:S05]  /*df30*/  @P0 BRA `(.L_x_853) ;  /* 0x0000000000400947 */ /* 0x000fea0003800000 */
[----:B------:R-:W1:Y:S01]  /*df40*/  LDC.64 R4, c[0x0][0xb70] ;  /* 0x0002dc00ff047b82 */ /* 0x000e620000000a00 */
[----:B------:R-:W-:Y:S01]  /*df50*/  SHF.R.S32.HI R3, RZ, 0x1f, R2 ;  /* 0x0000001fff037819 */ /* 0x000fe20000011402 */
[----:B------:R-:W-:-:S06]  /*df60*/  ULDC.64 UR8, c[0x0][0xb40] ;  /* 0x0002d00000087ab9 */ /* 0x000fcc0000000a00 */
[----:B------:R-:W4:Y:S01]  /*df70*/  LDC.64 R12, c[0x0][0xb78] ;  /* 0x0002de00ff0c7b82 */ /* 0x000f220000000a00 */
[C---:B-1----:R-:W-:Y:S02]  /*df80*/  IMAD R0, R4.reuse, UR5, RZ ;  /* 0x0000000504007c24 */ /* 0x042fe4000f8e02ff */
[----:B------:R-:W-:-:S04]  /*df90*/  IMAD.WIDE.U32 R2, R4, UR43, R2 ;  /* 0x0000002b04027c25 */ /* 0x000fc8000f8e0002 */
[----:B------:R-:W-:Y:S02]  /*dfa0*/  IMAD R5, R5, UR43, R0 ;  /* 0x0000002b05057c24 */ /* 0x000fe4000f8e0200 */
[C---:B----4-:R-:W-:Y:S02]  /*dfb0*/  IMAD R0, R12.reuse, UR6, RZ ;  /* 0x000000060c007c24 */ /* 0x050fe4000f8e02ff */
[----:B------:R-:W-:Y:S02]  /*dfc0*/  IMAD.IADD R3, R3, 0x1, R5 ;  /* 0x0000000103037824 */ /* 0x000fe400078e0205 */
[----:B------:R-:W-:Y:S02]  /*dfd0*/  IMAD R5, R13, UR44, R0 ;  /* 0x0000002c0d057c24 */ /* 0x000fe4000f8e0200 */
[----:B------:R-:W-:-:S04]  /*dfe0*/  IMAD.WIDE.U32 R2, R12, UR44, R2 ;  /* 0x0000002c0c027c25 */ /* 0x000fc8000f8e0002 */
[----:B------:R-:W-:Y:S01]  /*dff0*/  IMAD.IADD R3, R3, 0x1, R5 ;  /* 0x0000000103037824 */ /* 0x000fe200078e0205 */
[----:B------:R-:W-:-:S04]  /*e000*/  LEA R4, P0, R2, UR8, 0x2 ;  /* 0x0000000802047c11 */ /* 0x000fc8000f8010ff */
[----:B------:R-:W-:Y:S01]  /*e010*/  LEA.HI.X R5, R2, UR9, R3, 0x2, P0 ;  /* 0x0000000902057c11 */ /* 0x000fe200080f1403 */
[----:B------:R-:W-:-:S05]  /*e020*/  IMAD.MOV.U32 R3, RZ, RZ, -0x800000 ;  /* 0xff800000ff037424 */ /* 0x000fca00078e00ff */
[----:B------:R1:W-:Y:S03]  /*e030*/  STG.E desc[UR54][R4.64], R3 ;  /* 0x0000000304007986 */ /* 0x0003e6000c101936 */
.L_x_853:
[----:B------:R-:W-:Y:S05]  /*e040*/  BSYNC B0 ;  /* 0x0000000000007941 */ /* 0x000fea0003800000 */
.L_x_852:
[----:B------:R-:W-:Y:S01]  /*e050*/  ULDC UR5, c[0x0][0xa88] ;  /* 0x0002a20000057ab9 */ /* 0x000fe20000000800 */
[C---:B------:R-:W-:Y:S01]  /*e060*/  VIADD R0, R192.reuse, 0x20 ;  /* 0x00000020c0007836 */ /* 0x040fe20000000000 */
[----:B------:R-:W-:Y:S01]  /*e070*/  UIADD3 UR42, -UR42, UR5, URZ ;  /* 0x000000052a2a7290 */ /* 0x000fe2000fffe13f */
[----:B-1----:R-:W-:Y:S01]  /*e080*/  IMAD R3, R9, UR43, R8 ;  /* 0x0000002b09037c24 */ /* 0x002fe2000f8e0208 */
[----:B------:R-:W-:Y:S01]  /*e090*/  ULOP3.LUT UR52, URZ, UR52, URZ, 0x33, !UPT ;  /* 0x000000343f347292 */ /* 0x000fe2000f8e333f */
[C---:B------:R-:W-:Y:S01]  /*e0a0*/  VIADD R2, R192.reuse, 0x40 ;  /* 0x00000040c0027836 */ /* 0x040fe20000000000 */
[----:B------:R-:W-:Y:S01]  /*e0b0*/  SHF.R.S32.HI R193, RZ, 0x1f, R192 ;  /* 0x0000001fffc17819 */ /* 0x000fe200000114c0 */
[----:B------:R-:W-:Y:S01]  /*e0c0*/  IMAD.IADD R7, R7, 0x1, R3 ;  /* 0x0000000107077824 */ /* 0x000fe200078e0203 */
[----:B------:R-:W-:Y:S01]  /*e0d0*/  ISETP.GE.AND P2, PT, R192, UR42, PT ;  /* 0x0000002ac0007c0c */ /* 0x000fe2000bf46270 */
[----:B------:R-:W-:Y:S01]  /*e0e0*/  BSSY B0, `(.L_x_854) ;  /* 0x0000021000007945 */ /* 0x000fe20003800000 */
[----:B------:R-:W-:Y:S01]  /*e0f0*/  ISETP.GE.AND P0, PT, R0, UR42, PT ;  /* 0x0000002a00007c0c */ /* 0x000fe2000bf06270 */
[----:B---3--:R-:W-:Y:S01]  /*e100*/  IMAD R0, R10, UR6, RZ ;  /* 0x000000060a007c24 */ /* 0x008fe2000f8e02ff */
[----:B------:R-:W-:Y:S01]  /*e110*/  ISETP.GE.AND P1, PT, R2, UR42, PT ;  /* 0x0000002a02007c0c */ /* 0x000fe2000bf26270 */
[----:B--2---:R-:W-:-:S02]  /*e120*/  VIADD R5, R14, UR52 ;  /* 0x000000340e057c36 */ /* 0x004fc40008000000 */
[----:B------:R-:W-:Y:S02]  /*e130*/  IMAD R3, R11, UR44, R0 ;  /* 0x0000002c0b037c24 */ /* 0x000fe4000f8e0200 */
[----:B------:R-:W-:-:S04]  /*e140*/  IMAD.WIDE.U32 R6, R10, UR44, R6 ;  /* 0x0000002c0a067c25 */ /* 0x000fc8000f8e0006 */
[----:B------:R-:W-:-:S04]  /*e150*/  IMAD.WIDE R4, R5, 0x80, R192 ;  /* 0x0000008005047825 */ /* 0x000fc800078e02c0 */
[----:B------:R-:W-:Y:S02]  /*e160*/  VIADD R8, R192, 0x60 ;  /* 0x00000060c0087836 */ /* 0x000fe40000000000 */
[----:B------:R-:W-:Y:S01]  /*e170*/  IMAD.IADD R11, R7, 0x1, R3 ;  /* 0x00000001070b7824 */ /* 0x000fe200078e0203 */
[----:B------:R-:W-:Y:S06]  /*e180*/  @P2 BRA `(.L_x_855) ;  /* 0x0000000000582947 */ /* 0x000fec0003800000 */
[C---:B------:R-:W-:Y:S01]  /*e190*/  VIADD R0, R22.reuse, 0x40 ;  /* 0x0000004016007836 */ /* 0x040fe20000000000 */
[----:B------:R-:W-:Y:S01]  /*e1a0*/  ULDC UR5, c[0x0][0xa8c] ;  /* 0x0002a30000057ab9 */ /* 0x000fe20000000800 */
[----:B------:R-:W-:Y:S01]  /*e1b0*/  VIADD R2, R22, 0x80 ;  /* 0x0000008016027836 */ /* 0x000fe20000000000 */
[----:B------:R-:W-:Y:S01]  /*e1c0*/  ULDC.64 UR6, c[0x0][0xad8] ;  /* 0x0002b60000067ab9 */ /* 0x000fe20000000a00 */
[----:B------:R-:W-:Y:S01]  /*e1d0*/  IMAD.MOV.U32 R3, RZ, RZ, R11 ;  /* 0x000000ffff037224 */ /* 0x000fe200078e000b */
[----:B------:R-:W-:Y:S01]  /*e1e0*/  ISETP.GE.AND P3, PT, R0, UR5, PT ;  /* 0x0000000500007c0c */ /* 0x000fe2000bf66270 */
[----:B------:R-:W-:Y:S01]  /*e1f0*/  IMAD R9, R5, UR6, RZ ;  /* 0x0000000605097c24 */ /* 0x000fe2000f8e02ff */
[----:B------:R-:W-:Y:S01]  /*e200*/  ISETP.GE.AND P4, PT, R2, UR5, PT ;  /* 0x0000000502007c0c */ /* 0x000fe2000bf86270 */
[C---:B------:R-:W-:Y:S01]  /*e210*/  VIADD R0, R22.reuse, 0xc0 ;  /* 0x000000c016007836 */ /* 0x040fe20000000000 */
[----:B------:R-:W-:Y:S01]  /*e220*/  ISETP.GE.AND P2, PT, R22, UR5, PT ;  /* 0x0000000516007c0c */ /* 0x000fe2000bf46270 */
[----:B------:R-:W-:-:S02]  /*e230*/  IMAD.MOV.U32 R2, RZ, RZ, R6 ;  /* 0x000000ffff027224 */ /* 0x000fc400078e0006 */
[----:B------:R-:W-:Y:S01]  /*e240*/  IMAD R9, R4, UR7, R9 ;  /* 0x0000000704097c24 */ /* 0x000fe2000f8e0209 */
[----:B------:R-:W-:Y:S01]  /*e250*/  ISETP.GE.AND P5, PT, R0, UR5, PT ;  /* 0x0000000500007c0c */ /* 0x000fe2000bfa6270 */
        /* <DEDUP_REMOVED lines=9> */
.L_x_855:
[----:B------:R-:W-:Y:S05]  /*e2f0*/  BSYNC B0 ;  /* 0x0000000000007941 */ /* 0x000fea0003800000 */
.L_x_854:
[----:B------:R-:W-:Y:S01]  /*e300*/  BSSY B0, `(.L_x_856) ;  /* 0x000001b000007945 */ /* 0x000fe20003800000 */
[----:B------:R-:W-:-:S03]  /*e310*/  ISETP.GE.AND P2, PT, R8, UR42, PT ;  /* 0x0000002a08007c0c */ /* 0x000fc6000bf46270 */
[----:B------:R-:W-:Y:S10]  /*e320*/  @P0 BRA `(.L_x_857) ;  /* 0x0000000000600947 */ /* 0x000ff40003800000 */
        /* <DEDUP_REMOVED lines=24> */
.L_x_857:
[----:B------:R-:W-:Y:S05]  /*e4b0*/  BSYNC B0 ;  /* 0x0000000000007941 */ /* 0x000fea0003800000 */
.L_x_856:
[----:B------:R-:W-:Y:S04]  /*e4c0*/  BSSY B0, `(.L_x_858) ;  /* 0x000001a000007945 */ /* 0x000fe80003800000 */
[----:B------:R-:W-:Y:S05]  /*e4d0*/  @P1 BRA `(.L_x_859) ;  /* 0x0000000000601947 */ /* 0x000fea0003800000 */
[----:B--2---:R-:W-:Y:S01]  /*e4e0*/  IADD3 R9, P0, R4, 0x40, RZ ;  /* 0x0000004004097810 */ /* 0x004fe20007f1e0ff */
        /* <DEDUP_REMOVED lines=23> */
.L_x_859:
[----:B------:R-:W-:Y:S05]  /*e660*/  BSYNC B0 ;  /* 0x0000000000007941 */ /* 0x000fea0003800000 */
.L_x_858:
[----:B------:R-:W-:Y:S04]  /*e670*/  BSSY B0, `(.L_x_849) ;  /* 0x000001a000007945 */ /* 0x000fe80003800000 */
        /* <DEDUP_REMOVED lines=25> */
.L_x_860:
[----:B------:R-:W-:Y:S05]  /*e810*/  BSYNC B0 ;  /* 0x0000000000007941 */ /* 0x000fea0003800000 */
.L_x_849:
[----:B------:R-:W5:Y:S02]  /*e820*/  LDC R0, c[0x0][0xda8] ;  /* 0x00036a00ff007b82 */ /* 0x000f640000000800 */
[----:B-----5:R-:W-:-:S13]  /*e830*/  ISETP.LE.AND P0, PT, R0, UR4, PT ;  /* 0x0000000400007c0c */ /* 0x020fda000bf03270 */
[----:B------:R-:W-:Y:S05]  /*e840*/  @!P0 BRA `(.L_x_861) ;  /* 0xffffff24005c8947 */ /* 0x000fea000383ffff */
[----:B------:R-:W-:Y:S05]  /*e850*/  EXIT ;  /* 0x000000000000794d */ /* 0x000fea0003800000 */
.L_x_763:
[----:B------:R-:W-:-:S08]  /*e860*/  NOP ;  /* 0x0000000000007918 */ /* 0x000fd00000000000 */
[----:B------:R-:W1:-:S00]  /*e870*/  USETMAXREG.DEALLOC.CTAPOOL 0x18 ;  /* 0x00000018000079c8 */ /* 0x000e4000080e0500 */
[----:B-1----:R-:W2:Y:S01]  /*e880*/  LDL.LU R2, [R1+0x24] ;  /* 0x0000240001027983 */ /* 0x002ea20000300800 */
[----:B------:R-:W-:-:S05]  /*e890*/  LOP3.LUT R0, R0, 0x3, RZ, 0xc0, !PT ;  /* 0x0000000300007812 */ /* 0x000fca00078ec0ff */
[----:B------:R-:W1:Y:S01]  /*e8a0*/  S2UR UR4, SR_CTAID.X ;  /* 0x00000000000479c3 */ /* 0x000e620000002500 */
[----:B------:R-:W3:Y:S02]  /*e8b0*/  SHFL.IDX PT, R0, R0, RZ, 0x1f ;  /* 0x00001fff00007589 */ /* 0x000ee400000e0000 */
[----:B---3--:R-:W-:-:S05]  /*e8c0*/  ISETP.NE.AND P0, PT, R0, RZ, PT ;  /* 0x000000ff0000720c */ /* 0x008fca0003f05270 */
[----:B------:R-:W1:Y:S08]  /*e8d0*/  LDC R0, c[0x0][0xda8] ;  /* 0x00036a00ff007b82 */ /* 0x000e700000000800 */
[----:B------:R-:W-:Y:S06]  /*e8e0*/  @P0 BAR.ARV 0x4, 0x180 ;  /* 0x0106000000000b1d */ /* 0x000fec0000002000 */
[----:B--2---:R-:W-:-:S04]  /*e8f0*/  LOP3.LUT R2, R2, 0xfffffffd, RZ, 0xc0, !PT ;  /* 0xfffffffd02027812 */ /* 0x004fc800078ec0ff */
[----:B------:R-:W-:Y:S02]  /*e900*/  @P0 LOP3.LUT R2, R2, 0x2, RZ, 0xfc, !PT ;  /* 0x0000000202020812 */ /* 0x000fe400078efcff */
[----:B-1----:R-:W-:Y:S01]  /*e910*/  ISETP.LE.AND P0, PT, R0, UR4, PT ;  /* 0x0000000400007c0c */ /* 0x002fe2000bf03270 */
[----:B------:R-:W-:Y:S02]  /*e920*/  IMAD.MOV.U32 R0, RZ, RZ, 0x1 ;  /* 0x00000001ff007424 */ /* 0x000fe400078e00ff */
[----:B------:R1:W-:Y:S04]  /*e930*/  STL [R1+0x24], R2 ;  /* 0x0000240201007387 */ /* 0x0003e80000100800 */
[----:B------:R1:W-:Y:S04]  /*e940*/  STL [R1+0x8], RZ ;  /* 0x000008ff01007387 */ /* 0x0003e80000100800 */
[----:B------:R1:W-:Y:S04]  /*e950*/  STL [R1+0x28], RZ ;  /* 0x000028ff01007387 */ /* 0x0003e80000100800 */
[----:B------:R1:W-:Y:S01]  /*e960*/  STL [R1+0xc], R0 ;  /* 0x00000c0001007387 */ /* 0x0003e20000100800 */
[----:B------:R-:W-:Y:S05]  /*e970*/  @P0 BRA `(.L_x_862) ;  /* 0x0000003400080947 */ /* 0x000fea0003800000 */
[----:B-1----:R-:W1:Y:S01]  /*e980*/  S2R R2, SR_TID.X ;  /* 0x0000000000027919 */ /* 0x002e620000002100 */
[----:B------:R-:W-:Y:S01]  /*e990*/  ULDC UR47, c[0x0][0xc] ;  /* 0x00000300002f7ab9 */ /* 0x000fe20000000800 */
[----:B------:R-:W-:Y:S01]  /*e9a0*/  ULOP3.LUT UR43, UR61, 0x1, URZ, 0xfc, !UPT ;  /* 0x000000013d2b7892 */ /* 0x000fe2000f8efc3f */
[----:B------:R-:W2:Y:S01]  /*e9b0*/  S2R R7, SR_TID.X ;  /* 0x0000000000077919 */ /* 0x000ea20000002100 */
[----:B------:R-:W-:Y:S01]  /*e9c0*/  ULOP3.LUT UR46, UR61, 0x2, URZ, 0xfc, !UPT ;  /* 0x000000023d2e7892 */ /* 0x000fe2000f8efc3f */
[----:B------:R-:W-:Y:S01]  /*e9d0*/  ULDC.64 UR44, c[0x0][0x198] ;  /* 0x00006600002c7ab9 */ /* 0x000fe20000000a00 */
[----:B-1----:R-:W-:Y:S01]  /*e9e0*/  LOP3.LUT R2, R2, 0x7f, RZ, 0xc0, !PT ;  /* 0x0000007f02027812 */ /* 0x002fe200078ec0ff */
[----:B--2---:R-:W-:-:S03]  /*e9f0*/  IMAD.SHL.U32 R0, R7, 0x80, RZ ;  /* 0x0000008007007824 */ /* 0x004fc600078e00ff */
[----:B------:R-:W-:Y:S01]  /*ea00*/  SHF.R.U32.HI R3, RZ, 0x5, R2 ;  /* 0x00000005ff037819 */ /* 0x000fe20000011602 */
[C---:B------:R-:W-:Y:S01]  /*ea10*/  IMAD.SHL.U32 R4, R7.reuse, 0x40, RZ ;  /* 0x0000004007047824 */ /* 0x040fe200078e00ff */
[C---:B------:R-:W-:Y:S01]  /*ea20*/  LOP3.LUT P0, RZ, R7.reuse, 0x4, RZ, 0xc0, !PT ;  /* 0x0000000407ff7812 */ /* 0x040fe2000780c0ff */
[----:B------:R-:W-:Y:S01]  /*ea30*/  IMAD.SHL.U32 R5, R7, 0x8, RZ ;  /* 0x0000000807057824 */ /* 0x000fe200078e00ff */
[----:B------:R-:W-:Y:S02]  /*ea40*/  LOP3.LUT R2, R0, 0x380, RZ, 0xc0, !PT ;  /* 0x0000038000027812 */ /* 0x000fe400078ec0ff */
[----:B------:R-:W-:-:S03]  /*ea50*/  LOP3.LUT R6, R4, 0x40, RZ, 0xc0, !PT ;  /* 0x0000004004067812 */ /* 0x000fc600078ec0ff */
[C---:B------:R-:W-:Y:S02]  /*ea60*/  IMAD R2, R3.reuse, 0x10, R2 ;  /* 0x0000001003027824 */ /* 0x040fe400078e0202 */
[----:B------:R-:W-:Y:S02]  /*ea70*/  IMAD R6, R3, 0x400, R6 ;  /* 0x0000040003067824 */ /* 0x000fe400078e0206 */
[----:B------:R-:W-:-:S05]  /*ea80*/  IMAD.SHL.U32 R3, R7, 0x10, RZ ;  /* 0x0000001007037824 */ /* 0x000fca00078e00ff */
[----:B------:R-:W-:Y:S02]  /*ea90*/  LOP3.LUT R3, R2, 0x70, R3, 0x78, !PT ;  /* 0x0000007002037812 */ /* 0x000fe400078e7803 */
[C---:B------:R-:W-:Y:S02]  /*eaa0*/  LOP3.LUT R2, R4.reuse, 0x180, RZ, 0xc0, !PT ;  /* 0x0000018004027812 */ /* 0x040fe400078ec0ff */
[----:B------:R-:W-:Y:S02]  /*eab0*/  LOP3.LUT R4, R4, 0x200, RZ, 0xc0, !PT ;  /* 0x0000020004047812 */ /* 0x000fe400078ec0ff */
[----:B------:R-:W-:Y:S02]  /*eac0*/  LOP3.LUT R2, R2, 0x10, R7, 0xf8, !PT ;  /* 0x0000001002027812 */ /* 0x000fe400078ef807 */
[----:B------:R-:W-:Y:S02]  /*ead0*/  LOP3.LUT R0, R3, 0xc00, R0, 0xf8, !PT ;  /* 0x00000c0003007812 */ /* 0x000fe400078ef800 */
[----:B------:R-:W-:-:S04]  /*eae0*/  LOP3.LUT R5, R2, 0x30, R5, 0x78, !PT ;  /* 0x0000003002057812 */ /* 0x000fc800078e7805 */
[----:B------:R-:W-:-:S05]  /*eaf0*/  IADD3 R2, R5, R6, R4 ;  /* 0x0000000605027210 */ /* 0x000fca0007ffe004 */
[----:B------:R1:W-:Y:S04]  /*eb00*/  STL [R1+0x18], R2 ;  /* 0x0000180201007387 */ /* 0x0003e80000100800 */
[----:B------:R2:W-:Y:S04]  /*eb10*/  STL [R1+0x1c], R0 ;  /* 0x00001c0001007387 */ /* 0x0005e80000100800 */
[----:B------:R-:W-:Y:S01]  /*eb20*/  STL [R1+0x28], RZ ;  /* 0x000028ff01007387 */ /* 0x000fe20000100800 */
[----:B-1----:R-:W-:Y:S02]  /*eb30*/  IMAD.MOV.U32 R2, RZ, RZ, 0x20 ;  /* 0x00000020ff027424 */ /* 0x002fe400078e00ff */
[----:B--2---:R-:W-:-:S03]  /*eb40*/  IMAD.MOV.U32 R0, RZ, RZ, 0x40 ;  /* 0x00000040ff007424 */ /* 0x004fc600078e00ff */
[----:B------:R-:W-:Y:S02]  /*eb50*/  SEL R2, R2, 0xffffffe0, !P0 ;  /* 0xffffffe002027807 */ /* 0x000fe40004000000 */
[----:B------:R-:W-:Y:S01]  /*eb60*/  SEL R3, R0, 0xffffffc0, !P0 ;  /* 0xffffffc000037807 */ /* 0x000fe20004000000 */
[----:B------:R-:W-:-:S05]  /*eb70*/  IMAD.U32 R0, RZ, RZ, UR4 ;  /* 0x00000004ff007e24 */ /* 0x000fca000f8e00ff */
[----:B------:R1:W-:Y:S04]  /*eb80*/  STL [R1+0x20], R0 ;  /* 0x0000200001007387 */ /* 0x0003e80000100800 */
[----:B------:R2:W-:Y:S01]  /*eb90*/  STL [R1+0x8], RZ ;  /* 0x000008ff01007387 */ /* 0x0005e20000100800 */
[----:B-1----:R-:W-:-:S05]  /*eba0*/  IMAD.MOV.U32 R0, RZ, RZ, 0x1 ;  /* 0x00000001ff007424 */ /* 0x002fca00078e00ff */
[----:B------:R2:W-:Y:S02]  /*ebb0*/  STL [R1+0xc], R0 ;  /* 0x00000c0001007387 */ /* 0x0005e40000100800 */
.L_x_922:
[----:B-1----:R-:W3:Y:S01]  /*ebc0*/  LDL R2, [R1+0x20] ;  /* 0x0000200001027983 */ /* 0x002ee20000100800 */
[----:B------:R-:W-:Y:S01]  /*ebd0*/  ULDC UR8, c[0x0][0xdd0] ;  /* 0x0003740000087ab9 */ /* 0x000fe20000000800 */
[----:B--2---:R-:W1:Y:S01]  /*ebe0*/  LDC R0, c[0x0][0xde8] ;  /* 0x00037a00ff007b82 */ /* 0x004e620000000800 */
[----:B------:R-:W-:-:S11]  /*ebf0*/  UISETP.NE.AND UP0, UPT, UR8, 0x1, UPT ;  /* 0x000000010800788c */ /* 0x000fd6000bf05270 */
[----:B------:R-:W-:Y:S01]  /*ec00*/  @UP0 ULDC UR4, c[0x0][0xdd4] ;  /* 0x0003750000040ab9 */ /* 0x000fe20000000800 */
[----:B------:R-:W-:Y:S01]  /*ec10*/  @UP0 ULDC UR9, c[0x0][0xdd8] ;  /* 0x0003760000090ab9 */ /* 0x000fe20000000800 */
[C---:B---3--:R-:W-:Y:S02]  /*ec20*/  R2UR UR6, R2.reuse ;  /* 0x00000000020672ca */ /* 0x048fe400000e0000 */
[----:B------:R-:W-:-:S11]  /*ec30*/  R2UR UR7, R2 ;  /* 0x00000000020772ca */ /* 0x000fd600000e0000 */
[----:B------:R-:W-:-:S04]  /*ec40*/  UIMAD.WIDE.U32 UR4, UR6, UR4, URZ ;  /* 0x00000004060472a5 */ /* 0x000fc8000f8e003f */
[----:B------:R-:W-:-:S04]  /*ec50*/  @UP0 USHF.R.U32.HI UR6, URZ, UR9, UR5 ;  /* 0x000000093f060299 */ /* 0x000fc80008011605 */
[----:B------:R-:W-:Y:S02]  /*ec60*/  UIADD3 UR4, -UR6, URZ, URZ ;  /* 0x0000003f06047290 */ /* 0x000fe4000fffe13f */
[----:B-1----:R-:W-:Y:S02]  /*ec70*/  ISETP.LE.AND P0, PT, R0, UR6, PT ;  /* 0x0000000600007c0c */ /* 0x002fe4000bf03270 */
[----:B------:R-:W-:-:S11]  /*ec80*/  UIMAD UR8, UR8, UR4, UR7 ;  /* 0x00000004080872a4 */ /* 0x000fd6000f8e0207 */
[----:B------:R-:W-:Y:S05]  /*ec90*/  @!P0 BRA `(.L_x_863) ;  /* 0x0000000000208947 */ /* 0x000fea0003800000 */
        /* <DEDUP_REMOVED lines=8> */
.L_x_863:
[----:B------:R-:W-:Y:S01]  /*ed20*/  ULDC UR9, c[0x0][0xdc4] ;  /* 0x0003710000097ab9 */ /* 0x000fe20000000800 */
[----:B------:R-:W-:Y:S01]  /*ed30*/  UMOV UR7, UR8 ;  /* 0x0000000800077c82 */ /* 0x000fe20008000000 */
[----:B------:R-:W-:-:S11]  /*ed40*/  UISETP.NE.AND UP0, UPT, UR9, 0x1, UPT ;  /* 0x000000010900788c */ /* 0x000fd6000bf05270 */
[----:B------:R-:W-:Y:S02]  /*ed50*/  @UP0 ULDC.64 UR10, c[0x0][0xdc8] ;  /* 0x00037200000a0ab9 */ /* 0x000fe40000000a00 */
[----:B------:R-:W-:-:S04]  /*ed60*/  UIMAD.WIDE.U32 UR4, UR8, UR10, URZ ;  /* 0x0000000a080472a5 */ /* 0x000fc8000f8e003f */
[----:B------:R-:W-:-:S04]  /*ed70*/  @UP0 USHF.R.U32.HI UR7, URZ, UR11, UR5 ;  /* 0x0000000b3f070299 */ /* 0x000fc80008011605 */
[----:B------:R-:W-:-:S12]  /*ed80*/  UIMAD UR4, UR7, UR9, URZ ;  /* 0x00000009070472a4 */ /* 0x000fd8000f8e023f */
.L_x_864:
[----:B------:R-:W-:Y:S01]  /*ed90*/  ULDC.64 UR10, c[0x0][0x3f8] ;  /* 0x0000fe00000a7ab9 */ /* 0x000fe20000000a00 */
[----:B------:R-:W-:Y:S02]  /*eda0*/  UIADD3 UR8, UR8, -UR4, URZ ;  /* 0x8000000408087290 */ /* 0x000fe4000fffe03f */
[----:B------:R-:W-:Y:S02]  /*edb0*/  UISETP.NE.U32.AND UP0, UPT, UR10, URZ, UPT ;  /* 0x0000003f0a00728c */ /* 0x000fe4000bf05070 */
[----:B------:R-:W-:Y:S01]  /*edc0*/  ULOP3.LUT UR7, URZ, UR7, URZ, 0x33, !UPT ;  /* 0x000000073f077292 */ /* 0x000fe2000f8e333f */
[----:B------:R-:W-:Y:S01]  /*edd0*/  ULDC UR10, c[0x0][0xdb8] ;  /* 0x00036e00000a7ab9 */ /* 0x000fe20000000800 */
[----:B------:R-:W-:Y:S01]  /*ede0*/  ULDC.64 UR4, c[0x0][0x9e0] ;  /* 0x0002780000047ab9 */ /* 0x000fe20000000a00 */
[----:B------:R-:W-:Y:S01]  /*edf0*/  UISETP.NE.AND UP1, UPT, UR10, 0x1, UPT ;  /* 0x000000010a00788c */ /* 0x000fe2000bf25270 */
[----:B------:R-:W-:Y:S01]  /*ee00*/  ULDC UR9, c[0x0][0xdc4] ;  /* 0x0003710000097ab9 */ /* 0x000fe20000000800 */
[----:B------:R-:W-:Y:S01]  /*ee10*/  ULDC UR37, c[0x0][0xdac] ;  /* 0x00036b0000257ab9 */ /* 0x000fe20000000800 */
[----:B------:R-:W-:-:S02]  /*ee20*/  UISETP.GE.AND UP2, UPT, UR5, 0x1, UPT ;  /* 0x000000010500788c */ /* 0x000fc4000bf46270 */
[----:B------:R-:W-:Y:S02]  /*ee30*/  UIMAD UR9, UR6, UR9, UR8 ;  /* 0x00000009060972a4 */ /* 0x000fe4000f8e0208 */
[----:B------:R-:W-:Y:S02]  /*ee40*/  UIADD3 UR37, UR7, UR37, URZ ;  /* 0x0000002507257290 */ /* 0x000fe4000fffe03f */
[----:B------:R-:W-:Y:S01]  /*ee50*/  UISETP.NE.AND.EX UP0, UPT, UR11, URZ, UPT, UP0 ;  /* 0x0000003f0b00728c */ /* 0x000fe2000bf05300 */
[----:B------:R-:W-:Y:S01]  /*ee60*/  PLOP3.LUT P1, PT, PT, PT, UP2, 0x80, 0x0 ;  /* 0x000000000000781c */ /* 0x000fe20003f2f028 */
[----:B------:R-:W-:Y:S01]  /*ee70*/  @UP1 ULDC UR6, c[0x0][0xdbc] ;  /* 0x00036f0000061ab9 */ /* 0x000fe20000000800 */
[----:B------:R-:W-:Y:S02]  /*ee80*/  USHF.L.U32 UR37, UR37, 0x7, URZ ;  /* 0x0000000725257899 */ /* 0x000fe4000800063f */
[----:B------:R-:W-:Y:S01]  /*ee90*/  UIMAD.WIDE.U32 UR6, UR9, UR6, URZ ;  /* 0x00000006090672a5 */ /* 0x000fe2000f8e003f */
[----:B------:R-:W-:Y:S01]  /*eea0*/  ULDC UR11, c[0x0][0x404] ;  /* 0x00010100000b7ab9 */ /* 0x000fe20000000800 */
[----:B------:R-:W-:Y:S01]  /*eeb0*/  ULDC UR12, c[0x0][0x288] ;  /* 0x0000a200000c7ab9 */ /* 0x000fe20000000800 */
[----:B------:R-:W-:Y:S01]  /*eec0*/  @UP1 ULDC UR14, c[0x0][0xdc0] ;  /* 0x00037000000e1ab9 */ /* 0x000fe20000000800 */
[----:B------:R-:W-:Y:S01]  /*eed0*/  UMOV UR39, UR9 ;  /* 0x0000000900277c82 */ /* 0x000fe20008000000 */
[----:B------:R-:W-:-:S02]  /*eee0*/  USEL UR11, UR11, 0x1, UP0 ;  /* 0x000000010b0b7887 */ /* 0x000fc40008000000 */
[----:B------:R-:W-:Y:S02]  /*eef0*/  UIADD3 UR8, UR37, 0x80, -UR12 ;  /* 0x0000008025087890 */ /* 0x000fe4000fffe80c */
[----:B------:R-:W-:Y:S01]  /*ef00*/  @UP1 USHF.R.U32.HI UR39, URZ, UR14, UR7 ;  /* 0x0000000e3f271299 */ /* 0x000fe20008011607 */
[----:B------:R-:W-:Y:S02]  /*ef10*/  ULDC UR13, c[0x0][0x2e0] ;  /* 0x0000b800000d7ab9 */ /* 0x000fe40000000800 */
[----:B------:R-:W-:Y:S02]  /*ef20*/  UIMAD UR6, UR11, UR13, UR8 ;  /* 0x0000000d0b0672a4 */ /* 0x000fe4000f8e0208 */
[----:B------:R-:W-:Y:S02]  /*ef30*/  UIADD3 UR38, -UR39, URZ, URZ ;  /* 0x0000003f27267290 */ /* 0x000fe4000fffe13f */
[----:B------:R-:W-:Y:S02]  /*ef40*/  UIADD3 UR4, UR6, UR4, URZ ;  /* 0x0000000406047290 */ /* 0x000fe4000fffe03f */
[----:B------:R-:W-:Y:S01]  /*ef50*/  UIMAD UR38, UR10, UR38, UR9 ;  /* 0x000000260a2672a4 */ /* 0x000fe2000f8e0209 */
[----:B------:R-:W-:Y:S11]  /*ef60*/  @!P1 BRA `(.L_x_865) ;  /* 0x0000000000449947 */ /* 0x000ff60003800000 */
[----:B------:R-:W-:Y:S01]  /*ef70*/  ISETP.LT.AND P0, PT, RZ, UR6, PT ;  /* 0x00000006ff007c0c */ /* 0x000fe2000bf01270 */
[----:B------:R-:W-:-:S12]  /*ef80*/  UIADD3 UR8, UR6, -0x1, URZ ;  /* 0xffffffff06087890 */ /* 0x000fd8000fffe03f */
[----:B------:R-:W-:Y:S05]  /*ef90*/  @P0 BRA `(.L_x_866) ;  /* 0x00000000001c0947 */ /* 0x000fea0003800000 */
[----:B------:R-:W-:Y:S02]  /*efa0*/  UISETP.NE.AND UP0, UPT, UR5, 0x1, UPT ;  /* 0x000000010500788c */ /* 0x000fe4000bf05270 */
[----:B------:R-:W-:-:S09]  /*efb0*/  UIADD3 UR8, -UR6, URZ, URZ ;  /* 0x0000003f06087290 */ /* 0x000fd2000fffe13f */
[----:B------:R-:W-:Y:S02]  /*efc0*/  @UP0 ULDC.64 UR14, c[0x0][0x9e8] ;  /* 0x00027a00000e0ab9 */ /* 0x000fe40000000a00 */
[----:B------:R-:W-:-:S04]  /*efd0*/  UIMAD.WIDE.U32 UR6, UR8, UR14, URZ ;  /* 0x0000000e080672a5 */ /* 0x000fc8000f8e003f */
[----:B------:R-:W-:-:S04]  /*efe0*/  @UP0 USHF.R.U32.HI UR8, URZ, UR15, UR7 ;  /* 0x0000000f3f080299 */ /* 0x000fc80008011607 */
[----:B------:R-:W-:Y:S01]  /*eff0*/  ULOP3.LUT UR8, URZ, UR8, URZ, 0x33, !UPT ;  /* 0x000000083f087292 */ /* 0x000fe2000f8e333f */
[----:B------:R-:W-:Y:S11]  /*f000*/  BRA `(.L_x_867) ;  /* 0x0000000000107947 */ /* 0x000ff60003800000 */
.L_x_866:
[----:B------:R-:W-:-:S11]  /*f010*/  UISETP.NE.AND UP0, UPT, UR5, 0x1, UPT ;  /* 0x000000010500788c */ /* 0x000fd6000bf05270 */
[----:B------:R-:W-:Y:S02]  /*f020*/  @UP0 ULDC.64 UR14, c[0x0][0x9e8] ;  /* 0x00027a00000e0ab9 */ /* 0x000fe40000000a00 */
[----:B------:R-:W-:-:S04]  /*f030*/  UIMAD.WIDE.U32 UR6, UR8, UR14, URZ ;  /* 0x0000000e080672a5 */ /* 0x000fc8000f8e003f */
[----:B------:R-:W-:-:S12]  /*f040*/  @UP0 USHF.R.U32.HI UR8, URZ, UR15, UR7 ;  /* 0x0000000f3f080299 */ /* 0x000fd80008011607 */
.L_x_867:
[----:B------:R-:W-:-:S04]  /*f050*/  UIMAD UR8, UR8, UR5, UR5 ;  /* 0x00000005080872a4 */ /* 0x000fc8000f8e0205 */
[----:B------:R-:W-:-:S04]  /*f060*/  UISETP.LT.AND UP0, UPT, UR4, UR8, UPT ;  /* 0x000000080400728c */ /* 0x000fc8000bf01270 */
[----:B------:R-:W-:-:S12]  /*f070*/  USEL UR4, UR4, UR8, UP0 ;  /* 0x0000000804047287 */ /* 0x000fd80008000000 */
.L_x_865:
[----:B------:R-:W-:Y:S02]  /*f080*/  UIMAD UR7, UR11, UR13, 0x3f ;  /* 0x0000003f0b0774a4 */ /* 0x000fe4000f8e020d */
[----:B------:R-:W-:Y:S02]  /*f090*/  UIADD3 UR4, UR4, 0x3f, URZ ;  /* 0x0000003f04047890 */ /* 0x000fe4000fffe03f */
[----:B------:R-:W-:Y:S02]  /*f0a0*/  USHF.R.S32.HI UR8, URZ, 0x1f, UR7 ;  /* 0x0000001f3f087899 */ /* 0x000fe40008011407 */
[----:B------:R-:W-:Y:S02]  /*f0b0*/  USHF.R.S32.HI UR6, URZ, 0x1f, UR4 ;  /* 0x0000001f3f067899 */ /* 0x000fe40008011404 */
[----:B------:R-:W-:Y:S02]  /*f0c0*/  ULEA.HI UR8, UR8, UR7, URZ, 0x6 ;  /* 0x0000000708087291 */ /* 0x000fe4000f8f303f */
[----:B------:R-:W-:-:S02]  /*f0d0*/  ULEA.HI UR6, UR6, UR4, URZ, 0x6 ;  /* 0x0000000406067291 */ /* 0x000fc4000f8f303f */
[----:B------:R-:W-:Y:S02]  /*f0e0*/  UIADD3 UR4, UR37, -UR12, URZ ;  /* 0x8000000c25047290 */ /* 0x000fe4000fffe03f */
[----:B------:R-:W-:Y:S02]  /*f0f0*/  USHF.R.S32.HI UR41, URZ, 0x6, UR8 ;  /* 0x000000063f297899 */ /* 0x000fe40008011408 */
[----:B------:R-:W-:Y:S02]  /*f100*/  USHF.R.S32.HI UR6, URZ, 0x6, UR6 ;  /* 0x000000063f067899 */ /* 0x000fe40008011406 */
[----:B------:R-:W-:Y:S02]  /*f110*/  UIMAD UR4, UR11, UR13, UR4 ;  /* 0x0000000d0b0472a4 */ /* 0x000fe4000f8e0204 */
[----:B------:R-:W-:Y:S01]  /*f120*/  UISETP.LT.AND UP0, UPT, UR41, UR6, UPT ;  /* 0x000000062900728c */ /* 0x000fe2000bf01270 */
[----:B------:R-:W-:Y:S02]  /*f130*/  ULDC UR8, c[0x0][0x9dc] ;  /* 0x0002770000087ab9 */ /* 0x000fe40000000800 */
[----:B------:R-:W-:-:S02]  /*f140*/  UIADD3 UR8, UR4, -UR8, URZ ;  /* 0x8000000804087290 */ /* 0x000fc4000fffe03f */
[----:B------:R-:W-:Y:S01]  /*f150*/  USEL UR41, UR41, UR6, UP0 ;  /* 0x0000000629297287 */ /* 0x000fe20008000000 */
[----:B------:R-:W-:Y:S11]  /*f160*/  @!P1 BRA `(.L_x_868) ;  /* 0x0000000000449947 */ /* 0x000ff60003800000 */
[----:B------:R-:W-:-:S06]  /*f170*/  UISETP.GT.AND UP0, UPT, UR4, -0x1, UPT ;  /* 0xffffffff0400788c */ /* 0x000fcc000bf04270 */
[----:B------:R-:W-:-:S13]  /*f180*/  PLOP3.LUT P0, PT, PT, PT, UP0, 0x80, 0x0 ;  /* 0x000000000000781c */ /* 0x000fda0003f0f008 */
[----:B------:R-:W-:Y:S05]  /*f190*/  @P0 BRA `(.L_x_869) ;  /* 0x00000000001c0947 */ /* 0x000fea0003800000 */
[----:B------:R-:W-:Y:S02]  /*f1a0*/  UISETP.NE.AND UP0, UPT, UR5, 0x1, UPT ;  /* 0x000000010500788c */ /* 0x000fe4000bf05270 */
[----:B------:R-:W-:-:S09]  /*f1b0*/  ULOP3.LUT UR4, URZ, UR4, URZ, 0x33, !UPT ;  /* 0x000000043f047292 */ /* 0x000fd2000f8e333f */
[----:B------:R-:W-:Y:S02]  /*f1c0*/  @UP0 ULDC.64 UR10, c[0x0][0x9e8] ;  /* 0x00027a00000a0ab9 */ /* 0x000fe40000000a00 */
[----:B------:R-:W-:-:S04]  /*f1d0*/  UIMAD.WIDE.U32 UR6, UR4, UR10, URZ ;  /* 0x0000000a040672a5 */ /* 0x000fc8000f8e003f */
[----:B------:R-:W-:-:S04]  /*f1e0*/  @UP0 USHF.R.U32.HI UR4, URZ, UR11, UR7 ;  /* 0x0000000b3f040299 */ /* 0x000fc80008011607 */
[----:B------:R-:W-:Y:S01]  /*f1f0*/  ULOP3.LUT UR4, URZ, UR4, URZ, 0x33, !UPT ;  /* 0x000000043f047292 */ /* 0x000fe2000f8e333f */
[----:B------:R-:W-:Y:S11]  /*f200*/  BRA `(.L_x_870) ;  /* 0x0000000000107947 */ /* 0x000ff60003800000 */
.L_x_869:
[----:B------:R-:W-:-:S11]  /*f210*/  UISETP.NE.AND UP0, UPT, UR5, 0x1, UPT ;  /* 0x000000010500788c */ /* 0x000fd6000bf05270 */
[----:B------:R-:W-:Y:S02]  /*f220*/  @UP0 ULDC.64 UR10, c[0x0][0x9e8] ;  /* 0x00027a00000a0ab9 */ /* 0x000fe40000000a00 */
[----:B------:R-:W-:-:S04]  /*f230*/  UIMAD.WIDE.U32 UR6, UR4, UR10, URZ ;  /* 0x0000000a040672a5 */ /* 0x000fc8000f8e003f */
[----:B------:R-:W-:-:S12]  /*f240*/  @UP0 USHF.R.U32.HI UR4, URZ, UR11, UR7 ;  /* 0x0000000b3f040299 */ /* 0x000fd80008011607 */
.L_x_870:
[----:B------:R-:W-:-:S04]  /*f250*/  UIMAD UR4, UR4, UR5, URZ ;  /* 0x00000005040472a4 */ /* 0x000fc8000f8e023f */
[----:B------:R-:W-:-:S04]  /*f260*/  UISETP.LT.AND UP0, UPT, UR8, UR4, UPT ;  /* 0x000000040800728c */ /* 0x000fc8000bf01270 */
[----:B------:R-:W-:-:S12]  /*f270*/  USEL UR8, UR8, UR4, !UP0 ;  /* 0x0000000408087287 */ /* 0x000fd8000c000000 */
.L_x_868:
[----:B------:R-:W-:Y:S01]  /*f280*/  USHF.R.S32.HI UR4, URZ, 0x1f, UR8 ;  /* 0x0000001f3f047899 */ /* 0x000fe20008011408 */
[----:B------:R-:W-:Y:S03]  /*f290*/  BSSY B6, `(.L_x_871) ;  /* 0x0000295000067945 */ /* 0x000fe60003800000 */
[----:B------:R-:W-:-:S04]  /*f2a0*/  ULEA.HI UR4, UR4, UR8, URZ, 0x6 ;  /* 0x0000000804047291 */ /* 0x000fc8000f8f303f */
[----:B------:R-:W-:-:S04]  /*f2b0*/  USHF.R.S32.HI UR4, URZ, 0x6, UR4 ;  /* 0x000000063f047899 */ /* 0x000fc80008011404 */
[----:B------:R-:W-:-:S04]  /*f2c0*/  UISETP.LT.AND UP0, UPT, URZ, UR4, UPT ;  /* 0x000000043f00728c */ /* 0x000fc8000bf01270 */
[----:B------:R-:W-:-:S04]  /*f2d0*/  USEL UR42, URZ, UR4, !UP0 ;  /* 0x000000043f2a7287 */ /* 0x000fc8000c000000 */
[----:B------:R-:W-:-:S06]  /*f2e0*/  UISETP.GT.AND UP0, UPT, UR41, UR42, UPT ;  /* 0x0000002a2900728c */ /* 0x000fcc000bf04270 */
[----:B------:R-:W-:-:S13]  /*f2f0*/  PLOP3.LUT P0, PT, PT, PT, UP0, 0x80, 0x0 ;  /* 0x000000000000781c */ /* 0x000fda0003f0f008 */
[----:B------:R-:W-:Y:S05]  /*f300*/  @P0 BRA `(.L_x_872) ;  /* 0x0000000000480947 */ /* 0x000fea0003800000 */
[----:B------:R-:W1:Y:S02]  /*f310*/  S2R R0, SR_TID.X ;  /* 0x0000000000007919 */ /* 0x000e640000002100 */
[----:B-1----:R-:W-:-:S04]  /*f320*/  LOP3.LUT R0, R0, 0x7f, RZ, 0xc0, !PT ;  /* 0x0000007f00007812 */ /* 0x002fc800078ec0ff */
[----:B------:R-:W-:-:S13]  /*f330*/  ISETP.NE.AND P0, PT, R0, RZ, PT ;  /* 0x000000ff0000720c */ /* 0x000fda0003f05270 */
[----:B------:R-:W-:Y:S05]  /*f340*/  @P0 BRA `(.L_x_873) ;  /* 0x0000002800240947 */ /* 0x000fea0003800000 */
[----:B------:R-:W1:Y:S01]  /*f350*/  S2R R5, SR_LANEID ;  /* 0x0000000000057919 */ /* 0x000e620000000000 */
[----:B------:R-:W-:Y:S01]  /*f360*/  VOTEU.ANY UR4, UPT, PT ;  /* 0x0000000000047886 */ /* 0x000fe200038e0100 */
[----:B------:R-:W2:Y:S01]  /*f370*/  LDC.64 R2, c[0x0][0xdf0] ;  /* 0x00037c00ff027b82 */ /* 0x000ea20000000a00 */
[----:B------:R-:W1:Y:S02]  /*f380*/  FLO.U32 R0, UR4 ;  /* 0x0000000400007d00 */ /* 0x000e6400080e0000 */
[----:B-1----:R-:W-:-:S06]  /*f390*/  ISETP.EQ.U32.AND P0, PT, R0, R5, PT ;  /* 0x000000050000720c */ /* 0x002fcc0003f02070 */
[----:B------:R-:W2:Y:S07]  /*f3a0*/  POPC R5, UR4 ;  /* 0x0000000400057d09 */ /* 0x000eae0008000000 */
[----:B--2---:R-:W2:Y:S01]  /*f3b0*/  @P0 ATOMG.E.ADD.STRONG.GPU PT, R3, desc[UR54][R2.64], R5 ;  /* 0x00000005020309a8 */ /* 0x004ea200081ee1f6 */
[----:B------:R-:W1:Y:S02]  /*f3c0*/  S2R R4, SR_LTMASK ;  /* 0x0000000000047919 */ /* 0x000e640000003900 */
[----:B-1----:R-:W-:-:S04]  /*f3d0*/  LOP3.LUT R4, R4, UR4, RZ, 0xc0, !PT ;  /* 0x0000000404047c12 */ /* 0x002fc8000f8ec0ff */
[----:B------:R-:W1:Y:S01]  /*f3e0*/  POPC R7, R4 ;  /* 0x0000000400077309 */ /* 0x000e620000000000 */
[----:B--2---:R-:W1:Y:S02]  /*f3f0*/  SHFL.IDX PT, R0, R3, R0, 0x1f ;  /* 0x00001f0003007589 */ /* 0x004e6400000e0000 */
[----:B-1----:R-:W-:-:S05]  /*f400*/  IADD3 R0, R0, UR47, R7 ;  /* 0x0000002f00007c10 */ /* 0x002fca000fffe007 */
[----:B------:R2:W-:Y:S01]  /*f410*/  STL [R1+0x20], R0 ;  /* 0x0000200001007387 */ /* 0x0005e20000100800 */
[----:B------:R-:W-:Y:S05]  /*f420*/  BRA `(.L_x_873) ;  /* 0x0000002400ec7947 */ /* 0x000fea0003800000 */
.L_x_872:
[----:B------:R-:W1:Y:S01]  /*f430*/  S2UR UR4, SR_CgaCtaId ;  /* 0x00000000000479c3 */ /* 0x000e620000008800 */
[----:B------:R-:W-:Y:S02]  /*f440*/  UMOV UR40, 0x400 ;  /* 0x0000040000287882 */ /* 0x000fe40000000000 */
[----:B-1----:R-:W-:-:S04]  /*f450*/  ULEA UR40, UR4, UR40, 0x18 ;  /* 0x0000002804287291 */ /* 0x002fc8000f8ec03f */
        /* <DEDUP_REMOVED lines=9> */
[----:B------:R-:W1:Y:S01]  /*f4f0*/  LDC.64 R2, c[0x4][R2] ;  /* 0x0100000002027b82 */ /* 0x000e620000000a00 */
        /* <DEDUP_REMOVED lines=9> */
[----:B-1----:R-:W-:Y:S05]  /*f590*/  CALL.ABS.NOINC R2 ;  /* 0x0000000002007343 */ /* 0x002fea0003c00000 */
.L_x_874:
[----:B------:R-:W2:Y:S01]  /*f5a0*/  LDL.LU R2, [R1+0x24] ;  /* 0x0000240001027983 */ /* 0x000ea20000300800 */
[----:B------:R-:W-:-:S06]  /*f5b0*/  UIADD3 UR4, UR40, 0x10000, URZ ;  /* 0x0001000028047890 */ /* 0x000fcc000fffe03f */
[----:B------:R-:W-:-:S05]  /*f5c0*/  IMAD.U32 R16, RZ, RZ, UR4 ;  /* 0x00000004ff107e24 */ /* 0x000fca000f8e00ff */
[----:B------:R-:W-:Y:S02]  /*f5d0*/  LOP3.LUT P0, RZ, R16, 0x3ff, RZ, 0xc0, !PT ;  /* 0x000003ff10ff7812 */ /* 0x000fe4000780c0ff */
        /* <DEDUP_REMOVED lines=20> */
.L_x_875:
[----:B------:R-:W-:-:S04]  /*f720*/  UIADD3 UR4, UR40, 0x8000, URZ ;  /* 0x0000800028047890 */ /* 0x000fc8000fffe03f */
[----:B------:R-:W-:-:S06]  /*f730*/  ULOP3.LUT UP0, URZ, UR4, 0x1bf, URZ, 0xc0, !UPT ;  /* 0x000001bf043f7892 */ /* 0x000fcc000f80c03f */
[----:B------:R-:W-:-:S13]  /*f740*/  PLOP3.LUT P0, PT, PT, PT, UP0, 0x80, 0x0 ;  /* 0x000000000000781c */ /* 0x000fda0003f0f008 */
        /* <DEDUP_REMOVED lines=17> */
.L_x_876:
[----:B------:R-:W-:-:S13]  /*f860*/  LOP3.LUT P6, RZ, R16, 0x3ff, RZ, 0xc0, !PT ;  /* 0x000003ff10ff7812 */ /* 0x000fda00078cc0ff */
        /* <DEDUP_REMOVED lines=17> */
.L_x_877:
[----:B------:R-:W-:Y:S01]  /*f980*/  ULDC.64 UR4, c[0x0][0x9f8] ;  /* 0x00027e0000047ab9 */ /* 0x000fe20000000a00 */
[----:B------:R-:W-:Y:S01]  /*f990*/  IMAD.U32 R5, RZ, RZ, UR39 ;  /* 0x00000027ff057e24 */ /* 0x000fe2000f8e00ff */
[----:B------:R-:W-:Y:S01]  /*f9a0*/  ISETP.NE.U32.AND P0, PT, RZ, UR4, PT ;  /* 0x00000004ff007c0c */ /* 0x000fe2000bf05070 */
[----:B------:R-:W-:Y:S01]  /*f9b0*/  IMAD.U32 R8, RZ, RZ, UR39 ;  /* 0x00000027ff087e24 */ /* 0x000fe2000f8e00ff */
[----:B------:R-:W2:Y:S01]  /*f9c0*/  LDC R0, c[0x0][0x428] ;  /* 0x00010a00ff007b82 */ /* 0x000ea20000000800 */
[----:B------:R-:W3:Y:S01]  /*f9d0*/  S2R R17, SR_TID.X ;  /* 0x0000000000117919 */ /* 0x000ee20000002100 */
[----:B------:R-:W-:-:S13]  /*f9e0*/  ISETP.NE.AND.EX P0, PT, RZ, UR5, PT, P0 ;  /* 0x00000005ff007c0c */ /* 0x000fda000bf05300 */
[----:B-1----:R-:W1:Y:S01]  /*f9f0*/  @P0 LDC.64 R2, c[0x0][0x9f8] ;  /* 0x00027e00ff020b82 */ /* 0x002e620000000a00 */
[----:B------:R-:W-:Y:S01]  /*fa00*/  IMAD.U32 R4, RZ, RZ, UR38 ;  /* 0x00000026ff047e24 */ /* 0x000fe2000f8e00ff */
[----:B---3--:R-:W-:Y:S01]  /*fa10*/  LOP3.LUT R16, R17, 0x7f, RZ, 0xc0, !PT ;  /* 0x0000007f11107812 */ /* 0x008fe200078ec0ff */
[----:B-1----:R-:W-:-:S05]  /*fa20*/  @P0 IMAD.WIDE R2, R5, 0x4, R2 ;  /* 0x0000000405020825 */ /* 0x002fca00078e0202 */
[----:B------:R1:W3:Y:S01]  /*fa30*/  @P0 LDG.E R8, desc[UR54][R2.64] ;  /* 0x0000003602080981 */ /* 0x0002e2000c1e1900 */
[----:B--2---:R-:W-:Y:S01]  /*fa40*/  ISETP.NE.AND P0, PT, R0, 0x1, PT ;  /* 0x000000010000780c */ /* 0x004fe20003f05270 */
[----:B------:R-:W-:Y:S01]  /*fa50*/  UMOV UR36, URZ ;  /* 0x0000003f00247c82 */ /* 0x000fe20008000000 */
[----:B------:R-:W-:Y:S01]  /*fa60*/  ISETP.NE.AND P2, PT, R16, RZ, PT ;  /* 0x000000ff1000720c */ /* 0x000fe20003f45270 */
[----:B------:R-:W-:Y:S01]  /*fa70*/  UMOV UR8, 0x80 ;  /* 0x0000008000087882 */ /* 0x000fe20000000000 */
[----:B------:R-:W-:Y:S01]  /*fa80*/  UMOV UR9, UR37 ;  /* 0x0000002500097c82 */ /* 0x000fe20008000000 */
[----:B------:R-:W-:Y:S01]  /*fa90*/  UMOV UR10, UR38 ;  /* 0x00000026000a7c82 */ /* 0x000fe20008000000 */
[----:B------:R-:W-:Y:S01]  /*faa0*/  UMOV UR11, UR39 ;  /* 0x00000027000b7c82 */ /* 0x000fe20008000000 */
[----:B------:R-:W-:Y:S01]  /*fab0*/  UMOV UR6, 0xffffffff ;  /* 0xffffffff00067882 */ /* 0x000fe20000000000 */
[----:B------:R-:W-:Y:S01]  /*fac0*/  SHF.R.U32.HI R17, RZ, 0x5, R17 ;  /* 0x00000005ff117819 */ /* 0x000fe20000011611 */
[----:B-1----:R-:W1:Y:S03]  /*fad0*/  LDC.64 R2, c[0x0][0x3f8] ;  /* 0x0000fe00ff027b82 */ /* 0x002e660000000a00 */
[----:B------:R-:W-:-:S03]  /*fae0*/  LOP3.LUT R17, R17, 0x3, RZ, 0xc0, !PT ;  /* 0x0000000311117812 */ /* 0x000fc600078ec0ff */
[----:B------:R-:W-:Y:S02]  /*faf0*/  VOTEU.ALL UP1, P2 ;  /* 0x00000000003f7886 */ /* 0x000fe40001020000 */
[----:B------:R-:W2:Y:S03]  /*fb00*/  @P0 LDC R0, c[0x0][0x42c] ;  /* 0x00010b00ff000b82 */ /* 0x000ea60000000800 */
[----:B------:R-:W-:-:S04]  /*fb10*/  @!UP1 UIADD3 UR4, UP0, UR44, 0x270, URZ ;  /* 0x000002702c049890 */ /* 0x000fc8000ff1e03f */
[----:B------:R-:W-:Y:S01]  /*fb20*/  @!UP1 UIADD3.X UR5, URZ, UR45, URZ, UP0, !UPT ;  /* 0x0000002d3f059290 */ /* 0x000fe200087fe43f */
[----:B------:R-:W4:Y:S01]  /*fb30*/  @P0 LDC R5, c[0x0][0x430] ;  /* 0x00010c00ff050b82 */ /* 0x000f220000000800 */
[----:B-1----:R-:W-:-:S07]  /*fb40*/  ISETP.NE.U32.AND P1, PT, R2, RZ, PT ;  /* 0x000000ff0200720c */ /* 0x002fce0003f25070 */
[----:B------:R1:W-:Y:S01]  /*fb50*/  @!UP1 UTMAPF.L2.4D [UR36], [UR4] ;  /* 0x00000024040095b8 */ /* 0x0003e20008018000 */
[----:B------:R-:W-:Y:S01]  /*fb60*/  ISETP.NE.AND.EX P1, PT, R3, RZ, PT, P1 ;  /* 0x000000ff0300720c */ /* 0x000fe20003f25310 */
[----:B--2---:R-:W-:Y:S01]  /*fb70*/  @P0 IMAD.HI.U32 R0, R0, UR38, RZ ;  /* 0x0000002600000c27 */ /* 0x004fe2000f8e00ff */
[----:B------:R1:W-:Y:S04]  /*fb80*/  @!UP1 UTMAPF.L2.4D [UR8], [UR4] ;  /* 0x00000008040095b8 */ /* 0x0003e80008018000 */
[----:B----4-:R-:W-:Y:S02]  /*fb90*/  @P0 SHF.R.U32.HI R4, RZ, R5, R0 ;  /* 0x00000005ff040219 */ /* 0x010fe40000011600 */
[----:B---3--:R-:W-:Y:S01]  /*fba0*/  SHF.R.S32.HI R9, RZ, 0x1f, R8 ;  /* 0x0000001fff097819 */ /* 0x008fe20000011408 */
[----:B------:R1:W-:Y:S01]  /*fbb0*/  STL [R1+0x10], R8 ;  /* 0x0000100801007387 */ /* 0x0003e20000100800 */
[----:B------:R-:W-:-:S03]  /*fbc0*/  SEL R0, R8, RZ, !P1 ;  /* 0x000000ff08007207 */ /* 0x000fc60004800000 */
[----:B------:R1:W-:Y:S04]  /*fbd0*/  STL [R1+0x4], R4 ;  /* 0x0000040401007387 */ /* 0x0003e80000100800 */
[----:B------:R1:W-:Y:S01]  /*fbe0*/  STL [R1+0x14], R9 ;  /* 0x0000140901007387 */ /* 0x0003e20000100800 */
[----:B------:R-:W-:Y:S05]  /*fbf0*/  BRA.DIV UR6, `(.L_x_878) ;  /* 0x0000002a064c7947 */ /* 0x000fea000b800000 */
[----:B------:R2:W3:Y:S02]  /*fc00*/  SHFL.IDX PT, R14, R17, RZ, 0x1f ;  /* 0x00001fff110e7589 */ /* 0x0004e400000e0000 */
.L_x_941:
[----:B---3--:R-:W-:Y:S02]  /*fc10*/  ISETP.NE.AND P0, PT, R14, RZ, PT ;  /* 0x000000ff0e00720c */ /* 0x008fe40003f05270 */
[----:B------:R-:W-:-:S11]  /*fc20*/  PLOP3.LUT P6, PT, PT, PT, PT, 0x8, 0x0 ;  /* 0x000000000000781c */ /* 0x000fd60003fce170 */
[----:B------:R-:W-:Y:S05]  /*fc30*/  @P0 BRA `(.L_x_879) ;  /* 0x0000000400d00947 */ /* 0x000fea0003800000 */
[----:B-1----:R-:W-:-:S06]  /*fc40*/  UIADD3 UR4, UR41, -0x1, URZ ;  /* 0xffffffff29047890 */ /* 0x002fcc000fffe03f */
[----:B------:R-:W-:Y:S01]  /*fc50*/  IMAD.U32 R6, RZ, RZ, UR4 ;  /* 0x00000004ff067e24 */ /* 0x000fe2000f8e00ff */
[----:B------:R-:W-:-:S03]  /*fc60*/  UMOV UR4, 0xffffffff ;  /* 0xffffffff00047882 */ /* 0x000fc60000000000 */
[----:B------:R-:W-:Y:S05]  /*fc70*/  BRA.DIV UR4, `(.L_x_880) ;  /* 0x0000002a044c7947 */ /* 0x000fea000b800000 */
[----:B------:R-:W-:-:S13]  /*fc80*/  ELECT P6, URZ, PT ;  /* 0x00000000003f782f */ /* 0x000fda00038c0000 */
.L_x_944:
        /* <DEDUP_REMOVED lines=9> */
[----:B------:R-:W-:-:S05]  /*fd20*/  @P0 SHF.R.U32.HI R4, RZ, R5, R7 ;  /* 0x00000005ff040219 */ /* 0x000fca0000011607 */
[----:B------:R-:W-:-:S04]  /*fd30*/  IMAD.MOV R5, RZ, RZ, -R4 ;  /* 0x000000ffff057224 */ /* 0x000fc800078e0a04 */
[----:B------:R-:W-:Y:S01]  /*fd40*/  IMAD R6, R0, R5, R6 ;  /* 0x0000000500067224 */ /* 0x000fe200078e0206 */
[--C-:B------:R-:W-:Y:S01]  /*fd50*/  SHF.R.S32.HI R5, RZ, 0x1f, R4.reuse ;  /* 0x0000001fff057819 */ /* 0x100fe20000011404 */
[----:B------:R-:W-:Y:S02]  /*fd60*/  IMAD R0, R9, UR4, RZ ;  /* 0x0000000409007c24 */ /* 0x000fe4000f8e02ff */
[----:B------:R-:W-:-:S04]  /*fd70*/  IMAD.WIDE.U32 R4, R8, UR4, R4 ;  /* 0x0000000408047c25 */ /* 0x000fc8000f8e0004 */
[----:B------:R-:W-:Y:S01]  /*fd80*/  IMAD R0, R8, UR5, R0 ;  /* 0x0000000508007c24 */ /* 0x000fe2000f8e0200 */
[----:B------:R-:W-:-:S03]  /*fd90*/  LEA R2, P0, R4, R2, 0x2 ;  /* 0x0000000204027211 */ /* 0x000fc600078010ff */
[----:B------:R-:W-:-:S05]  /*fda0*/  IMAD.IADD R0, R5, 0x1, R0 ;  /* 0x0000000105007824 */ /* 0x000fca00078e0200 */
[----:B------:R-:W-:-:S05]  /*fdb0*/  LEA.HI.X R3, R4, R3, R0, 0x2, P0 ;  /* 0x0000000304037211 */ /* 0x000fca00000f1400 */
[----:B------:R1:W5:Y:S02]  /*fdc0*/  LDG.E R0, desc[UR54][R2.64] ;  /* 0x0000003602007981 */ /* 0x000364000c1e1900 */
.L_x_882:
[----:B-1----:R-:W3:Y:S04]  /*fdd0*/  LDL R3, [R1+0x8] ;  /* 0x0000080001037983 */ /* 0x002ee80000100800 */
[----:B------:R-:W4:Y:S01]  /*fde0*/  LDL R2, [R1+0xc] ;  /* 0x00000c0001027983 */ /* 0x000f220000100800 */
[----:B------:R-:W-:Y:S02]  /*fdf0*/  ISETP.NE.AND P0, PT, R16, RZ, PT ;  /* 0x000000ff1000720c */ /* 0x000fe40003f05270 */
[----:B---3--:R-:W-:Y:S02]  /*fe00*/  LEA R3, R3, UR40, 0x3 ;  /* 0x0000002803037c11 */ /* 0x008fe4000f8e18ff */
[----:B----4-:R-:W-:-:S04]  /*fe10*/  SHF.L.U32 R2, R2, 0x1f, RZ ;  /* 0x0000001f02027819 */ /* 0x010fc800000006ff */
[----:B------:R-:W1:Y:S02]  /*fe20*/  SYNCS.PHASECHK.TRANS64.TRYWAIT P3, [R3+URZ+0x28480], R2 ;  /* 0x02848002030075a7 */ /* 0x000e64000806017f */
[----:B-1----:R-:W-:Y:S05]  /*fe30*/  @!P3 BRA `(.L_x_883) ;  /* 0x0000002400fcb947 */ /* 0x002fea0003800000 */
.L_x_945:
        /* <DEDUP_REMOVED lines=8> */
.L_x_884:
[----:B------:R-:W3:Y:S04]  /*fec0*/  LDL R4, [R1+0x8] ;  /* 0x0000080001047983 */ /* 0x000ee80000100800 */
[----:B------:R-:W4:Y:S01]  /*fed0*/  LDL R5, [R1+0x4] ;  /* 0x0000040001057983 */ /* 0x000f220000100800 */
        /* <DEDUP_REMOVED lines=11> */
[----:B---3--:R-:W-:-:S04]  /*ff90*/  LEA R4, R4, UR40, 0xe ;  /* 0x0000002804047c11 */ /* 0x008fc8000f8e70ff */
[----:B------:R-:W-:Y:S02]  /*ffa0*/  R2UR UR14, R4 ;  /* 0x00000000040e72ca */ /* 0x000fe400000e0000 */
[----:B----4-:R-:W-:-:S11]  /*ffb0*/  R2UR UR12, R5 ;  /* 0x00000000050c72ca */ /* 0x010fd600000e0000 */
[----:B------:R-:W-:Y:S02]  /*ffc0*/  UIADD3 UR8, UR14, 0x10000, URZ ;  /* 0x000100000e087890 */ /* 0x000fe4000fffe03f */
[----:B------:R-:W-:-:S07]  /*ffd0*/  UIADD3 UR14, UR14, 0x12000, URZ ;  /* 0x000120000e0e7890 */ /* 0x000fce000fffe03f */
[----:B------:R3:W-:Y:S02]  /*ffe0*/  UTMALDG.4D [UR8], [UR4], desc[UR6] ;  /* 0x00000608040075b4 */ /* 0x0007e40008019000 */
[----:B---3--:R-:W-:Y:S01]  /*fff0*/  UMOV UR8, UR14 ;  /* 0x0000000e00087c82 */ /* 0x008fe20008000000 */
[----:B------:R-:W-:Y:S02]  /*10000*/  UMOV UR10, UR15 ;  /* 0x0000000f000a7c82 */ /* 0x000fe40008000000 */
[----:B------:R3:W-:Y:S01]  /*10010*/  UTMALDG.4D [UR8], [UR4], desc[UR6] ;  /* 0x00000608040075b4 */ /* 0x0007e20008019000 */
[----:B------:R-:W4:Y:S02]  /*10020*/  SYNCS.PHASECHK.TRANS64.TRYWAIT P3, [R3+URZ+0x28440], R2 ;  /* 0x02844002030075a7 */ /* 0x000f24000806017f */
[----:B---34-:R-:W-:Y:S05]  /*10030*/  @!P3 BRA `(.L_x_885) ;  /* 0x000000240090b947 */ /* 0x018fea0003800000 */
.L_x_946:
[----:B------:R-:W-:Y:S05]  /*10040*/  @P0 BRA `(.L_x_886) ;  /* 0x00000000001c0947 */ /* 0x000fea0003800000 */
[----:B------:R-:W4:Y:S01]  /*10050*/  S2R R5, SR_TID.X ;  /* 0x0000000000057919 */ /* 0x000f220000002100 */
[----:B-1-3--:R-:W-:-:S04]  /*10060*/  IMAD.MOV.U32 R2, RZ, RZ, 0x4000 ;  /* 0x00004000ff027424 */ /* 0x00afc800078e00ff */
[----:B------:R1:W-:Y:S01]  /*10070*/  SYNCS.ARRIVE.TRANS64 RZ, [R3+URZ+0x28430], R2 ;  /* 0x0284300203ff79a7 */ /* 0x0003e2000800003f */
[----:B----4-:R-:W-:-:S04]  /*10080*/  LOP3.LUT R5, R5, 0x1f, RZ, 0xc0, !PT ;  /* 0x0000001f05057812 */ /* 0x010fc800078ec0ff */
[----:B------:R-:W-:-:S13]  /*10090*/  ISETP.NE.AND P0, PT, R5, RZ, PT ;  /* 0x000000ff0500720c */ /* 0x000fda0003f05270 */
[----:B-1----:R-:W-:Y:S05]  /*100a0*/  @!P0 BRA `(.L_x_886) ;  /* 0x0000000000048947 */ /* 0x002fea0003800000 */
[----:B------:R-:W-:Y:S01]  /*100b0*/  BPT.TRAP 0x1 ;  /* 0x000000040000795c */ /* 0x000fe20000300000 */
.L_x_886:
[----:B-1-3--:R-:W3:Y:S01]  /*100c0*/  LDL R2, [R1+0x4] ;  /* 0x0000040001027983 */ /* 0x00aee20000100800 */
        /* <DEDUP_REMOVED lines=13> */
[----:B---3--:R-:W-:-:S13]  /*101a0*/  R2UR UR12, R2 ;  /* 0x00000000020c72ca */ /* 0x008fda00000e0000 */
[----:B------:R1:W-:Y:S02]  /*101b0*/  UTMALDG.4D [UR8], [UR4], desc[UR6] ;  /* 0x00000608040075b4 */ /* 0x0003e40008019000 */
[----:B-1----:R-:W-:Y:S01]  /*101c0*/  UMOV UR8, UR14 ;  /* 0x0000000e00087c82 */ /* 0x002fe20008000000 */
[----:B------:R-:W-:Y:S02]  /*101d0*/  UMOV UR10, UR15 ;  /* 0x0000000f000a7c82 */ /* 0x000fe40008000000 */
[----:B------:R1:W-:Y:S02]  /*101e0*/  UTMALDG.4D [UR8], [UR4], desc[UR6] ;  /* 0x00000608040075b4 */ /* 0x0003e40008019000 */
[----:B-1----:R-:W-:Y:S01]  /*101f0*/  NOP ;  /* 0x0000000000007918 */ /* 0x002fe20000000000 */
.L_x_881:
[----:B------:R-:W-:Y:S05]  /*10200*/  WARPSYNC.ALL ;  /* 0x0000000000007948 */ /* 0x000fea0003800000 */
[----:B------:R-:W-:Y:S01]  /*10210*/  BAR.SYNC.DEFER_BLOCKING 0x8, 0x120 ;  /* 0x0204800000007b1d */ /* 0x000fe20000010000 */
[----:B------:R-:W-:Y:S01]  /*10220*/  ELECT P0, URZ, PT ;  /* 0x00000000003f782f */ /* 0x000fe20003800000 */
[----:B------:R-:W-:Y:S02]  /*10230*/  UIADD3 UR4, UP0, UR44, 0x270, URZ ;  /* 0x000002702c047890 */ /* 0x000fe4000ff1e03f */
[----:B------:R-:W-:Y:S02]  /*10240*/  UIADD3 UR8, UR40, 0x18000, URZ ;  /* 0x0001800028087890 */ /* 0x000fe4000fffe03f */
[----:B------:R-:W-:-:S02]  /*10250*/  UIADD3 UR9, UR40, 0x28400, URZ ;  /* 0x0002840028097890 */ /* 0x000fc4000fffe03f */
[----:B------:R-:W-:Y:S02]  /*10260*/  UIADD3.X UR5, URZ, UR45, URZ, UP0, !UPT ;  /* 0x0000002d3f057290 */ /* 0x000fe400087fe43f */
[----:B------:R-:W-:Y:S01]  /*10270*/  UIADD3 UR16, UR40, 0x1c000, URZ ;  /* 0x0001c00028107890 */ /* 0x000fe2000fffe03f */
[----:B------:R-:W-:-:S03]  /*10280*/  UMOV UR6, 0x0 ;  /* 0x0000000000067882 */ /* 0x000fc60000000000 */
[----:B------:R-:W-:Y:S01]  /*10290*/  @P0 IMAD.MOV.U32 R2, RZ, RZ, 0x8000 ;  /* 0x00008000ff020424 */ /* 0x000fe200078e00ff */
[----:B------:R-:W-:Y:S01]  /*102a0*/  UMOV UR7, 0x12f00000 ;  /* 0x12f0000000077882 */ /* 0x000fe20000000000 */
[----:B------:R-:W-:Y:S01]  /*102b0*/  UMOV UR10, URZ ;  /* 0x0000003f000a7c82 */ /* 0x000fe20008000000 */
[----:B------:R-:W-:Y:S01]  /*102c0*/  UMOV UR11, UR37 ;  /* 0x00000025000b7c82 */ /* 0x000fe20008000000 */
[----:B------:R-:W-:Y:S01]  /*102d0*/  UMOV UR12, UR38 ;  /* 0x00000026000c7c82 */ /* 0x000fe20008000000 */
[----:B------:R-:W-:Y:S01]  /*102e0*/  UMOV UR13, UR39 ;  /* 0x00000027000d7c82 */ /* 0x000fe20008000000 */
[----:B------:R-:W-:Y:S01]  /*102f0*/  UMOV UR18, 0x80 ;  /* 0x0000008000127882 */ /* 0x000fe20000000000 */
[----:B------:R-:W-:Y:S01]  /*10300*/  UMOV UR19, UR37 ;  /* 0x0000002500137c82 */ /* 0x000fe20008000000 */
[----:B------:R-:W-:Y:S01]  /*10310*/  UMOV UR20, UR38 ;  /* 0x0000002600147c82 */ /* 0x000fe20008000000 */
[----:B------:R-:W-:Y:S01]  /*10320*/  UMOV UR21, UR39 ;  /* 0x0000002700157c82 */ /* 0x000fe20008000000 */
[----:B------:R3:W-:Y:S01]  /*10330*/  @P0 SYNCS.ARRIVE.TRANS64 RZ, [UR40+0x28400], R2 ;  /* 0x02840002ffff09a7 */ /* 0x0007e20008000028 */
[----:B------:R-:W-:Y:S01]  /*10340*/  UMOV UR17, UR9 ;  /* 0x0000000900117c82 */ /* 0x000fe20008000000 */
[----:B------:R3:W-:Y:S01]  /*10350*/  UTMALDG.4D [UR8], [UR4], desc[UR6] ;  /* 0x00000608040075b4 */ /* 0x0007e20008019000 */
[----:B------:R3:W-:Y:S01]  /*10360*/  UTMALDG.4D [UR16], [UR4], desc[UR6] ;  /* 0x00000610040075b4 */ /* 0x0007e20008019000 */
[----:B------:R-:W-:-:S02]  /*10370*/  NOP ;  /* 0x0000000000007918 */ /* 0x000fc40000000000 */
.L_x_879:
[----:B------:R-:W4:Y:S01]  /*10380*/  LDL.LU R3, [R1+0x28] ;  /* 0x0000280001037983 */ /* 0x000f220000300800 */
[----:B------:R-:W-:Y:S01]  /*10390*/  BSSY B0, `(.L_x_887) ;  /* 0x0000009000007945 */ /* 0x000fe20003800000 */
[----:B----4-:R-:W-:-:S05]  /*103a0*/  VIADD R3, R3, 0x1 ;  /* 0x0000000103037836 */ /* 0x010fca0000000000 */
[----:B---3--:R-:W-:Y:S01]  /*103b0*/  LEA.HI R2, R3, R3, RZ, 0x1 ;  /* 0x0000000303027211 */ /* 0x008fe200078f08ff */
[----:B------:R3:W-:Y:S03]  /*103c0*/  STL [R1+0x28], R3 ;  /* 0x0000280301007387 */ /* 0x0007e60000100800 */
[----:B------:R-:W-:-:S05]  /*103d0*/  LOP3.LUT R2, R2, 0xfffffffe, RZ, 0xc0, !PT ;  /* 0xfffffffe02027812 */ /* 0x000fca00078ec0ff */
[----:B------:R-:W-:-:S05]  /*103e0*/  IMAD.IADD R2, R3, 0x1, -R2 ;  /* 0x0000000103027824 */ /* 0x000fca00078e0a02 */
[----:B------:R-:W-:-:S04]  /*103f0*/  SHF.L.U32 R2, R2, 0x1f, RZ ;  /* 0x0000001f02027819 */ /* 0x000fc800000006ff */
[----:B------:R-:W4:Y:S02]  /*10400*/  SYNCS.PHASECHK.TRANS64.TRYWAIT P0, [UR40+0x28420], R2 ;  /* 0x02842002ff0075a7 */ /* 0x000f240008000168 */
[----:B---34-:R-:W-:Y:S05]  /*10410*/  @!P0 BRA `(.L_x_888) ;  /* 0x0000002000ac8947 */ /* 0x018fea0003800000 */
.L_x_947:
[----:B-1----:R-:W-:Y:S05]  /*10420*/  BSYNC B0 ;  /* 0x0000000000007941 */ /* 0x002fea0003800000 */
.L_x_887:
[----:B------:R-:W-:-:S04]  /*10430*/  UIADD3 UR4, UR41, -0x2, URZ ;  /* 0xfffffffe29047890 */ /* 0x000fc8000fffe03f */
[----:B------:R-:W-:-:S06]  /*10440*/  UISETP.GE.AND UP0, UPT, UR4, UR42, UPT ;  /* 0x0000002a0400728c */ /* 0x000fcc000bf06270 */
[----:B------:R-:W-:-:S13]  /*10450*/  PLOP3.LUT P0, PT, PT, PT, UP0, 0x80, 0x0 ;  /* 0x000000000000781c */ /* 0x000fda0003f0f008 */
[----:B------:R-:W-:Y:S05]  /*10460*/  @!P0 BRA `(.L_x_889) ;  /* 0x0000000c00e88947 */ /* 0x000fea0003800000 */
[----:B---3--:R1:W5:Y:S04]  /*10470*/  LDL.LU R3, [R1+0x8] ;  /* 0x0000080001037983 */ /* 0x0083680000300800 */
[----:B------:R1:W5:Y:S01]  /*10480*/  LDL.LU R8, [R1+0xc] ;  /* 0x00000c0001087983 */ /* 0x0003620000300800 */
[----:B------:R-:W-:-:S07]  /*10490*/  IMAD.U32 R2, RZ, RZ, UR4 ;  /* 0x00000004ff027e24 */ /* 0x000fce000f8e00ff */
.L_x_911:
[----:B-----5:R-:W-:Y:S01]  /*104a0*/  VIADD R4, R3, 0x1 ;  /* 0x0000000103047836 */ /* 0x020fe20000000000 */
[----:B------:R-:W-:Y:S05]  /*104b0*/  YIELD ;  /* 0x0000000000007946 */ /* 0x000fea0003800000 */
[----:B------:R-:W-:Y:S01]  /*104c0*/  ISETP.NE.AND P0, PT, R4, 0x2, PT ;  /* 0x000000020400780c */ /* 0x000fe20003f05270 */
[----:B------:R-:W-:Y:S03]  /*104d0*/  BSSY B0, `(.L_x_890) ;  /* 0x000008b000007945 */ /* 0x000fe60003800000 */
[----:B------:R-:W-:-:S02]  /*104e0*/  SEL R5, RZ, 0x1, P0 ;  /* 0x00000001ff057807 */ /* 0x000fc40000000000 */
[----:B------:R-:W-:Y:S02]  /*104f0*/  SEL R11, R4, RZ, P0 ;  /* 0x000000ff040b7207 */ /* 0x000fe40000000000 */
[----:B------:R-:W-:-:S05]  /*10500*/  LOP3.LUT R10, R8, R5, RZ, 0x3c, !PT ;  /* 0x00000005080a7212 */ /* 0x000fca00078e3cff */
[----:B------:R3:W-:Y:S04]  /*10510*/  STL [R1+0xc], R10 ;  /* 0x00000c0a01007387 */ /* 0x0007e80000100800 */
[----:B------:R3:W-:Y:S01]  /*10520*/  STL [R1+0x8], R11 ;  /* 0x0000080b01007387 */ /* 0x0007e20000100800 */
[----:B----4-:R-:W-:Y:S05]  /*10530*/  @!P6 BRA `(.L_x_891) ;  /* 0x000000080010e947 */ /* 0x010fea0003800000 */
[----:B------:R-:W-:Y:S01]  /*10540*/  IMAD.MOV.U32 R9, RZ, RZ, R2 ;  /* 0x000000ffff097224 */ /* 0x000fe200078e0002 */
[----:B------:R-:W-:Y:S06]  /*10550*/  @!P1 BRA `(.L_x_892) ;  /* 0x0000000000509947 */ /* 0x000fec0003800000 */
[----:B------:R-:W4:Y:S01]  /*10560*/  LDL R7, [R1+0x14] ;  /* 0x0000140001077983 */ /* 0x000f220000100800 */
[----:B------:R-:W1:Y:S01]  /*10570*/  LDC R9, c[0x0][0x41c] ;  /* 0x00010700ff097b82 */ /* 0x000e620000000800 */
[----:B------:R-:W-:Y:S02]  /*10580*/  ULDC.64 UR4, c[0x0][0x408] ;  /* 0x0001020000047ab9 */ /* 0x000fe40000000a00 */
[----:B------:R-:W2:Y:S01]  /*10590*/  LDL R6, [R1+0x10] ;  /* 0x0000100001067983 */ /* 0x000ea20000100800 */
        /* <DEDUP_REMOVED lines=8> */
[----:B----4-:R-:W-:-:S04]  /*10620*/  IMAD R0, R7, UR4, RZ ;  /* 0x0000000407007c24 */ /* 0x010fc8000f8e02ff */
[C---:B--2---:R-:W-:Y:S02]  /*10630*/  IMAD R0, R6.reuse, UR5, R0 ;  /* 0x0000000506007c24 */ /* 0x044fe4000f8e0200 */
[----:B------:R-:W-:Y:S01]  /*10640*/  IMAD.WIDE.U32 R4, R6, UR4, R4 ;  /* 0x0000000406047c25 */ /* 0x000fe2000f8e0004 */
[----:B------:R-:W-:-:S03]  /*10650*/  ULDC.64 UR4, c[0x0][0x3f8] ;  /* 0x0000fe0000047ab9 */ /* 0x000fc60000000a00 */
[----:B------:R-:W-:Y:S01]  /*10660*/  IMAD.IADD R0, R0, 0x1, R5 ;  /* 0x0000000100007824 */ /* 0x000fe200078e0205 */
[----:B------:R-:W-:-:S04]  /*10670*/  LEA R6, P0, R4, UR4, 0x2 ;  /* 0x0000000404067c11 */ /* 0x000fc8000f8010ff */
[----:B------:R-:W-:-:S05]  /*10680*/  LEA.HI.X R7, R4, UR5, R0, 0x2, P0 ;  /* 0x0000000504077c11 */ /* 0x000fca00080f1400 */
[----:B------:R4:W5:Y:S04]  /*10690*/  LDG.E R0, desc[UR54][R6.64] ;  /* 0x0000003606007981 */ /* 0x000968000c1e1900 */
.L_x_892:
[----:B----4-:R-:W-:Y:S01]  /*106a0*/  LEA R6, R11, UR40, 0x3 ;  /* 0x000000280b067c11 */ /* 0x010fe2000f8e18ff */
[----:B------:R-:W4:Y:S01]  /*106b0*/  S2R R4, SR_TID.X ;  /* 0x0000000000047919 */ /* 0x000f220000002100 */
[----:B------:R-:W-:Y:S01]  /*106c0*/  SHF.L.U32 R5, R10, 0x1f, RZ ;  /* 0x0000001f0a057819 */ /* 0x000fe200000006ff */
[----:B------:R-:W-:Y:S03]  /*106d0*/  BSSY B1, `(.L_x_893) ;  /* 0x0000005000017945 */ /* 0x000fe60003800000 */
[----:B------:R-:W1:Y:S01]  /*106e0*/  SYNCS.PHASECHK.TRANS64.TRYWAIT P0, [R6+URZ+0x28480], R5 ;  /* 0x02848005060075a7 */ /* 0x000e62000800017f */
[----:B----4-:R-:W-:-:S04]  /*106f0*/  LOP3.LUT R4, R4, 0x7f, RZ, 0xc0, !PT ;  /* 0x0000007f04047812 */ /* 0x010fc800078ec0ff */
[----:B------:R-:W-:Y:S01]  /*10700*/  ISETP.NE.AND P3, PT, R4, RZ, PT ;  /* 0x000000ff0400720c */ /* 0x000fe20003f65270 */
[----:B-1----:R-:W-:-:S12]  /*10710*/  @!P0 BRA `(.L_x_894) ;  /* 0x0000002000048947 */ /* 0x002fd80003800000 */
.L_x_948:
[----:B------:R-:W-:Y:S05]  /*10720*/  BSYNC B1 ;  /* 0x0000000000017941 */ /* 0x000fea0003800000 */
.L_x_893:
        /* <DEDUP_REMOVED lines=9> */
.L_x_896:
[----:B------:R-:W-:Y:S05]  /*107c0*/  BSYNC B1 ;  /* 0x0000000000017941 */ /* 0x000fea0003800000 */
.L_x_895:
[----:B------:R-:W4:Y:S04]  /*107d0*/  LDL R4, [R1+0x8] ;  /* 0x0000080001047983 */ /* 0x000f280000100800 */
[----:B------:R-:W2:Y:S01]  /*107e0*/  LDL R7, [R1+0x4] ;  /* 0x0000040001077983 */ /* 0x000ea20000100800 */
[----:B------:R-:W-:-:S05]  /*107f0*/  IMAD.MOV.U32 R13, RZ, RZ, RZ ;  /* 0x000000ffff0d7224 */ /* 0x000fca00078e00ff */
[----:B------:R-:W-:Y:S01]  /*10800*/  R2UR UR10, R13 ;  /* 0x000000000d0a72ca */ /* 0x000fe200000e0000 */
[----:B------:R-:W-:Y:S01]  /*10810*/  UIADD3 UR4, UP0, UR44, 0x470, URZ ;  /* 0x000004702c047890 */ /* 0x000fe2000ff1e03f */
[----:B------:R-:W-:Y:S01]  /*10820*/  PLOP3.LUT P0, PT, PT, PT, PT, 0x80, 0x0 ;  /* 0x000000000000781c */ /* 0x000fe20003f0f070 */
[----:B------:R-:W-:Y:S01]  /*10830*/  IMAD.SHL.U32 R9, R9, 0x40, RZ ;  /* 0x0000004009097824 */ /* 0x000fe200078e00ff */
[----:B------:R-:W-:Y:S01]  /*10840*/  UMOV UR6, 0x0 ;  /* 0x0000000000067882 */ /* 0x000fe20000000000 */
[----:B------:R-:W-:Y:S01]  /*10850*/  UIADD3.X UR5, URZ, UR45, URZ, UP0, !UPT ;  /* 0x0000002d3f057290 */ /* 0x000fe200087fe43f */
[----:B------:R-:W-:Y:S01]  /*10860*/  UMOV UR7, 0x14f00000 ;  /* 0x14f0000000077882 */ /* 0x000fe20000000000 */
[----:B----4-:R-:W-:Y:S02]  /*10870*/  LEA R4, R4, UR40, 0xe ;  /* 0x0000002804047c11 */ /* 0x010fe4000f8e70ff */
[----:B--2---:R-:W-:Y:S01]  /*10880*/  R2UR UR12, R7 ;  /* 0x00000000070c72ca */ /* 0x004fe200000e0000 */
[----:B------:R-:W-:-:S02]  /*10890*/  VIADD R7, R6, 0x28470 ;  /* 0x0002847006077836 */ /* 0x000fc40000000000 */
[----:B---3--:R-:W-:-:S12]  /*108a0*/  VIADD R10, R4, 0x10000 ;  /* 0x00010000040a7836 */ /* 0x008fd80000000000 */
.L_x_897:
        /* <DEDUP_REMOVED lines=17> */
.L_x_898:
        /* <DEDUP_REMOVED lines=12> */
.L_x_949:
[----:B------:R-:W-:Y:S05]  /*10a80*/  BSYNC B1 ;  /* 0x0000000000017941 */ /* 0x000fea0003800000 */
.L_x_899:
        /* <DEDUP_REMOVED lines=11> */
.L_x_902:
[----:B------:R-:W-:Y:S05]  /*10b40*/  BSYNC B1 ;  /* 0x0000000000017941 */ /* 0x000fea0003800000 */
.L_x_901:
        /* <DEDUP_REMOVED lines=10> */
.L_x_903:
        /* <DEDUP_REMOVED lines=16> */
.L_x_904:
        /* <DEDUP_REMOVED lines=8> */
[----:B----4-:R-:W-:Y:S05]  /*10d70*/  @P0 BRA.U.ANY `(.L_x_904) ;  /* 0xfffffffd00dc0947 */ /* 0x010fea000393ffff */
.L_x_891:
[----:B------:R-:W-:Y:S05]  /*10d80*/  BSYNC B0 ;  /* 0x0000000000007941 */ /* 0x000fea0003800000 */
.L_x_890:
[----:B------:R-:W-:-:S06]  /*10d90*/  UISETP.NE.AND UP0, UPT, UR43, 0x3, UPT ;  /* 0x000000032b00788c */ /* 0x000fcc000bf05270 */
[----:B------:R-:W-:-:S13]  /*10da0*/  PLOP3.LUT P0, PT, PT, PT, UP0, 0x80, 0x0 ;  /* 0x000000000000781c */ /* 0x000fda0003f0f008 */
[----:B------:R-:W-:Y:S05]  /*10db0*/  @!P0 BRA `(.L_x_905) ;  /* 0x0000000000048947 */ /* 0x000fea0003800000 */
[----:B------:R-:W-:Y:S01]  /*10dc0*/  BPT.TRAP 0x1 ;  /* 0x000000040000795c */ /* 0x000fe20000300000 */
.L_x_905:
[----:B------:R-:W-:Y:S01]  /*10dd0*/  IMAD.U32 R4, RZ, RZ, UR46 ;  /* 0x0000002eff047e24 */ /* 0x000fe2000f8e00ff */
[----:B------:R-:W-:Y:S01]  /*10de0*/  LEA R5, R3, UR40, 0x3 ;  /* 0x0000002803057c11 */ /* 0x000fe2000f8e18ff */
[----:B------:R-:W-:Y:S03]  /*10df0*/  BSSY B0, `(.L_x_906) ;  /* 0x0000007000007945 */ /* 0x000fe60003800000 */
[----:B------:R-:W-:Y:S01]  /*10e00*/  ISETP.NE.AND P0, PT, R4, 0x3, PT ;  /* 0x000000030400780c */ /* 0x000fe20003f05270 */
[----:B------:R4:W-:Y:S01]  /*10e10*/  STL [R1], R5 ;  /* 0x0000000501007387 */ /* 0x0009e20000100800 */
[----:B------:R-:W-:-:S04]  /*10e20*/  LOP3.LUT R4, R8, 0x1, RZ, 0x3c, !PT ;  /* 0x0000000108047812 */ /* 0x000fc800078e3cff */
[----:B------:R-:W-:-:S04]  /*10e30*/  SHF.L.U32 R4, R4, 0x1f, RZ ;  /* 0x0000001f04047819 */ /* 0x000fc800000006ff */
[----:B------:R-:W5:Y:S02]  /*10e40*/  SYNCS.PHASECHK.TRANS64.TRYWAIT P3, [R5+URZ+0x28470], R4 ;  /* 0x02847004050075a7 */ /* 0x000f64000806017f */
[----:B----45:R-:W-:Y:S05]  /*10e50*/  @!P3 BRA `(.L_x_907) ;  /* 0x00000018005cb947 */ /* 0x030fea0003800000 */
.L_x_950:
[----:B------:R-:W-:Y:S05]  /*10e60*/  BSYNC B0 ;  /* 0x0000000000007941 */ /* 0x000fea0003800000 */
.L_x_906:
[----:B------:R-:W-:Y:S05]  /*10e70*/  @!P0 BRA `(.L_x_908) ;  /* 0x0000000000048947 */ /* 0x000fea0003800000 */
[----:B------:R-:W-:Y:S01]  /*10e80*/  BPT.TRAP 0x1 ;  /* 0x000000040000795c */ /* 0x000fe20000300000 */
.L_x_908:
[----:B----4-:R-:W4:Y:S01]  /*10e90*/  LDL R5, [R1] ;  /* 0x0000000001057983 */ /* 0x010f220000100800 */
[----:B------:R-:W-:Y:S01]  /*10ea0*/  SHF.L.U32 R4, R8, 0x1f, RZ ;  /* 0x0000001f08047819 */ /* 0x000fe200000006ff */
[----:B------:R-:W-:-:S03]  /*10eb0*/  IMAD.SHL.U32 R3, R3, 0x4000, RZ ;  /* 0x0000400003037824 */ /* 0x000fc600078e00ff */
[----:B----4-:R-:W4:Y:S02]  /*10ec0*/  SYNCS.PHASECHK.TRANS64.TRYWAIT P3, [R5+URZ+0x28460], R4 ;  /* 0x02846004050075a7 */ /* 0x010f24000806017f */
[----:B----4-:R-:W-:Y:S05]  /*10ed0*/  @!P3 BRA `(.L_x_909) ;  /* 0x000000180054b947 */ /* 0x010fea0003800000 */
.L_x_951:
[----:B------:R-:W5:Y:S04]  /*10ee0*/  LDL R6, [R1+0x1c] ;  /* 0x00001c0001067983 */ /* 0x000f680000100800 */
[----:B------:R-:W2:Y:S01]  /*10ef0*/  LDL R12, [R1+0x18] ;  /* 0x00001800010c7983 */ /* 0x000ea20000100800 */
[----:B------:R-:W-:Y:S05]  /*10f00*/  WARPSYNC.ALL ;  /* 0x0000000000007948 */ /* 0x000fea0003800000 */
[----:B----4-:R-:W4:Y:S02]  /*10f10*/  S2R R5, SR_TID.X ;  /* 0x0000000000057919 */ /* 0x010f240000002100 */
[----:B----4-:R-:W-:-:S02]  /*10f20*/  LOP3.LUT P3, RZ, R5, 0x4, RZ, 0xc0, !PT ;  /* 0x0000000405ff7812 */ /* 0x010fc4000786c0ff */
[C---:B-----5:R-:W-:Y:S01]  /*10f30*/  LOP3.LUT R20, R3.reuse, R6, RZ, 0xfc, !PT ;  /* 0x0000000603147212 */ /* 0x060fe200078efcff */
[----:B------:R-:W-:Y:S01]  /*10f40*/  IMAD.MOV.U32 R6, RZ, RZ, 0x40 ;  /* 0x00000040ff067424 */ /* 0x000fe200078e00ff */
[----:B--2---:R-:W-:-:S03]  /*10f50*/  IADD3 R3, R3, UR40, R12 ;  /* 0x0000002803037c10 */ /* 0x004fc6000fffe00c */
[----:B---3--:R-:W2:Y:S01]  /*10f60*/  LDSM.16.MT88.4 R8, [R20+UR40+0x10000] ;  /* 0x010000281408783b */ /* 0x008ea20008004200 */
[----:B------:R-:W-:Y:S01]  /*10f70*/  SEL R6, R6, 0xffffffc0, !P3 ;  /* 0xffffffc006067807 */ /* 0x000fe20005800000 */
[----:B------:R-:W-:-:S04]  /*10f80*/  VIADD R21, R20, UR40 ;  /* 0x0000002814157c36 */ /* 0x000fc80008000000 */
[----:B------:R-:W-:Y:S01]  /*10f90*/  IMAD.IADD R21, R6, 0x1, R21 ;  /* 0x0000000106157824 */ /* 0x000fe200078e0215 */
[C-C-:B--2---:R-:W-:Y:S02]  /*10fa0*/  PRMT R4, R8.reuse, 0x6420, R9.reuse ;  /* 0x0000642008047816 */ /* 0x144fe40000000009 */
[----:B------:R-:W-:Y:S02]  /*10fb0*/  PRMT R5, R8, 0x7531, R9 ;  /* 0x0000753108057816 */ /* 0x000fe40000000009 */
[C-C-:B------:R-:W-:Y:S02]  /*10fc0*/  PRMT R6, R10.reuse, 0x6420, R11.reuse ;  /* 0x000064200a067816 */ /* 0x140fe4000000000b */
[----:B------:R-:W-:Y:S02]  /*10fd0*/  PRMT R7, R10, 0x7531, R11 ;  /* 0x000075310a077816 */ /* 0x000fe4000000000b */
[----:B------:R-:W2:Y:S04]  /*10fe0*/  LDSM.16.MT88.4 R8, [R21+0x10000] ;  /* 0x010000001508783b */ /* 0x000ea80000004200 */
[----:B------:R-:W-:Y:S01]  /*10ff0*/  STSM.16.M88.4 [R3+0x8000], R4 ;  /* 0x0080000403007844 */ /* 0x000fe20000000200 */
[----:B--2---:R-:W-:-:S02]  /*11000*/  PRMT R12, R8, 0x6420, R9 ;  /* 0x00006420080c7816 */ /* 0x004fc40000000009 */
[----:B------:R-:W-:Y:S02]  /*11010*/  PRMT R13, R8, 0x7531, R9 ;  /* 0x00007531080d7816 */ /* 0x000fe40000000009 */
[C-C-:B------:R-:W-:Y:S02]  /*11020*/  PRMT R14, R10.reuse, 0x6420, R11.reuse ;  /* 0x000064200a0e7816 */ /* 0x140fe4000000000b */
[----:B------:R-:W-:-:S05]  /*11030*/  PRMT R15, R10, 0x7531, R11 ;  /* 0x000075310a0f7816 */ /* 0x000fca000000000b */
[----:B------:R2:W-:Y:S04]  /*11040*/  STSM.16.M88.4 [R3+0x9000], R12 ;  /* 0x0090000c03007844 */ /* 0x0005e80000000200 */
[----:B------:R-:W3:Y:S01]  /*11050*/  LDSM.16.MT88.4 R8, [R20+UR40+0x12000] ;  /* 0x012000281408783b */ /* 0x000ee20008004200 */
[----:B--2---:R-:W2:Y:S01]  /*11060*/  S2R R15, SR_TID.X ;  /* 0x00000000000f7919 */ /* 0x004ea20000002100 */
[C-C-:B---3--:R-:W-:Y:S02]  /*11070*/  PRMT R4, R8.reuse, 0x6420, R9.reuse ;  /* 0x0000642008047816 */ /* 0x148fe40000000009 */
[----:B------:R-:W-:Y:S02]  /*11080*/  PRMT R5, R8, 0x7531, R9 ;  /* 0x0000753108057816 */ /* 0x000fe40000000009 */
[----:B------:R-:W-:-:S02]  /*11090*/  PRMT R6, R10, 0x6420, R11 ;  /* 0x000064200a067816 */ /* 0x000fc4000000000b */
[----:B------:R-:W-:Y:S02]  /*110a0*/  PRMT R7, R10, 0x7531, R11 ;  /* 0x000075310a077816 */ /* 0x000fe4000000000b */
[----:B------:R-:W3:Y:S01]  /*110b0*/  LDSM.16.MT88.4 R8, [R21+0x12000] ;  /* 0x012000001508783b */ /* 0x000ee20000004200 */
[----:B--2---:R-:W-:Y:S01]  /*110c0*/  LOP3.LUT P3, RZ, R15, 0x4, RZ, 0xc0, !PT ;  /* 0x000000040fff7812 */ /* 0x004fe2000786c0ff */
[----:B------:R-:W-:Y:S02]  /*110d0*/  IMAD.MOV.U32 R15, RZ, RZ, 0x20 ;  /* 0x00000020ff0f7424 */ /* 0x000fe400078e00ff */
[----:B------:R-:W-:Y:S03]  /*110e0*/  STSM.16.M88.4 [R3+0xa000], R4 ;  /* 0x00a0000403007844 */ /* 0x000fe60000000200 */
[----:B------:R-:W-:Y:S02]  /*110f0*/  SEL R15, R15, 0xffffffe0, !P3 ;  /* 0xffffffe00f0f7807 */ /* 0x000fe40005800000 */
[----:B---3--:R-:W-:-:S02]  /*11100*/  PRMT R16, R8, 0x6420, R9 ;  /* 0x0000642008107816 */ /* 0x008fc40000000009 */
[----:B------:R-:W-:Y:S02]  /*11110*/  PRMT R17, R8, 0x7531, R9 ;  /* 0x0000753108117816 */ /* 0x000fe40000000009 */
[C-C-:B------:R-:W-:Y:S02]  /*11120*/  PRMT R18, R10.reuse, 0x6420, R11.reuse ;  /* 0x000064200a127816 */ /* 0x140fe4000000000b */
[----:B------:R-:W-:-:S05]  /*11130*/  PRMT R19, R10, 0x7531, R11 ;  /* 0x000075310a137816 */ /* 0x000fca000000000b */
[----:B------:R2:W-:Y:S04]  /*11140*/  STSM.16.M88.4 [R3+0xb000], R16 ;  /* 0x00b0001003007844 */ /* 0x0005e80000000200 */
[----:B------:R-:W3:Y:S01]  /*11150*/  LDSM.16.MT88.4 R8, [R20+UR40+0x11000] ;  /* 0x011000281408783b */ /* 0x000ee20008004200 */
[----:B--2---:R-:W-:Y:S02]  /*11160*/  IADD3 R3, R15, 0x8000, R3 ;  /* 0x000080000f037810 */ /* 0x004fe40007ffe003 */
[C-C-:B---3--:R-:W-:Y:S02]  /*11170*/  PRMT R4, R8.reuse, 0x6420, R9.reuse ;  /* 0x0000642008047816 */ /* 0x148fe40000000009 */
[----:B------:R-:W-:Y:S02]  /*11180*/  PRMT R5, R8, 0x7531, R9 ;  /* 0x0000753108057816 */ /* 0x000fe40000000009 */
[----:B------:R-:W-:-:S02]  /*11190*/  PRMT R6, R10, 0x6420, R11 ;  /* 0x000064200a067816 */ /* 0x000fc4000000000b */
[----:B------:R-:W-:Y:S02]  /*111a0*/  PRMT R7, R10, 0x7531, R11 ;  /* 0x000075310a077816 */ /* 0x000fe4000000000b */
[----:B------:R-:W2:Y:S04]  /*111b0*/  LDSM.16.MT88.4 R8, [R21+0x11000] ;  /* 0x011000001508783b */ /* 0x000ea80000004200 */
[----:B------:R-:W-:Y:S01]  /*111c0*/  STSM.16.M88.4 [R3], R4 ;  /* 0x0000000403007844 */ /* 0x000fe20000000200 */
[C-C-:B--2---:R-:W-:Y:S02]  /*111d0*/  PRMT R12, R8.reuse, 0x6420, R9.reuse ;  /* 0x00006420080c7816 */ /* 0x144fe40000000009 */
[----:B------:R-:W-:Y:S02]  /*111e0*/  PRMT R13, R8, 0x7531, R9 ;  /* 0x00007531080d7816 */ /* 0x000fe40000000009 */
[----:B------:R-:W-:-:S02]  /*111f0*/  PRMT R14, R10, 0x6420, R11 ;  /* 0x000064200a0e7816 */ /* 0x000fc4000000000b */
[----:B------:R-:W-:-:S05]  /*11200*/  PRMT R15, R10, 0x7531, R11 ;  /* 0x000075310a0f7816 */ /* 0x000fca000000000b */
[----:B------:R-:W-:Y:S04]  /*11210*/  STSM.16.M88.4 [R3+0x1000], R12 ;  /* 0x0010000c03007844 */ /* 0x000fe80000000200 */
[----:B------:R-:W2:Y:S02]  /*11220*/  LDSM.16.MT88.4 R8, [R20+UR40+0x13000] ;  /* 0x013000281408783b */ /* 0x000ea40008004200 */
[C-C-:B--2---:R-:W-:Y:S02]  /*11230*/  PRMT R4, R8.reuse, 0x6420, R9.reuse ;  /* 0x0000642008047816 */ /* 0x144fe40000000009 */
[----:B------:R-:W-:Y:S02]  /*11240*/  PRMT R5, R8, 0x7531, R9 ;  /* 0x0000753108057816 */ /* 0x000fe40000000009 */
[----:B------:R-:W-:-:S02]  /*11250*/  PRMT R6, R10, 0x6420, R11 ;  /* 0x000064200a067816 */ /* 0x000fc4000000000b */
[----:B------:R-:W-:Y:S02]  /*11260*/  PRMT R7, R10, 0x7531, R11 ;  /* 0x000075310a077816 */ /* 0x000fe4000000000b */
[----:B------:R-:W2:Y:S04]  /*11270*/  LDSM.16.MT88.4 R8, [R21+0x13000] ;  /* 0x013000001508783b */ /* 0x000ea80000004200 */
[----:B------:R2:W-:Y:S02]  /*11280*/  STSM.16.M88.4 [R3+0x2000], R4 ;  /* 0x0020000403007844 */ /* 0x0005e40000000200 */
[C-C-:B--2---:R-:W-:Y:S02]  /*11290*/  PRMT R4, R8.reuse, 0x6420, R9.reuse ;  /* 0x0000642008047816 */ /* 0x144fe40000000009 */
[----:B------:R-:W-:-:S02]  /*112a0*/  PRMT R5, R8, 0x7531, R9 ;  /* 0x0000753108057816 */ /* 0x000fc40000000009 */
[C-C-:B------:R-:W-:Y:S02]  /*112b0*/  PRMT R6, R10.reuse, 0x6420, R11.reuse ;  /* 0x000064200a067816 */ /* 0x140fe4000000000b */
[----:B------:R-:W-:-:S05]  /*112c0*/  PRMT R7, R10, 0x7531, R11 ;  /* 0x000075310a077816 */ /* 0x000fca000000000b */
        /* <DEDUP_REMOVED lines=9> */
.L_x_910:
[----:B--2---:R-:W3:Y:S01]  /*11360*/  LDL.LU R4, [R1] ;  /* 0x0000000001047983 */ /* 0x004ee20000300800 */
[C---:B------:R-:W-:Y:S01]  /*11370*/  ISETP.GT.AND P0, PT, R2.reuse, UR42, PT ;  /* 0x0000002a02007c0c */ /* 0x040fe2000bf04270 */
[----:B------:R-:W-:Y:S02]  /*11380*/  VIADD R2, R2, 0xffffffff ;  /* 0xffffffff02027836 */ /* 0x000fe40000000000 */
[----:B------:R4:W5:Y:S01]  /*11390*/  LDL R8, [R1+0xc] ;  /* 0x00000c0001087983 */ /* 0x0009620000100800 */
[----:B---3--:R-:W-:Y:S01]  /*113a0*/  SYNCS.ARRIVE.TRANS64.A1T0 RZ, [R4+URZ+0x28450], RZ ;  /* 0x028450ff04ff79a7 */ /* 0x008fe2000810003f */
[----:B------:R-:W-:-:S05]  /*113b0*/  @!P2 VIADD R3, R4, 0x28480 ;  /* 0x000284800403a836 */ /* 0x000fca0000000000 */
[----:B------:R-:W-:Y:S01]  /*113c0*/  @!P2 PRMT R3, RZ, 0x654, R3 ;  /* 0x00000654ff03a816 */ /* 0x000fe20000000003 */
[----:B------:R-:W-:Y:S06]  /*113d0*/  BAR.SYNC.DEFER_BLOCKING 0x2, 0x80 ;  /* 0x0082000000007b1d */ /* 0x000fec0000010000 */
[----:B------:R2:W-:Y:S02]  /*113e0*/  @!P2 SYNCS.ARRIVE.TRANS64.RED.A1T0 RZ, [R3+URZ], RZ ;  /* 0x000000ff03ffa9a7 */ /* 0x0005e4000810043f */
[----:B--2---:R4:W5:Y:S01]  /*113f0*/  LDL R3, [R1+0x8] ;  /* 0x0000080001037983 */ /* 0x0049620000100800 */
[----:B------:R-:W-:Y:S05]  /*11400*/  @P0 BRA `(.L_x_911) ;  /* 0xfffffff000240947 */ /* 0x000fea000383ffff */
.L_x_889:
[----:B------:R-:W-:Y:S04]  /*11410*/  BSSY B0, `(.L_x_912) ;  /* 0x000000f000007945 */ /* 0x000fe80003800000 */
[----:B------:R-:W-:Y:S05]  /*11420*/  @P2 BRA `(.L_x_913) ;  /* 0x0000000000342947 */ /* 0x000fea0003800000 */
[----:B------:R-:W1:Y:S01]  /*11430*/  S2R R5, SR_LANEID ;  /* 0x0000000000057919 */ /* 0x000e620000000000 */
[----:B------:R-:W-:Y:S01]  /*11440*/  VOTEU.ANY UR4, UPT, PT ;  /* 0x0000000000047886 */ /* 0x000fe200038e0100 */
[----:B---3-5:R-:W3:Y:S01]  /*11450*/  LDC.64 R2, c[0x0][0xdf0] ;  /* 0x00037c00ff027b82 */ /* 0x028ee20000000a00 */
[----:B------:R-:W1:Y:S02]  /*11460*/  FLO.U32 R0, UR4 ;  /* 0x0000000400007d00 */ /* 0x000e6400080e0000 */
[----:B-1----:R-:W-:-:S06]  /*11470*/  ISETP.EQ.U32.AND P0, PT, R0, R5, PT ;  /* 0x000000050000720c */ /* 0x002fcc0003f02070 */
[----:B------:R-:W3:Y:S07]  /*11480*/  POPC R5, UR4 ;  /* 0x0000000400057d09 */ /* 0x000eee0008000000 */
[----:B---3--:R-:W3:Y:S01]  /*11490*/  @P0 ATOMG.E.ADD.STRONG.GPU PT, R3, desc[UR54][R2.64], R5 ;  /* 0x00000005020309a8 */ /* 0x008ee200081ee1f6 */
[----:B------:R-:W1:Y:S02]  /*114a0*/  S2R R4, SR_LTMASK ;  /* 0x0000000000047919 */ /* 0x000e640000003900 */
[----:B-1----:R-:W-:-:S04]  /*114b0*/  LOP3.LUT R4, R4, UR4, RZ, 0xc0, !PT ;  /* 0x0000000404047c12 */ /* 0x002fc8000f8ec0ff */
[----:B------:R-:W1:Y:S01]  /*114c0*/  POPC R7, R4 ;  /* 0x0000000400077309 */ /* 0x000e620000000000 */
[----:B---3--:R-:W1:Y:S02]  /*114d0*/  SHFL.IDX PT, R0, R3, R0, 0x1f ;  /* 0x00001f0003007589 */ /* 0x008e6400000e0000 */
[----:B-1----:R-:W-:-:S05]  /*114e0*/  IADD3 R0, R0, UR47, R7 ;  /* 0x0000002f00007c10 */ /* 0x002fca000fffe007 */
[----:B------:R1:W-:Y:S02]  /*114f0*/  STL [R1+0x20], R0 ;  /* 0x0000200001007387 */ /* 0x0003e40000100800 */
.L_x_913:
[----:B------:R-:W-:Y:S05]  /*11500*/  BSYNC B0 ;  /* 0x0000000000007941 */ /* 0x000fea0003800000 */
.L_x_912:
[----:B------:R-:W-:-:S06]  /*11510*/  UISETP.NE.AND UP0, UPT, UR43, 0x3, UPT ;  /* 0x000000032b00788c */ /* 0x000fcc000bf05270 */
[----:B------:R-:W-:-:S13]  /*11520*/  PLOP3.LUT P0, PT, PT, PT, UP0, 0x80, 0x0 ;  /* 0x000000000000781c */ /* 0x000fda0003f0f008 */
[----:B------:R-:W-:Y:S05]  /*11530*/  @!P0 BRA `(.L_x_914) ;  /* 0x0000000000048947 */ /* 0x000fea0003800000 */
[----:B------:R-:W-:Y:S01]  /*11540*/  BPT.TRAP 0x1 ;  /* 0x000000040000795c */ /* 0x000fe20000300000 */
.L_x_914:
[----:B---3--:R-:W3:Y:S04]  /*11550*/  LDL R2, [R1+0xc] ;  /* 0x00000c0001027983 */ /* 0x008ee80000100800 */
[----:B-1----:R-:W2:Y:S01]  /*11560*/  LDL R0, [R1+0x8] ;  /* 0x0000080001007983 */ /* 0x002ea20000100800 */
[----:B------:R-:W-:Y:S01]  /*11570*/  BSSY B0, `(.L_x_915) ;  /* 0x0000008000007945 */ /* 0x000fe20003800000 */
[----:B---3-5:R-:W-:-:S04]  /*11580*/  LOP3.LUT R3, R2, 0x1, RZ, 0x3c, !PT ;  /* 0x0000000102037812 */ /* 0x028fc800078e3cff */
[----:B------:R-:W-:Y:S02]  /*11590*/  SHF.L.U32 R3, R3, 0x1f, RZ ;  /* 0x0000001f03037819 */ /* 0x000fe400000006ff */
[----:B--2---:R-:W-:-:S04]  /*115a0*/  LEA R20, R0, UR40, 0x3 ;  /* 0x0000002800147c11 */ /* 0x004fc8000f8e18ff */
[----:B------:R-:W1:Y:S01]  /*115b0*/  SYNCS.PHASECHK.TRANS64.TRYWAIT P0, [R20+URZ+0x28470], R3 ;  /* 0x02847003140075a7 */ /* 0x000e62000800017f */
[----:B------:R-:W-:-:S05]  /*115c0*/  IMAD.U32 R0, RZ, RZ, UR46 ;  /* 0x0000002eff007e24 */ /* 0x000fca000f8e00ff */
[----:B------:R-:W-:Y:S01]  /*115d0*/  ISETP.NE.AND P1, PT, R0, 0x3, PT ;  /* 0x000000030000780c */ /* 0x000fe20003f25270 */
[----:B-1----:R-:W-:-:S12]  /*115e0*/  @!P0 BRA `(.L_x_916) ;  /* 0x0000001000a88947 */ /* 0x002fd80003800000 */
.L_x_952:
[----:B------:R-:W-:Y:S05]  /*115f0*/  BSYNC B0 ;  /* 0x0000000000007941 */ /* 0x000fea0003800000 */
.L_x_915:
[----:B------:R-:W-:Y:S05]  /*11600*/  @!P1 BRA `(.L_x_917) ;  /* 0x0000000000049947 */ /* 0x000fea0003800000 */
[----:B------:R-:W-:Y:S01]  /*11610*/  BPT.TRAP 0x1 ;  /* 0x000000040000795c */ /* 0x000fe20000300000 */
.L_x_917:
[----:B------:R-:W1:Y:S02]  /*11620*/  LDL R0, [R1+0xc] ;  /* 0x00000c0001007983 */ /* 0x000e640000100800 */
[----:B-1----:R-:W-:-:S04]  /*11630*/  SHF.L.U32 R3, R0, 0x1f, RZ ;  /* 0x0000001f00037819 */ /* 0x002fc800000006ff */
[----:B------:R-:W1:Y:S02]  /*11640*/  SYNCS.PHASECHK.TRANS64.TRYWAIT P0, [R20+URZ+0x28460], R3 ;  /* 0x02846003140075a7 */ /* 0x000e64000800017f */
[----:B-1----:R-:W-:Y:S05]  /*11650*/  @!P0 BRA `(.L_x_918) ;  /* 0x0000001000a08947 */ /* 0x002fea0003800000 */
.L_x_953:
[----:B------:R-:W2:Y:S04]  /*11660*/  LDL R0, [R1+0x8] ;  /* 0x0000080001007983 */ /* 0x000ea80000100800 */
[----:B------:R-:W3:Y:S04]  /*11670*/  LDL R2, [R1+0x1c] ;  /* 0x00001c0001027983 */ /* 0x000ee80000100800 */
[----:B------:R-:W5:Y:S01]  /*11680*/  LDL R12, [R1+0x18] ;  /* 0x00001800010c7983 */ /* 0x000f620000100800 */
[----:B------:R-:W-:Y:S05]  /*11690*/  WARPSYNC.ALL ;  /* 0x0000000000007948 */ /* 0x000fea0003800000 */
[----:B------:R-:W1:Y:S01]  /*116a0*/  S2R R8, SR_TID.X ;  /* 0x0000000000087919 */ /* 0x000e620000002100 */
[----:B------:R-:W-:Y:S01]  /*116b0*/  IMAD.MOV.U32 R10, RZ, RZ, 0x40 ;  /* 0x00000040ff0a7424 */ /* 0x000fe200078e00ff */
[----:B------:R-:W4:Y:S01]  /*116c0*/  S2R R18, SR_TID.X ;  /* 0x0000000000127919 */ /* 0x000f220000002100 */
[----:B-1----:R-:W-:-:S04]  /*116d0*/  LOP3.LUT P0, RZ, R8, 0x4, RZ, 0xc0, !PT ;  /* 0x0000000408ff7812 */ /* 0x002fc8000780c0ff */
[----:B------:R-:W-:Y:S02]  /*116e0*/  SEL R10, R10, 0xffffffc0, !P0 ;  /* 0xffffffc00a0a7807 */ /* 0x000fe40004000000 */
[----:B----4-:R-:W-:Y:S01]  /*116f0*/  LOP3.LUT P0, RZ, R18, 0x4, RZ, 0xc0, !PT ;  /* 0x0000000412ff7812 */ /* 0x010fe2000780c0ff */
[----:B--2---:R-:W-:-:S05]  /*11700*/  IMAD.SHL.U32 R0, R0, 0x4000, RZ ;  /* 0x0000400000007824 */ /* 0x004fca00078e00ff */
[C---:B---3--:R-:W-:Y:S02]  /*11710*/  LOP3.LUT R2, R0.reuse, R2, RZ, 0xfc, !PT ;  /* 0x0000000200027212 */ /* 0x048fe400078efcff */
[----:B-----5:R-:W-:-:S03]  /*11720*/  IADD3 R0, R0, UR40, R12 ;  /* 0x0000002800007c10 */ /* 0x020fc6000fffe00c */
[----:B------:R-:W1:Y:S01]  /*11730*/  LDSM.16.MT88.4 R4, [R2+UR40+0x10000] ;  /* 0x010000280204783b */ /* 0x000e620008004200 */
[----:B------:R-:W-:-:S04]  /*11740*/  VIADD R3, R2, UR40 ;  /* 0x0000002802037c36 */ /* 0x000fc80008000000 */
[----:B------:R-:W-:Y:S01]  /*11750*/  IMAD.IADD R3, R10, 0x1, R3 ;  /* 0x000000010a037824 */ /* 0x000fe200078e0203 */
[C-C-:B-1----:R-:W-:Y:S02]  /*11760*/  PRMT R8, R4.reuse, 0x6420, R5.reuse ;  /* 0x0000642004087816 */ /* 0x142fe40000000005 */
[----:B------:R-:W-:Y:S02]  /*11770*/  PRMT R9, R4, 0x7531, R5 ;  /* 0x0000753104097816 */ /* 0x000fe40000000005 */
[C-C-:B------:R-:W-:Y:S02]  /*11780*/  PRMT R10, R6.reuse, 0x6420, R7.reuse ;  /* 0x00006420060a7816 */ /* 0x140fe40000000007 */
[----:B------:R-:W-:Y:S02]  /*11790*/  PRMT R11, R6, 0x7531, R7 ;  /* 0x00007531060b7816 */ /* 0x000fe40000000007 */
[----:B------:R-:W1:Y:S04]  /*117a0*/  LDSM.16.MT88.4 R4, [R3+0x10000] ;  /* 0x010000000304783b */ /* 0x000e680000004200 */
[----:B------:R1:W-:Y:S02]  /*117b0*/  STSM.16.M88.4 [R0+0x8000], R8 ;  /* 0x0080000800007844 */ /* 0x0003e40000000200 */
        /* <DEDUP_REMOVED lines=11> */
[----:B------:R2:W-:Y:S02]  /*11870*/  STSM.16.M88.4 [R0+0xa000], R12 ;  /* 0x00a0000c00007844 */ /* 0x0005e40000000200 */
[----:B--2---:R-:W-:-:S05]  /*11880*/  IMAD.MOV.U32 R15, RZ, RZ, 0x20 ;  /* 0x00000020ff0f7424 */ /* 0x004fca00078e00ff */
[----:B------:R-:W-:Y:S02]  /*11890*/  SEL R15, R15, 0xffffffe0, !P0 ;  /* 0xffffffe00f0f7807 */ /* 0x000fe40004000000 */
[C-C-:B-1----:R-:W-:Y:S02]  /*118a0*/  PRMT R8, R4.reuse, 0x6420, R5.reuse ;  /* 0x0000642004087816 */ /* 0x142fe40000000005 */
[----:B------:R-:W-:Y:S02]  /*118b0*/  PRMT R9, R4, 0x7531, R5 ;  /* 0x0000753104097816 */ /* 0x000fe40000000005 */
[C-C-:B------:R-:W-:Y:S02]  /*118c0*/  PRMT R10, R6.reuse, 0x6420, R7.reuse ;  /* 0x00006420060a7816 */ /* 0x140fe40000000007 */
[----:B------:R-:W-:-:S05]  /*118d0*/  PRMT R11, R6, 0x7531, R7 ;  /* 0x00007531060b7816 */ /* 0x000fca0000000007 */
[----:B------:R1:W-:Y:S04]  /*118e0*/  STSM.16.M88.4 [R0+0xb000], R8 ;  /* 0x00b0000800007844 */ /* 0x0003e80000000200 */
[----:B------:R-:W2:Y:S01]  /*118f0*/  LDSM.16.MT88.4 R4, [R2+UR40+0x11000] ;  /* 0x011000280204783b */ /* 0x000ea20008004200 */
[----:B-1----:R-:W-:Y:S02]  /*11900*/  IADD3 R0, R15, 0x8000, R0 ;  /* 0x000080000f007810 */ /* 0x002fe40007ffe000 */
[C-C-:B--2---:R-:W-:Y:S02]  /*11910*/  PRMT R16, R4.reuse, 0x6420, R5.reuse ;  /* 0x0000642004107816 */ /* 0x144fe40000000005 */
[----:B------:R-:W-:Y:S02]  /*11920*/  PRMT R17, R4, 0x7531, R5 ;  /* 0x0000753104117816 */ /* 0x000fe40000000005 */
[----:B------:R-:W-:-:S02]  /*11930*/  PRMT R18, R6, 0x6420, R7 ;  /* 0x0000642006127816 */ /* 0x000fc40000000007 */
[----:B------:R-:W-:Y:S02]  /*11940*/  PRMT R19, R6, 0x7531, R7 ;  /* 0x0000753106137816 */ /* 0x000fe40000000007 */
[----:B------:R-:W1:Y:S04]  /*11950*/  LDSM.16.MT88.4 R4, [R3+0x11000] ;  /* 0x011000000304783b */ /* 0x000e680000004200 */
[----:B------:R-:W-:Y:S01]  /*11960*/  STSM.16.M88.4 [R0], R16 ;  /* 0x0000001000007844 */ /* 0x000fe20000000200 */
[C-C-:B-1----:R-:W-:Y:S02]  /*11970*/  PRMT R8, R4.reuse, 0x6420, R5.reuse ;  /* 0x0000642004087816 */ /* 0x142fe40000000005 */
[----:B------:R-:W-:Y:S02]  /*11980*/  PRMT R9, R4, 0x7531, R5 ;  /* 0x0000753104097816 */ /* 0x000fe40000000005 */
[----:B------:R-:W-:-:S02]  /*11990*/  PRMT R10, R6, 0x6420, R7 ;  /* 0x00006420060a7816 */ /* 0x000fc40000000007 */
        /* <DEDUP_REMOVED lines=22> */
.L_x_919:
[----:B------:R-:W3:Y:S01]  /*11b00*/  LDL.LU R2, [R1+0x8] ;  /* 0x0000080001027983 */ /* 0x000ee20000300800 */
[----:B-1----:R-:W-:Y:S03]  /*11b10*/  SYNCS.ARRIVE.TRANS64.A1T0 RZ, [R20+URZ+0x28450], RZ ;  /* 0x028450ff14ff79a7 */ /* 0x002fe6000810003f */
[----:B------:R-:W4:Y:S01]  /*11b20*/  LDL.LU R3, [R1+0xc] ;  /* 0x00000c0001037983 */ /* 0x000f220000300800 */
[----:B--2---:R-:W-:-:S05]  /*11b30*/  @!P2 VIADD R0, R20, 0x28480 ;  /* 0x000284801400a836 */ /* 0x004fca0000000000 */
[----:B------:R-:W-:Y:S01]  /*11b40*/  @!P2 PRMT R0, RZ, 0x654, R0 ;  /* 0x00000654ff00a816 */ /* 0x000fe20000000000 */
[----:B------:R-:W-:Y:S06]  /*11b50*/  BAR.SYNC.DEFER_BLOCKING 0x2, 0x80 ;  /* 0x0082000000007b1d */ /* 0x000fec0000010000 */
[----:B------:R3:W-:Y:S02]  /*11b60*/  @!P2 SYNCS.ARRIVE.TRANS64.RED.A1T0 RZ, [R0+URZ], RZ ;  /* 0x000000ff00ffa9a7 */ /* 0x0007e4000810043f */
[----:B---3--:R-:W-:-:S05]  /*11b70*/  VIADD R0, R2, 0x1 ;  /* 0x0000000102007836 */ /* 0x008fca0000000000 */
[----:B------:R-:W-:-:S04]  /*11b80*/  ISETP.NE.AND P0, PT, R0, 0x2, PT ;  /* 0x000000020000780c */ /* 0x000fc80003f05270 */
[----:B------:R-:W-:Y:S02]  /*11b90*/  SEL R2, RZ, 0x1, P0 ;  /* 0x00000001ff027807 */ /* 0x000fe40000000000 */
[----:B------:R-:W-:Y:S02]  /*11ba0*/  SEL R0, R0, RZ, P0 ;  /* 0x000000ff00007207 */ /* 0x000fe40000000000 */
[----:B----4-:R-:W-:-:S03]  /*11bb0*/  LOP3.LUT R3, R3, R2, RZ, 0x3c, !PT ;  /* 0x0000000203037212 */ /* 0x010fc600078e3cff */
[----:B------:R1:W-:Y:S04]  /*11bc0*/  STL [R1+0x8], R0 ;  /* 0x0000080001007387 */ /* 0x0003e80000100800 */
[----:B------:R1:W-:Y:S02]  /*11bd0*/  STL [R1+0xc], R3 ;  /* 0x00000c0301007387 */ /* 0x0003e40000100800 */
.L_x_873:
[----:B------:R-:W-:Y:S05]  /*11be0*/  BSYNC B6 ;  /* 0x0000000000067941 */ /* 0x000fea0003800000 */
.L_x_871:
[----:B-12---:R-:W2:Y:S04]  /*11bf0*/  LDL R0, [R1+0x24] ;  /* 0x0000240001007983 */ /* 0x006ea80000100800 */
[----:B------:R1:W5:Y:S01]  /*11c00*/  LDL R2, [R1+0x20] ;  /* 0x0000200001027983 */ /* 0x0003620000100800 */
[----:B--2---:R-:W-:-:S13]  /*11c10*/  LOP3.LUT P0, RZ, R0, 0x2, RZ, 0xc0, !PT ;  /* 0x0000000200ff7812 */ /* 0x004fda000780c0ff */
[----:B-1----:R-:W-:Y:S05]  /*11c20*/  @!P0 BRA `(.L_x_920) ;  /* 0x0000000000208947 */ /* 0x002fea0003800000 */
[----:B------:R-:W1:Y:S08]  /*11c30*/  S2UR UR5, SR_CgaCtaId ;  /* 0x00000000000579c3 */ /* 0x000e700000008800 */
[----:B------:R-:W-:Y:S06]  /*11c40*/  BAR.SYNC.DEFER_BLOCKING 0x5, 0x180 ;  /* 0x0146000000007b1d */ /* 0x000fec0000010000 */
[----:B------:R-:W-:-:S02]  /*11c50*/  UMOV UR4, 0x400 ;  /* 0x0000040000047882 */ /* 0x000fc40000000000 */
[----:B-1----:R-:W-:-:S09]  /*11c60*/  ULEA UR4, UR5, UR4, 0x18 ;  /* 0x0000000405047291 */ /* 0x002fd2000f8ec03f */
[----:B-----5:R-:W1:Y:S04]  /*11c70*/  LDS R2, [UR4+0x284d0] ;  /* 0x0284d004ff027984 */ /* 0x020e680008000800 */
[----:B-1----:R1:W-:Y:S01]  /*11c80*/  STL [R1+0x20], R2 ;  /* 0x0000200201007387 */ /* 0x0023e20000100800 */
[----:B------:R-:W-:Y:S06]  /*11c90*/  BAR.ARV 0x4, 0x180 ;  /* 0x0106000000007b1d */ /* 0x000fec0000002000 */
[----:B------:R-:W-:Y:S05]  /*11ca0*/  BRA `(.L_x_921) ;  /* 0x00000000002c7947 */ /* 0x000fea0003800000 */
.L_x_920:
[----:B------:R-:W1:Y:S01]  /*11cb0*/  S2R R0, SR_TID.X ;  /* 0x0000000000007919 */ /* 0x000e620000002100 */
[----:B------:R-:W-:Y:S01]  /*11cc0*/  BAR.SYNC.DEFER_BLOCKING 0x4, 0x180 ;  /* 0x0106000000007b1d */ /* 0x000fe20000010000 */
[----:B-1----:R-:W-:-:S04]  /*11cd0*/  LOP3.LUT R0, R0, 0x7f, RZ, 0xc0, !PT ;  /* 0x0000007f00007812 */ /* 0x002fc800078ec0ff */
[----:B------:R-:W-:-:S13]  /*11ce0*/  ISETP.NE.AND P0, PT, R0, RZ, PT ;  /* 0x000000ff0000720c */ /* 0x000fda0003f05270 */
[----:B------:R-:W1:Y:S01]  /*11cf0*/  @!P0 S2R R3, SR_CgaCtaId ;  /* 0x0000000000038919 */ /* 0x000e620000008800 */
[----:B------:R-:W-:-:S04]  /*11d00*/  @!P0 MOV R0, 0x400 ;  /* 0x0000040000008802 */ /* 0x000fc80000000f00 */
[----:B-1----:R-:W-:Y:S02]  /*11d10*/  @!P0 LEA R3, R3, R0, 0x18 ;  /* 0x0000000003038211 */ /* 0x002fe400078ec0ff */
[----:B-----5:R-:W1:Y:S04]  /*11d20*/  SHFL.IDX PT, R0, R2, RZ, 0x1f ;  /* 0x00001fff02007589 */ /* 0x020e6800000e0000 */
[----:B------:R2:W-:Y:S04]  /*11d30*/  @!P0 STS [R3+0x284d0], R2 ;  /* 0x0284d00203008388 */ /* 0x0005e80000000800 */
[----:B-1----:R2:W-:Y:S01]  /*11d40*/  STL [R1+0x20], R0 ;  /* 0x0000200001007387 */ /* 0x0025e20000100800 */
[----:B------:R-:W-:Y:S06]  /*11d50*/  BAR.ARV 0x5, 0x180 ;  /* 0x0146000000007b1d */ /* 0x000fec0000002000 */
.L_x_921:
[----:B--2---:R-:W2:Y:S01]  /*11d60*/  LDL R0, [R1+0x20] ;  /* 0x0000200001007983 */ /* 0x004ea20000100800 */
[----:B------:R-:W-:Y:S02]  /*11d70*/  ULDC UR4, c[0x0][0xda8] ;  /* 0x00036a0000047ab9 */ /* 0x000fe40000000800 */
[----:B--2---:R-:W-:-:S13]  /*11d80*/  ISETP.GE.AND P0, PT, R0, UR4, PT ;  /* 0x0000000400007c0c */ /* 0x004fda000bf06270 */
[----:B------:R-:W-:Y:S05]  /*11d90*/  @!P0 BRA `(.L_x_922) ;  /* 0xffffffcc00888947 */ /* 0x000fea000383ffff */
.L_x_862:
[----:B-1----:R-:W2:Y:S01]  /*11da0*/  LDL.LU R0, [R1+0x28] ;  /* 0x0000280001007983 */ /* 0x002ea20000300800 */
[----:B------:R-:W-:Y:S01]  /*11db0*/  BSSY B0, `(.L_x_923) ;  /* 0x000000b000007945 */ /* 0x000fe20003800000 */
[----:B------:R-:W1:Y:S01]  /*11dc0*/  S2R R5, SR_CgaCtaId ;  /* 0x0000000000057919 */ /* 0x000e620000008800 */
[----:B--2---:R-:W-:-:S05]  /*11dd0*/  VIADD R0, R0, 0x1 ;  /* 0x0000000100007836 */ /* 0x004fca0000000000 */
[----:B------:R-:W-:-:S04]  /*11de0*/  LEA.HI R2, R0, R0, RZ, 0x1 ;  /* 0x0000000000027211 */ /* 0x000fc800078f08ff */
[----:B------:R-:W-:-:S05]  /*11df0*/  LOP3.LUT R3, R2, 0xfffffffe, RZ, 0xc0, !PT ;  /* 0xfffffffe02037812 */ /* 0x000fca00078ec0ff */
[----:B------:R-:W-:Y:S01]  /*11e00*/  IMAD.IADD R3, R0, 0x1, -R3 ;  /* 0x0000000100037824 */ /* 0x000fe200078e0a03 */
[----:B------:R-:W-:-:S04]  /*11e10*/  MOV R0, 0x400 ;  /* 0x0000040000007802 */ /* 0x000fc80000000f00 */
[----:B-1----:R-:W-:Y:S02]  /*11e20*/  LEA R0, R5, R0, 0x18 ;  /* 0x0000000005007211 */ /* 0x002fe400078ec0ff */
[----:B------:R-:W-:-:S04]  /*11e30*/  SHF.L.U32 R3, R3, 0x1f, RZ ;  /* 0x0000001f03037819 */ /* 0x000fc800000006ff */
[----:B------:R-:W1:Y:S02]  /*11e40*/  SYNCS.PHASECHK.TRANS64.TRYWAIT P0, [R0+URZ+0x28420], R3 ;  /* 0x02842003000075a7 */ /* 0x000e64000800017f */
[----:B-1----:R-:W-:Y:S05]  /*11e50*/  @!P0 BRA `(.L_x_924) ;  /* 0x0000000800b48947 */ /* 0x002fea0003800000 */
.L_x_954:
[----:B------:R-:W-:Y:S05]  /*11e60*/  BSYNC B0 ;  /* 0x0000000000007941 */ /* 0x000fea0003800000 */
.L_x_923:
[----:B------:R-:W-:-:S03]  /*11e70*/  UMOV UR4, 0xffffffff ;  /* 0xffffffff00047882 */ /* 0x000fc60000000000 */
[----:B------:R-:W-:Y:S05]  /*11e80*/  BRA.DIV UR4, `(.L_x_925) ;  /* 0x0000000a04bc7947 */ /* 0x000fea000b800000 */
[----:B------:R-:W2:Y:S02]  /*11e90*/  S2R R2, SR_TID.X ;  /* 0x0000000000027919 */ /* 0x000ea40000002100 */
[----:B--2---:R-:W-:-:S04]  /*11ea0*/  SHF.R.U32.HI R2, RZ, 0x5, R2 ;  /* 0x00000005ff027819 */ /* 0x004fc80000011602 */
[----:B------:R-:W-:-:S05]  /*11eb0*/  LOP3.LUT R2, R2, 0x3, RZ, 0xc0, !PT ;  /* 0x0000000302027812 */ /* 0x000fca00078ec0ff */
[----:B------:R2:W3:Y:S02]  /*11ec0*/  SHFL.IDX PT, R14, R2, RZ, 0x1f ;  /* 0x00001fff020e7589 */ /* 0x0004e400000e0000 */
.L_x_957:
[----:B---3--:R-:W-:Y:S01]  /*11ed0*/  ISETP.NE.AND P0, PT, R14, RZ, PT ;  /* 0x000000ff0e00720c */ /* 0x008fe20003f05270 */
[----:B------:R-:W-:-:S12]  /*11ee0*/  BSSY B0, `(.L_x_926) ;  /* 0x000002e000007945 */ /* 0x000fd80003800000 */
[----:B------:R-:W-:Y:S05]  /*11ef0*/  @P0 BRA `(.L_x_927) ;  /* 0x0000000000b00947 */ /* 0x000fea0003800000 */
[----:B------:R-:W-:-:S03]  /*11f00*/  UMOV UR4, 0xffffffff ;  /* 0xffffffff00047882 */ /* 0x000fc60000000000 */
[----:B------:R-:W-:Y:S05]  /*11f10*/  BRA.DIV UR4, `(.L_x_928) ;  /* 0x0000000a04cc7947 */ /* 0x000fea000b800000 */
[----:B------:R-:W-:-:S13]  /*11f20*/  ELECT P6, URZ, PT ;  /* 0x00000000003f782f */ /* 0x000fda00038c0000 */
.L_x_960:
[----:B------:R-:W-:Y:S05]  /*11f30*/  @!P6 BRA `(.L_x_927) ;  /* 0x0000000000a0e947 */ /* 0x000fea0003800000 */
[----:B------:R-:W-:-:S06]  /*11f40*/  ULOP3.LUT UR4, UR61, 0x2, URZ, 0xfc, !UPT ;  /* 0x000000023d047892 */ /* 0x000fcc000f8efc3f */
[----:B--2---:R-:W-:-:S05]  /*11f50*/  IMAD.U32 R2, RZ, RZ, UR4 ;  /* 0x00000004ff027e24 */ /* 0x004fca000f8e00ff */
[----:B------:R-:W-:-:S13]  /*11f60*/  ISETP.NE.AND P0, PT, R2, 0x3, PT ;  /* 0x000000030200780c */ /* 0x000fda0003f05270 */
[----:B------:R-:W-:Y:S05]  /*11f70*/  @!P0 BRA `(.L_x_929) ;  /* 0x0000000000048947 */ /* 0x000fea0003800000 */
[----:B------:R-:W-:Y:S01]  /*11f80*/  BPT.TRAP 0x1 ;  /* 0x000000040000795c */ /* 0x000fe20000300000 */
.L_x_929:
[----:B-1----:R-:W2:Y:S04]  /*11f90*/  LDL R3, [R1+0x8] ;  /* 0x0000080001037983 */ /* 0x002ea80000100800 */
[----:B------:R-:W3:Y:S01]  /*11fa0*/  LDL.LU R7, [R1+0xc] ;  /* 0x00000c0001077983 */ /* 0x000ee20000300800 */
[----:B------:R-:W-:-:S04]  /*11fb0*/  VIADD R2, R0, 0x28440 ;  /* 0x0002844000027836 */ /* 0x000fc80000000000 */
[C---:B--2---:R-:W-:Y:S02]  /*11fc0*/  IMAD R6, R3.reuse, 0x8, R2 ;  /* 0x0000000803067824 */ /* 0x044fe400078e0202 */
[----:B------:R-:W-:Y:S01]  /*11fd0*/  VIADD R3, R3, 0x1 ;  /* 0x0000000103037836 */ /* 0x000fe20000000000 */
[----:B---3--:R-:W-:-:S04]  /*11fe0*/  SHF.L.U32 R5, R7, 0x1f, RZ ;  /* 0x0000001f07057819 */ /* 0x008fc800000006ff */
[C---:B------:R-:W-:Y:S01]  /*11ff0*/  ISETP.NE.AND P2, PT, R3.reuse, 0x2, PT ;  /* 0x000000020300780c */ /* 0x040fe20003f45270 */
[----:B------:R-:W1:Y:S03]  /*12000*/  SYNCS.PHASECHK.TRANS64.TRYWAIT P1, [R6+URZ], R5 ;  /* 0x00000005060075a7 */ /* 0x000e66000802017f */
[----:B------:R-:W-:Y:S02]  /*12010*/  SEL R4, RZ, 0x1, P2 ;  /* 0x00000001ff047807 */ /* 0x000fe40001000000 */
[----:B------:R-:W-:Y:S02]  /*12020*/  SEL R3, R3, RZ, P2 ;  /* 0x000000ff03037207 */ /* 0x000fe40001000000 */
[----:B------:R-:W-:-:S03]  /*12030*/  LOP3.LUT R4, R7, R4, RZ, 0x3c, !PT ;  /* 0x0000000407047212 */ /* 0x000fc600078e3cff */
[----:B------:R-:W-:Y:S01]  /*12040*/  IMAD R7, R3, 0x8, R2 ;  /* 0x0000000803077824 */ /* 0x000fe200078e0202 */
[----:B------:R-:W-:Y:S01]  /*12050*/  SHF.L.U32 R2, R4, 0x1f, RZ ;  /* 0x0000001f04027819 */ /* 0x000fe200000006ff */
[----:B-1----:R-:W-:Y:S06]  /*12060*/  @!P1 BRA `(.L_x_930) ;  /* 0x0000000800989947 */ /* 0x002fec0003800000 */
.L_x_961:
[----:B------:R-:W2:Y:S02]  /*12070*/  SYNCS.PHASECHK.TRANS64.TRYWAIT P1, [R7+URZ], R2 ;  /* 0x00000002070075a7 */ /* 0x000ea4000802017f */
[----:B--2---:R-:W-:Y:S05]  /*12080*/  @!P1 BRA `(.L_x_931) ;  /* 0x0000000800a49947 */ /* 0x004fea0003800000 */
.L_x_962:
[----:B------:R-:W-:Y:S05]  /*12090*/  @!P0 BRA `(.L_x_932) ;  /* 0x0000000000048947 */ /* 0x000fea0003800000 */
[----:B------:R-:W-:Y:S01]  /*120a0*/  BPT.TRAP 0x1 ;  /* 0x000000040000795c */ /* 0x000fe20000300000 */
.L_x_932:
[----:B------:R-:W3:Y:S02]  /*120b0*/  LDL.LU R4, [R1+0x8] ;  /* 0x0000080001047983 */ /* 0x000ee40000300800 */
[----:B---3--:R-:W-:-:S04]  /*120c0*/  IMAD R4, R4, 0x8, R0 ;  /* 0x0000000804047824 */ /* 0x008fc800078e0200 */
[----:B------:R-:W3:Y:S02]  /*120d0*/  SYNCS.PHASECHK.TRANS64.TRYWAIT P1, [R4+URZ+0x28460], R5 ;  /* 0x02846005040075a7 */ /* 0x000ee4000802017f */
[----:B---3--:R-:W-:Y:S05]  /*120e0*/  @!P1 BRA `(.L_x_933) ;  /* 0x0000000800a09947 */ /* 0x008fea0003800000 */
.L_x_963:
[----:B------:R-:W-:Y:S05]  /*120f0*/  @!P0 BRA `(.L_x_934) ;  /* 0x0000000000048947 */ /* 0x000fea0003800000 */
[----:B------:R-:W-:Y:S01]  /*12100*/  BPT.TRAP 0x1 ;  /* 0x000000040000795c */ /* 0x000fe20000300000 */
.L_x_934:
[----:B------:R-:W-:-:S04]  /*12110*/  IMAD R3, R3, 0x8, R0 ;  /* 0x0000000803037824 */ /* 0x000fc800078e0200 */
[----:B------:R-:W4:Y:S02]  /*12120*/  SYNCS.PHASECHK.TRANS64.TRYWAIT P1, [R3+URZ+0x28460], R2 ;  /* 0x02846002030075a7 */ /* 0x000f24000802017f */
[----:B----4-:R-:W-:Y:S05]  /*12130*/  @!P1 BRA `(.L_x_935) ;  /* 0x0000000800a09947 */ /* 0x010fea0003800000 */
.L_x_964:
[----:B------:R-:W-:Y:S05]  /*12140*/  @!P0 BRA `(.L_x_936) ;  /* 0x0000000000048947 */ /* 0x000fea0003800000 */
[----:B------:R-:W-:Y:S01]  /*12150*/  BPT.TRAP 0x1 ;  /* 0x000000040000795c */ /* 0x000fe20000300000 */
.L_x_936:
[----:B------:R-:W5:Y:S02]  /*12160*/  SYNCS.PHASECHK.TRANS64.TRYWAIT P0, [R4+URZ+0x28480], R5 ;  /* 0x02848005040075a7 */ /* 0x000f64000800017f */
[----:B-----5:R-:W-:Y:S05]  /*12170*/  @!P0 BRA `(.L_x_937) ;  /* 0x0000000800a48947 */ /* 0x020fea0003800000 */
.L_x_938:
[----:B------:R1:W1:Y:S02]  /*12180*/  SYNCS.PHASECHK.TRANS64.TRYWAIT P0, [R3+URZ+0x28480], R2 ;  /* 0x02848002030075a7 */ /* 0x000264000800017f */
[----:B-1----:R-:W-:Y:S05]  /*12190*/  @!P0 NANOSLEEP.SYNCS 0x989680 ;  /* 0x009896800000895d */ /* 0x002fea0003900000 */
[----:B------:R-:W1:Y:S02]  /*121a0*/  @!P0 SYNCS.PHASECHK.TRANS64 P0, [R3+URZ+0x28480], R2 ;  /* 0x02848002030085a7 */ /* 0x000e64000800007f */
[----:B-1----:R-:W-:Y:S05]  /*121b0*/  @!P0 BRA `(.L_x_938) ;  /* 0xfffffffc00f08947 */ /* 0x002fea000383ffff */
.L_x_927:
[----:B------:R-:W-:Y:S05]  /*121c0*/  BSYNC B0 ;  /* 0x0000000000007941 */ /* 0x000fea0003800000 */
.L_x_926:
[----:B------:R-:W-:Y:S05]  /*121d0*/  EXIT ;  /* 0x000000000000794d */ /* 0x000fea0003800000 */
.L_x_775:
[----:B-1----:R-:W-:-:S04]  /*121e0*/  IMAD.U32 R3, RZ, RZ, UR38 ;  /* 0x00000026ff037e24 */ /* 0x002fc8000f8e00ff */
[----:B------:R1:W2:Y:S03]  /*121f0*/  SYNCS.PHASECHK.TRANS64.TRYWAIT P1, [R3+URZ+0x28400], R6 ;  /* 0x02840006030075a7 */ /* 0x0002a6000802017f */
[----:B--2---:R-:W-:Y:S05]  /*12200*/  @!P1 NANOSLEEP.SYNCS 0x989680 ;  /* 0x009896800000995d */ /* 0x004fea0003900000 */
[----:B------:R-:W2:Y:S02]  /*12210*/  @!P1 SYNCS.PHASECHK.TRANS64 P1, [R3+URZ+0x28400], R6 ;  /* 0x02840006030095a7 */ /* 0x000ea4000802007f */
[----:B--2---:R-:W-:Y:S05]  /*12220*/  @!P1 BRA `(.L_x_775) ;  /* 0xfffffffc00ec9947 */ /* 0x004fea000383ffff */
[----:B------:R-:W-:Y:S05]  /*12230*/  BRA `(.L_x_939) ;  /* 0xfffffefc001c7947 */ /* 0x000fea000383ffff */
.L_x_779:
[----:B-1----:R1:W3:Y:S02]  /*12240*/  SYNCS.PHASECHK.TRANS64.TRYWAIT P2, [R5+URZ+0x28430], R2 ;  /* 0x02843002050075a7 */ /* 0x0022e4000804017f */
[----:B---3--:R-:W-:Y:S05]  /*12250*/  @!P2 NANOSLEEP.SYNCS 0x989680 ;  /* 0x009896800000a95d */ /* 0x008fea0003900000 */
[----:B------:R-:W3:Y:S02]  /*12260*/  @!P2 SYNCS.PHASECHK.TRANS64 P2, [R5+URZ+0x28430], R2 ;  /* 0x028430020500a5a7 */ /* 0x000ee4000804007f */
[----:B---3--:R-:W-:Y:S05]  /*12270*/  @!P2 BRA `(.L_x_779) ;  /* 0xfffffffc00f0a947 */ /* 0x008fea000383ffff */
[----:B------:R-:W-:Y:S05]  /*12280*/  BRA `(.L_x_778) ;  /* 0xfffffefc00407947 */ /* 0x000fea000383ffff */
.L_x_795:
[----:B--2---:R-:W-:-:S04]  /*12290*/  IMAD.U32 R11, RZ, RZ, UR10 ;  /* 0x0000000aff0b7e24 */ /* 0x004fc8000f8e00ff */
[----:B------:R2:W3:Y:S03]  /*122a0*/  SYNCS.PHASECHK.TRANS64.TRYWAIT P2, [R11+URZ+0x28430], R10 ;  /* 0x0284300a0b0075a7 */ /* 0x0004e6000804017f */
[----:B---3--:R-:W-:Y:S05]  /*122b0*/  @!P2 NANOSLEEP.SYNCS 0x989680 ;  /* 0x009896800000a95d */ /* 0x008fea0003900000 */
[----:B------:R-:W3:Y:S02]  /*122c0*/  @!P2 SYNCS.PHASECHK.TRANS64 P2, [R11+URZ+0x28430], R10 ;  /* 0x0284300a0b00a5a7 */ /* 0x000ee4000804007f */
[----:B---3--:R-:W-:Y:S05]  /*122d0*/  @!P2 BRA `(.L_x_795) ;  /* 0xfffffffc00eca947 */ /* 0x008fea000383ffff */
[----:B------:R-:W-:Y:S05]  /*122e0*/  BRA `(.L_x_792) ;  /* 0xffffff2000bc7947 */ /* 0x000fea000383ffff */
.L_x_799:
[----:B--2---:R-:W-:-:S04]  /*122f0*/  IMAD.U32 R11, RZ, RZ, UR10 ;  /* 0x0000000aff0b7e24 */ /* 0x004fc8000f8e00ff */
[----:B------:R2:W3:Y:S03]  /*12300*/  SYNCS.PHASECHK.TRANS64.TRYWAIT P2, [R11+URZ+0x28450], R10 ;  /* 0x0284500a0b0075a7 */ /* 0x0004e6000804017f */
[----:B---3--:R-:W-:Y:S05]  /*12310*/  @!P2 NANOSLEEP.SYNCS 0x989680 ;  /* 0x009896800000a95d */ /* 0x008fea0003900000 */
[----:B------:R-:W3:Y:S02]  /*12320*/  @!P2 SYNCS.PHASECHK.TRANS64 P2, [R11+URZ+0x28450], R10 ;  /* 0x0284500a0b00a5a7 */ /* 0x000ee4000804007f */
[----:B---3--:R-:W-:Y:S05]  /*12330*/  @!P2 BRA `(.L_x_799) ;  /* 0xfffffffc00eca947 */ /* 0x008fea000383ffff */
[----:B------:R-:W-:Y:S05]  /*12340*/  BRA `(.L_x_796) ;  /* 0xffffff2400887947 */ /* 0x000fea000383ffff */
.L_x_817:
[----:B--2---:R-:W-:-:S04]  /*12350*/  IMAD.U32 R8, RZ, RZ, UR6 ;  /* 0x00000006ff087e24 */ /* 0x004fc8000f8e00ff */
[----:B------:R2:W3:Y:S03]  /*12360*/  SYNCS.PHASECHK.TRANS64.TRYWAIT P2, [R8+URZ+0x28430], R7 ;  /* 0x02843007080075a7 */ /* 0x0004e6000804017f */
[----:B---3--:R-:W-:Y:S05]  /*12370*/  @!P2 NANOSLEEP.SYNCS 0x989680 ;  /* 0x009896800000a95d */ /* 0x008fea0003900000 */
[----:B------:R-:W3:Y:S02]  /*12380*/  @!P2 SYNCS.PHASECHK.TRANS64 P2, [R8+URZ+0x28430], R7 ;  /* 0x028430070800a5a7 */ /* 0x000ee4000804007f */
[----:B---3--:R-:W-:Y:S05]  /*12390*/  @!P2 BRA `(.L_x_817) ;  /* 0xfffffffc00eca947 */ /* 0x008fea000383ffff */
[----:B------:R-:W-:Y:S05]  /*123a0*/  BRA `(.L_x_814) ;  /* 0xffffff4c00007947 */ /* 0x000fea000383ffff */
.L_x_821:
[----:B--2---:R-:W-:-:S04]  /*123b0*/  IMAD.U32 R8, RZ, RZ, UR10 ;  /* 0x0000000aff087e24 */ /* 0x004fc8000f8e00ff */
[----:B------:R2:W3:Y:S03]  /*123c0*/  SYNCS.PHASECHK.TRANS64.TRYWAIT P2, [R8+URZ+0x28450], R7 ;  /* 0x02845007080075a7 */ /* 0x0004e6000804017f */
[----:B---3--:R-:W-:Y:S05]  /*123d0*/  @!P2 NANOSLEEP.SYNCS 0x989680 ;  /* 0x009896800000a95d */ /* 0x008fea0003900000 */
[----:B------:R-:W3:Y:S02]  /*123e0*/  @!P2 SYNCS.PHASECHK.TRANS64 P2, [R8+URZ+0x28450], R7 ;  /* 0x028450070800a5a7 */ /* 0x000ee4000804007f */
[----:B---3--:R-:W-:Y:S05]  /*123f0*/  @!P2 BRA `(.L_x_821) ;  /* 0xfffffffc00eca947 */ /* 0x008fea000383ffff */
[----:B------:R-:W-:Y:S05]  /*12400*/  BRA `(.L_x_818) ;  /* 0xffffff4c00d87947 */ /* 0x000fea000383ffff */
.L_x_828:
[----:B--2---:R-:W-:-:S04]  /*12410*/  IMAD.U32 R8, RZ, RZ, UR6 ;  /* 0x00000006ff087e24 */ /* 0x004fc8000f8e00ff */
[----:B------:R2:W3:Y:S03]  /*12420*/  SYNCS.PHASECHK.TRANS64.TRYWAIT P2, [R8+URZ+0x28430], R7 ;  /* 0x02843007080075a7 */ /* 0x0004e6000804017f */
[----:B---3--:R-:W-:Y:S05]  /*12430*/  @!P2 NANOSLEEP.SYNCS 0x989680 ;  /* 0x009896800000a95d */ /* 0x008fea0003900000 */
[----:B------:R-:W3:Y:S02]  /*12440*/  @!P2 SYNCS.PHASECHK.TRANS64 P2, [R8+URZ+0x28430], R7 ;  /* 0x028430070800a5a7 */ /* 0x000ee4000804007f */
[----:B---3--:R-:W-:Y:S05]  /*12450*/  @!P2 BRA `(.L_x_828) ;  /* 0xfffffffc00eca947 */ /* 0x008fea000383ffff */
[----:B------:R-:W-:Y:S05]  /*12460*/  BRA `(.L_x_825) ;  /* 0xffffff6800587947 */ /* 0x000fea000383ffff */
.L_x_832:
[----:B--2---:R-:W-:-:S04]  /*12470*/  IMAD.U32 R8, RZ, RZ, UR10 ;  /* 0x0000000aff087e24 */ /* 0x004fc8000f8e00ff */
[----:B------:R2:W3:Y:S03]  /*12480*/  SYNCS.PHASECHK.TRANS64.TRYWAIT P2, [R8+URZ+0x28450], R7 ;  /* 0x02845007080075a7 */ /* 0x0004e6000804017f */
[----:B---3--:R-:W-:Y:S05]  /*12490*/  @!P2 NANOSLEEP.SYNCS 0x989680 ;  /* 0x009896800000a95d */ /* 0x008fea0003900000 */
[----:B------:R-:W3:Y:S02]  /*124a0*/  @!P2 SYNCS.PHASECHK.TRANS64 P2, [R8+URZ+0x28450], R7 ;  /* 0x028450070800a5a7 */ /* 0x000ee4000804007f */
[----:B---3--:R-:W-:Y:S05]  /*124b0*/  @!P2 BRA `(.L_x_832) ;  /* 0xfffffffc00eca947 */ /* 0x008fea000383ffff */
[----:B------:R-:W-:Y:S05]  /*124c0*/  BRA `(.L_x_829) ;  /* 0xffffff6c00307947 */ /* 0x000fea000383ffff */
.L_x_846:
[----:B--2---:R-:W-:-:S04]  /*124d0*/  IMAD.U32 R3, RZ, RZ, UR9 ;  /* 0x00000009ff037e24 */ /* 0x004fc8000f8e00ff */
[----:B------:R2:W3:Y:S03]  /*124e0*/  SYNCS.PHASECHK.TRANS64.TRYWAIT P1, [R3+URZ+0x28450], R0 ;  /* 0x02845000030075a7 */ /* 0x0004e6000802017f */
[----:B---3--:R-:W-:Y:S05]  /*124f0*/  @!P1 NANOSLEEP.SYNCS 0x989680 ;  /* 0x009896800000995d */ /* 0x008fea0003900000 */
[----:B------:R-:W3:Y:S02]  /*12500*/  @!P1 SYNCS.PHASECHK.TRANS64 P1, [R3+URZ+0x28450], R0 ;  /* 0x02845000030095a7 */ /* 0x000ee4000802007f */
[----:B---3--:R-:W-:Y:S05]  /*12510*/  @!P1 BRA `(.L_x_846) ;  /* 0xfffffffc00ec9947 */ /* 0x008fea000383ffff */
[----:B------:R-:W-:Y:S05]  /*12520*/  BRA `(.L_x_845) ;  /* 0xffffff8c00ec7947 */ /* 0x000fea000383ffff */
.L_x_878:
[----:B------:R-:W-:Y:S02]  /*12530*/  IMAD.MOV.U32 R13, RZ, RZ, R17 ;  /* 0x000000ffff0d7224 */ /* 0x000fe400078e0011 */
[----:B------:R-:W-:Y:S02]  /*12540*/  IMAD.MOV.U32 R12, RZ, RZ, RZ ;  /* 0x000000ffff0c7224 */ /* 0x000fe400078e00ff */
[----:B------:R-:W-:Y:S02]  /*12550*/  IMAD.MOV.U32 R11, RZ, RZ, 0x1f ;  /* 0x0000001fff0b7424 */ /* 0x000fe400078e00ff */
[----:B------:R-:W-:-:S07]  /*12560*/  IMAD.MOV.U32 R15, RZ, RZ, -0x1 ;  /* 0xffffffffff0f7424 */ /* 0x000fce00078e00ff */
[----:B-1----:R-:W-:Y:S05]  /*12570*/  WARPSYNC.COLLECTIVE R15, `(.L_x_940) ;  /* 0x000000000f087348 */ /* 0x002fea0003c00000 */
[----:B------:R2:W3:Y:S02]  /*12580*/  SHFL.IDX P6, R14, R13, R12, R11 ;  /* 0x0000000c0d0e7389 */ /* 0x0004e400000c000b */
[----:B-123--:R-:W-:Y:S01]  /*12590*/  ENDCOLLECTIVE ;  /* 0x000000000000791b */ /* 0x00efe20003800000 */
.L_x_940:
[----:B------:R-:W-:Y:S05]  /*125a0*/  BRA `(.L_x_941) ;  /* 0xffffffd400987947 */ /* 0x000fea000383ffff */
.L_x_880:
[----:B------:R-:W-:Y:S01]  /*125b0*/  BSSY B0, `(.L_x_942) ;  /* 0x0000006000007945 */ /* 0x000fe20003800000 */
[----:B------:R-:W-:-:S07]  /*125c0*/  IMAD.MOV.U32 R15, RZ, RZ, -0x1 ;  /* 0xffffffffff0f7424 */ /* 0x000fce00078e00ff */
[----:B--2---:R-:W-:Y:S05]  /*125d0*/  WARPSYNC.COLLECTIVE R15, `(.L_x_943) ;  /* 0x000000000f0c7348 */ /* 0x004fea0003c00000 */
[----:B------:R-:W-:Y:S02]  /*125e0*/  ELECT P6, UR62, PT ;  /* 0x00000000003e782f */ /* 0x000fe400038c0000 */
[----:B------:R-:W-:Y:S01]  /*125f0*/  MOV R14, UR62 ;  /* 0x0000003e000e7c02 */ /* 0x000fe20008000f00 */
[----:B--2---:R-:W-:Y:S10]  /*12600*/  ENDCOLLECTIVE ;  /* 0x000000000000791b */ /* 0x004ff40003800000 */
.L_x_943:
[----:B------:R-:W-:Y:S05]  /*12610*/  BSYNC B0 ;  /* 0x0000000000007941 */ /* 0x000fea0003800000 */
.L_x_942:
[----:B------:R-:W-:Y:S05]  /*12620*/  BRA `(.L_x_944) ;  /* 0xffffffd400987947 */ /* 0x000fea000383ffff */
.L_x_883:
[----:B-1----:R1:W3:Y:S02]  /*12630*/  SYNCS.PHASECHK.TRANS64.TRYWAIT P3, [R3+URZ+0x28480], R2 ;  /* 0x02848002030075a7 */ /* 0x0022e4000806017f */
[----:B---3--:R-:W-:Y:S05]  /*12640*/  @!P3 NANOSLEEP.SYNCS 0x989680 ;  /* 0x009896800000b95d */ /* 0x008fea0003900000 */
[----:B------:R-:W3:Y:S02]  /*12650*/  @!P3 SYNCS.PHASECHK.TRANS64 P3, [R3+URZ+0x28480], R2 ;  /* 0x028480020300b5a7 */ /* 0x000ee4000806007f */
[----:B---3--:R-:W-:Y:S05]  /*12660*/  @!P3 BRA `(.L_x_883) ;  /* 0xfffffffc00f0b947 */ /* 0x008fea000383ffff */
[----:B------:R-:W-:Y:S05]  /*12670*/  BRA `(.L_x_945) ;  /* 0xffffffd400f07947 */ /* 0x000fea000383ffff */
.L_x_885:
[----:B---3--:R3:W4:Y:S02]  /*12680*/  SYNCS.PHASECHK.TRANS64.TRYWAIT P3, [R3+URZ+0x28440], R2 ;  /* 0x02844002030075a7 */ /* 0x008724000806017f */
[----:B----4-:R-:W-:Y:S05]  /*12690*/  @!P3 NANOSLEEP.SYNCS 0x989680 ;  /* 0x009896800000b95d */ /* 0x010fea0003900000 */
[----:B------:R-:W4:Y:S02]  /*126a0*/  @!P3 SYNCS.PHASECHK.TRANS64 P3, [R3+URZ+0x28440], R2 ;  /* 0x028440020300b5a7 */ /* 0x000f24000806007f */
[----:B----4-:R-:W-:Y:S05]  /*126b0*/  @!P3 BRA `(.L_x_885) ;  /* 0xfffffffc00f0b947 */ /* 0x010fea000383ffff */
[----:B------:R-:W-:Y:S05]  /*126c0*/  BRA `(.L_x_946) ;  /* 0xffffffd8005c7947 */ /* 0x000fea000383ffff */
.L_x_888:
[----:B---3--:R-:W-:-:S04]  /*126d0*/  IMAD.U32 R3, RZ, RZ, UR40 ;  /* 0x00000028ff037e24 */ /* 0x008fc8000f8e00ff */
[----:B------:R3:W4:Y:S03]  /*126e0*/  SYNCS.PHASECHK.TRANS64.TRYWAIT P0, [R3+URZ+0x28420], R2 ;  /* 0x02842002030075a7 */ /* 0x000726000800017f */
[----:B----4-:R-:W-:Y:S05]  /*126f0*/  @!P0 NANOSLEEP.SYNCS 0x989680 ;  /* 0x009896800000895d */ /* 0x010fea0003900000 */
[----:B------:R-:W4:Y:S02]  /*12700*/  @!P0 SYNCS.PHASECHK.TRANS64 P0, [R3+URZ+0x28420], R2 ;  /* 0x02842002030085a7 */ /* 0x000f24000800007f */
[----:B----4-:R-:W-:Y:S05]  /*12710*/  @!P0 BRA `(.L_x_888) ;  /* 0xfffffffc00ec8947 */ /* 0x010fea000383ffff */
[----:B------:R-:W-:Y:S05]  /*12720*/  BRA `(.L_x_947) ;  /* 0xffffffdc003c7947 */ /* 0x000fea000383ffff */
.L_x_894:
[----:B-1----:R1:W4:Y:S02]  /*12730*/  SYNCS.PHASECHK.TRANS64.TRYWAIT P0, [R6+URZ+0x28480], R5 ;  /* 0x02848005060075a7 */ /* 0x002324000800017f */
[----:B----4-:R-:W-:Y:S05]  /*12740*/  @!P0 NANOSLEEP.SYNCS 0x989680 ;  /* 0x009896800000895d */ /* 0x010fea0003900000 */
[----:B------:R-:W4:Y:S02]  /*12750*/  @!P0 SYNCS.PHASECHK.TRANS64 P0, [R6+URZ+0x28480], R5 ;  /* 0x02848005060085a7 */ /* 0x000f24000800007f */
[----:B----4-:R-:W-:Y:S05]  /*12760*/  @!P0 BRA `(.L_x_894) ;  /* 0xfffffffc00f08947 */ /* 0x010fea000383ffff */
[----:B------:R-:W-:Y:S05]  /*12770*/  BRA `(.L_x_948) ;  /* 0xffffffdc00e87947 */ /* 0x000fea000383ffff */
.L_x_900:
[----:B--2---:R2:W3:Y:S02]  /*12780*/  SYNCS.PHASECHK.TRANS64.TRYWAIT P0, [R6+URZ+0x28440], R5 ;  /* 0x02844005060075a7 */ /* 0x0044e4000800017f */
[----:B---3--:R-:W-:Y:S05]  /*12790*/  @!P0 NANOSLEEP.SYNCS 0x989680 ;  /* 0x009896800000895d */ /* 0x008fea0003900000 */
[----:B------:R-:W3:Y:S02]  /*127a0*/  @!P0 SYNCS.PHASECHK.TRANS64 P0, [R6+URZ+0x28440], R5 ;  /* 0x02844005060085a7 */ /* 0x000ee4000800007f */
[----:B---3--:R-:W-:Y:S05]  /*127b0*/  @!P0 BRA `(.L_x_900) ;  /* 0xfffffffc00f08947 */ /* 0x008fea000383ffff */
[----:B------:R-:W-:Y:S05]  /*127c0*/  BRA `(.L_x_949) ;  /* 0xffffffe000ac7947 */ /* 0x000fea000383ffff */
.L_x_907:
[----:B----4-:R-:W4:Y:S02]  /*127d0*/  LDL R5, [R1] ;  /* 0x0000000001057983 */ /* 0x010f240000100800 */
[----:B----4-:R4:W1:Y:S02]  /*127e0*/  SYNCS.PHASECHK.TRANS64.TRYWAIT P3, [R5+URZ+0x28470], R4 ;  /* 0x02847004050075a7 */ /* 0x010864000806017f */
[----:B-1----:R-:W-:Y:S05]  /*127f0*/  @!P3 NANOSLEEP.SYNCS 0x989680 ;  /* 0x009896800000b95d */ /* 0x002fea0003900000 */
[----:B------:R-:W1:Y:S02]  /*12800*/  @!P3 SYNCS.PHASECHK.TRANS64 P3, [R5+URZ+0x28470], R4 ;  /* 0x028470040500b5a7 */ /* 0x000e64000806007f */
[----:B-1----:R-:W-:Y:S05]  /*12810*/  @!P3 BRA `(.L_x_907) ;  /* 0xfffffffc00ecb947 */ /* 0x002fea000383ffff */
[----:B------:R-:W-:Y:S05]  /*12820*/  BRA `(.L_x_950) ;  /* 0xffffffe4008c7947 */ /* 0x000fea000383ffff */
.L_x_909:
[----:B----4-:R-:W4:Y:S02]  /*12830*/  LDL R5, [R1] ;  /* 0x0000000001057983 */ /* 0x010f240000100800 */
[----:B----4-:R4:W1:Y:S02]  /*12840*/  SYNCS.PHASECHK.TRANS64.TRYWAIT P3, [R5+URZ+0x28460], R4 ;  /* 0x02846004050075a7 */ /* 0x010864000806017f */
[----:B-1----:R-:W-:Y:S05]  /*12850*/  @!P3 NANOSLEEP.SYNCS 0x989680 ;  /* 0x009896800000b95d */ /* 0x002fea0003900000 */
[----:B------:R-:W1:Y:S02]  /*12860*/  @!P3 SYNCS.PHASECHK.TRANS64 P3, [R5+URZ+0x28460], R4 ;  /* 0x028460040500b5a7 */ /* 0x000e64000806007f */
[----:B-1----:R-:W-:Y:S05]  /*12870*/  @!P3 BRA `(.L_x_909) ;  /* 0xfffffffc00ecb947 */ /* 0x002fea000383ffff */
[----:B------:R-:W-:Y:S05]  /*12880*/  BRA `(.L_x_951) ;  /* 0xffffffe400947947 */ /* 0x000fea000383ffff */
.L_x_916:
[----:B-1----:R1:W2:Y:S02]  /*12890*/  SYNCS.PHASECHK.TRANS64.TRYWAIT P0, [R20+URZ+0x28470], R3 ;  /* 0x02847003140075a7 */ /* 0x0022a4000800017f */
[----:B--2---:R-:W-:Y:S05]  /*128a0*/  @!P0 NANOSLEEP.SYNCS 0x989680 ;  /* 0x009896800000895d */ /* 0x004fea0003900000 */
[----:B------:R-:W2:Y:S02]  /*128b0*/  @!P0 SYNCS.PHASECHK.TRANS64 P0, [R20+URZ+0x28470], R3 ;  /* 0x02847003140085a7 */ /* 0x000ea4000800007f */
[----:B--2---:R-:W-:Y:S05]  /*128c0*/  @!P0 BRA `(.L_x_916) ;  /* 0xfffffffc00f08947 */ /* 0x004fea000383ffff */
[----:B------:R-:W-:Y:S05]  /*128d0*/  BRA `(.L_x_952) ;  /* 0xffffffec00447947 */ /* 0x000fea000383ffff */
.L_x_918:
[----:B-1----:R1:W2:Y:S02]  /*128e0*/  SYNCS.PHASECHK.TRANS64.TRYWAIT P0, [R20+URZ+0x28460], R3 ;  /* 0x02846003140075a7 */ /* 0x0022a4000800017f */
[----:B--2---:R-:W-:Y:S05]  /*128f0*/  @!P0 NANOSLEEP.SYNCS 0x989680 ;  /* 0x009896800000895d */ /* 0x004fea0003900000 */
[----:B------:R-:W2:Y:S02]  /*12900*/  @!P0 SYNCS.PHASECHK.TRANS64 P0, [R20+URZ+0x28460], R3 ;  /* 0x02846003140085a7 */ /* 0x000ea4000800007f */
[----:B--2---:R-:W-:Y:S05]  /*12910*/  @!P0 BRA `(.L_x_918) ;  /* 0xfffffffc00f08947 */ /* 0x004fea000383ffff */
[----:B------:R-:W-:Y:S05]  /*12920*/  BRA `(.L_x_953) ;  /* 0xffffffec004c7947 */ /* 0x000fea000383ffff */
.L_x_924:
[----:B-1----:R1:W2:Y:S02]  /*12930*/  SYNCS.PHASECHK.TRANS64.TRYWAIT P0, [R0+URZ+0x28420], R3 ;  /* 0x02842003000075a7 */ /* 0x0022a4000800017f */
[----:B--2---:R-:W-:Y:S05]  /*12940*/  @!P0 NANOSLEEP.SYNCS 0x989680 ;  /* 0x009896800000895d */ /* 0x004fea0003900000 */
[----:B------:R-:W2:Y:S02]  /*12950*/  @!P0 SYNCS.PHASECHK.TRANS64 P0, [R0+URZ+0x28420], R3 ;  /* 0x02842003000085a7 */ /* 0x000ea4000800007f */
[----:B--2---:R-:W-:Y:S05]  /*12960*/  @!P0 BRA `(.L_x_924) ;  /* 0xfffffffc00f08947 */ /* 0x004fea000383ffff */
[----:B------:R-:W-:Y:S05]  /*12970*/  BRA `(.L_x_954) ;  /* 0xfffffff400387947 */ /* 0x000fea000383ffff */
.L_x_925:
[----:B------:R-:W2:Y:S01]  /*12980*/  S2R R2, SR_TID.X ;  /* 0x0000000000027919 */ /* 0x000ea20000002100 */
[----:B------:R-:W-:Y:S01]  /*12990*/  BSSY B0, `(.L_x_955) ;  /* 0x000000a000007945 */ /* 0x000fe20003800000 */
[----:B------:R-:W-:Y:S02]  /*129a0*/  IMAD.MOV.U32 R12, RZ, RZ, RZ ;  /* 0x000000ffff0c7224 */ /* 0x000fe400078e00ff */
[----:B------:R-:W-:Y:S02]  /*129b0*/  IMAD.MOV.U32 R11, RZ, RZ, 0x1f ;  /* 0x0000001fff0b7424 */ /* 0x000fe400078e00ff */
[----:B------:R-:W-:Y:S01]  /*129c0*/  IMAD.MOV.U32 R15, RZ, RZ, -0x1 ;  /* 0xffffffffff0f7424 */ /* 0x000fe200078e00ff */
[----:B--2---:R-:W-:-:S04]  /*129d0*/  SHF.R.U32.HI R2, RZ, 0x5, R2 ;  /* 0x00000005ff027819 */ /* 0x004fc80000011602 */
[----:B------:R-:W-:-:S05]  /*129e0*/  LOP3.LUT R2, R2, 0x3, RZ, 0xc0, !PT ;  /* 0x0000000302027812 */ /* 0x000fca00078ec0ff */
[----:B------:R-:W-:-:S07]  /*129f0*/  IMAD.MOV.U32 R13, RZ, RZ, R2 ;  /* 0x000000ffff0d7224 */ /* 0x000fce00078e0002 */
[----:B-1----:R-:W-:Y:S05]  /*12a00*/  WARPSYNC.COLLECTIVE R15, `(.L_x_956) ;  /* 0x000000000f087348 */ /* 0x002fea0003c00000 */
[----:B------:R2:W3:Y:S02]  /*12a10*/  SHFL.IDX P6, R14, R13, R12, R11 ;  /* 0x0000000c0d0e7389 */ /* 0x0004e400000c000b */
[----:B-123--:R-:W-:Y:S01]  /*12a20*/  ENDCOLLECTIVE ;  /* 0x000000000000791b */ /* 0x00efe20003800000 */
.L_x_956:
[----:B------:R-:W-:Y:S05]  /*12a30*/  BSYNC B0 ;  /* 0x0000000000007941 */ /* 0x000fea0003800000 */
.L_x_955:
[----:B------:R-:W-:Y:S05]  /*12a40*/  BRA `(.L_x_957) ;  /* 0xfffffff400207947 */ /* 0x000fea000383ffff */
.L_x_928:
[----:B------:R-:W-:Y:S01]  /*12a50*/  BSSY B1, `(.L_x_958) ;  /* 0x0000006000017945 */ /* 0x000fe20003800000 */
[----:B------:R-:W-:-:S07]  /*12a60*/  IMAD.MOV.U32 R15, RZ, RZ, -0x1 ;  /* 0xffffffffff0f7424 */ /* 0x000fce00078e00ff */
[----:B-12---:R-:W-:Y:S05]  /*12a70*/  WARPSYNC.COLLECTIVE R15, `(.L_x_959) ;  /* 0x000000000f0c7348 */ /* 0x006fea0003c00000 */
[----:B------:R-:W-:Y:S02]  /*12a80*/  ELECT P6, UR62, PT ;  /* 0x00000000003e782f */ /* 0x000fe400038c0000 */
[----:B------:R-:W-:Y:S01]  /*12a90*/  MOV R14, UR62 ;  /* 0x0000003e000e7c02 */ /* 0x000fe20008000f00 */
[----:B-12---:R-:W-:Y:S10]  /*12aa0*/  ENDCOLLECTIVE ;  /* 0x000000000000791b */ /* 0x006ff40003800000 */
.L_x_959:
[----:B------:R-:W-:Y:S05]  /*12ab0*/  BSYNC B1 ;  /* 0x0000000000017941 */ /* 0x000fea0003800000 */
.L_x_958:
[----:B------:R-:W-:Y:S05]  /*12ac0*/  BRA `(.L_x_960) ;  /* 0xfffffff400187947 */ /* 0x000fea000383ffff */
.L_x_930:
[----:B-1----:R1:W2:Y:S02]  /*12ad0*/  SYNCS.PHASECHK.TRANS64.TRYWAIT P1, [R6+URZ], R5 ;  /* 0x00000005060075a7 */ /* 0x0022a4000802017f */
[----:B--2---:R-:W-:Y:S05]  /*12ae0*/  @!P1 NANOSLEEP.SYNCS 0x989680 ;  /* 0x009896800000995d */ /* 0x004fea0003900000 */
[----:B------:R-:W2:Y:S02]  /*12af0*/  @!P1 SYNCS.PHASECHK.TRANS64 P1, [R6+URZ], R5 ;  /* 0x00000005060095a7 */ /* 0x000ea4000802007f */
[----:B--2---:R-:W-:Y:S05]  /*12b00*/  @!P1 BRA `(.L_x_930) ;  /* 0xfffffffc00f09947 */ /* 0x004fea000383ffff */
[----:B------:R-:W-:Y:S05]  /*12b10*/  BRA `(.L_x_961) ;  /* 0xfffffff400547947 */ /* 0x000fea000383ffff */
.L_x_931:
[----:B--2---:R2:W3:Y:S02]  /*12b20*/  SYNCS.PHASECHK.TRANS64.TRYWAIT P1, [R7+URZ], R2 ;  /* 0x00000002070075a7 */ /* 0x0044e4000802017f */
[----:B---3--:R-:W-:Y:S05]  /*12b30*/  @!P1 NANOSLEEP.SYNCS 0x989680 ;  /* 0x009896800000995d */ /* 0x008fea0003900000 */
[----:B------:R-:W3:Y:S02]  /*12b40*/  @!P1 SYNCS.PHASECHK.TRANS64 P1, [R7+URZ], R2 ;  /* 0x00000002070095a7 */ /* 0x000ee4000802007f */
[----:B---3--:R-:W-:Y:S05]  /*12b50*/  @!P1 BRA `(.L_x_931) ;  /* 0xfffffffc00f09947 */ /* 0x008fea000383ffff */
[----:B------:R-:W-:Y:S05]  /*12b60*/  BRA `(.L_x_962) ;  /* 0xfffffff400487947 */ /* 0x000fea000383ffff */
.L_x_933:
[----:B---3--:R3:W4:Y:S02]  /*12b70*/  SYNCS.PHASECHK.TRANS64.TRYWAIT P1, [R4+URZ+0x28460], R5 ;  /* 0x02846005040075a7 */ /* 0x008724000802017f */
[----:B----4-:R-:W-:Y:S05]  /*12b80*/  @!P1 NANOSLEEP.SYNCS 0x989680 ;  /* 0x009896800000995d */ /* 0x010fea0003900000 */
[----:B------:R-:W4:Y:S02]  /*12b90*/  @!P1 SYNCS.PHASECHK.TRANS64 P1, [R4+URZ+0x28460], R5 ;  /* 0x02846005040095a7 */ /* 0x000f24000802007f */
[----:B----4-:R-:W-:Y:S05]  /*12ba0*/  @!P1 BRA `(.L_x_933) ;  /* 0xfffffffc00f09947 */ /* 0x010fea000383ffff */
[----:B------:R-:W-:Y:S05]  /*12bb0*/  BRA `(.L_x_963) ;  /* 0xfffffff4004c7947 */ /* 0x000fea000383ffff */
.L_x_935:
[----:B----4-:R4:W1:Y:S02]  /*12bc0*/  SYNCS.PHASECHK.TRANS64.TRYWAIT P1, [R3+URZ+0x28460], R2 ;  /* 0x02846002030075a7 */ /* 0x010864000802017f */
[----:B-1----:R-:W-:Y:S05]  /*12bd0*/  @!P1 NANOSLEEP.SYNCS 0x989680 ;  /* 0x009896800000995d */ /* 0x002fea0003900000 */
[----:B------:R-:W1:Y:S02]  /*12be0*/  @!P1 SYNCS.PHASECHK.TRANS64 P1, [R3+URZ+0x28460], R2 ;  /* 0x02846002030095a7 */ /* 0x000e64000802007f */
[----:B-1----:R-:W-:Y:S05]  /*12bf0*/  @!P1 BRA `(.L_x_935) ;  /* 0xfffffffc00f09947 */ /* 0x002fea000383ffff */
[----:B------:R-:W-:Y:S05]  /*12c00*/  BRA `(.L_x_964) ;  /* 0xfffffff4004c7947 */ /* 0x000fea000383ffff */
.L_x_937:
[----:B------:R1:W1:Y:S02]  /*12c10*/  SYNCS.PHASECHK.TRANS64.TRYWAIT P0, [R4+URZ+0x28480], R5 ;  /* 0x02848005040075a7 */ /* 0x000264000800017f */
[----:B-1----:R-:W-:Y:S05]  /*12c20*/  @!P0 NANOSLEEP.SYNCS 0x989680 ;  /* 0x009896800000895d */ /* 0x002fea0003900000 */
[----:B------:R-:W1:Y:S02]  /*12c30*/  @!P0 SYNCS.PHASECHK.TRANS64 P0, [R4+URZ+0x28480], R5 ;  /* 0x02848005040085a7 */ /* 0x000e64000800007f */
[----:B-1----:R-:W-:Y:S05]  /*12c40*/  @!P0 BRA `(.L_x_937) ;  /* 0xfffffffc00f08947 */ /* 0x002fea000383ffff */
[----:B------:R-:W-:Y:S05]  /*12c50*/  BRA `(.L_x_938) ;  /* 0xfffffff400487947 */ /* 0x000fea000383ffff */
.L_x_965:
        /* <DEDUP_REMOVED lines=10> */
.L_x_2767:


//--------------------- .text._ZN7cutlass13device_kernelIN5flash11enable_sm90INS1_16FlashAttnFwdSm90INS1_25CollectiveMainloopFwdSm90ILi2EN4cute5tupleIJNS5_1CILi1EEES8_S8_EEENS6_IJNS7_ILi128EEENS7_ILi64EEENS7_ILi256EEEEEELi256ENS_12float_e4m3_tEfNS_4arch4Sm90ELb0ELb1ELb1ELb1ELb0ELb0ELb0ELb1ELb1ELb0ELb0ELb0EEENS1_21CollectiveEpilogueFwdINS6_IJSA_SC_SB_EEES9_NS_10bfloat16_tESG_Li256ELb1ELb0ELb0ELb1EEENS1_36VarlenDynamicPersistentTileSchedulerILi128ELi64ELi256ELi128ELb0ELb0ELb1ELb1ELb0ELb1EEEEEEEEEvNT_6ParamsE --------------------------
	.section	.text._ZN7cutlass13device_kernelIN5flash11enable_sm90INS1_16FlashAttnFwdSm90INS1_25CollectiveMainloopFwdSm90ILi2EN4cute5tupleIJNS5_1CILi1EEES8_S8_EEENS6_IJNS7_ILi128EEENS7_ILi64EEENS7_ILi256EEEEEELi256ENS_12float_e4m3_tEfNS_4arch4Sm90ELb0ELb1ELb1ELb1ELb0ELb0ELb0ELb1ELb1ELb0ELb0ELb0EEENS1_21CollectiveEpilogueFwdINS6_IJSA_SC_SB_EEES9_NS_10bfloat16_tESG_Li256ELb1ELb0ELb0ELb1EEENS1_36VarlenDynamicPersistentTileSchedulerILi128ELi64ELi256ELi128ELb0ELb0ELb1ELb1ELb0ELb1EEEEEEEEEvNT_6ParamsE,"ax",@progbits
	.align	128
.text._ZN7cutlass13device_kernelIN5flash11enable_sm90INS1_16FlashAttnFwdSm90INS1_25CollectiveMainloopFwdSm90ILi2EN4cute5tupleIJNS5_1CILi1EEES8_S8_EEENS6_IJNS7_ILi128EEENS7_ILi64EEENS7_ILi256EEEEEELi256ENS_12float_e4m3_tEfNS_4arch4Sm90ELb0ELb1ELb1ELb1ELb0ELb0ELb0ELb1ELb1ELb0ELb0ELb0EEENS1_21CollectiveEpilogueFwdINS6_IJSA_SC_SB_EEES9_NS_10bfloat16_tESG_Li256ELb1ELb0ELb0ELb1EEENS1_36VarlenDynamicPersistentTileSchedulerILi128ELi64ELi256ELi128ELb0ELb0ELb1ELb1ELb0ELb1EEEEEEEEEvNT_6ParamsE:
        .type           _ZN7cutlass13device_kernelIN5flash11enable_sm90INS1_16FlashAttnFwdSm90INS1_25CollectiveMainloopFwdSm90ILi2EN4cute5tupleIJNS5_1CILi1EEES8_S8_EEENS6_IJNS7_ILi128EEENS7_ILi64EEENS7_ILi256EEEEEELi256ENS_12float_e4m3_tEfNS_4arch4Sm90ELb0ELb1ELb1ELb1ELb0ELb0ELb0ELb1ELb1ELb0ELb0ELb0EEENS1_21CollectiveEpilogueFwdINS6_IJSA_SC_SB_EEES9_NS_10bfloat16_tESG_Li256ELb1ELb0ELb0ELb1EEENS1_36VarlenDynamicPersistentTileSchedulerILi128ELi64ELi256ELi128ELb0ELb0ELb1ELb1ELb0ELb1EEEEEEEEEvNT_6ParamsE,@function
        .size           _ZN7cutlass13device_kernelIN5flash11enable_sm90INS1_16FlashAttnFwdSm90INS1_25CollectiveMainloopFwdSm90ILi2EN4cute5tupleIJNS5_1CILi1EEES8_S8_EEENS6_IJNS7_ILi128EEENS7_ILi64EEENS7_ILi256EEEEEELi256ENS_12float_e4m3_tEfNS_4arch4Sm90ELb0ELb1ELb1ELb1ELb0ELb0ELb0ELb1ELb1ELb0ELb0ELb0EEENS1_21CollectiveEpilogueFwdINS6_IJSA_SC_SB_EEES9_NS_10bfloat16_tESG_Li256ELb1ELb0ELb0ELb1EEENS1_36VarlenDynamicPersistentTileSchedulerILi128ELi64ELi256ELi128ELb0ELb0ELb1ELb1ELb0ELb1EEEEEEEEEvNT_6ParamsE,(.L_x_2768 - _ZN7cutlass13device_kernelIN5flash11enable_sm90INS1_16FlashAttnFwdSm90INS1_25CollectiveMainloopFwdSm90ILi2EN4cute5tupleIJNS5_1CILi1EEES8_S8_EEENS6_IJNS7_ILi128EEENS7_ILi64EEENS7_ILi256EEEEEELi256ENS_12float_e4m3_tEfNS_4arch4Sm90ELb0ELb1ELb1ELb1ELb0ELb0ELb0ELb1ELb1ELb0ELb0ELb0EEENS1_21CollectiveEpilogueFwdINS6_IJSA_SC_SB_EEES9_NS_10bfloat16_tESG_Li256ELb1ELb0ELb0ELb1EEENS1_36VarlenDynamicPersistentTileSchedulerILi128ELi64ELi256ELi128ELb0ELb0ELb1ELb1ELb0ELb1EEEEEEEEEvNT_6ParamsE)
        .other          _ZN7cutlass13device_kernelIN5flash11enable_sm90INS1_16FlashAttnFwdSm90INS1_25CollectiveMainloopFwdSm90ILi2EN4cute5tupleIJNS5_1CILi1EEES8_S8_EEENS6_IJNS7_ILi128EEENS7_ILi64EEENS7_ILi256EEEEEELi256ENS_12float_e4m3_tEfNS_4arch4Sm90ELb0ELb1ELb1ELb1ELb0ELb0ELb0ELb1ELb1ELb0ELb0ELb0EEENS1_21CollectiveEpilogueFwdINS6_IJSA_SC_SB_EEES9_NS_10bfloat16_tESG_Li256ELb1ELb0ELb0ELb1EEENS1_36VarlenDynamicPersistentTileSchedulerILi128ELi64ELi256ELi128ELb0ELb0ELb1ELb1ELb0ELb1EEEEEEEEEvNT_6ParamsE,@"STO_CUDA_ENTRY STV_DEFAULT"
_ZN7cutlass13device_kernelIN5flash11enable_sm90INS1_16FlashAttnFwdSm90INS1_25CollectiveMainloopFwdSm90ILi2EN4cute5tupleIJNS5_1CILi1EEES8_S8_EEENS6_IJNS7_ILi128EEENS7_ILi64EEENS7_ILi256EEEEEELi256ENS_12float_e4m3_tEfNS_4arch4Sm90ELb0ELb1ELb1ELb1ELb0ELb0ELb0ELb1ELb1ELb0ELb0ELb0EEENS1_21CollectiveEpilogueFwdINS6_IJSA_SC_SB_EEES9_NS_10bfloat16_tESG_Li256ELb1ELb0ELb0ELb1EEENS1_36VarlenDynamicPersistentTileSchedulerILi128ELi64ELi256ELi128ELb0ELb0ELb1ELb1ELb0ELb1EEEEEEEEEvNT_6ParamsE:
        /* <DEDUP_REMOVED lines=21> */
.L_x_967:
[----:B------:R-:W-:Y:S05]  /*0150*/  BSYNC B0 ;  /* 0x0000000000007941 */ /* 0x000fea0003800000 */
.L_x_966:
        /* <DEDUP_REMOVED lines=41> */
.L_x_968:
        /* <DEDUP_REMOVED lines=22> */
.L_x_969:
        /* <DEDUP_REMOVED lines=18> */
.L_x_970:
        /* <DEDUP_REMOVED lines=22> */
.L_x_971:
        /* <DEDUP_REMOVED lines=22> */
.L_x_972:
[----:B------:R-:W-:Y:S01]  /*0930*/  PLOP3.LUT P0, PT, PT, PT, UP0, 0x80, 0x0 ;  /* 0x000000000000781c */ /* 0x000fe20003f0f008 */
[----:B------:R-:W-:Y:S01]  /*0940*/  UMOV UR40, 0x1 ;  /* 0x0000000100287882 */ /* 0x000fe20000000000 */
[----:B------:R-:W-:Y:S01]  /*0950*/  NOP ;  /* 0x0000000000007918 */ /* 0x000fe20000000000 */
[----:B------:R-:W-:Y:S01]  /*0960*/  USEL UR40, UR40, 0x2, !UP0 ;  /* 0x0000000228287887 */ /* 0x000fe2000c000000 */
[----:B------:R-:W-:Y:S01]  /*0970*/  ULDC.64 UR50, c[0x0][0x208] ;  /* 0x0000820000327ab9 */ /* 0x000fe20000000a00 */
[----:B012-4-:R-:W-:Y:S08]  /*0980*/  BAR.SYNC.DEFER_BLOCKING 0x0 ;  /* 0x0000000000007b1d */ /* 0x017ff00000010000 */
[----:B------:R-:W-:Y:S05]  /*0990*/  @!P0 BRA `(.L_x_973) ;  /* 0x000000f000148947 */ /* 0x000fea0003800000 */
.L_x_974:
        /* <DEDUP_REMOVED lines=21> */
[----:B------:R-:W-:Y:S01]  /*0af0*/  R2UR UR47, R63 ;  /* 0x000000003f2f72ca */ /* 0x000fe200000e0000 */
[----:B------:R-:W-:Y:S01]  /*0b00*/  UMOV UR45, URZ ;  /* 0x0000003f002d7c82 */ /* 0x000fe20008000000 */
[----:B------:R-:W-:Y:S01]  /*0b10*/  SHF.R.S32.HI R3, RZ, 0x1f, R196 ;  /* 0x0000001fff037819 */ /* 0x000fe200000114c4 */
[----:B------:R-:W-:Y:S01]  /*0b20*/  UMOV UR44, URZ ;  /* 0x0000003f002c7c82 */ /* 0x000fe20008000000 */
[----:B------:R-:W-:Y:S02]  /*0b30*/  UMOV UR52, URZ ;  /* 0x0000003f00347c82 */ /* 0x000fe40008000000 */
[CC--:B------:R-:W-:Y:S02]  /*0b40*/  LEA.HI R5, R3.reuse, R196.reuse, RZ, 0x7 ;  /* 0x000000c403057211 */ /* 0x0c0fe400078f38ff */
[----:B------:R-:W-:-:S02]  /*0b50*/  LEA.HI R0, R3, R196, RZ, 0x4 ;  /* 0x000000c403007211 */ /* 0x000fc400078f20ff */
[----:B------:R-:W-:Y:S02]  /*0b60*/  LOP3.LUT R7, R5, 0xffffff80, RZ, 0xc0, !PT ;  /* 0xffffff8005077812 */ /* 0x000fe400078ec0ff */
[CC--:B------:R-:W-:Y:S02]  /*0b70*/  LEA.HI R2, R3.reuse, R196.reuse, RZ, 0x5 ;  /* 0x000000c403027211 */ /* 0x0c0fe400078f28ff */
[----:B------:R-:W-:Y:S01]  /*0b80*/  SHF.R.S32.HI R9, RZ, 0x4, R0 ;  /* 0x00000004ff097819 */ /* 0x000fe20000011400 */
[----:B------:R-:W-:Y:S01]  /*0b90*/  IMAD.IADD R192, R196, 0x1, -R7 ;  /* 0x00000001c4c07824 */ /* 0x000fe200078e0a07 */
[----:B------:R-:W-:Y:S01]  /*0ba0*/  SHF.R.S32.HI R194, RZ, 0x7, R5 ;  /* 0x00000007ffc27819 */ /* 0x000fe20000011405 */
[----:B------:R-:W-:Y:S01]  /*0bb0*/  IMAD.SHL.U32 R2, R2, 0x20, RZ ;  /* 0x0000002002027824 */ /* 0x000fe200078e00ff */
[----:B------:R-:W-:Y:S02]  /*0bc0*/  LEA.HI R3, R3, R196, RZ, 0x3 ;  /* 0x000000c403037211 */ /* 0x000fe400078f18ff */
[----:B------:R-:W-:-:S02]  /*0bd0*/  SHF.R.S32.HI R11, RZ, 0x1f, R192 ;  /* 0x0000001fff0b7819 */ /* 0x000fc400000114c0 */
[----:B------:R-:W-:Y:S02]  /*0be0*/  LEA.HI R5, R5, R194, RZ, 0x1 ;  /* 0x000000c205057211 */ /* 0x000fe400078f08ff */
[----:B------:R-:W-:Y:S02]  /*0bf0*/  LEA.HI R4, R11, R192, RZ, 0x2 ;  /* 0x000000c00b047211 */ /* 0x000fe400078f10ff */
[----:B------:R-:W-:Y:S02]  /*0c00*/  LOP3.LUT R2, R2, 0xfffffc00, RZ, 0xc0, !PT ;  /* 0xfffffc0002027812 */ /* 0x000fe400078ec0ff */
[--C-:B------:R-:W-:Y:S02]  /*0c10*/  SHF.R.S32.HI R6, RZ, 0x2, R4.reuse ;  /* 0x00000002ff067819 */ /* 0x100fe40000011404 */
[----:B------:R-:W-:Y:S02]  /*0c20*/  SHF.R.S32.HI R7, RZ, 0x1f, R4 ;  /* 0x0000001fff077819 */ /* 0x000fe40000011404 */
[----:B------:R-:W-:-:S02]  /*0c30*/  LOP3.LUT R5, R5, 0x3fffffe, RZ, 0xc0, !PT ;  /* 0x03fffffe05057812 */ /* 0x000fc400078ec0ff */
[----:B------:R-:W-:Y:S02]  /*0c40*/  LEA.HI R7, R7, R6, RZ, 0x3 ;  /* 0x0000000607077211 */ /* 0x000fe400078f18ff */
[----:B------:R-:W-:Y:S01]  /*0c50*/  LEA.HI R11, R11, R192, RZ, 0x5 ;  /* 0x000000c00b0b7211 */ /* 0x000fe200078f28ff */
[----:B------:R-:W-:Y:S01]  /*0c60*/  IMAD.IADD R193, R194, 0x1, -R5 ;  /* 0x00000001c2c17824 */ /* 0x000fe200078e0a05 */
[----:B------:R-:W-:Y:S02]  /*0c70*/  LOP3.LUT R7, R7, 0xfffffff8, RZ, 0xc0, !PT ;  /* 0xfffffff807077812 */ /* 0x000fe400078ec0ff */
[----:B------:R-:W-:Y:S02]  /*0c80*/  SHF.R.S32.HI R11, RZ, 0x5, R11 ;  /* 0x00000005ff0b7819 */ /* 0x000fe4000001140b */
[----:B------:R-:W-:Y:S01]  /*0c90*/  LOP3.LUT R5, R3, 0x1ffffff8, RZ, 0xc0, !PT ;  /* 0x1ffffff803057812 */ /* 0x000fe200078ec0ff */
[----:B------:R-:W-:Y:S01]  /*0ca0*/  IMAD.IADD R6, R6, 0x1, -R7 ;  /* 0x0000000106067824 */ /* 0x000fe200078e0a07 */
[----:B------:R-:W-:-:S02]  /*0cb0*/  LOP3.LUT R7, R0, 0x3fffff0, RZ, 0xc0, !PT ;  /* 0x03fffff000077812 */ /* 0x000fc400078ec0ff */
[----:B------:R-:W-:Y:S01]  /*0cc0*/  LEA.HI R0, R0, R9, RZ, 0x1 ;  /* 0x0000000900007211 */ /* 0x000fe200078f08ff */
[----:B------:R-:W-:Y:S01]  /*0cd0*/  IMAD R6, R11, 0x10, R6 ;  /* 0x000000100b067824 */ /* 0x000fe200078e0206 */
[----:B------:R-:W-:Y:S01]  /*0ce0*/  SHF.R.S32.HI R22, RZ, 0x3, R3 ;  /* 0x00000003ff167819 */ /* 0x000fe20000011403 */
[----:B------:R-:W-:Y:S01]  /*0cf0*/  IMAD.IADD R7, R196, 0x1, -R7 ;  /* 0x00000001c4077824 */ /* 0x000fe200078e0a07 */
[----:B------:R-:W-:Y:S01]  /*0d00*/  LOP3.LUT R0, R0, 0x1ffffffe, RZ, 0xc0, !PT ;  /* 0x1ffffffe00007812 */ /* 0x000fe200078ec0ff */
[----:B------:R-:W-:Y:S02]  /*0d10*/  IMAD.IADD R5, R196, 0x1, -R5 ;  /* 0x00000001c4057824 */ /* 0x000fe400078e0a05 */
[----:B------:R-:W-:Y:S02]  /*0d20*/  IMAD R7, R7, 0x40, R2 ;  /* 0x0000004007077824 */ /* 0x000fe400078e0202 */
[----:B------:R-:W-:Y:S02]  /*0d30*/  IMAD.IADD R0, R9, 0x1, -R0 ;  /* 0x0000000109007824 */ /* 0x000fe400078e0a00 */
[----:B------:R-:W-:-:S02]  /*0d40*/  IMAD R193, R193, 0x40, R6 ;  /* 0x00000040c1c17824 */ /* 0x000fc400078e0206 */
[----:B------:R-:W-:Y:S01]  /*0d50*/  IMAD R195, R0, 0x8, R7 ;  /* 0x0000000800c37824 */ /* 0x000fe200078e0207 */
[----:B------:R-:W-:Y:S01]  /*0d60*/  LOP3.LUT R7, R4, 0x7ffffffc, RZ, 0xc0, !PT ;  /* 0x7ffffffc04077812 */ /* 0x000fe200078ec0ff */
[----:B------:R-:W-:-:S04]  /*0d70*/  IMAD.SHL.U32 R18, R5, 0x8, RZ ;  /* 0x0000000805127824 */ /* 0x000fc800078e00ff */
[----:B------:R-:W-:-:S07]  /*0d80*/  IMAD.IADD R2, R192, 0x1, -R7 ;  /* 0x00000001c0027824 */ /* 0x000fce00078e0a07 */
.L_x_1078:
[----:B------:R-:W-:Y:S01]  /*0d90*/  ULDC.64 UR4, c[0x0][0xa28] ;  /* 0x00028a0000047ab9 */ /* 0x000fe20000000a00 */
[----:B0-----:R-:W0:Y:S01]  /*0da0*/  LDC R17, c[0x0][0x288] ;  /* 0x0000a200ff117b82 */ /* 0x001e220000000800 */
[----:B------:R-:W-:Y:S01]  /*0db0*/  UISETP.NE.U32.AND UP0, UPT, UR4, URZ, UPT ;  /* 0x0000003f0400728c */ /* 0x000fe2000bf05070 */
[----:B------:R-:W-:-:S03]  /*0dc0*/  IMAD.MOV.U32 R3, RZ, RZ, RZ ;  /* 0x000000ffff037224 */ /* 0x000fc600078e00ff */
[----:B------:R-:W-:-:S03]  /*0dd0*/  UISETP.NE.AND.EX UP0, UPT, UR5, URZ, UPT, UP0 ;  /* 0x0000003f0500728c */ /* 0x000fc6000bf05300 */
[----:B------:R-:W-:Y:S01]  /*0de0*/  ULDC.64 UR4, c[0x0][0xa18] ;  /* 0x0002860000047ab9 */ /* 0x000fe20000000a00 */
[----:B-1-3-5:R-:W1:Y:S01]  /*0df0*/  LDC.64 R8, c[0x0][0x3f8] ;  /* 0x0000fe00ff087b82 */ /* 0x02ae620000000a00 */
[----:B------:R-:W-:Y:S01]  /*0e00*/  UISETP.NE.U32.AND UP1, UPT, UR4, URZ, UPT ;  /* 0x0000003f0400728c */ /* 0x000fe2000bf25070 */
[----:B------:R-:W-:-:S03]  /*0e10*/  PLOP3.LUT P0, PT, PT, PT, UP0, 0x80, 0x0 ;  /* 0x000000000000781c */ /* 0x000fc60003f0f008 */
[----:B------:R-:W-:-:S03]  /*0e20*/  UISETP.NE.AND.EX UP1, UPT, UR5, URZ, UPT, UP1 ;  /* 0x0000003f0500728c */ /* 0x000fc6000bf25310 */
[----:B------:R-:W-:Y:S01]  /*0e30*/  @UP0 ULDC.64 UR4, c[0x0][0xa28] ;  /* 0x00028a0000040ab9 */ /* 0x000fe20000000a00 */
[----:B--2---:R-:W2:Y:S01]  /*0e40*/  LDC R0, c[0x0][0x404] ;  /* 0x00010100ff007b82 */ /* 0x004ea20000000800 */
[----:B------:R-:W-:Y:S01]  /*0e50*/  @UP0 UIMAD.WIDE UR4, UR47, 0x4, UR4 ;  /* 0x000000042f0408a5 */ /* 0x000fe2000f8e0204 */
[----:B------:R-:W-:-:S05]  /*0e60*/  PLOP3.LUT P2, PT, PT, PT, UP1, 0x80, 0x0 ;  /* 0x000000000000781c */ /* 0x000fca0003f4f018 */
[----:B------:R-:W-:Y:S01]  /*0e70*/  @UP1 ULDC.64 UR6, c[0x0][0xa18] ;  /* 0x0002860000061ab9 */ /* 0x000fe20000000a00 */
[----:B------:R-:W-:Y:S01]  /*0e80*/  IMAD.U32 R4, RZ, RZ, UR4 ;  /* 0x00000004ff047e24 */ /* 0x000fe2000f8e00ff */
[----:B------:R-:W3:Y:S01]  /*0e90*/  LDC R11, c[0x0][0x2e0] ;  /* 0x0000b800ff0b7b82 */ /* 0x000ee20000000800 */
[----:B------:R-:W-:Y:S01]  /*0ea0*/  IMAD.U32 R5, RZ, RZ, UR5 ;  /* 0x00000005ff057e24 */ /* 0x000fe2000f8e00ff */
[----:B------:R-:W-:-:S04]  /*0eb0*/  @UP1 UIMAD.WIDE UR4, UR47, 0x4, UR6 ;  /* 0x000000042f0418a5 */ /* 0x000fc8000f8e0206 */
[----:B----4-:R4:W5:Y:S02]  /*0ec0*/  @P0 LDG.E R3, desc[UR50][R4.64] ;  /* 0x0000003204030981 */ /* 0x010964000c1e1900 */
[----:B------:R-:W-:Y:S02]  /*0ed0*/  IMAD.U32 R6, RZ, RZ, UR4 ;  /* 0x00000004ff067e24 */ /* 0x000fe4000f8e00ff */
[----:B------:R-:W-:Y:S01]  /*0ee0*/  IMAD.U32 R7, RZ, RZ, UR5 ;  /* 0x00000005ff077e24 */ /* 0x000fe2000f8e00ff */
[----:B------:R-:W-:-:S04]  /*0ef0*/  ULDC.64 UR4, c[0x0][0xa20] ;  /* 0x0002880000047ab9 */ /* 0x000fc80000000a00 */
[----:B0-----:R4:W5:Y:S01]  /*0f00*/  @P2 LDG.E R17, desc[UR50][R6.64] ;  /* 0x0000003206112981 */ /* 0x001962000c1e1900 */
[----:B-1----:R-:W-:Y:S02]  /*0f10*/  ISETP.NE.U32.AND P0, PT, R8, RZ, PT ;  /* 0x000000ff0800720c */ /* 0x002fe40003f05070 */
[----:B------:R-:W-:Y:S02]  /*0f20*/  ISETP.NE.U32.AND P1, PT, RZ, UR4, PT ;  /* 0x00000004ff007c0c */ /* 0x000fe4000bf25070 */
[----:B------:R-:W-:Y:S02]  /*0f30*/  ISETP.NE.AND.EX P0, PT, R9, RZ, PT, P0 ;  /* 0x000000ff0900720c */ /* 0x000fe40003f05300 */
[----:B------:R-:W-:Y:S02]  /*0f40*/  ISETP.NE.AND.EX P1, PT, RZ, UR5, PT, P1 ;  /* 0x00000005ff007c0c */ /* 0x000fe4000bf25310 */
[----:B--2---:R-:W-:Y:S01]  /*0f50*/  SEL R0, R0, 0x1, P0 ;  /* 0x0000000100007807 */ /* 0x004fe20000000000 */
[----:B----4-:R-:W-:Y:S10]  /*0f60*/  @P2 BRA `(.L_x_975) ;  /* 0x00000000002c2947 */ /* 0x010ff40003800000 */
        /* <DEDUP_REMOVED lines=8> */
[----:B-----5:R-:W2:Y:S04]  /*0ff0*/  LDG.E R17, desc[UR50][R4.64] ;  /* 0x0000003204117981 */ /* 0x020ea8000c1e1900 */
[----:B------:R-:W2:Y:S02]  /*1000*/  LDG.E R6, desc[UR50][R4.64+0x4] ;  /* 0x0000043204067981 */ /* 0x000ea4000c1e1900 */
[----:B--2---:R-:W-:-:S07]  /*1010*/  IMAD.IADD R17, R6, 0x1, -R17 ;  /* 0x0000000106117824 */ /* 0x004fce00078e0a11 */
.L_x_975:
[----:B------:R-:W-:Y:S01]  /*1020*/  UMOV UR36, UR43 ;  /* 0x0000002b00247c82 */ /* 0x000fe20008000000 */
[----:B------:R-:W-:Y:S01]  /*1030*/  UMOV UR37, UR47 ;  /* 0x0000002f00257c82 */ /* 0x000fe20008000000 */
[----:B---3--:R-:W-:Y:S02]  /*1040*/  IMAD R16, R0, R11, RZ ;  /* 0x0000000b00107224 */ /* 0x008fe400078e02ff */
[----:B------:R-:W-:Y:S01]  /*1050*/  IMAD.MOV.U32 R19, RZ, RZ, R61 ;  /* 0x000000ffff137224 */ /* 0x000fe200078e003d */
[----:B------:R-:W-:Y:S06]  /*1060*/  @!P1 BRA `(.L_x_976) ;  /* 0x0000000000189947 */ /* 0x000fec0003800000 */
[----:B------:R-:W-:Y:S02]  /*1070*/  ULDC.64 UR4, c[0x0][0xa20] ;  /* 0x0002880000047ab9 */ /* 0x000fe40000000a00 */
[----:B------:R-:W-:-:S06]  /*1080*/  UIMAD.WIDE UR4, UR47, 0x4, UR4 ;  /* 0x000000042f0478a5 */ /* 0x000fcc000f8e0204 */
[----:B------:R-:W-:Y:S02]  /*1090*/  IMAD.U32 R4, RZ, RZ, UR4 ;  /* 0x00000004ff047e24 */ /* 0x000fe4000f8e00ff */
[----:B------:R-:W-:-:S05]  /*10a0*/  IMAD.U32 R5, RZ, RZ, UR5 ;  /* 0x00000005ff057e24 */ /* 0x000fca000f8e00ff */
[----:B------:R0:W5:Y:S01]  /*10b0*/  LDG.E R16, desc[UR50][R4.64] ;  /* 0x0000003204107981 */ /* 0x000162000c1e1900 */
[----:B------:R-:W-:Y:S05]  /*10c0*/  BRA `(.L_x_977) ;  /* 0x00000000002c7947 */ /* 0x000fea0003800000 */
.L_x_976:
        /* <DEDUP_REMOVED lines=9> */
[----:B------:R-:W2:Y:S02]  /*1160*/  LDG.E R7, desc[UR50][R4.64+0x4] ;  /* 0x0000043204077981 */ /* 0x000ea4000c1e1900 */
[----:B--2---:R-:W-:-:S07]  /*1170*/  IMAD.IADD R16, R7, 0x1, -R16 ;  /* 0x0000000107107824 */ /* 0x004fce00078e0a10 */
.L_x_977:
[----:B------:R-:W1:Y:S01]  /*1180*/  LDC.64 R6, c[0x0][0x9e0] ;  /* 0x00027800ff067b82 */ /* 0x000e620000000a00 */
[----:B------:R-:W-:Y:S01]  /*1190*/  ULDC UR4, c[0x0][0x428] ;  /* 0x00010a0000047ab9 */ /* 0x000fe20000000800 */
[----:B-----5:R-:W-:Y:S01]  /*11a0*/  IMAD.IADD R16, R16, 0x1, -R3 ;  /* 0x0000000110107824 */ /* 0x020fe200078e0a03 */
[----:B------:R-:W-:-:S04]  /*11b0*/  UISETP.NE.AND UP0, UPT, UR4, 0x1, UPT ;  /* 0x000000010400788c */ /* 0x000fc8000bf05270 */
[----:B------:R-:W-:-:S05]  /*11c0*/  IADD3 R0, R16, 0x80, -R17 ;  /* 0x0000008010007810 */ /* 0x000fca0007ffe811 */
[----:B------:R-:W-:Y:S02]  /*11d0*/  IMAD R197, R61, 0x80, R0 ;  /* 0x000000803dc57824 */ /* 0x000fe400078e0200 */
[----:B------:R-:W-:Y:S01]  /*11e0*/  @UP0 ULDC UR4, c[0x0][0x42c] ;  /* 0x00010b0000040ab9 */ /* 0x000fe20000000800 */
[----:B------:R-:W-:Y:S01]  /*11f0*/  @UP0 ULDC UR6, c[0x0][0x430] ;  /* 0x00010c0000060ab9 */ /* 0x000fe20000000800 */
[----:B------:R-:W-:-:S04]  /*1200*/  UIMAD.WIDE.U32 UR4, UR43, UR4, URZ ;  /* 0x000000042b0472a5 */ /* 0x000fc8000f8e003f */
[----:B------:R-:W-:Y:S01]  /*1210*/  @UP0 USHF.R.U32.HI UR43, URZ, UR6, UR5 ;  /* 0x000000063f2b0299 */ /* 0x000fe20008011605 */
[----:B-1----:R-:W-:Y:S01]  /*1220*/  ISETP.GE.AND P1, PT, R7, 0x1, PT ;  /* 0x000000010700780c */ /* 0x002fe20003f26270 */
[----:B------:R-:W-:-:S12]  /*1230*/  IMAD.IADD R0, R197, 0x1, R6 ;  /* 0x00000001c5007824 */ /* 0x000fd800078e0206 */
[----:B------:R-:W-:Y:S05]  /*1240*/  @!P1 BRA `(.L_x_978) ;  /* 0x0000000000409947 */ /* 0x000fea0003800000 */
[C---:B------:R-:W-:Y:S01]  /*1250*/  ISETP.GT.AND P0, PT, R197.reuse, RZ, PT ;  /* 0x000000ffc500720c */ /* 0x040fe20003f04270 */
[----:B------:R-:W-:-:S12]  /*1260*/  VIADD R3, R197, 0xffffffff ;  /* 0xffffffffc5037836 */ /* 0x000fd80000000000 */
[----:B------:R-:W-:Y:S05]  /*1270*/  @P0 BRA `(.L_x_979) ;  /* 0x00000000001c0947 */ /* 0x000fea0003800000 */
[----:B------:R-:W-:Y:S01]  /*1280*/  ISETP.NE.AND P0, PT, R7, 0x1, PT ;  /* 0x000000010700780c */ /* 0x000fe20003f05270 */
[----:B------:R-:W-:-:S12]  /*1290*/  IMAD.MOV R3, RZ, RZ, -R197 ;  /* 0x000000ffff037224 */ /* 0x000fd800078e0ac5 */
[----:B0-----:R-:W0:Y:S02]  /*12a0*/  @P0 LDC.64 R4, c[0x0][0x9e8] ;  /* 0x00027a00ff040b82 */ /* 0x001e240000000a00 */
[----:B0-----:R-:W-:-:S05]  /*12b0*/  @P0 IMAD.HI.U32 R4, R3, R4, RZ ;  /* 0x0000000403040227 */ /* 0x001fca00078e00ff */
[----:B------:R-:W-:-:S04]  /*12c0*/  @P0 SHF.R.U32.HI R3, RZ, R5, R4 ;  /* 0x00000005ff030219 */ /* 0x000fc80000011604 */
[----:B------:R-:W-:Y:S01]  /*12d0*/  LOP3.LUT R3, RZ, R3, RZ, 0x33, !PT ;  /* 0x00000003ff037212 */ /* 0x000fe200078e33ff */
[----:B------:R-:W-:Y:S06]  /*12e0*/  BRA `(.L_x_980) ;  /* 0x0000000000107947 */ /* 0x000fec0003800000 */
.L_x_979:
[----:B------:R-:W-:-:S13]  /*12f0*/  ISETP.NE.AND P0, PT, R7, 0x1, PT ;  /* 0x000000010700780c */ /* 0x000fda0003f05270 */
[----:B0-----:R-:W0:Y:S02]  /*1300*/  @P0 LDC.64 R4, c[0x0][0x9e8] ;  /* 0x00027a00ff040b82 */ /* 0x001e240000000a00 */
[----:B0-----:R-:W-:-:S05]  /*1310*/  @P0 IMAD.HI.U32 R4, R3, R4, RZ ;  /* 0x0000000403040227 */ /* 0x001fca00078e00ff */
[----:B------:R-:W-:-:S07]  /*1320*/  @P0 SHF.R.U32.HI R3, RZ, R5, R4 ;  /* 0x00000005ff030219 */ /* 0x000fce0000011604 */
.L_x_980:
[----:B------:R-:W-:-:S05]  /*1330*/  IMAD R3, R3, R7, R7 ;  /* 0x0000000703037224 */ /* 0x000fca00078e0207 */
[----:B------:R-:W-:-:S07]  /*1340*/  VIMNMX R0, R0, R3, PT ;  /* 0x0000000300007248 */ /* 0x000fce0003fe0100 */
.L_x_978:
[----:B0-----:R-:W-:Y:S01]  /*1350*/  VIADD R4, R0, 0x3f ;  /* 0x0000003f00047836 */ /* 0x001fe20000000000 */
[----:B------:R-:W-:Y:S01]  /*1360*/  ULDC UR4, c[0x0][0x9dc] ;  /* 0x0002770000047ab9 */ /* 0x000fe20000000800 */
[C---:B------:R-:W-:Y:S02]  /*1370*/  VIADD R0, R16.reuse, 0x3f ;  /* 0x0000003f10007836 */ /* 0x040fe40000000000 */
[----:B------:R-:W-:Y:S01]  /*1380*/  IMAD.IADD R6, R16, 0x1, -R17 ;  /* 0x0000000110067824 */ /* 0x000fe200078e0a11 */
[----:B------:R-:W-:Y:S02]  /*1390*/  SHF.R.S32.HI R5, RZ, 0x1f, R4 ;  /* 0x0000001fff057819 */ /* 0x000fe40000011404 */
[----:B------:R-:W-:Y:S01]  /*13a0*/  SHF.R.S32.HI R3, RZ, 0x1f, R0 ;  /* 0x0000001fff037819 */ /* 0x000fe20000011400 */
[----:B------:R-:W-:Y:S01]  /*13b0*/  IMAD R59, R61, 0x80, R6 ;  /* 0x000000803d3b7824 */ /* 0x000fe200078e0206 */
        /* <DEDUP_REMOVED lines=12> */
[----:B------:R-:W0:Y:S02]  /*1480*/  @P0 LDC.64 R4, c[0x0][0x9e8] ;  /* 0x00027a00ff040b82 */ /* 0x000e240000000a00 */
[----:B0-----:R-:W-:-:S05]  /*1490*/  @P0 IMAD.HI.U32 R0, R3, R4, RZ ;  /* 0x0000000403000227 */ /* 0x001fca00078e00ff */
[----:B------:R-:W-:-:S04]  /*14a0*/  @P0 SHF.R.U32.HI R3, RZ, R5, R0 ;  /* 0x00000005ff030219 */ /* 0x000fc80000011600 */
[----:B------:R-:W-:Y:S01]  /*14b0*/  LOP3.LUT R0, RZ, R3, RZ, 0x33, !PT ;  /* 0x00000003ff007212 */ /* 0x000fe200078e33ff */
[----:B------:R-:W-:Y:S06]  /*14c0*/  BRA `(.L_x_983) ;  /* 0x0000000000147947 */ /* 0x000fec0003800000 */
.L_x_982:
[----:B------:R-:W-:Y:S01]  /*14d0*/  ISETP.NE.AND P0, PT, R7, 0x1, PT ;  /* 0x000000010700780c */ /* 0x000fe20003f05270 */
[----:B------:R-:W-:-:S12]  /*14e0*/  IMAD.MOV.U32 R0, RZ, RZ, R59 ;  /* 0x000000ffff007224 */ /* 0x000fd800078e003b */
[----:B------:R-:W0:Y:S02]  /*14f0*/  @P0 LDC.64 R4, c[0x0][0x9e8] ;  /* 0x00027a00ff040b82 */ /* 0x000e240000000a00 */
[----:B0-----:R-:W-:-:S05]  /*1500*/  @P0 IMAD.HI.U32 R4, R59, R4, RZ ;  /* 0x000000043b040227 */ /* 0x001fca00078e00ff */
[----:B------:R-:W-:-:S07]  /*1510*/  @P0 SHF.R.U32.HI R0, RZ, R5, R4 ;  /* 0x00000005ff000219 */ /* 0x000fce0000011604 */
.L_x_983:
[----:B------:R-:W-:-:S05]  /*1520*/  IMAD R0, R0, R7, RZ ;  /* 0x0000000700007224 */ /* 0x000fca00078e02ff */
[----:B------:R-:W-:-:S13]  /*1530*/  R2UR UR5, R0 ;  /* 0x00000000000572ca */ /* 0x000fda00000e0000 */
[----:B------:R-:W-:-:S04]  /*1540*/  UISETP.LT.AND UP0, UPT, UR4, UR5, UPT ;  /* 0x000000050400728c */ /* 0x000fc8000bf01270 */
[----:B------:R-:W-:-:S12]  /*1550*/  USEL UR4, UR4, UR5, !UP0 ;  /* 0x0000000504047287 */ /* 0x000fd8000c000000 */
.L_x_981:
[----:B------:R-:W-:Y:S01]  /*1560*/  USHF.R.S32.HI UR5, URZ, 0x1f, UR4 ;  /* 0x0000001f3f057899 */ /* 0x000fe20008011404 */
[----:B------:R-:W-:Y:S01]  /*1570*/  PLOP3.LUT P0, PT, PT, PT, PT, 0x80, 0x0 ;  /* 0x000000000000781c */ /* 0x000fe20003f0f070 */
[----:B------:R-:W-:Y:S01]  /*1580*/  IMAD.MOV.U32 R0, RZ, RZ, RZ ;  /* 0x000000ffff007224 */ /* 0x000fe200078e00ff */
[----:B------:R-:W-:Y:S01]  /*1590*/  CS2R R150, SRZ ;  /* 0x0000000000967805 */ /* 0x000fe2000001ff00 */
[----:B------:R-:W-:Y:S01]  /*15a0*/  ULEA.HI UR5, UR5, UR4, URZ, 0x6 ;  /* 0x0000000405057291 */ /* 0x000fe2000f8f303f */
[----:B------:R-:W-:Y:S01]  /*15b0*/  IMAD.MOV.U32 R3, RZ, RZ, RZ ;  /* 0x000000ffff037224 */ /* 0x000fe200078e00ff */
[----:B------:R-:W-:Y:S02]  /*15c0*/  CS2R R26, SRZ ;  /* 0x00000000001a7805 */ /* 0x000fe4000001ff00 */
[----:B------:R-:W-:Y:S01]  /*15d0*/  CS2R R108, SRZ ;  /* 0x00000000006c7805 */ /* 0x000fe2000001ff00 */
[----:B------:R-:W-:Y:S01]  /*15e0*/  USHF.R.S32.HI UR5, URZ, 0x6, UR5 ;  /* 0x000000063f057899 */ /* 0x000fe20008011405 */
[----:B------:R-:W-:-:S02]  /*15f0*/  CS2R R144, SRZ ;  /* 0x0000000000907805 */ /* 0x000fc4000001ff00 */
[----:B------:R-:W-:Y:S02]  /*1600*/  CS2R R100, SRZ ;  /* 0x0000000000647805 */ /* 0x000fe4000001ff00 */
[----:B------:R-:W-:Y:S01]  /*1610*/  CS2R R142, SRZ ;  /* 0x00000000008e7805 */ /* 0x000fe2000001ff00 */
[----:B------:R-:W-:Y:S01]  /*1620*/  UISETP.LT.AND UP0, UPT, URZ, UR5, UPT ;  /* 0x000000053f00728c */ /* 0x000fe2000bf01270 */
[----:B------:R-:W-:Y:S02]  /*1630*/  CS2R R30, SRZ ;  /* 0x00000000001e7805 */ /* 0x000fe4000001ff00 */
[----:B------:R-:W-:Y:S02]  /*1640*/  CS2R R136, SRZ ;  /* 0x0000000000887805 */ /* 0x000fe4000001ff00 */
[----:B------:R-:W-:Y:S01]  /*1650*/  CS2R R92, SRZ ;  /* 0x00000000005c7805 */ /* 0x000fe2000001ff00 */
[----:B------:R-:W-:Y:S01]  /*1660*/  USEL UR38, URZ, UR5, !UP0 ;  /* 0x000000053f267287 */ /* 0x000fe2000c000000 */
[----:B------:R-:W-:-:S02]  /*1670*/  CS2R R134, SRZ ;  /* 0x0000000000867805 */ /* 0x000fc4000001ff00 */
[----:B------:R-:W-:Y:S02]  /*1680*/  CS2R R34, SRZ ;  /* 0x0000000000227805 */ /* 0x000fe4000001ff00 */
[----:B------:R-:W-:Y:S02]  /*1690*/  CS2R R128, SRZ ;  /* 0x0000000000807805 */ /* 0x000fe4000001ff00 */
[----:B------:R-:W-:Y:S02]  /*16a0*/  CS2R R84, SRZ ;  /* 0x0000000000547805 */ /* 0x000fe4000001ff00 */
[----:B------:R-:W-:Y:S02]  /*16b0*/  CS2R R126, SRZ ;  /* 0x00000000007e7805 */ /* 0x000fe4000001ff00 */
[----:B------:R-:W-:Y:S02]  /*16c0*/  ISETP.GT.AND P1, PT, R58, UR38, PT ;  /* 0x000000263a007c0c */ /* 0x000fe4000bf24270 */
        /* <DEDUP_REMOVED lines=48> */
[----:B------:R-:W-:Y:S01]  /*19d0*/  CS2R R24, SRZ ;  /* 0x0000000000187805 */ /* 0x000fe2000001ff00 */
[----:B------:R-:W-:-:S02]  /*19e0*/  IMAD.MOV.U32 R164, RZ, RZ, RZ ;  /* 0x000000ffffa47224 */ /* 0x000fc400078e00ff */
[----:B------:R-:W-:Y:S01]  /*19f0*/  IMAD.MOV.U32 R5, RZ, RZ, RZ ;  /* 0x000000ffff057224 */ /* 0x000fe200078e00ff */
[----:B------:R-:W-:Y:S06]  /*1a00*/  @!P1 BRA `(.L_x_984) ;  /* 0x000000a800209947 */ /* 0x000fec0003800000 */
[----:B------:R-:W0:Y:S01]  /*1a10*/  SHFL.IDX PT, R0, R194, RZ, 0x1f ;  /* 0x00001fffc2007589 */ /* 0x000e2200000e0000 */
[----:B------:R-:W1:Y:S01]  /*1a20*/  S2UR UR39, SR_CgaCtaId ;  /* 0x00000000002779c3 */ /* 0x000e620000008800 */
[----:B------:R-:W-:Y:S01]  /*1a30*/  UMOV UR41, 0x400 ;  /* 0x0000040000297882 */ /* 0x000fe20000000000 */
        /* <DEDUP_REMOVED lines=28> */
.L_x_985:
        /* <DEDUP_REMOVED lines=19> */
[----:B------:R-:W-:Y:S02]  /*1d30*/  @UP1 USHF.R.S32.HI UR19, URZ, 0x1f, UR43 ;  /* 0x0000001f3f131899 */ /* 0x000fe4000801142b */
[----:B------:R-:W-:Y:S02]  /*1d40*/  @UP1 UIMAD.WIDE.U32 UR8, UR47, UR14, URZ ;  /* 0x0000000e2f0812a5 */ /* 0x000fe4000f8e003f */
[----:B------:R-:W-:Y:S02]  /*1d50*/  @UP1 UIMAD UR18, UR47, UR15, UR10 ;  /* 0x0000000f2f1212a4 */ /* 0x000fe4000f8e020a */
[----:B------:R-:W-:Y:S01]  /*1d60*/  @UP0 UIADD3 UR13, UR13, UR17, URZ ;  /* 0x000000110d0d0290 */ /* 0x000fe2000fffe03f */
[----:B------:R-:W-:Y:S01]  /*1d70*/  @UP0 ULDC.64 UR14, c[0x0][0x9b0] ;  /* 0x00026c00000e0ab9 */ /* 0x000fe20000000a00 */
[----:B------:R-:W-:Y:S01]  /*1d80*/  @UP1 ULDC.64 UR10, c[0x0][0x9c0] ;  /* 0x00027000000a1ab9 */ /* 0x000fe20000000a00 */
[----:B------:R-:W-:-:S02]  /*1d90*/  @UP0 UIMAD UR16, UR16, UR14, URZ ;  /* 0x0000000e101002a4 */ /* 0x000fc4000f8e023f */
[----:B------:R-:W-:Y:S02]  /*1da0*/  @UP1 UIMAD UR17, UR19, UR10, URZ ;  /* 0x0000000a131112a4 */ /* 0x000fe4000f8e023f */
[----:B------:R-:W-:Y:S02]  /*1db0*/  @UP1 UIADD3 UR9, UR9, UR18, URZ ;  /* 0x0000001209091290 */ /* 0x000fe4000fffe03f */
[----:B------:R-:W-:Y:S02]  /*1dc0*/  @UP0 UIMAD UR16, UR43, UR15, UR16 ;  /* 0x0000000f2b1002a4 */ /* 0x000fe4000f8e0210 */
[----:B------:R-:W-:Y:S02]  /*1dd0*/  @UP1 UIMAD UR17, UR43, UR11, UR17 ;  /* 0x0000000b2b1112a4 */ /* 0x000fe4000f8e0211 */
[----:B------:R-:W-:Y:S02]  /*1de0*/  @UP0 UIMAD.WIDE.U32 UR14, UR43, UR14, UR12 ;  /* 0x0000000e2b0e02a5 */ /* 0x000fe4000f8e000c */
        /* <DEDUP_REMOVED lines=21> */
[----:B------:R-:W0:Y:S01]  /*1f40*/  SYNCS.PHASECHK.TRANS64.TRYWAIT P1, [UR41+0x28400], R8 ;  /* 0x02840008ff0075a7 */ /* 0x000e220008020169 */
[----:B--2---:R-:W-:-:S04]  /*1f50*/  FMUL.FTZ R0, R3, R0 ;  /* 0x0000000003007220 */ /* 0x004fc80000410000 */
[----:B------:R-:W-:Y:S01]  /*1f60*/  FMUL.FTZ R0, R0, UR4 ;  /* 0x0000000400007c20 */ /* 0x000fe20008410000 */
[----:B0-----:R-:W-:Y:S06]  /*1f70*/  @!P1 BRA `(.L_x_986) ;  /* 0x0000012c00009947 */ /* 0x001fec0003800000 */
.L_x_1173:
[----:B------:R-:W-:Y:S05]  /*1f80*/  @!P0 BRA `(.L_x_987) ;  /* 0x0000000000048947 */ /* 0x000fea0003800000 */
[----:B------:R-:W-:Y:S01]  /*1f90*/  BPT.TRAP 0x1 ;  /* 0x000000040000795c */ /* 0x000fe20000300000 */
.L_x_987:
[----:B------:R-:W-:Y:S02]  /*1fa0*/  IMAD.U32 R4, RZ, RZ, UR52 ;  /* 0x00000034ff047e24 */ /* 0x000fe4000f8e00ff */
[----:B0-----:R-:W-:-:S03]  /*1fb0*/  IMAD.U32 R3, RZ, RZ, UR44 ;  /* 0x0000002cff037e24 */ /* 0x001fc6000f8e00ff */
[----:B------:R-:W-:Y:S02]  /*1fc0*/  LEA R4, R4, UR41, 0x3 ;  /* 0x0000002904047c11 */ /* 0x000fe4000f8e18ff */
[----:B------:R-:W-:-:S04]  /*1fd0*/  SHF.L.U32 R3, R3, 0x1f, RZ ;  /* 0x0000001f03037819 */ /* 0x000fc800000006ff */
[----:B------:R0:W1:Y:S01]  /*1fe0*/  SYNCS.PHASECHK.TRANS64.TRYWAIT P2, [R4+URZ+0x28430], R3 ;  /* 0x02843003040075a7 */ /* 0x000062000804017f */
[----:B------:R-:W-:Y:S05]  /*1ff0*/  @!P0 BRA `(.L_x_988) ;  /* 0x0000000000048947 */ /* 0x000fea0003800000 */
[----:B------:R-:W-:Y:S01]  /*2000*/  BPT.TRAP 0x1 ;  /* 0x000000040000795c */ /* 0x000fe20000300000 */
.L_x_988:
[----:B------:R-:W2:Y:S02]  /*2010*/  S2R R5, SR_TID.X ;  /* 0x0000000000057919 */ /* 0x000ea40000002100 */
[----:B--2---:R-:W-:Y:S01]  /*2020*/  LOP3.LUT P1, RZ, R5, 0x7f, RZ, 0xc0, !PT ;  /* 0x0000007f05ff7812 */ /* 0x004fe2000782c0ff */
[----:B-1----:R-:W-:-:S12]  /*2030*/  @P2 BRA `(.L_x_989) ;  /* 0x0000000000082947 */ /* 0x002fd80003800000 */
[----:B------:R-:W1:Y:S02]  /*2040*/  SYNCS.PHASECHK.TRANS64.TRYWAIT P2, [R4+URZ+0x28430], R3 ;  /* 0x02843003040075a7 */ /* 0x000e64000804017f */
[----:B-1----:R-:W-:Y:S05]  /*2050*/  @!P2 BRA `(.L_x_990) ;  /* 0x0000012800e0a947 */ /* 0x002fea0003800000 */
.L_x_989:
[----:B------:R-:W-:Y:S05]  /*2060*/  WARPSYNC.ALL ;  /* 0x0000000000007948 */ /* 0x000fea0003800000 */
[----:B------:R-:W-:Y:S01]  /*2070*/  UIADD3 UR4, UR41, 0x20000, URZ ;  /* 0x0002000029047890 */ /* 0x000fe2000fffe03f */
[----:B------:R-:W-:Y:S01]  /*2080*/  WARPGROUP.ARRIVE ;  /* 0x00000000000079c5 */ /* 0x000fe20000000000 */
[----:B------:R-:W-:Y:S01]  /*2090*/  ULOP3.LUT UR32, UR49, 0x10000, URZ, 0xfc, !UPT ;  /* 0x0001000031207892 */ /* 0x000fe2000f8efc3f */
[----:B------:R-:W-:Y:S01]  /*20a0*/  IMAD.MOV.U32 R5, RZ, RZ, -0x40 ;  /* 0xffffffc0ff057424 */ /* 0x000fe200078e00ff */
[----:B------:R-:W-:Y:S01]  /*20b0*/  USHF.R.U32.HI UR4, URZ, 0x4, UR4 ;  /* 0x000000043f047899 */ /* 0x000fe20008011604 */
[----:B01----:R-:W-:Y:S01]  /*20c0*/  @!P1 VIADD R3, R4, 0x28440 ;  /* 0x0002844004039836 */ /* 0x003fe20000000000 */
[----:B------:R-:W-:Y:S01]  /*20d0*/  UMOV UR33, 0x40000040 ;  /* 0x4000004000217882 */ /* 0x000fe20000000000 */
[----:B------:R-:W-:Y:S01]  /*20e0*/  UMOV UR35, 0x40000040 ;  /* 0x4000004000237882 */ /* 0x000fe20000000000 */
[----:B------:R-:W-:Y:S01]  /*20f0*/  ULOP3.LUT UR4, UR4, 0x3fff, URZ, 0xc0, !UPT ;  /* 0x00003fff04047892 */ /* 0x000fe2000f8ec03f */
[----:B------:R-:W-:Y:S01]  /*2100*/  UMOV UR5, 0x40000040 ;  /* 0x4000004000057882 */ /* 0x000fe20000000000 */
[----:B------:R-:W-:-:S02]  /*2110*/  UMOV UR7, 0x40000040 ;  /* 0x4000004000077882 */ /* 0x000fc40000000000 */
[----:B------:R-:W-:Y:S01]  /*2120*/  ULOP3.LUT UR48, UR4, 0x10000, URZ, 0xfc, !UPT ;  /* 0x0001000004307892 */ /* 0x000fe2000f8efc3f */
[----:B------:R-:W-:Y:S01]  /*2130*/  @!P1 PRMT R3, RZ, 0x654, R3 ;  /* 0x00000654ff039816 */ /* 0x000fe20000000003 */
[----:B------:R-:W-:Y:S02]  /*2140*/  UIADD3 UR4, UR32, 0x2, URZ ;  /* 0x0000000220047890 */ /* 0x000fe4000fffe03f */
[----:B------:R-:W-:Y:S02]  /*2150*/  ULEA UR34, UR52, UR48, 0xa ;  /* 0x0000003034227291 */ /* 0x000fe4000f8e503f */
[----:B------:R-:W-:Y:S02]  /*2160*/  UIADD3 UR8, UR32, 0x4, URZ ;  /* 0x0000000420087890 */ /* 0x000fe4000fffe03f */
[----:B------:R-:W-:Y:S02]  /*2170*/  UIADD3 UR6, UR34, 0x2, URZ ;  /* 0x0000000222067890 */ /* 0x000fe4000fffe03f */
[----:B------:R-:W-:Y:S01]  /*2180*/  UIADD3 UR10, UR34, 0x4, URZ ;  /* 0x00000004220a7890 */ /* 0x000fe2000fffe03f */
[----:B------:R-:W-:-:S02]  /*2190*/  UMOV UR9, 0x40000040 ;  /* 0x4000004000097882 */ /* 0x000fc40000000000 */
[----:B------:R-:W-:Y:S01]  /*21a0*/  QGMMA.64x64x32.F32.E4M3.E4M3 R24, gdesc[UR32], RZ, !UPT, gsb0 ;  /* 0x00e00000201879f3 */ /* 0x000fe2000c0008ff */
        /* <DEDUP_REMOVED lines=21> */
[----:B------:R-:W-:-:S02]  /*2300*/  ULDC UR49, c[0x0][0x9dc] ;  /* 0x0002770000317ab9 */ /* 0x000fc40000000800 */
[----:B------:R-:W-:Y:S01]  /*2310*/  ULOP3.LUT UR49, URZ, UR49, URZ, 0x33, !UPT ;  /* 0x000000313f317292 */ /* 0x000fe2000f8e333f */
[----:B------:R-:W-:Y:S02]  /*2320*/  WARPGROUP.DEPBAR.LE gsb0, 0x0 ;  /* 0x00008000000079c5 */ /* 0x000fe40000010000 */
[----:B------:R-:W-:-:S06]  /*2330*/  WARPGROUP.ARRIVE ;  /* 0x00000000000079c5 */ /* 0x000fcc0000000000 */
[----:B------:R-:W-:Y:S01]  /*2340*/  QGMMA.64x64x32.F32.E4M3.E4M3 R24, gdesc[UR4], R24, gsb0 ;  /* 0x00e00000041879f3 */ /* 0x000fe20008000818 */
[----:B------:R-:W-:Y:S02]  /*2350*/  ULDC.64 UR6, c[0x0][0x9e0] ;  /* 0x0002780000067ab9 */ /* 0x000fe40000000a00 */
[----:B------:R-:W-:-:S06]  /*2360*/  UISETP.GE.AND UP0, UPT, UR7, 0x1, UPT ;  /* 0x000000010700788c */ /* 0x000fcc000bf06270 */
[----:B------:R-:W-:Y:S01]  /*2370*/  PLOP3.LUT P2, PT, PT, PT, UP0, 0x40, 0x0 ;  /* 0x000000000000781c */ /* 0x000fe20003f4e808 */
        /* <DEDUP_REMOVED lines=23> */
[----:B------:R0:W1:Y:S01]  /*24f0*/  MUFU.TANH R11, R31 ;  /* 0x0000001f000b7308 */ /* 0x0000620000002400 */
        /* <DEDUP_REMOVED lines=8> */
[----:B0-----:R-:W-:-:S02]  /*2580*/  IMAD R31, R58, R5, 0x40 ;  /* 0x000000403a1f7424 */ /* 0x001fc400078e0205 */
[C---:B------:R-:W-:Y:S01]  /*2590*/  FMUL.FTZ R44, R0.reuse, R44 ;  /* 0x0000002c002c7220 */ /* 0x040fe20000410000 */
[C---:B------:R-:W-:Y:S01]  /*25a0*/  FMUL.FTZ R45, R0.reuse, R45 ;  /* 0x0000002d002d7220 */ /* 0x040fe20000410000 */
[----:B------:R-:W-:Y:S01]  /*25b0*/  FMUL.FTZ R46, R0, R46 ;  /* 0x0000002e002e7220 */ /* 0x000fe20000410000 */
[----:B------:R-:W-:Y:S02]  /*25c0*/  IMAD.IADD R4, R16, 0x1, R31 ;  /* 0x0000000110047824 */ /* 0x000fe400078e021f */
        /* <DEDUP_REMOVED lines=14> */
[----:B------:R0:W-:Y:S01]  /*26b0*/  @!P1 SYNCS.ARRIVE.TRANS64.RED.A1T0 RZ, [R3+URZ], RZ ;  /* 0x000000ff03ff99a7 */ /* 0x0001e2000810043f */
[----:B------:R-:W2:Y:S01]  /*26c0*/  MUFU.TANH R24, R24 ;  /* 0x0000001800187308 */ /* 0x000ea20000002400 */
[C---:B------:R-:W-:Y:S01]  /*26d0*/  FMUL.FTZ R35, R0.reuse, R35 ;  /* 0x0000002300237220 */ /* 0x040fe20000410000 */
[C---:B------:R-:W-:Y:S01]  /*26e0*/  FMUL.FTZ R30, R0.reuse, R30 ;  /* 0x0000001e001e7220 */ /* 0x040fe20000410000 */
[----:B------:R-:W-:Y:S01]  /*26f0*/  FMUL.FTZ R27, R0, R27 ;  /* 0x0000001b001b7220 */ /* 0x000fe20000410000 */
[--C-:B------:R-:W-:Y:S01]  /*2700*/  IMAD R8, R2, -0x2, R4.reuse ;  /* 0xfffffffe02087824 */ /* 0x100fe200078e0204 */
[----:B0-----:R-:W-:-:S03]  /*2710*/  IADD3 R3, -R17, 0x1, R4 ;  /* 0x0000000111037810 */ /* 0x001fc60007ffe104 */
[----:B------:R-:W0:Y:S02]  /*2720*/  MUFU.TANH R25, R25 ;  /* 0x0000001900197308 */ /* 0x000e240000002400 */
[----:B------:R-:W-:Y:S02]  /*2730*/  IMAD R5, R2, -0x2, R3 ;  /* 0xfffffffe02057824 */ /* 0x000fe400078e0203 */
[----:B------:R-:W-:-:S04]  /*2740*/  IMAD R3, R61, 0x80, R193 ;  /* 0x000000803d037824 */ /* 0x000fc800078e02c1 */
[----:B------:R-:W3:Y:S08]  /*2750*/  MUFU.TANH R26, R26 ;  /* 0x0000001a001a7308 */ /* 0x000ef00000002400 */
[----:B------:R-:W4:Y:S08]  /*2760*/  MUFU.TANH R28, R28 ;  /* 0x0000001c001c7308 */ /* 0x000f300000002400 */
[----:B------:R-:W0:Y:S08]  /*2770*/  MUFU.TANH R29, R29 ;  /* 0x0000001d001d7308 */ /* 0x000e300000002400 */
        /* <DEDUP_REMOVED lines=23> */
[----:B------:R5:W0:Y:S08]  /*28f0*/  MUFU.TANH R13, R35 ;  /* 0x00000023000d7308 */ /* 0x000a300000002400 */
[----:B------:R1:W0:Y:S01]  /*2900*/  MUFU.TANH R10, R30 ;  /* 0x0000001e000a7308 */ /* 0x0002220000002400 */
[----:B-----5:R-:W-:-:S05]  /*2910*/  VIADD R35, R5, UR6 ;  /* 0x0000000605237c36 */ /* 0x020fca0008000000 */
[----:B------:R-:W-:Y:S02]  /*2920*/  VIADDMNMX R4, R3, R35, R8, PT ;  /* 0x0000002303047246 */ /* 0x000fe40003800108 */
[----:B------:R5:W0:Y:S01]  /*2930*/  MUFU.TANH R9, R27 ;  /* 0x0000001b00097308 */ /* 0x000a220000002400 */
[----:B-1----:R-:W-:-:S04]  /*2940*/  VIADD R30, R5, UR49 ;  /* 0x00000031051e7c36 */ /* 0x002fc80008000000 */
[----:B------:R-:W-:Y:S01]  /*2950*/  IMAD.IADD R5, R30, 0x1, R3 ;  /* 0x000000011e057824 */ /* 0x000fe200078e0203 */
[----:B-----5:R-:W-:Y:S01]  /*2960*/  LEA R27, R58, 0xffffffc0, 0x6 ;  /* 0xffffffc03a1b7811 */ /* 0x020fe200078e30ff */
[----:B--234-:R-:W-:Y:S06]  /*2970*/  @P2 BRA `(.L_x_991) ;  /* 0x0000000000582947 */ /* 0x01cfec0003800000 */
[----:B------:R-:W-:Y:S01]  /*2980*/  IADD3 R6, -R17, R16, R3 ;  /* 0x0000001011067210 */ /* 0x000fe20007ffe103 */
[----:B------:R-:W-:Y:S03]  /*2990*/  BSSY B0, `(.L_x_992) ;  /* 0x0000010000007945 */ /* 0x000fe60003800000 */
        /* <DEDUP_REMOVED lines=10> */
.L_x_993:
[----:B------:R-:W-:-:S06]  /*2a40*/  UISETP.NE.AND UP1, UPT, UR7, 0x1, UPT ;  /* 0x000000010700788c */ /* 0x000fcc000bf25270 */
[----:B------:R-:W-:-:S05]  /*2a50*/  PLOP3.LUT P2, PT, PT, PT, UP1, 0x80, 0x0 ;  /* 0x000000000000781c */ /* 0x000fca0003f4f018 */
[----:B------:R-:W-:-:S08]  /*2a60*/  @UP1 ULDC.64 UR10, c[0x0][0x9e8] ;  /* 0x00027a00000a1ab9 */ /* 0x000fd00000000a00 */
[----:B------:R-:W-:-:S05]  /*2a70*/  @P2 IMAD.HI.U32 R7, R6, UR10, RZ ;  /* 0x0000000a06072c27 */ /* 0x000fca000f8e00ff */
[----:B------:R-:W-:-:S07]  /*2a80*/  @P2 SHF.R.U32.HI R6, RZ, UR11, R7 ;  /* 0x0000000bff062c19 */ /* 0x000fce0008011607 */
.L_x_994:
[----:B------:R-:W-:Y:S05]  /*2a90*/  BSYNC B0 ;  /* 0x0000000000007941 */ /* 0x000fea0003800000 */
.L_x_992:
[----:B------:R-:W-:-:S04]  /*2aa0*/  IMAD R7, R6, UR7, -R27 ;  /* 0x0000000706077c24 */ /* 0x000fc8000f8e0a1b */
[----:B------:R-:W-:-:S05]  /*2ab0*/  IMAD R7, R2, -0x2, R7 ;  /* 0xfffffffe02077824 */ /* 0x000fca00078e0207 */
[----:B------:R-:W-:Y:S02]  /*2ac0*/  VIMNMX R5, R5, R7, !PT ;  /* 0x0000000705057248 */ /* 0x000fe40007fe0100 */
[----:B------:R-:W-:-:S07]  /*2ad0*/  VIADDMNMX R4, R7, UR7, R4, PT ;  /* 0x0000000707047c46 */ /* 0x000fce000b800104 */
.L_x_991:
[C---:B------:R-:W-:Y:S02]  /*2ae0*/  ISETP.GE.AND P2, PT, R31.reuse, 0x2, PT ;  /* 0x000000021f00780c */ /* 0x040fe40003f46270 */
[----:B------:R-:W-:Y:S02]  /*2af0*/  ISETP.GE.AND P6, PT, R31, 0xa, PT ;  /* 0x0000000a1f00780c */ /* 0x000fe40003fc6270 */
[----:B------:R-:W-:Y:S02]  /*2b00*/  ISETP.GT.AND P4, PT, R5, 0x1, !P2 ;  /* 0x000000010500780c */ /* 0x000fe40005784270 */
[----:B------:R-:W-:Y:S02]  /*2b10*/  ISETP.GE.AND P3, PT, R31, 0x9, PT ;  /* 0x000000091f00780c */ /* 0x000fe40003f66270 */
[----:B------:R-:W-:Y:S02]  /*2b20*/  ISETP.LT.OR P4, PT, R4, 0x2, P4 ;  /* 0x000000020400780c */ /* 0x000fe40002781670 */
[----:B------:R-:W-:-:S02]  /*2b30*/  P2R R34, PR, RZ, 0x40 ;  /* 0x00000040ff227803 */ /* 0x000fc40000000000 */
[----:B0-----:R-:W-:Y:S02]  /*2b40*/  FSEL R39, R25, -INF , !P4 ;  /* 0xff80000019277808 */ /* 0x001fe40006000000 */
[C---:B------:R-:W-:Y:S02]  /*2b50*/  ISETP.GT.AND P4, PT, R5.reuse, 0x9, !P6 ;  /* 0x000000090500780c */ /* 0x040fe40007784270 */
[----:B------:R-:W-:Y:S02]  /*2b60*/  ISETP.GT.AND P5, PT, R5, 0x8, !P3 ;  /* 0x000000080500780c */ /* 0x000fe40005fa4270 */
[----:B------:R-:W-:Y:S02]  /*2b70*/  ISETP.LT.OR P4, PT, R4, 0xa, P4 ;  /* 0x0000000a0400780c */ /* 0x000fe40002781670 */
[----:B------:R-:W-:Y:S02]  /*2b80*/  ISETP.GE.AND P6, PT, R31, 0x11, PT ;  /* 0x000000111f00780c */ /* 0x000fe40003fc6270 */
[----:B------:R-:W-:-:S02]  /*2b90*/  FSEL R57, R29, -INF , !P4 ;  /* 0xff8000001d397808 */ /* 0x000fc40006000000 */
[----:B------:R-:W-:Y:S02]  /*2ba0*/  ISETP.LT.OR P5, PT, R4, 0x9, P5 ;  /* 0x000000090400780c */ /* 0x000fe40002fa1670 */
        /* <DEDUP_REMOVED lines=17> */
[C---:B------:R-:W-:Y:S02]  /*2cc0*/  ISETP.LT.OR P4, PT, R4.reuse, 0x1a, P4 ;  /* 0x0000001a0400780c */ /* 0x040fe40002781670 */
        /* <DEDUP_REMOVED lines=42> */
[----:B------:R-:W-:Y:S02]  /*2f70*/  ISETP.GT.AND P6, PT, R5, 0x39, !P6 ;  /* 0x000000390500780c */ /* 0x000fe400077c4270 */
[----:B------:R-:W-:Y:S02]  /*2f80*/  IADD3 R5, R30, 0x8, R3 ;  /* 0x000000081e057810 */ /* 0x000fe40007ffe003 */
[----:B------:R-:W-:Y:S01]  /*2f90*/  ISETP.LT.OR P6, PT, R4, 0x3a, P6 ;  /* 0x0000003a0400780c */ /* 0x000fe200037c1670 */
[----:B------:R-:W-:-:S03]  /*2fa0*/  VIADD R4, R3, 0x8 ;  /* 0x0000000803047836 */ /* 0x000fc60000000000 */
[----:B------:R-:W-:Y:S02]  /*2fb0*/  FSEL R53, R53, -INF , !P6 ;  /* 0xff80000035357808 */ /* 0x000fe40007000000 */
[----:B------:R-:W-:Y:S02]  /*2fc0*/  PLOP3.LUT P6, PT, PT, PT, UP0, 0x40, 0x0 ;  /* 0x000000000000781c */ /* 0x000fe40003fce808 */
[----:B------:R-:W-:-:S11]  /*2fd0*/  VIADDMNMX R4, R4, R35, R8, PT ;  /* 0x0000002304047246 */ /* 0x000fd60003800108 */
[----:B------:R-:W-:Y:S05]  /*2fe0*/  @P6 BRA `(.L_x_995) ;  /* 0x0000000000646947 */ /* 0x000fea0003800000 */
[----:B------:R-:W-:Y:S01]  /*2ff0*/  IADD3 R6, R16, 0x8, R3 ;  /* 0x0000000810067810 */ /* 0x000fe20007ffe003 */
[----:B------:R-:W-:Y:S04]  /*3000*/  BSSY B0, `(.L_x_996) ;  /* 0x0000013000007945 */ /* 0x000fe80003800000 */
        /* <DEDUP_REMOVED lines=12> */
.L_x_997:
[----:B------:R-:W-:-:S06]  /*30d0*/  UISETP.NE.AND UP1, UPT, UR7, 0x1, UPT ;  /* 0x000000010700788c */ /* 0x000fcc000bf25270 */
[----:B------:R-:W-:-:S05]  /*30e0*/  PLOP3.LUT P6, PT, PT, PT, UP1, 0x80, 0x0 ;  /* 0x000000000000781c */ /* 0x000fca0003fcf018 */
[----:B------:R-:W-:-:S08]  /*30f0*/  @UP1 ULDC.64 UR10, c[0x0][0x9e8] ;  /* 0x00027a00000a1ab9 */ /* 0x000fd00000000a00 */
[----:B------:R-:W-:Y:S01]  /*3100*/  @P6 IMAD.HI.U32 R7, R6, UR10, RZ ;  /* 0x0000000a06076c27 */ /* 0x000fe2000f8e00ff */
[----:B------:R-:W-:-:S13]  /*3110*/  PLOP3.LUT P6, PT, PT, PT, UP1, 0x80, 0x0 ;  /* 0x000000000000781c */ /* 0x000fda0003fcf018 */
[----:B------:R-:W-:-:S07]  /*3120*/  @P6 SHF.R.U32.HI R6, RZ, UR11, R7 ;  /* 0x0000000bff066c19 */ /* 0x000fce0008011607 */
.L_x_998:
[----:B------:R-:W-:Y:S05]  /*3130*/  BSYNC B0 ;  /* 0x0000000000007941 */ /* 0x000fea0003800000 */
.L_x_996:
[----:B------:R-:W-:-:S04]  /*3140*/  IMAD R7, R6, UR7, -R27 ;  /* 0x0000000706077c24 */ /* 0x000fc8000f8e0a1b */
[----:B------:R-:W-:-:S05]  /*3150*/  IMAD R7, R2, -0x2, R7 ;  /* 0xfffffffe02077824 */ /* 0x000fca00078e0207 */
[----:B------:R-:W-:Y:S02]  /*3160*/  VIMNMX R5, R5, R7, !PT ;  /* 0x0000000705057248 */ /* 0x000fe40007fe0100 */
[----:B------:R-:W-:-:S07]  /*3170*/  VIADDMNMX R4, R7, UR7, R4, PT ;  /* 0x0000000707047c46 */ /* 0x000fce000b800104 */
.L_x_995:
        /* <DEDUP_REMOVED lines=68> */
[----:B------:R-:W0:Y:S01]  /*35c0*/  SHFL.BFLY PT, R7, R26, 0x2, 0x1f ;  /* 0x0c401f001a077f89 */ /* 0x000e2200000e0000 */
[----:B------:R-:W-:-:S04]  /*35d0*/  ISETP.GT.AND P2, PT, R5, 0x29, !P2 ;  /* 0x000000290500780c */ /* 0x000fc80005744270 */
[----:B------:R-:W-:-:S07]  /*35e0*/  ISETP.LT.OR P2, PT, R4, 0x2a, P2 ;  /* 0x0000002a0400780c */ /* 0x000fce0001741670 */
[----:B------:R-:W-:Y:S01]  /*35f0*/  UIADD3 UR6, UR14, UR6, URZ ;  /* 0x000000060e067290 */ /* 0x000fe2000fffe03f */
[----:B0-----:R-:W-:Y:S01]  /*3600*/  FMNMX.FTZ R27, R26, R7, !PT ;  /* 0x000000071a1b7209 */ /* 0x001fe20007810000 */
[----:B------:R-:W-:Y:S01]  /*3610*/  IMAD.U32 R26, RZ, RZ, UR10 ;  /* 0x0000000aff1a7e24 */ /* 0x000fe2000f8e00ff */
[----:B------:R-:W-:-:S03]  /*3620*/  FMNMX.FTZ R7, R6, R9, !PT ;  /* 0x0000000906077209 */ /* 0x000fc60007810000 */
[----:B------:R-:W0:Y:S01]  /*3630*/  SHFL.BFLY PT, R28, R27, 0x1, 0x1f ;  /* 0x0c201f001b1c7f89 */ /* 0x000e2200000e0000 */
[----:B------:R-:W-:-:S04]  /*3640*/  FMNMX.FTZ R8, R10, R7, !PT ;  /* 0x000000070a087209 */ /* 0x000fc80007810000 */
[----:B------:R-:W-:-:S04]  /*3650*/  FMNMX.FTZ R7, R11, R8, !PT ;  /* 0x000000080b077209 */ /* 0x000fc80007810000 */
[----:B------:R-:W-:-:S04]  /*3660*/  FMNMX.FTZ R8, R12, R7, !PT ;  /* 0x000000070c087209 */ /* 0x000fc80007810000 */
[----:B------:R-:W-:-:S04]  /*3670*/  FMNMX.FTZ R25, R13, R8, !PT ;  /* 0x000000080d197209 */ /* 0x000fc80007810000 */
[----:B------:R-:W-:Y:S02]  /*3680*/  FMNMX.FTZ R8, R14, R25, !PT ;  /* 0x000000190e087209 */ /* 0x000fe40007810000 */
[----:B------:R-:W-:Y:S02]  /*3690*/  FSEL R25, R47, -INF , !P2 ;  /* 0xff8000002f197808 */ /* 0x000fe40005000000 */
[----:B0-----:R-:W-:Y:S02]  /*36a0*/  FMNMX.FTZ R7, R27, R28, !PT ;  /* 0x0000001c1b077209 */ /* 0x001fe40007810000 */
        /* <DEDUP_REMOVED lines=20> */
[----:B------:R-:W-:Y:S01]  /*37f0*/  MUFU.EX2 R30, R30 ;  /* 0x0000001e001e7308 */ /* 0x000fe20000000800 */
[----:B------:R-:W-:Y:S01]  /*3800*/  FMNMX.FTZ R29, R26, R27, !PT ;  /* 0x0000001b1a1d7209 */ /* 0x000fe20007810000 */
[--C-:B------:R-:W-:Y:S01]  /*3810*/  FFMA.FTZ R33, R57, UR10, -R28.reuse ;  /* 0x0000000a39217c23 */ /* 0x100fe2000801081c */
[----:B------:R-:W-:Y:S01]  /*3820*/  FSEL R27, R55, -INF , !P2 ;  /* 0xff800000371b7808 */ /* 0x000fe20005000000 */
[--C-:B------:R-:W-:Y:S01]  /*3830*/  FFMA.FTZ R34, R61, UR10, -R28.reuse ;  /* 0x0000000a3d227c23 */ /* 0x100fe2000801081c */
[----:B------:R-:W-:Y:S01]  /*3840*/  FMNMX.FTZ R8, R4, R29, !PT ;  /* 0x0000001d04087209 */ /* 0x000fe20007810000 */
[--C-:B------:R-:W-:Y:S01]  /*3850*/  FFMA.FTZ R35, R63, UR10, -R28.reuse ;  /* 0x0000000a3f237c23 */ /* 0x100fe2000801081c */
[----:B------:R-:W-:-:S01]  /*3860*/  FFMA.FTZ R36, R65, UR10, -R28 ;  /* 0x0000000a41247c23 */ /* 0x000fc2000801081c */
[----:B------:R-:W0:Y:S01]  /*3870*/  MUFU.EX2 R31, R31 ;  /* 0x0000001f001f7308 */ /* 0x000e220000000800 */
[----:B------:R-:W-:Y:S01]  /*3880*/  FMNMX.FTZ R8, R27, R8, !PT ;  /* 0x000000081b087209 */ /* 0x000fe20007810000 */
[--C-:B------:R-:W-:Y:S01]  /*3890*/  FFMA.FTZ R37, R37, UR10, -R28.reuse ;  /* 0x0000000a25257c23 */ /* 0x100fe2000801081c */
[----:B------:R-:W-:-:S01]  /*38a0*/  FFMA.FTZ R40, R69, UR10, -R28 ;  /* 0x0000000a45287c23 */ /* 0x000fc2000801081c */
[--C-:B------:R-:W-:Y:S01]  /*38b0*/  FFMA.FTZ R38, R67, UR10, -R28.reuse ;  /* 0x0000000a43267c23 */ /* 0x100fe2000801081c */
[----:B------:R-:W-:-:S01]  /*38c0*/  FFMA.FTZ R42, R71, UR10, -R28 ;  /* 0x0000000a472a7c23 */ /* 0x000fc2000801081c */
[----:B------:R-:W1:Y:S01]  /*38d0*/  SHFL.BFLY PT, R29, R8, 0x2, 0x1f ;  /* 0x0c401f00081d7f89 */ /* 0x000e6200000e0000 */
[----:B------:R-:W-:-:S01]  /*38e0*/  FFMA.FTZ R43, R49, UR10, -R28 ;  /* 0x0000000a312b7c23 */ /* 0x000fc2000801081c */
[----:B------:R-:W2:Y:S08]  /*38f0*/  MUFU.EX2 R32, R32 ;  /* 0x0000002000207308 */ /* 0x000eb00000000800 */
[----:B------:R-:W3:Y:S08]  /*3900*/  MUFU.EX2 R33, R33 ;  /* 0x0000002100217308 */ /* 0x000ef00000000800 */
[----:B------:R-:W4:Y:S01]  /*3910*/  MUFU.EX2 R34, R34 ;  /* 0x0000002200227308 */ /* 0x000f220000000800 */
[----:B-1----:R-:W-:-:S07]  /*3920*/  FMNMX.FTZ R29, R8, R29, !PT ;  /* 0x0000001d081d7209 */ /* 0x002fce0007810000 */
[----:B------:R-:W1:Y:S01]  /*3930*/  MUFU.EX2 R35, R35 ;  /* 0x0000002300237308 */ /* 0x000e620000000800 */
[----:B------:R-:W5:Y:S07]  /*3940*/  SHFL.BFLY PT, R8, R29, 0x1, 0x1f ;  /* 0x0c201f001d087f89 */ /* 0x000f6e00000e0000 */
[----:B------:R-:W-:Y:S08]  /*3950*/  MUFU.EX2 R36, R36 ;  /* 0x0000002400247308 */ /* 0x000ff00000000800 */
[----:B------:R-:W1:Y:S08]  /*3960*/  MUFU.EX2 R37, R37 ;  /* 0x0000002500257308 */ /* 0x000e700000000800 */
[----:B------:R-:W-:Y:S01]  /*3970*/  MUFU.EX2 R40, R40 ;  /* 0x0000002800287308 */ /* 0x000fe20000000800 */
[----:B-----5:R-:W-:Y:S01]  /*3980*/  FMNMX.FTZ R8, R29, R8, !PT ;  /* 0x000000081d087209 */ /* 0x020fe20007810000 */
[--C-:B------:R-:W-:Y:S01]  /*3990*/  FFMA.FTZ R29, R73, UR10, -R28.reuse ;  /* 0x0000000a491d7c23 */ /* 0x100fe2000801081c */
[----:B------:R-:W-:-:S02]  /*39a0*/  FFMA.FTZ R28, R53, UR10, -R28 ;  /* 0x0000000a351c7c23 */ /* 0x000fc4000801081c */
[C---:B------:R-:W-:Y:S01]  /*39b0*/  FSETP.NEU.FTZ.AND P2, PT, R8.reuse, -INF , PT ;  /* 0xff8000000800780b */ /* 0x040fe20003f5d000 */
[----:B------:R-:W-:-:S01]  /*39c0*/  FFMA.FTZ R44, R8, R45, -8 ;  /* 0xc1000000082c7423 */ /* 0x000fc2000001002d */
[----:B0-----:R-:W-:Y:S01]  /*39d0*/  FADD.FTZ R45, R30, R31 ;  /* 0x0000001f1e2d7221 */ /* 0x001fe20000010000 */
[----:B------:R-:W-:Y:S03]  /*39e0*/  MUFU.EX2 R41, R41 ;  /* 0x0000002900297308 */ /* 0x000fe60000000800 */
[----:B------:R-:W-:Y:S01]  /*39f0*/  FSEL R44, R44, RZ, P2 ;  /* 0x000000ff2c2c7208 */ /* 0x000fe20001000000 */
[----:B--2---:R-:W-:Y:S01]  /*3a00*/  FADD.FTZ R46, R32, R45 ;  /* 0x0000002d202e7221 */ /* 0x004fe20000010000 */
        /* <DEDUP_REMOVED lines=12> */
[----:B---3--:R-:W-:-:S01]  /*3ad0*/  FADD.FTZ R45, R33, R46 ;  /* 0x0000002e212d7221 */ /* 0x008fc20000010000 */
[----:B------:R-:W-:Y:S01]  /*3ae0*/  F2FP.SATFINITE.E4M3.F32.PACK_AB_MERGE_C R33, R33, R32, RZ ;  /* 0x000000202121723e */ /* 0x000fe200048070ff */
[----:B------:R-:W-:-:S01]  /*3af0*/  FFMA.FTZ R24, R24, UR10, -R44 ;  /* 0x0000000a18187c23 */ /* 0x000fc2000801082c */
[----:B------:R-:W0:Y:S01]  /*3b00*/  MUFU.EX2 R9, R9 ;  /* 0x0000000900097308 */ /* 0x000e220000000800 */
[----:B----4-:R-:W-:-:S01]  /*3b10*/  FADD.FTZ R32, R34, R45 ;  /* 0x0000002d22207221 */ /* 0x010fc20000010000 */
[----:B------:R-:W-:Y:S01]  /*3b20*/  F2FP.SATFINITE.E4M3.F32.PACK_AB_MERGE_C R188, R31, R30, R33 ;  /* 0x0000001e1fbc723e */ /* 0x000fe20004807021 */
[----:B------:R-:W-:-:S01]  /*3b30*/  FFMA.FTZ R25, R25, UR10, -R44 ;  /* 0x0000000a19197c23 */ /* 0x000fc2000801082c */
[----:B------:R-:W-:Y:S01]  /*3b40*/  FFMA.FTZ R5, R5, UR10, -R44 ;  /* 0x0000000a05057c23 */ /* 0x000fe2000801082c */
[----:B-1----:R-:W-:-:S01]  /*3b50*/  FADD.FTZ R31, R35, R32 ;  /* 0x00000020231f7221 */ /* 0x002fc20000010000 */
[----:B------:R-:W-:Y:S01]  /*3b60*/  F2FP.SATFINITE.E4M3.F32.PACK_AB_MERGE_C R32, R37, R36, RZ ;  /* 0x000000242520723e */ /* 0x000fe200048070ff */
[----:B------:R-:W-:-:S01]  /*3b70*/  FFMA.FTZ R26, R26, UR10, -R44 ;  /* 0x0000000a1a1a7c23 */ /* 0x000fc2000801082c */
[----:B------:R-:W1:Y:S01]  /*3b80*/  MUFU.EX2 R10, R10 ;  /* 0x0000000a000a7308 */ /* 0x000e620000000800 */
[----:B------:R-:W-:-:S01]  /*3b90*/  FADD.FTZ R36, R36, R31 ;  /* 0x0000001f24247221 */ /* 0x000fc20000010000 */
[----:B------:R-:W-:Y:S01]  /*3ba0*/  F2FP.SATFINITE.E4M3.F32.PACK_AB_MERGE_C R190, R35, R34, R32 ;  /* 0x0000002223be723e */ /* 0x000fe20004807020 */
[----:B------:R-:W-:-:S01]  /*3bb0*/  FFMA.FTZ R4, R4, UR10, -R44 ;  /* 0x0000000a04047c23 */ /* 0x000fc2000801082c */
[----:B------:R-:W-:Y:S01]  /*3bc0*/  FFMA.FTZ R27, R27, UR10, -R44 ;  /* 0x0000000a1b1b7c23 */ /* 0x000fe2000801082c */
[----:B------:R-:W-:-:S03]  /*3bd0*/  FADD.FTZ R37, R37, R36 ;  /* 0x0000002425257221 */ /* 0x000fc60000010000 */
        /* <DEDUP_REMOVED lines=12> */
[----:B------:R-:W-:-:S06]  /*3ca0*/  F2FP.SATFINITE.E4M3.F32.PACK_AB_MERGE_C R33, R41, R40, RZ ;  /* 0x000000282921723e */ /* 0x000fcc00048070ff */
[----:B------:R-:W2:Y:S01]  /*3cb0*/  MUFU.EX2 R38, R38 ;  /* 0x0000002600267308 */ /* 0x000ea20000000800 */
[----:B0-----:R-:W-:-:S01]  /*3cc0*/  FADD.FTZ R31, R15, R30 ;  /* 0x0000001e0f1f7221 */ /* 0x001fc20000010000 */
[----:B------:R-:W-:-:S04]  /*3cd0*/  F2FP.SATFINITE.E4M3.F32.PACK_AB_MERGE_C R14, R15, R14, RZ ;  /* 0x0000000e0f0e723e */ /* 0x000fc800048070ff */
[----:B------:R-:W-:Y:S02]  /*3ce0*/  F2FP.SATFINITE.E4M3.F32.PACK_AB_MERGE_C R191, R13, R12, R14 ;  /* 0x0000000c0dbf723e */ /* 0x000fe4000480700e */
[----:B------:R-:W0:Y:S01]  /*3cf0*/  MUFU.EX2 R39, R39 ;  /* 0x0000002700277308 */ /* 0x000e220000000800 */
[----:B-1----:R-:W-:-:S07]  /*3d00*/  FADD.FTZ R32, R20, R31 ;  /* 0x0000001f14207221 */ /* 0x002fce0000010000 */
[----:B------:R-:W1:Y:S01]  /*3d10*/  MUFU.EX2 R21, R21 ;  /* 0x0000001500157308 */ /* 0x000e620000000800 */
[----:B--2---:R-:W-:-:S07]  /*3d20*/  FADD.FTZ R30, R38, R37 ;  /* 0x00000025261e7221 */ /* 0x004fce0000010000 */
[----:B------:R-:W2:Y:S01]  /*3d30*/  MUFU.EX2 R24, R24 ;  /* 0x0000001800187308 */ /* 0x000ea20000000800 */
[C---:B0-----:R-:W-:Y:S01]  /*3d40*/  F2FP.SATFINITE.E4M3.F32.PACK_AB_MERGE_C R184, R39.reuse, R38, R33 ;  /* 0x0000002627b8723e */ /* 0x041fe20004807021 */
[----:B------:R-:W-:Y:S01]  /*3d50*/  FADD.FTZ R39, R39, R30 ;  /* 0x0000001e27277221 */ /* 0x000fe20000010000 */
[----:B------:R-:W-:-:S03]  /*3d60*/  F2FP.SATFINITE.E4M3.F32.PACK_AB_MERGE_C R30, R11, R10, RZ ;  /* 0x0000000a0b1e723e */ /* 0x000fc600048070ff */
[----:B------:R-:W-:Y:S01]  /*3d70*/  FADD.FTZ R40, R40, R39 ;  /* 0x0000002728287221 */ /* 0x000fe20000010000 */
[----:B------:R-:W-:Y:S01]  /*3d80*/  F2FP.SATFINITE.E4M3.F32.PACK_AB_MERGE_C R189, R9, R6, R30 ;  /* 0x0000000609bd723e */ /* 0x000fe2000480701e */
[----:B------:R-:W-:Y:S01]  /*3d90*/  MUFU.EX2 R29, R29 ;  /* 0x0000001d001d7308 */ /* 0x000fe20000000800 */
[----:B-1----:R-:W-:-:S01]  /*3da0*/  FADD.FTZ R31, R21, R32 ;  /* 0x00000020151f7221 */ /* 0x002fc20000010000 */
[----:B------:R-:W-:-:S06]  /*3db0*/  FADD.FTZ R41, R41, R40 ;  /* 0x0000002829297221 */ /* 0x000fcc0000010000 */
[----:B------:R-:W0:Y:S01]  /*3dc0*/  MUFU.EX2 R28, R28 ;  /* 0x0000001c001c7308 */ /* 0x000e220000000800 */
[----:B--2---:R-:W-:-:S07]  /*3dd0*/  FADD.FTZ R10, R24, R31 ;  /* 0x0000001f180a7221 */ /* 0x004fce0000010000 */
[----:B------:R-:W1:Y:S08]  /*3de0*/  MUFU.EX2 R25, R25 ;  /* 0x0000001900197308 */ /* 0x000e700000000800 */
[----:B------:R-:W-:Y:S01]  /*3df0*/  MUFU.EX2 R42, R42 ;  /* 0x0000002a002a7308 */ /* 0x000fe20000000800 */
[----:B0-----:R-:W-:-:S07]  /*3e00*/  F2FP.SATFINITE.E4M3.F32.PACK_AB_MERGE_C R11, R28, R29, RZ ;  /* 0x0000001d1c0b723e */ /* 0x001fce00048070ff */
[----:B------:R-:W0:Y:S01]  /*3e10*/  MUFU.EX2 R43, R43 ;  /* 0x0000002b002b7308 */ /* 0x000e220000000800 */
[----:B-1----:R-:W-:-:S01]  /*3e20*/  FADD.FTZ R10, R25, R10 ;  /* 0x0000000a190a7221 */ /* 0x002fc20000010000 */
[----:B------:R-:W-:-:S04]  /*3e30*/  F2FP.SATFINITE.E4M3.F32.PACK_AB_MERGE_C R24, R25, R24, RZ ;  /* 0x000000181918723e */ /* 0x000fc800048070ff */
[----:B------:R-:W-:Y:S02]  /*3e40*/  F2FP.SATFINITE.E4M3.F32.PACK_AB_MERGE_C R185, R21, R20, R24 ;  /* 0x0000001415b9723e */ /* 0x000fe40004807018 */
[----:B------:R-:W1:Y:S08]  /*3e50*/  MUFU.EX2 R5, R5 ;  /* 0x0000000500057308 */ /* 0x000e700000000800 */
[----:B------:R-:W2:Y:S01]  /*3e60*/  MUFU.EX2 R26, R26 ;  /* 0x0000001a001a7308 */ /* 0x000ea20000000800 */
[----:B0-----:R-:W-:Y:S01]  /*3e70*/  F2FP.SATFINITE.E4M3.F32.PACK_AB_MERGE_C R186, R43, R42, R11 ;  /* 0x0000002a2bba723e */ /* 0x001fe2000480700b */
[----:B------:R-:W-:-:S04]  /*3e80*/  FADD.FTZ R42, R42, R41 ;  /* 0x000000292a2a7221 */ /* 0x000fc80000010000 */
[----:B------:R-:W-:Y:S02]  /*3e90*/  FADD.FTZ R42, R43, R42 ;  /* 0x0000002a2b2a7221 */ /* 0x000fe40000010000 */
[----:B------:R-:W0:Y:S01]  /*3ea0*/  MUFU.EX2 R4, R4 ;  /* 0x0000000400047308 */ /* 0x000e220000000800 */
[----:B-1----:R-:W-:-:S01]  /*3eb0*/  FADD.FTZ R11, R5, R10 ;  /* 0x0000000a050b7221 */ /* 0x002fc20000010000 */
[----:B------:R-:W-:-:S06]  /*3ec0*/  FADD.FTZ R29, R29, R42 ;  /* 0x0000002a1d1d7221 */ /* 0x000fcc0000010000 */
[----:B------:R-:W1:Y:S01]  /*3ed0*/  MUFU.EX2 R27, R27 ;  /* 0x0000001b001b7308 */ /* 0x000e620000000800 */
[----:B--2---:R-:W-:-:S04]  /*3ee0*/  FADD.FTZ R11, R26, R11 ;  /* 0x0000000b1a0b7221 */ /* 0x004fc80000010000 */
[----:B0-----:R-:W-:Y:S01]  /*3ef0*/  FADD.FTZ R6, R4, R11 ;  /* 0x0000000b04067221 */ /* 0x001fe20000010000 */
[----:B-1----:R-:W-:Y:S01]  /*3f00*/  F2FP.SATFINITE.E4M3.F32.PACK_AB_MERGE_C R9, R27, R4, RZ ;  /* 0x000000041b09723e */ /* 0x002fe200048070ff */
        /* <DEDUP_REMOVED lines=16> */
.L_x_1000:
[----:B------:R-:W-:-:S11]  /*4010*/  UISETP.NE.AND UP1, UPT, UR7, 0x1, UPT ;  /* 0x000000010700788c */ /* 0x000fd6000bf25270 */
[----:B------:R-:W-:Y:S02]  /*4020*/  @UP1 ULDC.64 UR14, c[0x0][0x9e8] ;  /* 0x00027a00000e1ab9 */ /* 0x000fe40000000a00 */
[----:B------:R-:W-:-:S04]  /*4030*/  UIMAD.WIDE.U32 UR18, UR11, UR14, URZ ;  /* 0x0000000e0b1272a5 */ /* 0x000fc8000f8e003f */
[----:B------:R-:W-:-:S12]  /*4040*/  @UP1 USHF.R.U32.HI UR11, URZ, UR15, UR19 ;  /* 0x0000000f3f0b1299 */ /* 0x000fd80008011613 */
.L_x_1001:
[----:B------:R-:W-:-:S04]  /*4050*/  UIMAD UR7, UR11, UR7, UR7 ;  /* 0x000000070b0772a4 */ /* 0x000fc8000f8e0207 */
[----:B------:R-:W-:-:S04]  /*4060*/  UISETP.LT.AND UP1, UPT, UR6, UR7, UPT ;  /* 0x000000070600728c */ /* 0x000fc8000bf21270 */
[----:B------:R-:W-:-:S12]  /*4070*/  USEL UR6, UR6, UR7, UP1 ;  /* 0x0000000706067287 */ /* 0x000fd80008800000 */
.L_x_999:
        /* <DEDUP_REMOVED lines=71> */
[----:B------:R-:W-:Y:S01]  /*44f0*/  IMAD.IADD R10, R16, 0x1, -R17 ;  /* 0x00000001100a7824 */ /* 0x000fe200078e0a11 */
[----:B------:R-:W-:Y:S01]  /*4500*/  ULDC UR54, c[0x0][0x9e4] ;  /* 0x0002790000367ab9 */ /* 0x000fe20000000800 */
[----:B------:R-:W-:Y:S01]  /*4510*/  IMAD.MOV.U32 R151, RZ, RZ, RZ ;  /* 0x000000ffff977224 */ /* 0x000fe200078e00ff */
[----:B------:R-:W-:Y:S01]  /*4520*/  ULDC UR53, c[0x0][0x988] ;  /* 0x0002620000357ab9 */ /* 0x000fe20000000800 */
[----:B------:R-:W-:Y:S01]  /*4530*/  IMAD.IADD R13, R3, 0x1, R10 ;  /* 0x00000001030d7824 */ /* 0x000fe200078e020a */
[----:B------:R-:W-:-:S03]  /*4540*/  ULDC UR55, c[0x0][0x9e0] ;  /* 0x0002780000377ab9 */ /* 0x000fc60000000800 */
[----:B------:R-:W-:-:S05]  /*4550*/  VIADD R11, R13, 0x8 ;  /* 0x000000080d0b7836 */ /* 0x000fca0000000000 */
[----:B------:R-:W-:-:S07]  /*4560*/  LOP3.LUT R9, RZ, R11, RZ, 0x33, !PT ;  /* 0x0000000bff097212 */ /* 0x000fce00078e33ff */
.L_x_1020:
        /* <DEDUP_REMOVED lines=9> */
.L_x_1004:
[----:B------:R-:W-:Y:S01]  /*4600*/  ULEA UR6, UR57, UR41, 0x3 ;  /* 0x0000002939067291 */ /* 0x000fe2000f8e183f */
[----:B------:R-:W-:-:S05]  /*4610*/  IMAD.U32 R12, RZ, RZ, UR56 ;  /* 0x00000038ff0c7e24 */ /* 0x000fca000f8e00ff */
[----:B------:R-:W-:-:S04]  /*4620*/  SHF.L.U32 R12, R12, 0x1f, RZ ;  /* 0x0000001f0c0c7819 */ /* 0x000fc800000006ff */
[----:B------:R0:W1:Y:S01]  /*4630*/  SYNCS.PHASECHK.TRANS64.TRYWAIT P2, [UR6+0x28430], R12 ;  /* 0x0284300cff0075a7 */ /* 0x0000620008040146 */
[----:B------:R-:W-:Y:S05]  /*4640*/  @!P0 BRA `(.L_x_1005) ;  /* 0x0000000000048947 */ /* 0x000fea0003800000 */
[----:B------:R-:W-:Y:S01]  /*4650*/  BPT.TRAP 0x1 ;  /* 0x000000040000795c */ /* 0x000fe20000300000 */
.L_x_1005:
[----:B-1----:R-:W-:Y:S05]  /*4660*/  @P2 BRA `(.L_x_1003) ;  /* 0x0000000000082947 */ /* 0x002fea0003800000 */
[----:B------:R-:W1:Y:S02]  /*4670*/  SYNCS.PHASECHK.TRANS64.TRYWAIT P2, [UR6+0x28430], R12 ;  /* 0x0284300cff0075a7 */ /* 0x000e640008040146 */
[----:B-1----:R-:W-:Y:S05]  /*4680*/  @!P2 BRA `(.L_x_1006) ;  /* 0x000001040068a947 */ /* 0x002fea0003800000 */
.L_x_1003:
[----:B------:R-:W2:Y:S01]  /*4690*/  S2R R14, SR_TID.X ;  /* 0x00000000000e7919 */ /* 0x000ea20000002100 */
[----:B------:R-:W-:Y:S01]  /*46a0*/  ULEA UR34, UR57, UR48, 0xa ;  /* 0x0000003039227291 */ /* 0x000fe2000f8e503f */
[----:B------:R-:W-:Y:S01]  /*46b0*/  UMOV UR35, 0x40000040 ;  /* 0x4000004000237882 */ /* 0x000fe20000000000 */
[----:B------:R-:W-:Y:S02]  /*46c0*/  UMOV UR7, 0x40000040 ;  /* 0x4000004000077882 */ /* 0x000fe40000000000 */
[----:B------:R-:W-:Y:S02]  /*46d0*/  UIADD3 UR6, UR34, 0x2, URZ ;  /* 0x0000000222067890 */ /* 0x000fe4000fffe03f */
        /* <DEDUP_REMOVED lines=13> */
[----:B01----:R-:W-:-:S05]  /*47b0*/  VIADD R12, R14, 0x8 ;  /* 0x000000080e0c7836 */ /* 0x003fca0000000000 */
        /* <DEDUP_REMOVED lines=25> */
[----:B0-----:R-:W-:Y:S05]  /*4950*/  @P3 BRA `(.L_x_1007) ;  /* 0x00000000002c3947 */ /* 0x001fea0003800000 */
[----:B------:R-:W-:Y:S05]  /*4960*/  @!P0 BRA `(.L_x_1008) ;  /* 0x0000000000048947 */ /* 0x000fea0003800000 */
[----:B------:R-:W-:Y:S01]  /*4970*/  BPT.TRAP 0x1 ;  /* 0x000000040000795c */ /* 0x000fe20000300000 */
.L_x_1008:
[----:B------:R-:W-:Y:S01]  /*4980*/  ULEA UR6, UR52, UR41, 0x3 ;  /* 0x0000002934067291 */ /* 0x000fe2000f8e183f */
[----:B------:R-:W-:-:S05]  /*4990*/  IMAD.U32 R12, RZ, RZ, UR44 ;  /* 0x0000002cff0c7e24 */ /* 0x000fca000f8e00ff */
[----:B------:R-:W-:-:S04]  /*49a0*/  SHF.L.U32 R12, R12, 0x1f, RZ ;  /* 0x0000001f0c0c7819 */ /* 0x000fc800000006ff */
[----:B------:R0:W1:Y:S01]  /*49b0*/  SYNCS.PHASECHK.TRANS64.TRYWAIT P2, [UR6+0x28450], R12 ;  /* 0x0284500cff0075a7 */ /* 0x0000620008040146 */
[----:B------:R-:W-:Y:S05]  /*49c0*/  @!P0 BRA `(.L_x_1009) ;  /* 0x0000000000048947 */ /* 0x000fea0003800000 */
[----:B------:R-:W-:Y:S01]  /*49d0*/  BPT.TRAP 0x1 ;  /* 0x000000040000795c */ /* 0x000fe20000300000 */
.L_x_1009:
[----:B-1----:R-:W-:Y:S05]  /*49e0*/  @P2 BRA `(.L_x_1007) ;  /* 0x0000000000082947 */ /* 0x002fea0003800000 */
[----:B------:R-:W1:Y:S02]  /*49f0*/  SYNCS.PHASECHK.TRANS64.TRYWAIT P2, [UR6+0x28450], R12 ;  /* 0x0284500cff0075a7 */ /* 0x000e640008040146 */
[----:B-1----:R-:W-:Y:S05]  /*4a00*/  @!P2 BRA `(.L_x_1010) ;  /* 0x0000010000a0a947 */ /* 0x002fea0003800000 */
.L_x_1007:
[----:B------:R-:W-:Y:S01]  /*4a10*/  UIADD3 UR6, UR41, 0x8000, URZ ;  /* 0x0000800029067890 */ /* 0x000fe2000fffe03f */
[----:B------:R-:W-:Y:S01]  /*4a20*/  WARPGROUP.ARRIVE ;  /* 0x00000000000079c5 */ /* 0x000fe20000000000 */
[----:B------:R-:W-:-:S05]  /*4a30*/  UMOV UR7, 0x80000020 ;  /* 0x8000002000077882 */ /* 0x000fca0000000000 */
[----:B------:R-:W2:Y:S01]  /*4a40*/  S2R R14, SR_TID.X ;  /* 0x00000000000e7919 */ /* 0x000ea20000002100 */
[----:B------:R-:W-:Y:S01]  /*4a50*/  USHF.R.U32.HI UR6, URZ, 0x4, UR6 ;  /* 0x000000043f067899 */ /* 0x000fe20008011606 */
[----:B-1----:R-:W-:Y:S02]  /*4a60*/  IMAD.U32 R15, RZ, RZ, UR57 ;  /* 0x00000039ff0f7e24 */ /* 0x002fe4000f8e00ff */
[C---:B0-----:R-:W-:Y:S01]  /*4a70*/  FMUL.FTZ R12, R0.reuse, R154 ;  /* 0x0000009a000c7220 */ /* 0x041fe20000410000 */
        /* <DEDUP_REMOVED lines=8> */
[----:B------:R-:W-:Y:S01]  /*4b00*/  @!P1 VIADD R15, R15, 0x28440 ;  /* 0x000284400f0f9836 */ /* 0x000fe20000000000 */
[----:B------:R-:W-:Y:S01]  /*4b10*/  ULEA UR6, UR52, UR6, 0xa ;  /* 0x0000000634067291 */ /* 0x000fe2000f8e503f */
        /* <DEDUP_REMOVED lines=12> */
[----:B------:R-:W-:Y:S01]  /*4be0*/  FMUL.FTZ R166, R0, R182 ;  /* 0x000000b600a67220 */ /* 0x000fe20000410000 */
[----:B------:R-:W-:Y:S01]  /*4bf0*/  @!P1 PRMT R15, RZ, 0x654, R15 ;  /* 0x00000654ff0f9816 */ /* 0x000fe2000000000f */
[----:B------:R-:W0:Y:S01]  /*4c00*/  MUFU.TANH R12, R12 ;  /* 0x0000000c000c7308 */ /* 0x000e220000002400 */
[----:B------:R-:W-:-:S02]  /*4c10*/  PLOP3.LUT P2, PT, PT, PT, UP0, 0x40, 0x0 ;  /* 0x000000000000781c */ /* 0x000fc40003f4e808 */
[----:B--2---:R-:W-:-:S04]  /*4c20*/  SHF.R.U32.HI R14, RZ, 0x7, R14 ;  /* 0x00000007ff0e7819 */ /* 0x004fc8000001160e */
[----:B------:R-:W-:Y:S01]  /*4c30*/  IADD3 R14, -R14, 0xb, RZ ;  /* 0x0000000b0e0e7810 */ /* 0x000fe20007ffe1ff */
[----:B------:R-:W1:Y:S08]  /*4c40*/  MUFU.TANH R20, R20 ;  /* 0x0000001400147308 */ /* 0x000e700000002400 */
[----:B------:R-:W2:Y:S08]  /*4c50*/  MUFU.TANH R157, R157 ;  /* 0x0000009d009d7308 */ /* 0x000eb00000002400 */
        /* <DEDUP_REMOVED lines=11> */
[----:B------:R-:W0:Y:S01]  /*4d10*/  MUFU.TANH R166, R166 ;  /* 0x000000a600a67308 */ /* 0x000e220000002400 */
        /* <DEDUP_REMOVED lines=10> */
[C---:B------:R-:W-:Y:S01]  /*4dc0*/  FMUL.FTZ R158, R0.reuse, R170 ;  /* 0x000000aa009e7220 */ /* 0x040fe20000410000 */
[C---:B------:R-:W-:Y:S01]  /*4dd0*/  FMUL.FTZ R170, R0.reuse, R172 ;  /* 0x000000ac00aa7220 */ /* 0x040fe20000410000 */
[C---:B------:R-:W-:Y:S01]  /*4de0*/  FMUL.FTZ R162, R0.reuse, R178 ;  /* 0x000000b200a27220 */ /* 0x040fe20000410000 */
[----:B------:R-:W-:Y:S01]  /*4df0*/  FMUL.FTZ R168, R0, R183 ;  /* 0x000000b700a87220 */ /* 0x000fe20000410000 */
[----:B------:R-:W-:Y:S01]  /*4e00*/  IADD3 R172, R16, 0x1, -R179 ;  /* 0x0000000110ac7810 */ /* 0x000fe20007ffe8b3 */
        /* <DEDUP_REMOVED lines=12> */
[C---:B------:R-:W-:Y:S01]  /*4ed0*/  FMUL.FTZ R184, R0.reuse, R160 ;  /* 0x000000a000b87220 */ /* 0x040fe20000410000 */
[C---:B------:R-:W-:Y:S01]  /*4ee0*/  FMUL.FTZ R185, R0.reuse, R161 ;  /* 0x000000a100b97220 */ /* 0x040fe20000410000 */
[C---:B------:R-:W-:Y:S01]  /*4ef0*/  FMUL.FTZ R160, R0.reuse, R174 ;  /* 0x000000ae00a07220 */ /* 0x040fe20000410000 */
[C---:B------:R-:W-:Y:S01]  /*4f00*/  FMUL.FTZ R161, R0.reuse, R175 ;  /* 0x000000af00a17220 */ /* 0x040fe20000410000 */
[C---:B------:R-:W-:Y:S01]  /*4f10*/  FMUL.FTZ R174, R0.reuse, R176 ;  /* 0x000000b000ae7220 */ /* 0x040fe20000410000 */
[----:B------:R-:W-:Y:S01]  /*4f20*/  FMUL.FTZ R175, R0, R177 ;  /* 0x000000b100af7220 */ /* 0x000fe20000410000 */
[----:B------:R0:W-:Y:S06]  /*4f30*/  BAR.ARV R14, 0x100 ;  /* 0x0004000e0000751d */ /* 0x0001ec0000002000 */
[----:B------:R5:W-:Y:S01]  /*4f40*/  @!P1 SYNCS.ARRIVE.TRANS64.RED.A1T0 RZ, [R15+URZ], RZ ;  /* 0x000000ff0fff99a7 */ /* 0x000be2000810043f */
[----:B------:R-:W0:Y:S01]  /*4f50*/  MUFU.TANH R184, R184 ;  /* 0x000000b800b87308 */ /* 0x000e220000002400 */
[----:B-----5:R-:W-:-:S07]  /*4f60*/  IMAD.IADD R15, R172, 0x1, -R17 ;  /* 0x00000001ac0f7824 */ /* 0x020fce00078e0a11 */
[----:B------:R-:W0:Y:S01]  /*4f70*/  MUFU.TANH R185, R185 ;  /* 0x000000b900b97308 */ /* 0x000e220000002400 */
[----:B------:R-:W-:-:S04]  /*4f80*/  IMAD R15, R2, -0x2, R15 ;  /* 0xfffffffe020f7824 */ /* 0x000fc800078e020f */
[----:B------:R-:W-:-:S03]  /*4f90*/  VIADD R182, R15, UR55 ;  /* 0x000000370fb67c36 */ /* 0x000fc60008000000 */
[----:B------:R-:W0:Y:S01]  /*4fa0*/  MUFU.TANH R160, R160 ;  /* 0x000000a000a07308 */ /* 0x000e220000002400 */
[----:B------:R-:W-:Y:S02]  /*4fb0*/  VIADD R186, R15, UR49 ;  /* 0x000000310fba7c36 */ /* 0x000fe40008000000 */
[C---:B------:R-:W-:Y:S02]  /*4fc0*/  IMAD.IADD R172, R3.reuse, 0x1, R182 ;  /* 0x0000000103ac7824 */ /* 0x040fe400078e02b6 */
[----:B------:R-:W-:-:S03]  /*4fd0*/  IMAD.IADD R176, R3, 0x1, R186 ;  /* 0x0000000103b07824 */ /* 0x000fc600078e02ba */
[----:B------:R-:W0:Y:S08]  /*4fe0*/  MUFU.TANH R161, R161 ;  /* 0x000000a100a17308 */ /* 0x000e300000002400 */
[----:B------:R-:W0:Y:S08]  /*4ff0*/  MUFU.TANH R174, R174 ;  /* 0x000000ae00ae7308 */ /* 0x000e300000002400 */
[----:B------:R-:W0:Y:S01]  /*5000*/  MUFU.TANH R175, R175 ;  /* 0x000000af00af7308 */ /* 0x000e220000002400 */
[----:B-1234-:R-:W-:Y:S05]  /*5010*/  @P2 BRA `(.L_x_1011) ;  /* 0x00000000005c2947 */ /* 0x01efea0003800000 */
[----:B------:R-:W-:Y:S01]  /*5020*/  ISETP.GT.AND P2, PT, R13, -0x1, PT ;  /* 0xffffffff0d00780c */ /* 0x000fe20003f44270 */
[----:B------:R-:W-:-:S12]  /*5030*/  BSSY B0, `(.L_x_1012) ;  /* 0x0000011000007945 */ /* 0x000fd80003800000 */
[----:B------:R-:W-:Y:S05]  /*5040*/  @P2 BRA `(.L_x_1013) ;  /* 0x0000000000242947 */ /* 0x000fea0003800000 */
[----:B------:R-:W-:Y:S02]  /*5050*/  IMAD.U32 R177, RZ, RZ, UR54 ;  /* 0x00000036ffb17e24 */ /* 0x000fe4000f8e00ff */
[----:B------:R-:W-:-:S03]  /*5060*/  IMAD.IADD R173, R3, 0x1, R10 ;  /* 0x0000000103ad7824 */ /* 0x000fc600078e020a */
[----:B------:R-:W-:Y:S02]  /*5070*/  ISETP.NE.AND P2, PT, R177, 0x1, PT ;  /* 0x00000001b100780c */ /* 0x000fe40003f45270 */
[----:B------:R-:W-:-:S11]  /*5080*/  LOP3.LUT R173, RZ, R173, RZ, 0x33, !PT ;  /* 0x000000adffad7212 */ /* 0x000fd600078e33ff */
[----:B0-----:R-:W0:Y:S02]  /*5090*/  @P2 LDC.64 R14, c[0x0][0x9e8] ;  /* 0x00027a00ff0e2b82 */ /* 0x001e240000000a00 */
[----:B0-----:R-:W-:-:S05]  /*50a0*/  @P2 IMAD.HI.U32 R14, R173, R14, RZ ;  /* 0x0000000ead0e2227 */ /* 0x001fca00078e00ff */
[----:B------:R-:W-:-:S04]  /*50b0*/  @P2 SHF.R.U32.HI R173, RZ, R15, R14 ;  /* 0x0000000fffad2219 */ /* 0x000fc8000001160e */
[----:B------:R-:W-:Y:S01]  /*50c0*/  LOP3.LUT R14, RZ, R173, RZ, 0x33, !PT ;  /* 0x000000adff0e7212 */ /* 0x000fe200078e33ff */
[----:B------:R-:W-:Y:S06]  /*50d0*/  BRA `(.L_x_1014) ;  /* 0x0000000000187947 */ /* 0x000fec0003800000 */
.L_x_1013:
[----:B------:R-:W-:-:S05]  /*50e0*/  IMAD.U32 R177, RZ, RZ, UR54 ;  /* 0x00000036ffb17e24 */ /* 0x000fca000f8e00ff */
[----:B------:R-:W-:-:S13]  /*50f0*/  ISETP.NE.AND P2, PT, R177, 0x1, PT ;  /* 0x00000001b100780c */ /* 0x000fda0003f45270 */
[----:B0-----:R-:W0:Y:S02]  /*5100*/  @P2 LDC.64 R14, c[0x0][0x9e8] ;  /* 0x00027a00ff0e2b82 */ /* 0x001e240000000a00 */
[----:B0-----:R-:W-:-:S04]  /*5110*/  @P2 IMAD.HI.U32 R178, R13, R14, RZ ;  /* 0x0000000e0db22227 */ /* 0x001fc800078e00ff */
[----:B------:R-:W-:Y:S01]  /*5120*/  IMAD.MOV.U32 R14, RZ, RZ, R13 ;  /* 0x000000ffff0e7224 */ /* 0x000fe200078e000d */
[----:B------:R-:W-:-:S07]  /*5130*/  @P2 SHF.R.U32.HI R14, RZ, R15, R178 ;  /* 0x0000000fff0e2219 */ /* 0x000fce00000116b2 */
.L_x_1014:
[----:B------:R-:W-:Y:S05]  /*5140*/  BSYNC B0 ;  /* 0x0000000000007941 */ /* 0x000fea0003800000 */
.L_x_1012:
[----:B------:R-:W-:-:S04]  /*5150*/  IMAD R15, R14, R177, -R179 ;  /* 0x000000b10e0f7224 */ /* 0x000fc800078e0ab3 */
[----:B------:R-:W-:-:S05]  /*5160*/  IMAD R15, R2, -0x2, R15 ;  /* 0xfffffffe020f7824 */ /* 0x000fca00078e020f */
[----:B------:R-:W-:Y:S02]  /*5170*/  VIADDMNMX R172, R15, R177, R172, PT ;  /* 0x000000b10fac7246 */ /* 0x000fe400038001ac */
[----:B------:R-:W-:-:S07]  /*5180*/  VIMNMX R176, R176, R15, !PT ;  /* 0x0000000fb0b07248 */ /* 0x000fce0007fe0100 */
.L_x_1011:
[----:B------:R-:W-:Y:S02]  /*5190*/  ISETP.GT.AND P2, PT, R6, -0x1, PT ;  /* 0xffffffff0600780c */ /* 0x000fe40003f44270 */
[----:B------:R-:W-:Y:S02]  /*51a0*/  IADD3 R177, R186, 0x8, R3 ;  /* 0x00000008bab17810 */ /* 0x000fe40007ffe003 */
[C---:B------:R-:W-:Y:S02]  /*51b0*/  ISETP.GT.AND P5, PT, R176.reuse, RZ, P2 ;  /* 0x000000ffb000720c */ /* 0x040fe400017a4270 */
[----:B------:R-:W-:Y:S02]  /*51c0*/  ISETP.GT.AND P4, PT, R176, 0x1, P2 ;  /* 0x00000001b000780c */ /* 0x000fe40001784270 */
[----:B------:R-:W-:Y:S02]  /*51d0*/  ISETP.LT.OR P5, PT, R172, 0x1, P5 ;  /* 0x00000001ac00780c */ /* 0x000fe40002fa1670 */
[----:B------:R-:W-:-:S02]  /*51e0*/  ISETP.GT.AND P6, PT, R176, 0x8, P2 ;  /* 0x00000008b000780c */ /* 0x000fc400017c4270 */
[----:B0-----:R-:W-:Y:S02]  /*51f0*/  FSEL R188, R188, -INF , !P5 ;  /* 0xff800000bcbc7808 */ /* 0x001fe40006800000 */
[C---:B------:R-:W-:Y:S02]  /*5200*/  ISETP.GT.AND P5, PT, R176.reuse, 0x10, P2 ;  /* 0x00000010b000780c */ /* 0x040fe400017a4270 */
[----:B------:R-:W-:Y:S02]  /*5210*/  ISETP.GT.AND P3, PT, R176, 0x9, P2 ;  /* 0x00000009b000780c */ /* 0x000fe40001764270 */
[C---:B------:R-:W-:Y:S02]  /*5220*/  ISETP.LT.OR P5, PT, R172.reuse, 0x11, P5 ;  /* 0x00000011ac00780c */ /* 0x040fe40002fa1670 */
[----:B------:R-:W-:Y:S02]  /*5230*/  ISETP.LT.OR P4, PT, R172, 0x2, P4 ;  /* 0x00000002ac00780c */ /* 0x000fe40002781670 */
[----:B------:R-:W-:-:S02]  /*5240*/  FSEL R184, R184, -INF , !P5 ;  /* 0xff800000b8b87808 */ /* 0x000fc40006800000 */
[----:B------:R-:W-:Y:S02]  /*5250*/  ISETP.GT.AND P5, PT, R176, 0x20, P2 ;  /* 0x00000020b000780c */ /* 0x000fe400017a4270 */
[C---:B------:R-:W-:Y:S02]  /*5260*/  ISETP.LT.OR P6, PT, R172.reuse, 0x9, P6 ;  /* 0x00000009ac00780c */ /* 0x040fe400037c1670 */
[C---:B------:R-:W-:Y:S02]  /*5270*/  ISETP.LT.OR P3, PT, R172.reuse, 0xa, P3 ;  /* 0x0000000aac00780c */ /* 0x040fe40001f61670 */
[----:B------:R-:W-:Y:S02]  /*5280*/  ISETP.LT.OR P5, PT, R172, 0x21, P5 ;  /* 0x00000021ac00780c */ /* 0x000fe40002fa1670 */
[----:B------:R-:W-:Y:S02]  /*5290*/  FSEL R189, R189, -INF , !P4 ;  /* 0xff800000bdbd7808 */ /* 0x000fe40006000000 */
[----:B------:R-:W-:-:S02]  /*52a0*/  FSEL R190, R190, -INF , !P6 ;  /* 0xff800000bebe7808 */ /* 0x000fc40007000000 */
[----:B------:R-:W-:Y:S02]  /*52b0*/  FSEL R173, R157, -INF , !P3 ;  /* 0xff8000009dad7808 */ /* 0x000fe40005800000 */
[C---:B------:R-:W-:Y:S02]  /*52c0*/  ISETP.GT.AND P4, PT, R176.reuse, 0x11, P2 ;  /* 0x00000011b000780c */ /* 0x040fe40001784270 */
[C---:B------:R-:W-:Y:S02]  /*52d0*/  ISETP.GT.AND P6, PT, R176.reuse, 0x18, P2 ;  /* 0x00000018b000780c */ /* 0x040fe400017c4270 */
[C---:B------:R-:W-:Y:S02]  /*52e0*/  ISETP.GT.AND P3, PT, R176.reuse, 0x19, P2 ;  /* 0x00000019b000780c */ /* 0x040fe40001764270 */
[----:B------:R-:W-:Y:S02]  /*52f0*/  FSEL R167, R167, -INF , !P5 ;  /* 0xff800000a7a77808 */ /* 0x000fe40006800000 */
[----:B------:R-:W-:-:S02]  /*5300*/  ISETP.GT.AND P5, PT, R176, 0x30, P2 ;  /* 0x00000030b000780c */ /* 0x000fc400017a4270 */
[C---:B------:R-:W-:Y:S02]  /*5310*/  ISETP.LT.OR P4, PT, R172.reuse, 0x12, P4 ;  /* 0x00000012ac00780c */ /* 0x040fe40002781670 */
        /* <DEDUP_REMOVED lines=8> */
[----:B------:R-:W-:Y:S02]  /*53a0*/  ISETP.GT.AND P3, PT, R176, 0x29, P2 ;  /* 0x00000029b000780c */ /* 0x000fe40001764270 */
[----:B------:R-:W-:Y:S02]  /*53b0*/  FSEL R174, R174, -INF , !P5 ;  /* 0xff800000aeae7808 */ /* 0x000fe40006800000 */
[----:B------:R-:W-:-:S02]  /*53c0*/  PLOP3.LUT P5, PT, PT, PT, UP0, 0x40, 0x0 ;  /* 0x000000000000781c */ /* 0x000fc40003fae808 */
[C---:B------:R-:W-:Y:S02]  /*53d0*/  ISETP.LT.OR P4, PT, R172.reuse, 0x22, P4 ;  /* 0x00000022ac00780c */ /* 0x040fe40002781670 */
[C---:B------:R-:W-:Y:S02]  /*53e0*/  ISETP.LT.OR P6, PT, R172.reuse, 0x29, P6 ;  /* 0x00000029ac00780c */ /* 0x040fe400037c1670 */
[----:B------:R-:W-:Y:S02]  /*53f0*/  ISETP.LT.OR P3, PT, R172, 0x2a, P3 ;  /* 0x0000002aac00780c */ /* 0x000fe40001f61670 */
[----:B------:R-:W-:Y:S02]  /*5400*/  FSEL R169, R169, -INF , !P4 ;  /* 0xff800000a9a97808 */ /* 0x000fe40006000000 */
[----:B------:R-:W-:Y:S02]  /*5410*/  FSEL R157, R170, -INF , !P6 ;  /* 0xff800000aa9d7808 */ /* 0x000fe40007000000 */
[----:B------:R-:W-:-:S02]  /*5420*/  FSEL R171, R171, -INF , !P3 ;  /* 0xff800000abab7808 */ /* 0x000fc40005800000 */
[C---:B------:R-:W-:Y:S02]  /*5430*/  ISETP.GT.AND P4, PT, R176.reuse, 0x31, P2 ;  /* 0x00000031b000780c */ /* 0x040fe40001784270 */
[C---:B------:R-:W-:Y:S02]  /*5440*/  ISETP.GT.AND P6, PT, R176.reuse, 0x38, P2 ;  /* 0x00000038b000780c */ /* 0x040fe400017c4270 */
[----:B------:R-:W-:Y:S02]  /*5450*/  ISETP.GT.AND P3, PT, R176, 0x39, P2 ;  /* 0x00000039b000780c */ /* 0x000fe40001764270 */
[C---:B------:R-:W-:Y:S02]  /*5460*/  ISETP.LT.OR P4, PT, R172.reuse, 0x32, P4 ;  /* 0x00000032ac00780c */ /* 0x040fe40002781670 */
[C---:B------:R-:W-:Y:S02]  /*5470*/  ISETP.LT.OR P6, PT, R172.reuse, 0x39, P6 ;  /* 0x00000039ac00780c */ /* 0x040fe400037c1670 */
[----:B------:R-:W-:-:S02]  /*5480*/  ISETP.LT.OR P3, PT, R172, 0x3a, P3 ;  /* 0x0000003aac00780c */ /* 0x000fc40001f61670 */
[----:B------:R-:W-:Y:S02]  /*5490*/  IADD3 R176, R182, 0x8, R3 ;  /* 0x00000008b6b07810 */ /* 0x000fe40007ffe003 */
[----:B------:R-:W-:Y:S02]  /*54a0*/  FSEL R175, R175, -INF , !P4 ;  /* 0xff800000afaf7808 */ /* 0x000fe40006000000 */
[----:B------:R-:W-:Y:S02]  /*54b0*/  FSEL R172, R180, -INF , !P6 ;  /* 0xff800000b4ac7808 */ /* 0x000fe40007000000 */
[----:B------:R-:W-:Y:S01]  /*54c0*/  FSEL R170, R181, -INF , !P3 ;  /* 0xff800000b5aa7808 */ /* 0x000fe20005800000 */
[----:B------:R-:W-:Y:S06]  /*54d0*/  @P5 BRA `(.L_x_1015) ;  /* 0x0000000000585947 */ /* 0x000fec0003800000 */
[----:B------:R-:W-:Y:S01]  /*54e0*/  ISETP.GT.AND P3, PT, R11, -0x1, PT ;  /* 0xffffffff0b00780c */ /* 0x000fe20003f64270 */
[----:B------:R-:W-:-:S12]  /*54f0*/  BSSY B0, `(.L_x_1016) ;  /* 0x0000010000007945 */ /* 0x000fd80003800000 */
[----:B------:R-:W-:Y:S05]  /*5500*/  @P3 BRA `(.L_x_1017) ;  /* 0x0000000000203947 */ /* 0x000fea0003800000 */
[----:B------:R-:W-:-:S05]  /*5510*/  IMAD.U32 R180, RZ, RZ, UR54 ;  /* 0x00000036ffb47e24 */ /* 0x000fca000f8e00ff */
[----:B------:R-:W-:-:S13]  /*5520*/  ISETP.NE.AND P3, PT, R180, 0x1, PT ;  /* 0x00000001b400780c */ /* 0x000fda0003f65270 */
[----:B------:R-:W0:Y:S02]  /*5530*/  @P3 LDC.64 R14, c[0x0][0x9e8] ;  /* 0x00027a00ff0e3b82 */ /* 0x000e240000000a00 */
[----:B0-----:R-:W-:-:S04]  /*5540*/  @P3 IMAD.HI.U32 R178, R9, R14, RZ ;  /* 0x0000000e09b23227 */ /* 0x001fc800078e00ff */
[----:B------:R-:W-:Y:S01]  /*5550*/  IMAD.MOV.U32 R14, RZ, RZ, R9 ;  /* 0x000000ffff0e7224 */ /* 0x000fe200078e0009 */
[----:B------:R-:W-:-:S04]  /*5560*/  @P3 SHF.R.U32.HI R14, RZ, R15, R178 ;  /* 0x0000000fff0e3219 */ /* 0x000fc800000116b2 */
[----:B------:R-:W-:Y:S01]  /*5570*/  LOP3.LUT R14, RZ, R14, RZ, 0x33, !PT ;  /* 0x0000000eff0e7212 */ /* 0x000fe200078e33ff */
[----:B------:R-:W-:Y:S06]  /*5580*/  BRA `(.L_x_1018) ;  /* 0x0000000000187947 */ /* 0x000fec0003800000 */
.L_x_1017:
[----:B------:R-:W-:-:S05]  /*5590*/  IMAD.U32 R180, RZ, RZ, UR54 ;  /* 0x00000036ffb47e24 */ /* 0x000fca000f8e00ff */
[----:B------:R-:W-:-:S13]  /*55a0*/  ISETP.NE.AND P3, PT, R180, 0x1, PT ;  /* 0x00000001b400780c */ /* 0x000fda0003f65270 */
[----:B------:R-:W0:Y:S02]  /*55b0*/  @P3 LDC.64 R14, c[0x0][0x9e8] ;  /* 0x00027a00ff0e3b82 */ /* 0x000e240000000a00 */
[----:B0-----:R-:W-:-:S04]  /*55c0*/  @P3 IMAD.HI.U32 R178, R11, R14, RZ ;  /* 0x0000000e0bb23227 */ /* 0x001fc800078e00ff */
[----:B------:R-:W-:Y:S01]  /*55d0*/  IMAD.MOV.U32 R14, RZ, RZ, R11 ;  /* 0x000000ffff0e7224 */ /* 0x000fe200078e000b */
[----:B------:R-:W-:-:S07]  /*55e0*/  @P3 SHF.R.U32.HI R14, RZ, R15, R178 ;  /* 0x0000000fff0e3219 */ /* 0x000fce00000116b2 */
.L_x_1018:
[----:B------:R-:W-:Y:S05]  /*55f0*/  BSYNC B0 ;  /* 0x0000000000007941 */ /* 0x000fea0003800000 */
.L_x_1016:
[----:B------:R-:W-:-:S04]  /*5600*/  IMAD R179, R14, R180, -R179 ;  /* 0x000000b40eb37224 */ /* 0x000fc800078e0ab3 */
[----:B------:R-:W-:-:S05]  /*5610*/  IMAD R179, R2, -0x2, R179 ;  /* 0xfffffffe02b37824 */ /* 0x000fca00078e02b3 */
[----:B------:R-:W-:Y:S02]  /*5620*/  VIADDMNMX R176, R179, R180, R176, PT ;  /* 0x000000b4b3b07246 */ /* 0x000fe400038001b0 */
[----:B------:R-:W-:-:S07]  /*5630*/  VIMNMX R177, R177, R179, !PT ;  /* 0x000000b3b1b17248 */ /* 0x000fce0007fe0100 */
.L_x_1015:
        /* <DEDUP_REMOVED lines=15> */
[----:B------:R-:W-:Y:S02]  /*5730*/  ISETP.GT.AND P6, PT, R177, 0x9, P2 ;  /* 0x00000009b100780c */ /* 0x000fe400017c4270 */
        /* <DEDUP_REMOVED lines=19> */
[----:B------:R-:W0:Y:S01]  /*5870*/  SHFL.BFLY PT, R14, R15, 0x2, 0x1f ;  /* 0x0c401f000f0e7f89 */ /* 0x000e2200000e0000 */
        /* <DEDUP_REMOVED lines=12> */
[----:B0-----:R-:W-:Y:S02]  /*5940*/  FMNMX.FTZ R178, R15, R14, !PT ;  /* 0x0000000e0fb27209 */ /* 0x001fe40007810000 */
[----:B------:R-:W-:Y:S02]  /*5950*/  FSEL R15, R12, -INF , !P3 ;  /* 0xff8000000c0f7808 */ /* 0x000fe40005800000 */
[----:B------:R-:W-:Y:S01]  /*5960*/  ISETP.GT.AND P3, PT, R177, 0x20, P2 ;  /* 0x00000020b100780c */ /* 0x000fe20001764270 */
[----:B------:R-:W0:Y:S01]  /*5970*/  SHFL.BFLY PT, R179, R178, 0x1, 0x1f ;  /* 0x0c201f00b2b37f89 */ /* 0x000e2200000e0000 */
[----:B------:R-:W-:-:S02]  /*5980*/  FSEL R160, R160, -INF , !P6 ;  /* 0xff800000a0a07808 */ /* 0x000fc40007000000 */
[----:B------:R-:W-:Y:S02]  /*5990*/  ISETP.LT.OR P3, PT, R176, 0x21, P3 ;  /* 0x00000021b000780c */ /* 0x000fe40001f61670 */
[C---:B------:R-:W-:Y:S02]  /*59a0*/  ISETP.GT.AND P6, PT, R177.reuse, 0x31, P2 ;  /* 0x00000031b100780c */ /* 0x040fe400017c4270 */
[----:B------:R-:W-:Y:S02]  /*59b0*/  FSEL R158, R158, -INF , !P3 ;  /* 0xff8000009e9e7808 */ /* 0x000fe40005800000 */
[----:B------:R-:W-:Y:S02]  /*59c0*/  ISETP.GT.AND P3, PT, R177, 0x29, P2 ;  /* 0x00000029b100780c */ /* 0x000fe40001764270 */
[C---:B------:R-:W-:Y:S02]  /*59d0*/  ISETP.LT.OR P5, PT, R176.reuse, 0x31, P5 ;  /* 0x00000031b000780c */ /* 0x040fe40002fa1670 */
[----:B------:R-:W-:-:S02]  /*59e0*/  ISETP.LT.OR P3, PT, R176, 0x2a, P3 ;  /* 0x0000002ab000780c */ /* 0x000fc40001f61670 */
[----:B------:R-:W-:Y:S02]  /*59f0*/  ISETP.LT.OR P6, PT, R176, 0x32, P6 ;  /* 0x00000032b000780c */ /* 0x000fe400037c1670 */
[----:B------:R-:W-:Y:S02]  /*5a00*/  FSEL R161, R161, -INF , !P3 ;  /* 0xff800000a1a17808 */ /* 0x000fe40005800000 */
[C---:B------:R-:W-:Y:S02]  /*5a10*/  ISETP.GT.AND P3, PT, R177.reuse, 0x38, P2 ;  /* 0x00000038b100780c */ /* 0x040fe40001764270 */
[----:B------:R-:W-:Y:S02]  /*5a20*/  FSEL R162, R162, -INF , !P5 ;  /* 0xff800000a2a27808 */ /* 0x000fe40006800000 */
[----:B------:R-:W-:Y:S02]  /*5a30*/  ISETP.GT.AND P2, PT, R177, 0x39, P2 ;  /* 0x00000039b100780c */ /* 0x000fe40001744270 */
[----:B0-----:R-:W-:-:S02]  /*5a40*/  FMNMX.FTZ R14, R178, R179, !PT ;  /* 0x000000b3b20e7209 */ /* 0x001fc40007810000 */
[----:B------:R-:W-:Y:S02]  /*5a50*/  FMNMX.FTZ R179, R15, R8, !PT ;  /* 0x000000080fb37209 */ /* 0x000fe40007810000 */
[C---:B------:R-:W-:Y:S01]  /*5a60*/  FSETP.NEU.FTZ.AND P4, PT, R14.reuse, -INF , PT ;  /* 0xff8000000e00780b */ /* 0x040fe20003f9d000 */
[----:B------:R-:W-:-:S01]  /*5a70*/  FFMA.FTZ R178, R14, R181, -8 ;  /* 0xc10000000eb27423 */ /* 0x000fc200000100b5 */
[----:B------:R-:W-:Y:S02]  /*5a80*/  FMNMX.FTZ R179, R20, R179, !PT ;  /* 0x000000b314b37209 */ /* 0x000fe40007810000 */
[----:B------:R-:W-:Y:S02]  /*5a90*/  ISETP.LT.OR P3, PT, R176, 0x39, P3 ;  /* 0x00000039b000780c */ /* 0x000fe40001f61670 */
[----:B------:R-:W-:Y:S02]  /*5aa0*/  FMNMX.FTZ R12, R152, R179, !PT ;  /* 0x000000b3980c7209 */ /* 0x000fe40007810000 */
[----:B------:R-:W-:-:S02]  /*5ab0*/  FSEL R178, R178, RZ, P4 ;  /* 0x000000ffb2b27208 */ /* 0x000fc40002000000 */
[----:B------:R-:W-:Y:S02]  /*5ac0*/  FMNMX.FTZ R12, R21, R12, !PT ;  /* 0x0000000c150c7209 */ /* 0x000fe40007810000 */
        /* <DEDUP_REMOVED lines=17> */
[----:B------:R-:W-:Y:S01]  /*5be0*/  MUFU.EX2 R179, R188 ;  /* 0x000000bc00b37308 */ /* 0x000fe20000000800 */
[----:B------:R-:W-:-:S04]  /*5bf0*/  FMNMX.FTZ R12, R158, R181, !PT ;  /* 0x000000b59e0c7209 */ /* 0x000fc80007810000 */
[----:B------:R-:W-:-:S03]  /*5c00*/  FMNMX.FTZ R181, R159, R12, !PT ;  /* 0x0000000c9fb57209 */ /* 0x000fc60007810000 */
[----:B------:R-:W-:Y:S01]  /*5c10*/  MUFU.EX2 R12, R189 ;  /* 0x000000bd000c7308 */ /* 0x000fe20000000800 */
[----:B------:R-:W-:-:S04]  /*5c20*/  FMNMX.FTZ R180, R160, R181, !PT ;  /* 0x000000b5a0b47209 */ /* 0x000fc80007810000 */
[----:B------:R-:W-:-:S03]  /*5c30*/  FMNMX.FTZ R181, R161, R180, !PT ;  /* 0x000000b4a1b57209 */ /* 0x000fc60007810000 */
[----:B------:R-:W-:Y:S01]  /*5c40*/  MUFU.EX2 R177, R177 ;  /* 0x000000b100b17308 */ /* 0x000fe20000000800 */
[----:B------:R-:W-:-:S04]  /*5c50*/  FMNMX.FTZ R180, R162, R181, !PT ;  /* 0x000000b5a2b47209 */ /* 0x000fc80007810000 */
[----:B------:R-:W-:Y:S01]  /*5c60*/  FMNMX.FTZ R173, R163, R180, !PT ;  /* 0x000000b4a3ad7209 */ /* 0x000fe20007810000 */
[----:B------:R-:W-:-:S01]  /*5c70*/  FFMA.FTZ R180, R185, UR10, -R178 ;  /* 0x0000000ab9b47c23 */ /* 0x000fc200080108b2 */
[--C-:B------:R-:W-:Y:S01]  /*5c80*/  FFMA.FTZ R185, R169, UR10, -R178.reuse ;  /* 0x0000000aa9b97c23 */ /* 0x100fe200080108b2 */
[----:B------:R-:W-:-:S01]  /*5c90*/  FFMA.FTZ R169, R174, UR10, -R178 ;  /* 0x0000000aaea97c23 */ /* 0x000fc200080108b2 */
[----:B------:R-:W-:Y:S01]  /*5ca0*/  FMNMX.FTZ R173, R166, R173, !PT ;  /* 0x000000ada6ad7209 */ /* 0x000fe20007810000 */
[----:B------:R-:W-:-:S01]  /*5cb0*/  FFMA.FTZ R174, R175, UR10, -R178 ;  /* 0x0000000aafae7c23 */ /* 0x000fc200080108b2 */
[----:B------:R-:W-:Y:S01]  /*5cc0*/  FFMA.FTZ R175, R170, UR10, -R178 ;  /* 0x0000000aaaaf7c23 */ /* 0x000fe200080108b2 */
[----:B------:R-:W-:Y:S01]  /*5cd0*/  MUFU.EX2 R176, R176 ;  /* 0x000000b000b07308 */ /* 0x000fe20000000800 */
[----:B------:R-:W-:-:S05]  /*5ce0*/  FMNMX.FTZ R181, R168, R173, !PT ;  /* 0x000000ada8b57209 */ /* 0x000fca0007810000 */
[----:B------:R-:W0:Y:S02]  /*5cf0*/  SHFL.BFLY PT, R184, R181, 0x2, 0x1f ;  /* 0x0c401f00b5b87f89 */ /* 0x000e2400000e0000 */
[----:B------:R-:W-:Y:S08]  /*5d00*/  MUFU.EX2 R173, R182 ;  /* 0x000000b600ad7308 */ /* 0x000ff00000000800 */
[----:B------:R-:W-:Y:S08]  /*5d10*/  MUFU.EX2 R180, R180 ;  /* 0x000000b400b47308 */ /* 0x000ff00000000800 */
[----:B------:R-:W-:Y:S01]  /*5d20*/  MUFU.EX2 R164, R164 ;  /* 0x000000a400a47308 */ /* 0x000fe20000000800 */
[----:B0-----:R-:W-:Y:S01]  /*5d30*/  FMNMX.FTZ R183, R181, R184, !PT ;  /* 0x000000b8b5b77209 */ /* 0x001fe20007810000 */
[--C-:B------:R-:W-:Y:S01]  /*5d40*/  FFMA.FTZ R184, R171, UR10, -R178.reuse ;  /* 0x0000000aabb87c23 */ /* 0x100fe200080108b2 */
[----:B------:R-:W-:-:S01]  /*5d50*/  FFMA.FTZ R171, R172, UR10, -R178 ;  /* 0x0000000aacab7c23 */ /* 0x000fc200080108b2 */
[----:B------:R-:W-:Y:S01]  /*5d60*/  FSEL R172, R14, RZ, P4 ;  /* 0x000000ff0eac7208 */ /* 0x000fe20002000000 */
[----:B------:R-:W-:Y:S01]  /*5d70*/  IMAD.U32 R181, RZ, RZ, UR10 ;  /* 0x0000000affb57e24 */ /* 0x000fe2000f8e00ff */
[----:B------:R-:W0:Y:S02]  /*5d80*/  SHFL.BFLY PT, R186, R183, 0x1, 0x1f ;  /* 0x0c201f00b7ba7f89 */ /* 0x000e2400000e0000 */
[----:B------:R-:W-:Y:S01]  /*5d90*/  MUFU.EX2 R165, R165 ;  /* 0x000000a500a57308 */ /* 0x000fe20000000800 */
[----:B------:R-:W-:-:S04]  /*5da0*/  FADD.FTZ R7, -R172, R7 ;  /* 0x00000007ac077221 */ /* 0x000fc80000010100 */
[----:B------:R-:W-:-:S03]  /*5db0*/  FMUL.FTZ R178, R7, UR10 ;  /* 0x0000000a07b27c20 */ /* 0x000fc60008410000 */
[----:B------:R1:W-:Y:S08]  /*5dc0*/  MUFU.EX2 R172, R175 ;  /* 0x000000af00ac7308 */ /* 0x0003f00000000800 */
[----:B------:R-:W2:Y:S01]  /*5dd0*/  MUFU.EX2 R178, R178 ;  /* 0x000000b200b27308 */ /* 0x000ea20000000800 */
[----:B0-----:R-:W-:-:S07]  /*5de0*/  FMNMX.FTZ R170, R183, R186, !PT ;  /* 0x000000bab7aa7209 */ /* 0x001fce0007810000 */
[----:B------:R-:W-:Y:S01]  /*5df0*/  MUFU.EX2 R167, R167 ;  /* 0x000000a700a77308 */ /* 0x000fe20000000800 */
[C---:B------:R-:W-:Y:S01]  /*5e00*/  FSETP.NEU.FTZ.AND P2, PT, R170.reuse, -INF , PT ;  /* 0xff800000aa00780b */ /* 0x040fe20003f5d000 */
[----:B------:R-:W-:-:S03]  /*5e10*/  FFMA.FTZ R181, R170, R181, -8 ;  /* 0xc1000000aab57423 */ /* 0x000fc600000100b5 */
[----:B-1----:R-:W-:-:S03]  /*5e20*/  FSEL R175, R170, RZ, P2 ;  /* 0x000000ffaaaf7208 */ /* 0x002fc60001000000 */
[----:B------:R-:W-:Y:S01]  /*5e30*/  MUFU.EX2 R182, R185 ;  /* 0x000000b900b67308 */ /* 0x000fe20000000800 */
[----:B------:R-:W-:Y:S01]  /*5e40*/  FSEL R7, R181, RZ, P2 ;  /* 0x000000ffb5077208 */ /* 0x000fe20001000000 */
[----:B--2---:R-:W-:Y:S01]  /*5e50*/  FFMA.FTZ R181, R178, R4, R179 ;  /* 0x00000004b2b57223 */ /* 0x004fe200000100b3 */
[----:B------:R-:W-:-:S03]  /*5e60*/  FADD.FTZ R175, -R175, R8 ;  /* 0x00000008afaf7221 */ /* 0x000fc60000010100 */
[--C-:B------:R-:W-:Y:S01]  /*5e70*/  FFMA.FTZ R186, R15, UR10, -R7.reuse ;  /* 0x0000000a0fba7c23 */ /* 0x100fe20008010807 */
[----:B------:R-:W-:-:S01]  /*5e80*/  FFMA.FTZ R15, R20, UR10, -R7 ;  /* 0x0000000a140f7c23 */ /* 0x000fc20008010807 */
[--C-:B------:R-:W-:Y:S01]  /*5e90*/  FFMA.FTZ R20, R152, UR10, -R7.reuse ;  /* 0x0000000a98147c23 */ /* 0x100fe20008010807 */
[----:B------:R-:W-:-:S01]  /*5ea0*/  FFMA.FTZ R152, R153, UR10, -R7 ;  /* 0x0000000a99987c23 */ /* 0x000fc20008010807 */
[--C-:B------:R-:W-:Y:S01]  /*5eb0*/  FFMA.FTZ R153, R154, UR10, -R7.reuse ;  /* 0x0000000a9a997c23 */ /* 0x100fe20008010807 */
[----:B------:R-:W-:-:S01]  /*5ec0*/  FFMA.FTZ R154, R155, UR10, -R7 ;  /* 0x0000000a9b9a7c23 */ /* 0x000fc20008010807 */
[----:B------:R-:W-:Y:S01]  /*5ed0*/  FMUL.FTZ R155, R175, UR10 ;  /* 0x0000000aaf9b7c20 */ /* 0x000fe20008410000 */
[----:B------:R-:W-:Y:S01]  /*5ee0*/  MUFU.EX2 R186, R186 ;  /* 0x000000ba00ba7308 */ /* 0x000fe20000000800 */
[----:B------:R-:W-:-:S01]  /*5ef0*/  FFMA.FTZ R21, R21, UR10, -R7 ;  /* 0x0000000a15157c23 */ /* 0x000fc20008010807 */
[----:B------:R-:W-:Y:S01]  /*5f00*/  FFMA.FTZ R175, R156, UR10, -R7 ;  /* 0x0000000a9caf7c23 */ /* 0x000fe20008010807 */
[----:B------:R-:W-:-:S01]  /*5f10*/  FADD.FTZ R156, R12, R181 ;  /* 0x000000b50c9c7221 */ /* 0x000fc20000010000 */
[--C-:B------:R-:W-:Y:S01]  /*5f20*/  FFMA.FTZ R8, R158, UR10, -R7.reuse ;  /* 0x0000000a9e087c23 */ /* 0x100fe20008010807 */
[----:B------:R-:W-:-:S01]  /*5f30*/  FFMA.FTZ R159, R159, UR10, -R7 ;  /* 0x0000000a9f9f7c23 */ /* 0x000fc20008010807 */
[----:B------:R-:W-:Y:S01]  /*5f40*/  FFMA.FTZ R160, R160, UR10, -R7 ;  /* 0x0000000aa0a07c23 */ /* 0x000fe20008010807 */
[----:B------:R-:W-:-:S01]  /*5f50*/  FADD.FTZ R181, R177, R156 ;  /* 0x0000009cb1b57221 */ /* 0x000fc20000010000 */
[----:B------:R-:W0:Y:S01]  /*5f60*/  MUFU.EX2 R155, R155 ;  /* 0x0000009b009b7308 */ /* 0x000e220000000800 */
[----:B------:R-:W-:-:S01]  /*5f70*/  FFMA.FTZ R161, R161, UR10, -R7 ;  /* 0x0000000aa1a17c23 */ /* 0x000fc20008010807 */
[----:B------:R-:W-:Y:S01]  /*5f80*/  FFMA.FTZ R162, R162, UR10, -R7 ;  /* 0x0000000aa2a27c23 */ /* 0x000fe20008010807 */
[----:B------:R-:W-:-:S01]  /*5f90*/  FADD.FTZ R156, R176, R181 ;  /* 0x000000b5b09c7221 */ /* 0x000fc20000010000 */
[--C-:B------:R-:W-:Y:S01]  /*5fa0*/  FFMA.FTZ R163, R163, UR10, -R7.reuse ;  /* 0x0000000aa3a37c23 */ /* 0x100fe20008010807 */
[----:B------:R-:W-:-:S01]  /*5fb0*/  FFMA.FTZ R166, R166, UR10, -R7 ;  /* 0x0000000aa6a67c23 */ /* 0x000fc20008010807 */
[----:B------:R-:W-:Y:S01]  /*5fc0*/  FFMA.FTZ R7, R168, UR10, -R7 ;  /* 0x0000000aa8077c23 */ /* 0x000fe20008010807 */
[----:B------:R-:W-:-:S01]  /*5fd0*/  FADD.FTZ R181, R173, R156 ;  /* 0x0000009cadb57221 */ /* 0x000fc20000010000 */
[----:B------:R-:W1:Y:S03]  /*5fe0*/  MUFU.EX2 R15, R15 ;  /* 0x0000000f000f7308 */ /* 0x000e660000000800 */
[----:B------:R-:W-:-:S05]  /*5ff0*/  FADD.FTZ R181, R180, R181 ;  /* 0x000000b5b4b57221 */ /* 0x000fca0000010000 */
[----:B------:R-:W2:Y:S01]  /*6000*/  MUFU.EX2 R20, R20 ;  /* 0x0000001400147308 */ /* 0x000ea20000000800 */
[----:B0-----:R-:W-:-:S07]  /*6010*/  FFMA.FTZ R4, R155, R5, R186 ;  /* 0x000000059b047223 */ /* 0x001fce00000100ba */
        /* <DEDUP_REMOVED lines=10> */
[----:B------:R-:W-:-:S04]  /*60c0*/  FADD.FTZ R4, R164, R181 ;  /* 0x000000b5a4047221 */ /* 0x000fc80000010000 */
[----:B------:R-:W-:Y:S02]  /*60d0*/  FADD.FTZ R4, R165, R4 ;  /* 0x00000004a5047221 */ /* 0x000fe40000010000 */
[----:B------:R-:W2:Y:S01]  /*60e0*/  MUFU.EX2 R8, R8 ;  /* 0x0000000800087308 */ /* 0x000ea20000000800 */
[----:B0-----:R-:W-:-:S07]  /*60f0*/  FADD.FTZ R156, R154, R5 ;  /* 0x000000059a9c7221 */ /* 0x001fce0000010000 */
[----:B------:R-:W0:Y:S01]  /*6100*/  MUFU.EX2 R159, R159 ;  /* 0x0000009f009f7308 */ /* 0x000e220000000800 */
[----:B-1----:R-:W-:-:S07]  /*6110*/  FADD.FTZ R5, R175, R156 ;  /* 0x0000009caf057221 */ /* 0x002fce0000010000 */
[----:B------:R-:W1:Y:S08]  /*6120*/  MUFU.EX2 R157, R157 ;  /* 0x0000009d009d7308 */ /* 0x000e700000000800 */
[----:B------:R-:W3:Y:S08]  /*6130*/  MUFU.EX2 R183, R160 ;  /* 0x000000a000b77308 */ /* 0x000ef00000000800 */
[----:B------:R-:W4:Y:S08]  /*6140*/  MUFU.EX2 R184, R184 ;  /* 0x000000b800b87308 */ /* 0x000f300000000800 */
[----:B------:R5:W4:Y:S08]  /*6150*/  MUFU.EX2 R158, R161 ;  /* 0x000000a1009e7308 */ /* 0x000b300000000800 */
[----:B------:R-:W4:Y:S01]  /*6160*/  MUFU.EX2 R169, R169 ;  /* 0x000000a900a97308 */ /* 0x000f220000000800 */
[----:B-----5:R-:W-:-:S01]  /*6170*/  FADD.FTZ R161, R167, R4 ;  /* 0x00000004a7a17221 */ /* 0x020fc20000010000 */
[----:B--2---:R-:W-:-:S03]  /*6180*/  FADD.FTZ R4, R8, R5 ;  /* 0x0000000508047221 */ /* 0x004fc60000010000 */
[----:B------:R-:W-:Y:S01]  /*6190*/  FADD.FTZ R156, R182, R161 ;  /* 0x000000a1b69c7221 */ /* 0x000fe20000010000 */
[----:B0-----:R-:W-:-:S02]  /*61a0*/  FADD.FTZ R4, R159, R4 ;  /* 0x000000049f047221 */ /* 0x001fc40000010000 */
[----:B------:R-:W0:Y:S01]  /*61b0*/  MUFU.EX2 R162, R162 ;  /* 0x000000a200a27308 */ /* 0x000e220000000800 */
[----:B-1----:R-:W-:-:S01]  /*61c0*/  FADD.FTZ R5, R157, R156 ;  /* 0x0000009c9d057221 */ /* 0x002fc20000010000 */
[----:B---3--:R-:W-:-:S03]  /*61d0*/  FADD.FTZ R4, R183, R4 ;  /* 0x00000004b7047221 */ /* 0x008fc60000010000 */
[----:B----4-:R-:W-:Y:S01]  /*61e0*/  FADD.FTZ R156, R184, R5 ;  /* 0x00000005b89c7221 */ /* 0x010fe20000010000 */
[----:B------:R-:W-:-:S02]  /*61f0*/  FADD.FTZ R4, R158, R4 ;  /* 0x000000049e047221 */ /* 0x000fc40000010000 */
[----:B------:R-:W1:Y:S01]  /*6200*/  MUFU.EX2 R174, R174 ;  /* 0x000000ae00ae7308 */ /* 0x000e620000000800 */
[----:B------:R-:W-:-:S07]  /*6210*/  FADD.FTZ R5, R169, R156 ;  /* 0x0000009ca9057221 */ /* 0x000fce0000010000 */
        /* <DEDUP_REMOVED lines=8> */
[----:B-1----:R-:W-:-:S03]  /*62a0*/  FADD.FTZ R156, R181, R4 ;  /* 0x00000004b59c7221 */ /* 0x002fc60000010000 */
[----:B------:R-:W-:Y:S01]  /*62b0*/  FADD.FTZ R4, R172, R5 ;  /* 0x00000005ac047221 */ /* 0x000fe20000010000 */
[----:B--2---:R-:W-:-:S01]  /*62c0*/  FADD.FTZ R5, R160, R156 ;  /* 0x0000009ca0057221 */ /* 0x004fc20000010000 */
[----:B------:R-:W-:Y:S06]  /*62d0*/  @!P0 BRA `(.L_x_1019) ;  /* 0x0000000000048947 */ /* 0x000fec0003800000 */
[----:B------:R-:W-:Y:S01]  /*62e0*/  BPT.TRAP 0x1 ;  /* 0x000000040000795c */ /* 0x000fe20000300000 */
.L_x_1019:
        /* <DEDUP_REMOVED lines=24> */
[-C--:B------:R-:W-:Y:S01]  /*6470*/  FMUL.FTZ R36, R36, R178.reuse ;  /* 0x000000b224247220 */ /* 0x080fe20000410000 */
        /* <DEDUP_REMOVED lines=134> */
.L_x_1002:
[----:B------:R-:W0:Y:S01]  /*6ce0*/  LDC R12, c[0x0][0x9e4] ;  /* 0x00027900ff0c7b82 */ /* 0x000e220000000800 */
[----:B------:R-:W-:Y:S02]  /*6cf0*/  ULDC UR6, c[0x0][0x9dc] ;  /* 0x0002770000067ab9 */ /* 0x000fe40000000800 */
[----:B------:R-:W-:-:S05]  /*6d00*/  VIADD R9, R197, -UR6 ;  /* 0x80000006c5097c36 */ /* 0x000fca0008000000 */
[----:B------:R-:W-:Y:S02]  /*6d10*/  R2UR UR6, R9 ;  /* 0x00000000090672ca */ /* 0x000fe400000e0000 */
[----:B0-----:R-:W-:-:S13]  /*6d20*/  ISETP.GE.AND P6, PT, R12, 0x1, PT ;  /* 0x000000010c00780c */ /* 0x001fda0003fc6270 */
[----:B------:R-:W-:Y:S05]  /*6d30*/  @!P6 BRA `(.L_x_1021) ;  /* 0x000000000044e947 */ /* 0x000fea0003800000 */
        /* <DEDUP_REMOVED lines=9> */
.L_x_1022:
[----:B------:R-:W-:-:S13]  /*6dd0*/  ISETP.NE.AND P2, PT, R12, 0x1, PT ;  /* 0x000000010c00780c */ /* 0x000fda0003f45270 */
[----:B------:R-:W0:Y:S02]  /*6de0*/  @P2 LDC.64 R10, c[0x0][0x9e8] ;  /* 0x00027a00ff0a2b82 */ /* 0x000e240000000a00 */
[----:B0-----:R-:W-:-:S05]  /*6df0*/  @P2 IMAD.HI.U32 R10, R197, R10, RZ ;  /* 0x0000000ac50a2227 */ /* 0x001fca00078e00ff */
[----:B------:R-:W-:-:S07]  /*6e00*/  @P2 SHF.R.U32.HI R197, RZ, R11, R10 ;  /* 0x0000000bffc52219 */ /* 0x000fce000001160a */
.L_x_1023:
[----:B------:R-:W-:-:S05]  /*6e10*/  IMAD R197, R197, R12, RZ ;  /* 0x0000000cc5c57224 */ /* 0x000fca00078e02ff */
[----:B------:R-:W-:-:S13]  /*6e20*/  R2UR UR7, R197 ;  /* 0x00000000c50772ca */ /* 0x000fda00000e0000 */
[----:B------:R-:W-:-:S04]  /*6e30*/  UISETP.LT.AND UP0, UPT, UR6, UR7, UPT ;  /* 0x000000070600728c */ /* 0x000fc8000bf01270 */
[----:B------:R-:W-:-:S12]  /*6e40*/  USEL UR6, UR6, UR7, !UP0 ;  /* 0x0000000706067287 */ /* 0x000fd8000c000000 */
.L_x_1021:
        /* <DEDUP_REMOVED lines=11> */
[----:B------:R-:W-:Y:S01]  /*6f00*/  UMOV UR56, UR44 ;  /* 0x0000002c00387c82 */ /* 0x000fe20008000000 */
[----:B------:R-:W-:-:S05]  /*6f10*/  ULDC UR52, c[0x0][0x988] ;  /* 0x0002620000347ab9 */ /* 0x000fca0000000800 */
.L_x_1034:
[----:B------:R-:W-:Y:S01]  /*6f20*/  ISETP.NE.AND P3, PT, RZ, UR42, PT ;  /* 0x0000002aff007c0c */ /* 0x000fe2000bf65270 */
[----:B------:R-:W-:-:S04]  /*6f30*/  UISETP.NE.AND UP0, UPT, UR55, 0x1, UPT ;  /* 0x000000013700788c */ /* 0x000fc8000bf05270 */
[----:B------:R-:W-:-:S04]  /*6f40*/  USEL UR44, URZ, 0x1, UP0 ;  /* 0x000000013f2c7887 */ /* 0x000fc80008000000 */
[----:B------:R-:W-:-:S04]  /*6f50*/  ULOP3.LUT UR44, UR56, UR44, URZ, 0x3c, !UPT ;  /* 0x0000002c382c7292 */ /* 0x000fc8000f8e3c3f */
[----:B------:R-:W-:Y:S08]  /*6f60*/  @P3 BRA `(.L_x_1025) ;  /* 0x0000000000383947 */ /* 0x000ff00003800000 */
[----:B------:R-:W-:Y:S05]  /*6f70*/  @!P0 BRA `(.L_x_1026) ;  /* 0x0000000000048947 */ /* 0x000fea0003800000 */
[----:B------:R-:W-:Y:S01]  /*6f80*/  BPT.TRAP 0x1 ;  /* 0x000000040000795c */ /* 0x000fe20000300000 */
.L_x_1026:
[----:B------:R-:W-:Y:S01]  /*6f90*/  UIADD3 UR6, UR55, 0x1, URZ ;  /* 0x0000000137067890 */ /* 0x000fe2000fffe03f */
[----:B------:R-:W-:-:S03]  /*6fa0*/  IMAD.U32 R7, RZ, RZ, UR44 ;  /* 0x0000002cff077e24 */ /* 0x000fc6000f8e00ff */
[----:B------:R-:W-:Y:S02]  /*6fb0*/  UISETP.NE.AND UP0, UPT, UR6, 0x2, UPT ;  /* 0x000000020600788c */ /* 0x000fe4000bf05270 */
[----:B------:R-:W-:Y:S02]  /*6fc0*/  SHF.L.U32 R7, R7, 0x1f, RZ ;  /* 0x0000001f07077819 */ /* 0x000fe400000006ff */
[----:B------:R-:W-:-:S04]  /*6fd0*/  USEL UR6, UR6, URZ, UP0 ;  /* 0x0000003f06067287 */ /* 0x000fc80008000000 */
[----:B------:R-:W-:-:S09]  /*6fe0*/  ULEA UR6, UR6, UR41, 0x3 ;  /* 0x0000002906067291 */ /* 0x000fd2000f8e183f */
[----:B------:R0:W1:Y:S01]  /*6ff0*/  SYNCS.PHASECHK.TRANS64.TRYWAIT P2, [UR6+0x28430], R7 ;  /* 0x02843007ff0075a7 */ /* 0x0000620008040146 */
[----:B------:R-:W-:Y:S05]  /*7000*/  @!P0 BRA `(.L_x_1027) ;  /* 0x0000000000048947 */ /* 0x000fea0003800000 */
[----:B------:R-:W-:Y:S01]  /*7010*/  BPT.TRAP 0x1 ;  /* 0x000000040000795c */ /* 0x000fe20000300000 */
.L_x_1027:
[----:B-1----:R-:W-:Y:S05]  /*7020*/  @P2 BRA `(.L_x_1025) ;  /* 0x0000000000082947 */ /* 0x002fea0003800000 */
[----:B------:R-:W1:Y:S02]  /*7030*/  SYNCS.PHASECHK.TRANS64.TRYWAIT P2, [UR6+0x28430], R7 ;  /* 0x02843007ff0075a7 */ /* 0x000e640008040146 */
[----:B-1----:R-:W-:Y:S05]  /*7040*/  @!P2 BRA `(.L_x_1028) ;  /* 0x000000dc0028a947 */ /* 0x002fea0003800000 */
.L_x_1025:
[----:B-1----:R-:W1:Y:S01]  /*7050*/  S2R R8, SR_TID.X ;  /* 0x0000000000087919 */ /* 0x002e620000002100 */
        /* <DEDUP_REMOVED lines=14> */
[----:B------:R-:W-:Y:S02]  /*7140*/  UIADD3 UR14, UR34, 0x6, URZ ;  /* 0x00000006220e7890 */ /* 0x000fe4000fffe03f */
[----:B------:R-:W-:-:S02]  /*7150*/  UIADD3 UR18, UR34, 0x200, URZ ;  /* 0x0000020022127890 */ /* 0x000fc4000fffe03f */
[----:B------:R-:W-:Y:S02]  /*7160*/  UIADD3 UR22, UR34, 0x202, URZ ;  /* 0x0000020222167890 */ /* 0x000fe4000fffe03f */
[----:B------:R-:W-:Y:S02]  /*7170*/  UIADD3 UR26, UR34, 0x204, URZ ;  /* 0x00000204221a7890 */ /* 0x000fe4000fffe03f */
[----:B------:R-:W-:Y:S01]  /*7180*/  UIADD3 UR30, UR34, 0x206, URZ ;  /* 0x00000206221e7890 */ /* 0x000fe2000fffe03f */
[----:B-1----:R-:W-:-:S05]  /*7190*/  SHF.R.U32.HI R8, RZ, 0x7, R8 ;  /* 0x00000007ff087819 */ /* 0x002fca0000011608 */
[----:B0-----:R-:W-:-:S05]  /*71a0*/  VIADD R7, R8, 0x8 ;  /* 0x0000000808077836 */ /* 0x001fca0000000000 */
        /* <DEDUP_REMOVED lines=28> */
.L_x_1030:
[----:B------:R-:W-:Y:S01]  /*7370*/  ULEA UR6, UR55, UR41, 0x3 ;  /* 0x0000002937067291 */ /* 0x000fe2000f8e183f */
[----:B------:R-:W-:-:S05]  /*7380*/  IMAD.U32 R7, RZ, RZ, UR56 ;  /* 0x00000038ff077e24 */ /* 0x000fca000f8e00ff */
[----:B------:R-:W-:-:S04]  /*7390*/  SHF.L.U32 R7, R7, 0x1f, RZ ;  /* 0x0000001f07077819 */ /* 0x000fc800000006ff */
[----:B------:R0:W1:Y:S01]  /*73a0*/  SYNCS.PHASECHK.TRANS64.TRYWAIT P2, [UR6+0x28450], R7 ;  /* 0x02845007ff0075a7 */ /* 0x0000620008040146 */
[----:B------:R-:W-:Y:S05]  /*73b0*/  @!P0 BRA `(.L_x_1031) ;  /* 0x0000000000048947 */ /* 0x000fea0003800000 */
[----:B------:R-:W-:Y:S01]  /*73c0*/  BPT.TRAP 0x1 ;  /* 0x000000040000795c */ /* 0x000fe20000300000 */
.L_x_1031:
[----:B-1----:R-:W-:Y:S05]  /*73d0*/  @P2 BRA `(.L_x_1029) ;  /* 0x0000000000082947 */ /* 0x002fea0003800000 */
[----:B------:R-:W1:Y:S02]  /*73e0*/  SYNCS.PHASECHK.TRANS64.TRYWAIT P2, [UR6+0x28450], R7 ;  /* 0x02845007ff0075a7 */ /* 0x000e640008040146 */
[----:B-1----:R-:W-:Y:S05]  /*73f0*/  @!P2 BRA `(.L_x_1032) ;  /* 0x000000d80054a947 */ /* 0x002fea0003800000 */
.L_x_1029:
        /* <DEDUP_REMOVED lines=9> */
[----:B------:R-:W0:Y:S01]  /*7490*/  MUFU.TANH R21, R21 ;  /* 0x0000001500157308 */ /* 0x000e220000002400 */
        /* <DEDUP_REMOVED lines=16> */
[----:B------:R-:W3:Y:S01]  /*75a0*/  MUFU.TANH R152, R152 ;  /* 0x0000009800987308 */ /* 0x000ee20000002400 */
[----:B01----:R-:W-:Y:S01]  /*75b0*/  FMNMX.FTZ R7, R21, R14, !PT ;  /* 0x0000000e15077209 */ /* 0x003fe20007810000 */
[C---:B------:R-:W-:Y:S01]  /*75c0*/  FMUL.FTZ R164, R0.reuse, R165 ;  /* 0x000000a500a47220 */ /* 0x040fe20000410000 */
[C---:B------:R-:W-:Y:S01]  /*75d0*/  FMUL.FTZ R161, R0.reuse, R174 ;  /* 0x000000ae00a17220 */ /* 0x040fe20000410000 */
[C---:B------:R-:W-:Y:S01]  /*75e0*/  FMUL.FTZ R154, R0.reuse, R167 ;  /* 0x000000a7009a7220 */ /* 0x040fe20000410000 */
[C---:B------:R-:W-:Y:S01]  /*75f0*/  FMUL.FTZ R165, R0.reuse, R168 ;  /* 0x000000a800a57220 */ /* 0x040fe20000410000 */
[C---:B------:R-:W-:Y:S01]  /*7600*/  FMUL.FTZ R157, R0.reuse, R170 ;  /* 0x000000aa009d7220 */ /* 0x040fe20000410000 */
[C---:B------:R-:W-:Y:S01]  /*7610*/  FMUL.FTZ R158, R0.reuse, R171 ;  /* 0x000000ab009e7220 */ /* 0x040fe20000410000 */
[----:B------:R-:W0:Y:S01]  /*7620*/  MUFU.TANH R10, R10 ;  /* 0x0000000a000a7308 */ /* 0x000e220000002400 */
[----:B--2---:R-:W-:Y:S01]  /*7630*/  FMNMX.FTZ R173, R9, R15, !PT ;  /* 0x0000000f09ad7209 */ /* 0x004fe20007810000 */
[C---:B------:R-:W-:Y:S01]  /*7640*/  FMUL.FTZ R171, R0.reuse, R176 ;  /* 0x000000b000ab7220 */ /* 0x040fe20000410000 */
[C---:B------:R-:W-:Y:S01]  /*7650*/  FMUL.FTZ R168, R0.reuse, R172 ;  /* 0x000000ac00a87220 */ /* 0x040fe20000410000 */
[C---:B------:R-:W-:Y:S01]  /*7660*/  FMUL.FTZ R163, R0.reuse, R175 ;  /* 0x000000af00a37220 */ /* 0x040fe20000410000 */
[C---:B------:R-:W-:Y:S01]  /*7670*/  FMUL.FTZ R167, R0.reuse, R178 ;  /* 0x000000b200a77220 */ /* 0x040fe20000410000 */
[C---:B------:R-:W-:Y:S01]  /*7680*/  FMUL.FTZ R172, R0.reuse, R177 ;  /* 0x000000b100ac7220 */ /* 0x040fe20000410000 */
[----:B------:R-:W-:Y:S01]  /*7690*/  FMUL.FTZ R170, R0, R179 ;  /* 0x000000b300aa7220 */ /* 0x000fe20000410000 */
[----:B------:R-:W1:Y:S01]  /*76a0*/  MUFU.TANH R155, R155 ;  /* 0x0000009b009b7308 */ /* 0x000e620000002400 */
[----:B---3--:R-:W-:Y:S01]  /*76b0*/  FMNMX.FTZ R8, R152, R7, !PT ;  /* 0x0000000798087209 */ /* 0x008fe20007810000 */
[----:B------:R-:W-:Y:S01]  /*76c0*/  UIADD3 UR6, UR6, 0x2, URZ ;  /* 0x0000000206067890 */ /* 0x000fe2000fffe03f */
[----:B------:R-:W2:Y:S01]  /*76d0*/  S2R R197, SR_TID.X ;  /* 0x0000000000c57919 */ /* 0x000ea20000002100 */
[----:B------:R-:W-:Y:S01]  /*76e0*/  UMOV UR7, 0x80000020 ;  /* 0x8000002000077882 */ /* 0x000fe20000000000 */
[----:B------:R-:W-:-:S03]  /*76f0*/  UMOV UR10, UR52 ;  /* 0x00000034000a7c82 */ /* 0x000fc60008000000 */
[----:B------:R-:W3:Y:S01]  /*7700*/  MUFU.TANH R11, R11 ;  /* 0x0000000b000b7308 */ /* 0x000ee20000002400 */
[----:B0-----:R-:W-:-:S07]  /*7710*/  FMNMX.FTZ R174, R10, R173, !PT ;  /* 0x000000ad0aae7209 */ /* 0x001fce0007810000 */
[----:B------:R-:W0:Y:S01]  /*7720*/  MUFU.TANH R156, R156 ;  /* 0x0000009c009c7308 */ /* 0x000e220000002400 */
[----:B-1----:R-:W-:-:S07]  /*7730*/  FMNMX.FTZ R7, R155, R8, !PT ;  /* 0x000000089b077209 */ /* 0x002fce0007810000 */
[----:B------:R-:W1:Y:S01]  /*7740*/  MUFU.TANH R12, R12 ;  /* 0x0000000c000c7308 */ /* 0x000e620000002400 */
[----:B---3--:R-:W-:Y:S01]  /*7750*/  FMNMX.FTZ R173, R11, R174, !PT ;  /* 0x000000ae0bad7209 */ /* 0x008fe20007810000 */
[----:B------:R-:W-:-:S06]  /*7760*/  FMUL.FTZ R174, R0, R180 ;  /* 0x000000b400ae7220 */ /* 0x000fcc0000410000 */
[----:B------:R-:W3:Y:S01]  /*7770*/  MUFU.TANH R159, R159 ;  /* 0x0000009f009f7308 */ /* 0x000ee20000002400 */
[----:B0-----:R-:W-:Y:S02]  /*7780*/  FMNMX.FTZ R8, R156, R7, !PT ;  /* 0x000000079c087209 */ /* 0x001fe40007810000 */
[----:B--2---:R-:W-:-:S05]  /*7790*/  SHF.R.U32.HI R197, RZ, 0x7, R197 ;  /* 0x00000007ffc57819 */ /* 0x004fca00000116c5 */
[----:B------:R-:W0:Y:S01]  /*77a0*/  MUFU.TANH R13, R13 ;  /* 0x0000000d000d7308 */ /* 0x000e220000002400 */
[----:B-1----:R-:W-:-:S07]  /*77b0*/  FMNMX.FTZ R176, R12, R173, !PT ;  /* 0x000000ad0cb07209 */ /* 0x002fce0007810000 */
[----:B------:R-:W1:Y:S01]  /*77c0*/  MUFU.TANH R160, R160 ;  /* 0x000000a000a07308 */ /* 0x000e620000002400 */
[----:B---3--:R-:W-:-:S07]  /*77d0*/  FMNMX.FTZ R7, R159, R8, !PT ;  /* 0x000000089f077209 */ /* 0x008fce0007810000 */
        /* <DEDUP_REMOVED lines=15> */
[----:B------:R-:W-:Y:S01]  /*78d0*/  FMUL.FTZ R173, R0, R182 ;  /* 0x000000b600ad7220 */ /* 0x000fe20000410000 */
[----:B------:R-:W-:-:S05]  /*78e0*/  IMAD.U32 R182, RZ, RZ, UR10 ;  /* 0x0000000affb67e24 */ /* 0x000fca000f8e00ff */
        /* <DEDUP_REMOVED lines=28> */
[----:B--2---:R-:W-:Y:S02]  /*7ab0*/  FMNMX.FTZ R8, R173, R8, !PT ;  /* 0x00000008ad087209 */ /* 0x004fe40007810000 */
[----:B0-----:R-:W-:Y:S02]  /*7ac0*/  FMNMX.FTZ R177, R176, R7, !PT ;  /* 0x00000007b0b17209 */ /* 0x001fe40007810000 */
[----:B-1----:R-:W-:-:S03]  /*7ad0*/  FMNMX.FTZ R178, R175, R8, !PT ;  /* 0x00000008afb27209 */ /* 0x002fc60007810000 */
[----:B------:R-:W0:Y:S04]  /*7ae0*/  SHFL.BFLY PT, R8, R177, 0x2, 0x1f ;  /* 0x0c401f00b1087f89 */ /* 0x000e2800000e0000 */
[----:B------:R-:W1:Y:S01]  /*7af0*/  SHFL.BFLY PT, R7, R178, 0x2, 0x1f ;  /* 0x0c401f00b2077f89 */ /* 0x000e6200000e0000 */
[----:B------:R-:W-:Y:S02]  /*7b00*/  WARPGROUP.DEPBAR.LE gsb0, 0x0 ;  /* 0x00008000000079c5 */ /* 0x000fe40000010000 */
[----:B------:R-:W-:Y:S01]  /*7b10*/  WARPGROUP.ARRIVE ;  /* 0x00000000000079c5 */ /* 0x000fe20000000000 */
[----:B0-----:R-:W-:-:S05]  /*7b20*/  FMNMX.FTZ R179, R177, R8, !PT ;  /* 0x00000008b1b37209 */ /* 0x001fca0007810000 */
[----:B------:R-:W-:Y:S01]  /*7b30*/  QGMMA.64x256x32.F32.E4M3.E4M3 R24, R184, gdesc[UR4], R24, gsb0 ;  /* 0x03e00004b8187df3 */ /* 0x000fe20008000818 */
[----:B-1----:R-:W-:Y:S01]  /*7b40*/  FMNMX.FTZ R180, R178, R7, !PT ;  /* 0x00000007b2b47209 */ /* 0x002fe20007810000 */
[----:B------:R-:W0:Y:S04]  /*7b50*/  SHFL.BFLY PT, R8, R179, 0x1, 0x1f ;  /* 0x0c201f00b3087f89 */ /* 0x000e2800000e0000 */
[----:B------:R-:W1:Y:S01]  /*7b60*/  SHFL.BFLY PT, R181, R180, 0x1, 0x1f ;  /* 0x0c201f00b4b57f89 */ /* 0x000e6200000e0000 */
[----:B0-----:R-:W-:Y:S02]  /*7b70*/  FMNMX.FTZ R7, R179, R8, !PT ;  /* 0x00000008b3077209 */ /* 0x001fe40007810000 */
[----:B-1----:R-:W-:-:S03]  /*7b80*/  FMNMX.FTZ R8, R180, R181, !PT ;  /* 0x000000b5b4087209 */ /* 0x002fc60007810000 */
[C---:B------:R-:W-:Y:S01]  /*7b90*/  FADD.FTZ R14, -R7.reuse, R14 ;  /* 0x0000000e070e7221 */ /* 0x040fe20000010100 */
[----:B------:R-:W-:-:S01]  /*7ba0*/  FFMA.FTZ R179, R7, R182, -8 ;  /* 0xc100000007b37423 */ /* 0x000fc200000100b6 */
[----:B------:R-:W-:Y:S02]  /*7bb0*/  IMAD.U32 R181, RZ, RZ, UR10 ;  /* 0x0000000affb57e24 */ /* 0x000fe4000f8e00ff */
[----:B------:R-:W-:Y:S01]  /*7bc0*/  FMUL.FTZ R177, R14, UR10 ;  /* 0x0000000a0eb17c20 */ /* 0x000fe20008410000 */
[----:B------:R-:W-:Y:S01]  /*7bd0*/  FADD.FTZ R14, -R8, R15 ;  /* 0x0000000f080e7221 */ /* 0x000fe20000010100 */
[----:B------:R-:W-:-:S01]  /*7be0*/  FFMA.FTZ R178, R21, UR10, -R179 ;  /* 0x0000000a15b27c23 */ /* 0x000fc200080108b3 */
[--C-:B------:R-:W-:Y:S01]  /*7bf0*/  FFMA.FTZ R21, R152, UR10, -R179.reuse ;  /* 0x0000000a98157c23 */ /* 0x100fe200080108b3 */
        /* <DEDUP_REMOVED lines=8> */
[----:B------:R-:W1:Y:S01]  /*7c80*/  MUFU.EX2 R178, R178 ;  /* 0x000000b200b27308 */ /* 0x000e620000000800 */
[----:B0-----:R-:W-:-:S01]  /*7c90*/  FFMA.FTZ R177, R164, UR10, -R179 ;  /* 0x0000000aa4b17c23 */ /* 0x001fc200080108b3 */
[--C-:B------:R-:W-:Y:S01]  /*7ca0*/  FFMA.FTZ R164, R168, UR10, -R179.reuse ;  /* 0x0000000aa8a47c23 */ /* 0x100fe200080108b3 */
[----:B------:R-:W-:-:S01]  /*7cb0*/  FFMA.FTZ R168, R174, UR10, -R179 ;  /* 0x0000000aaea87c23 */ /* 0x000fc200080108b3 */
[----:B------:R-:W-:Y:S01]  /*7cc0*/  FFMA.FTZ R174, R8, R181, -8 ;  /* 0xc100000008ae7423 */ /* 0x000fe200000100b5 */
        /* <DEDUP_REMOVED lines=12> */
[----:B-1----:R-:W-:-:S01]  /*7d90*/  FFMA.FTZ R4, R15, R4, R178 ;  /* 0x000000040f047223 */ /* 0x002fc200000100b2 */
[----:B------:R-:W0:Y:S01]  /*7da0*/  MUFU.EX2 R9, R9 ;  /* 0x0000000900097308 */ /* 0x000e220000000800 */
[----:B------:R-:W-:-:S01]  /*7db0*/  FFMA.FTZ R154, R154, UR10, -R174 ;  /* 0x0000000a9a9a7c23 */ /* 0x000fc200080108ae */
[--C-:B------:R-:W-:Y:S01]  /*7dc0*/  FFMA.FTZ R20, R158, UR10, -R174.reuse ;  /* 0x0000000a9e147c23 */ /* 0x100fe200080108ae */
[----:B------:R-:W-:-:S01]  /*7dd0*/  FFMA.FTZ R161, R161, UR10, -R174 ;  /* 0x0000000aa1a17c23 */ /* 0x000fc200080108ae */
[----:B------:R-:W-:Y:S01]  /*7de0*/  FFMA.FTZ R169, R169, UR10, -R179 ;  /* 0x0000000aa9a97c23 */ /* 0x000fe200080108b3 */
[----:B------:R-:W-:-:S01]  /*7df0*/  FFMA.FTZ R163, R163, UR10, -R174 ;  /* 0x0000000aa3a37c23 */ /* 0x000fc200080108ae */
[----:B------:R-:W-:Y:S01]  /*7e00*/  FFMA.FTZ R179, R176, UR10, -R179 ;  /* 0x0000000ab0b37c23 */ /* 0x000fe200080108b3 */
[----:B------:R-:W-:-:S01]  /*7e10*/  FFMA.FTZ R167, R167, UR10, -R174 ;  /* 0x0000000aa7a77c23 */ /* 0x000fc200080108ae */
[----:B------:R-:W1:Y:S01]  /*7e20*/  MUFU.EX2 R21, R21 ;  /* 0x0000001500157308 */ /* 0x000e620000000800 */
[----:B------:R-:W-:-:S02]  /*7e30*/  IMAD.U32 R182, RZ, RZ, UR54 ;  /* 0x00000036ffb67e24 */ /* 0x000fc4000f8e00ff */
[--C-:B------:R-:W-:Y:S01]  /*7e40*/  FFMA.FTZ R170, R170, UR10, -R174.reuse ;  /* 0x0000000aaaaa7c23 */ /* 0x100fe200080108ae */
[----:B------:R-:W-:-:S01]  /*7e50*/  FFMA.FTZ R173, R173, UR10, -R174 ;  /* 0x0000000aadad7c23 */ /* 0x000fc200080108ae */
[----:B------:R-:W-:-:S03]  /*7e60*/  FFMA.FTZ R174, R175, UR10, -R174 ;  /* 0x0000000aafae7c23 */ /* 0x000fc600080108ae */
        /* <DEDUP_REMOVED lines=36> */
[----:B------:R2:W3:Y:S01]  /*80b0*/  MUFU.EX2 R176, R161 ;  /* 0x000000a100b07308 */ /* 0x0004e20000000800 */
[----:B0-----:R-:W-:-:S07]  /*80c0*/  FADD.FTZ R5, R20, R5 ;  /* 0x0000000514057221 */ /* 0x001fce0000010000 */
[----:B------:R-:W0:Y:S01]  /*80d0*/  MUFU.EX2 R169, R169 ;  /* 0x000000a900a97308 */ /* 0x000e220000000800 */
[----:B-1----:R-:W-:-:S01]  /*80e0*/  FADD.FTZ R158, R164, R157 ;  /* 0x0000009da49e7221 */ /* 0x002fc20000010000 */
[----:B--2---:R-:W-:-:S06]  /*80f0*/  IADD3 R161, -R197, 0xb, RZ ;  /* 0x0000000bc5a17810 */ /* 0x004fcc0007ffe1ff */
[----:B------:R-:W1:Y:S01]  /*8100*/  MUFU.EX2 R163, R163 ;  /* 0x000000a300a37308 */ /* 0x000e620000000800 */
[----:B---3--:R-:W-:-:S07]  /*8110*/  FADD.FTZ R5, R176, R5 ;  /* 0x00000005b0057221 */ /* 0x008fce0000010000 */
[----:B------:R-:W-:Y:S01]  /*8120*/  MUFU.EX2 R166, R166 ;  /* 0x000000a600a67308 */ /* 0x000fe20000000800 */
[----:B0-----:R-:W-:-:S07]  /*8130*/  FADD.FTZ R157, R169, R158 ;  /* 0x0000009ea99d7221 */ /* 0x001fce0000010000 */
[----:B------:R0:W2:Y:S01]  /*8140*/  MUFU.EX2 R180, R167 ;  /* 0x000000a700b47308 */ /* 0x0000a20000000800 */
[----:B-1----:R-:W-:-:S07]  /*8150*/  FADD.FTZ R5, R163, R5 ;  /* 0x00000005a3057221 */ /* 0x002fce0000010000 */
[----:B------:R-:W-:Y:S01]  /*8160*/  MUFU.EX2 R171, R171 ;  /* 0x000000ab00ab7308 */ /* 0x000fe20000000800 */
[----:B0-----:R-:W-:Y:S01]  /*8170*/  @!P1 LEA R167, R182, UR41, 0x3 ;  /* 0x00000029b6a79c11 */ /* 0x001fe2000f8e18ff */
[----:B------:R-:W-:-:S04]  /*8180*/  WARPGROUP.DEPBAR.LE gsb0, 0x0 ;  /* 0x00008000000079c5 */ /* 0x000fc80000010000 */
[----:B------:R-:W-:Y:S02]  /*8190*/  @!P1 VIADD R4, R167, 0x28440 ;  /* 0x00028440a7049836 */ /* 0x000fe40000000000 */
[----:B------:R-:W0:Y:S01]  /*81a0*/  MUFU.EX2 R170, R170 ;  /* 0x000000aa00aa7308 */ /* 0x000e220000000800 */
[----:B--2---:R-:W-:-:S02]  /*81b0*/  FADD.FTZ R5, R180, R5 ;  /* 0x00000005b4057221 */ /* 0x004fc40000010000 */
[----:B------:R-:W-:Y:S01]  /*81c0*/  @!P1 PRMT R4, RZ, 0x654, R4 ;  /* 0x00000654ff049816 */ /* 0x000fe20000000004 */
[----:B------:R1:W-:Y:S06]  /*81d0*/  BAR.ARV R161, 0x100 ;  /* 0x000400a10000751d */ /* 0x0003ec0000002000 */
[----:B------:R-:W2:Y:S01]  /*81e0*/  MUFU.EX2 R168, R168 ;  /* 0x000000a800a87308 */ /* 0x000ea20000000800 */
[----:B------:R3:W-:Y:S01]  /*81f0*/  @!P1 SYNCS.ARRIVE.TRANS64.RED.A1T0 RZ, [R4+URZ], RZ ;  /* 0x000000ff04ff99a7 */ /* 0x0007e2000810043f */
[----:B0-----:R-:W-:-:S06]  /*8200*/  FADD.FTZ R5, R170, R5 ;  /* 0x00000005aa057221 */ /* 0x001fcc0000010000 */
[----:B------:R-:W0:Y:S01]  /*8210*/  MUFU.EX2 R182, R173 ;  /* 0x000000ad00b67308 */ /* 0x000e220000000800 */
[----:B---3--:R-:W-:-:S04]  /*8220*/  FADD.FTZ R4, R166, R157 ;  /* 0x0000009da6047221 */ /* 0x008fc80000010000 */
[----:B------:R-:W-:-:S03]  /*8230*/  FADD.FTZ R157, R171, R4 ;  /* 0x00000004ab9d7221 */ /* 0x000fc60000010000 */
[----:B------:R-:W3:Y:S01]  /*8240*/  MUFU.EX2 R179, R179 ;  /* 0x000000b300b37308 */ /* 0x000ee20000000800 */
[----:B--2---:R-:W-:-:S07]  /*8250*/  FADD.FTZ R4, R168, R157 ;  /* 0x0000009da8047221 */ /* 0x004fce0000010000 */
[----:B------:R-:W2:Y:S01]  /*8260*/  MUFU.EX2 R174, R174 ;  /* 0x000000ae00ae7308 */ /* 0x000ea20000000800 */
[----:B0-----:R-:W-:-:S01]  /*8270*/  FADD.FTZ R5, R182, R5 ;  /* 0x00000005b6057221 */ /* 0x001fc20000010000 */
[----:B---3--:R-:W-:-:S03]  /*8280*/  FADD.FTZ R4, R179, R4 ;  /* 0x00000004b3047221 */ /* 0x008fc60000010000 */
[----:B--2---:R-:W-:Y:S01]  /*8290*/  FADD.FTZ R5, R174, R5 ;  /* 0x00000005ae057221 */ /* 0x004fe20000010000 */
[----:B-1----:R-:W-:Y:S06]  /*82a0*/  @!P0 BRA `(.L_x_1033) ;  /* 0x0000000000048947 */ /* 0x002fec0003800000 */
[----:B------:R-:W-:Y:S01]  /*82b0*/  BPT.TRAP 0x1 ;  /* 0x000000040000795c */ /* 0x000fe20000300000 */
.L_x_1033:
        /* <DEDUP_REMOVED lines=156> */
.L_x_1024:
[----:B------:R-:W-:-:S13]  /*8c80*/  ISETP.GE.AND P2, PT, R6, UR38, PT ;  /* 0x0000002606007c0c */ /* 0x000fda000bf46270 */
[----:B------:R-:W-:Y:S05]  /*8c90*/  @!P2 BRA `(.L_x_1035) ;  /* 0x000000280004a947 */ /* 0x000fea0003800000 */
[----:B------:R-:W-:Y:S01]  /*8ca0*/  IMAD.IADD R14, R16, 0x1, -R17 ;  /* 0x00000001100e7824 */ /* 0x000fe200078e0a11 */
[----:B------:R-:W-:Y:S01]  /*8cb0*/  UMOV UR56, UR52 ;  /* 0x0000003400387c82 */ /* 0x000fe20008000000 */
[----:B------:R-:W-:Y:S01]  /*8cc0*/  IMAD.MOV.U32 R12, RZ, RZ, R8 ;  /* 0x000000ffff0c7224 */ /* 0x000fe200078e0008 */
[----:B------:R-:W-:Y:S01]  /*8cd0*/  UMOV UR57, UR44 ;  /* 0x0000002c00397c82 */ /* 0x000fe20008000000 */
[----:B------:R-:W-:Y:S01]  /*8ce0*/  IMAD.MOV.U32 R10, RZ, RZ, R7 ;  /* 0x000000ffff0a7224 */ /* 0x000fe200078e0007 */
[C-C-:B------:R-:W-:Y:S01]  /*8cf0*/  IADD3 R13, R14.reuse, 0x8, R3.reuse ;  /* 0x000000080e0d7810 */ /* 0x140fe20007ffe003 */
[----:B------:R-:W-:Y:S01]  /*8d00*/  IMAD.IADD R11, R14, 0x1, R3 ;  /* 0x000000010e0b7824 */ /* 0x000fe200078e0203 */
[----:B------:R-:W-:Y:S01]  /*8d10*/  ULDC UR53, c[0x0][0x9e4] ;  /* 0x0002790000357ab9 */ /* 0x000fe20000000800 */
[----:B------:R-:W-:Y:S01]  /*8d20*/  ULDC UR52, c[0x0][0x988] ;  /* 0x0002620000347ab9 */ /* 0x000fe20000000800 */
[----:B------:R-:W-:Y:S01]  /*8d30*/  LOP3.LUT R9, RZ, R13, RZ, 0x33, !PT ;  /* 0x0000000dff097212 */ /* 0x000fe200078e33ff */
[----:B------:R-:W-:-:S06]  /*8d40*/  ULDC UR54, c[0x0][0x9e0] ;  /* 0x0002780000367ab9 */ /* 0x000fcc0000000800 */
.L_x_1053:
[----:B------:R-:W-:Y:S01]  /*8d50*/  ISETP.NE.AND P3, PT, RZ, UR42, PT ;  /* 0x0000002aff007c0c */ /* 0x000fe2000bf65270 */
[----:B------:R-:W-:-:S04]  /*8d60*/  UISETP.NE.AND UP0, UPT, UR56, 0x1, UPT ;  /* 0x000000013800788c */ /* 0x000fc8000bf05270 */
[----:B------:R-:W-:-:S04]  /*8d70*/  USEL UR44, URZ, 0x1, UP0 ;  /* 0x000000013f2c7887 */ /* 0x000fc80008000000 */
[----:B------:R-:W-:-:S04]  /*8d80*/  ULOP3.LUT UR44, UR57, UR44, URZ, 0x3c, !UPT ;  /* 0x0000002c392c7292 */ /* 0x000fc8000f8e3c3f */
[----:B------:R-:W-:Y:S08]  /*8d90*/  @P3 BRA `(.L_x_1036) ;  /* 0x0000000000383947 */ /* 0x000ff00003800000 */
[----:B------:R-:W-:Y:S05]  /*8da0*/  @!P0 BRA `(.L_x_1037) ;  /* 0x0000000000048947 */ /* 0x000fea0003800000 */
[----:B------:R-:W-:Y:S01]  /*8db0*/  BPT.TRAP 0x1 ;  /* 0x000000040000795c */ /* 0x000fe20000300000 */
.L_x_1037:
        /* <DEDUP_REMOVED lines=9> */
.L_x_1038:
[----:B-1----:R-:W-:Y:S05]  /*8e50*/  @P2 BRA `(.L_x_1036) ;  /* 0x0000000000082947 */ /* 0x002fea0003800000 */
[----:B------:R-:W1:Y:S02]  /*8e60*/  SYNCS.PHASECHK.TRANS64.TRYWAIT P2, [UR6+0x28430], R7 ;  /* 0x02843007ff0075a7 */ /* 0x000e640008040146 */
[----:B-1----:R-:W-:Y:S05]  /*8e70*/  @!P2 BRA `(.L_x_1039) ;  /* 0x000000bc00cca947 */ /* 0x002fea0003800000 */
.L_x_1036:
        /* <DEDUP_REMOVED lines=50> */
.L_x_1041:
[----:B------:R-:W-:Y:S01]  /*91a0*/  ULEA UR6, UR56, UR41, 0x3 ;  /* 0x0000002938067291 */ /* 0x000fe2000f8e183f */
[----:B------:R-:W-:-:S05]  /*91b0*/  IMAD.U32 R7, RZ, RZ, UR57 ;  /* 0x00000039ff077e24 */ /* 0x000fca000f8e00ff */
[----:B------:R-:W-:-:S04]  /*91c0*/  SHF.L.U32 R7, R7, 0x1f, RZ ;  /* 0x0000001f07077819 */ /* 0x000fc800000006ff */
[----:B------:R0:W1:Y:S01]  /*91d0*/  SYNCS.PHASECHK.TRANS64.TRYWAIT P2, [UR6+0x28450], R7 ;  /* 0x02845007ff0075a7 */ /* 0x0000620008040146 */
[----:B------:R-:W-:Y:S05]  /*91e0*/  @!P0 BRA `(.L_x_1042) ;  /* 0x0000000000048947 */ /* 0x000fea0003800000 */
[----:B------:R-:W-:Y:S01]  /*91f0*/  BPT.TRAP 0x1 ;  /* 0x000000040000795c */ /* 0x000fe20000300000 */
.L_x_1042:
[----:B-1----:R-:W-:Y:S05]  /*9200*/  @P2 BRA `(.L_x_1040) ;  /* 0x0000000000082947 */ /* 0x002fea0003800000 */
[----:B------:R-:W1:Y:S02]  /*9210*/  SYNCS.PHASECHK.TRANS64.TRYWAIT P2, [UR6+0x28450], R7 ;  /* 0x02845007ff0075a7 */ /* 0x000e640008040146 */
[----:B-1----:R-:W-:Y:S05]  /*9220*/  @!P2 BRA `(.L_x_1043) ;  /* 0x000000b800f8a947 */ /* 0x002fea0003800000 */
.L_x_1040:
[----:B------:R-:W-:Y:S01]  /*9230*/  UIADD3 UR6, UR41, 0x8000, URZ ;  /* 0x0000800029067890 */ /* 0x000fe2000fffe03f */
[----:B------:R-:W-:Y:S01]  /*9240*/  WARPGROUP.ARRIVE ;  /* 0x00000000000079c5 */ /* 0x000fe20000000000 */
[----:B------:R-:W-:-:S05]  /*9250*/  UMOV UR7, 0x80000020 ;  /* 0x8000002000077882 */ /* 0x000fca0000000000 */
[----:B------:R-:W2:Y:S01]  /*9260*/  S2R R197, SR_TID.X ;  /* 0x0000000000c57919 */ /* 0x000ea20000002100 */
[----:B------:R-:W-:Y:S01]  /*9270*/  USHF.R.U32.HI UR6, URZ, 0x4, UR6 ;  /* 0x000000043f067899 */ /* 0x000fe20008011606 */
[C---:B------:R-:W-:Y:S01]  /*9280*/  FMUL.FTZ R14, R0.reuse, R153 ;  /* 0x00000099000e7220 */ /* 0x040fe20000410000 */
[C---:B------:R-:W-:Y:S01]  /*9290*/  FMUL.FTZ R153, R0.reuse, R162 ;  /* 0x000000a200997220 */ /* 0x040fe20000410000 */
[----:B------:R-:W-:Y:S01]  /*92a0*/  FMUL.FTZ R162, R0, R179 ;  /* 0x000000b300a27220 */ /* 0x000fe20000410000 */
[----:B------:R-:W-:Y:S01]  /*92b0*/  ULOP3.LUT UR6, UR6, 0x3fff, URZ, 0xc0, !UPT ;  /* 0x00003fff06067892 */ /* 0x000fe2000f8ec03f */
[----:B------:R-:W-:Y:S02]  /*92c0*/  IMAD.SHL.U32 R179, R6, 0x40, RZ ;  /* 0x0000004006b37824 */ /* 0x000fe400078e00ff */
[C---:B01----:R-:W-:Y:S01]  /*92d0*/  FMUL.FTZ R7, R0.reuse, R152 ;  /* 0x0000009800077220 */ /* 0x043fe20000410000 */
[C---:B------:R-:W-:Y:S01]  /*92e0*/  FMUL.FTZ R8, R0.reuse, R154 ;  /* 0x0000009a00087220 */ /* 0x040fe20000410000 */
[----:B------:R-:W-:Y:S01]  /*92f0*/  ULOP3.LUT UR6, UR6, 0x10000, URZ, 0xfc, !UPT ;  /* 0x0001000006067892 */ /* 0x000fe2000f8efc3f */
[C---:B------:R-:W-:Y:S01]  /*9300*/  FMUL.FTZ R20, R0.reuse, R155 ;  /* 0x0000009b00147220 */ /* 0x040fe20000410000 */
[C---:B------:R-:W-:Y:S01]  /*9310*/  FMUL.FTZ R15, R0.reuse, R156 ;  /* 0x0000009c000f7220 */ /* 0x040fe20000410000 */
[C---:B------:R-:W-:Y:S01]  /*9320*/  FMUL.FTZ R21, R0.reuse, R158 ;  /* 0x0000009e00157220 */ /* 0x040fe20000410000 */
        /* <DEDUP_REMOVED lines=18> */
[----:B------:R-:W-:Y:S01]  /*9450*/  FMUL.FTZ R167, R0, R183 ;  /* 0x000000b700a77220 */ /* 0x000fe20000410000 */
[----:B------:R-:W-:Y:S01]  /*9460*/  IADD3 R170, R16, 0x1, -R179 ;  /* 0x0000000110aa7810 */ /* 0x000fe20007ffe8b3 */
[C---:B------:R-:W-:Y:S01]  /*9470*/  FMUL.FTZ R177, R0.reuse, R177 ;  /* 0x000000b100b17220 */ /* 0x040fe20000410000 */
[----:B--2---:R-:W-:Y:S01]  /*9480*/  SHF.R.U32.HI R197, RZ, 0x7, R197 ;  /* 0x00000007ffc57819 */ /* 0x004fe200000116c5 */
[----:B------:R-:W0:Y:S01]  /*9490*/  MUFU.TANH R7, R7 ;  /* 0x0000000700077308 */ /* 0x000e220000002400 */
[----:B------:R-:W-:-:S02]  /*94a0*/  FMUL.FTZ R176, R0, R176 ;  /* 0x000000b000b07220 */ /* 0x000fc40000410000 */
[----:B------:R-:W-:-:S05]  /*94b0*/  IADD3 R171, -R197, 0xb, RZ ;  /* 0x0000000bc5ab7810 */ /* 0x000fca0007ffe1ff */
        /* <DEDUP_REMOVED lines=24> */
[----:B------:R-:W-:-:S04]  /*9640*/  FMUL.FTZ R188, R0, R173 ;  /* 0x000000ad00bc7220 */ /* 0x000fc80000410000 */
[----:B------:R-:W0:Y:S01]  /*9650*/  MUFU.TANH R190, R177 ;  /* 0x000000b100be7308 */ /* 0x000e220000002400 */
[----:B------:R-:W-:Y:S07]  /*9660*/  QGMMA.64x256x32.F32.E4M3.E4M3 R24, R184, gdesc[UR4], R24, gsb0 ;  /* 0x03e00004b8187df3 */ /* 0x000fee0008000818 */
[----:B------:R-:W0:Y:S08]  /*9670*/  MUFU.TANH R188, R188 ;  /* 0x000000bc00bc7308 */ /* 0x000e300000002400 */
[----:B------:R5:W0:Y:S01]  /*9680*/  MUFU.TANH R189, R176 ;  /* 0x000000b000bd7308 */ /* 0x000a220000002400 */
[----:B------:R-:W-:-:S02]  /*9690*/  WARPGROUP.DEPBAR.LE gsb0, 0x0 ;  /* 0x00008000000079c5 */ /* 0x000fc40000010000 */
[C---:B------:R-:W-:Y:S01]  /*96a0*/  FMUL.FTZ R186, R0.reuse, R164 ;  /* 0x000000a400ba7220 */ /* 0x040fe20000410000 */
[----:B------:R-:W-:Y:S02]  /*96b0*/  IMAD.U32 R164, RZ, RZ, UR55 ;  /* 0x00000037ffa47e24 */ /* 0x000fe4000f8e00ff */
[C---:B------:R-:W-:Y:S01]  /*96c0*/  FMUL.FTZ R184, R0.reuse, R160 ;  /* 0x000000a000b87220 */ /* 0x040fe20000410000 */
[C---:B------:R-:W-:Y:S01]  /*96d0*/  FMUL.FTZ R185, R0.reuse, R161 ;  /* 0x000000a100b97220 */ /* 0x040fe20000410000 */
[C---:B------:R-:W-:Y:S01]  /*96e0*/  FMUL.FTZ R187, R0.reuse, R165 ;  /* 0x000000a500bb7220 */ /* 0x040fe20000410000 */
[C---:B------:R-:W-:Y:S01]  /*96f0*/  FMUL.FTZ R160, R0.reuse, R174 ;  /* 0x000000ae00a07220 */ /* 0x040fe20000410000 */
[----:B------:R-:W-:Y:S01]  /*9700*/  FMUL.FTZ R161, R0, R175 ;  /* 0x000000af00a17220 */ /* 0x000fe20000410000 */
[----:B------:R-:W-:Y:S01]  /*9710*/  @!P1 LEA R164, R164, UR41, 0x3 ;  /* 0x00000029a4a49c11 */ /* 0x000fe2000f8e18ff */
[----:B------:R-:W0:Y:S01]  /*9720*/  MUFU.TANH R184, R184 ;  /* 0x000000b800b87308 */ /* 0x000e220000002400 */
[----:B------:R-:W-:-:S03]  /*9730*/  IMAD.IADD R165, R170, 0x1, -R17 ;  /* 0x00000001aaa57824 */ /* 0x000fc600078e0a11 */
[----:B------:R-:W-:Y:S02]  /*9740*/  @!P1 VIADD R164, R164, 0x28440 ;  /* 0x00028440a4a49836 */ /* 0x000fe40000000000 */
[----:B------:R-:W-:Y:S02]  /*9750*/  IMAD R165, R2, -0x2, R165 ;  /* 0xfffffffe02a57824 */ /* 0x000fe400078e02a5 */
[----:B------:R-:W0:Y:S01]  /*9760*/  MUFU.TANH R185, R185 ;  /* 0x000000b900b97308 */ /* 0x000e220000002400 */
[----:B------:R-:W-:Y:S01]  /*9770*/  @!P1 PRMT R164, RZ, 0x654, R164 ;  /* 0x00000654ffa49816 */ /* 0x000fe200000000a4 */
[----:B------:R0:W-:Y:S06]  /*9780*/  BAR.ARV R171, 0x100 ;  /* 0x000400ab0000751d */ /* 0x0001ec0000002000 */
[----:B------:R-:W0:Y:S01]  /*9790*/  MUFU.TANH R186, R186 ;  /* 0x000000ba00ba7308 */ /* 0x000e220000002400 */
[C---:B------:R-:W-:Y:S01]  /*97a0*/  VIADD R182, R165.reuse, UR54 ;  /* 0x00000036a5b67c36 */ /* 0x040fe20008000000 */
[----:B------:R0:W-:Y:S01]  /*97b0*/  @!P1 SYNCS.ARRIVE.TRANS64.RED.A1T0 RZ, [R164+URZ], RZ ;  /* 0x000000ffa4ff99a7 */ /* 0x0001e2000810043f */
[----:B------:R-:W-:-:S02]  /*97c0*/  VIADD R198, R165, UR49 ;  /* 0x00000031a5c67c36 */ /* 0x000fc40008000000 */
[C---:B-----5:R-:W-:Y:S02]  /*97d0*/  IMAD.IADD R176, R3.reuse, 0x1, R182 ;  /* 0x0000000103b07824 */ /* 0x060fe400078e02b6 */
[----:B------:R-:W-:Y:S01]  /*97e0*/  IMAD.IADD R178, R3, 0x1, R198 ;  /* 0x0000000103b27824 */ /* 0x000fe200078e02c6 */
[----:B------:R-:W0:Y:S08]  /*97f0*/  MUFU.TANH R187, R187 ;  /* 0x000000bb00bb7308 */ /* 0x000e300000002400 */
[----:B------:R-:W0:Y:S08]  /*9800*/  MUFU.TANH R160, R160 ;  /* 0x000000a000a07308 */ /* 0x000e300000002400 */
[----:B------:R-:W0:Y:S01]  /*9810*/  MUFU.TANH R161, R161 ;  /* 0x000000a100a17308 */ /* 0x000e220000002400 */
[----:B-1234-:R-:W-:Y:S05]  /*9820*/  @!P6 BRA `(.L_x_1044) ;  /* 0x00000000005ce947 */ /* 0x01efea0003800000 */
[----:B------:R-:W-:Y:S01]  /*9830*/  ISETP.GT.AND P2, PT, R11, -0x1, PT ;  /* 0xffffffff0b00780c */ /* 0x000fe20003f44270 */
[----:B------:R-:W-:-:S12]  /*9840*/  BSSY B0, `(.L_x_1045) ;  /* 0x0000011000007945 */ /* 0x000fd80003800000 */
[----:B------:R-:W-:Y:S05]  /*9850*/  @P2 BRA `(.L_x_1046) ;  /* 0x0000000000242947 */ /* 0x000fea0003800000 */
[----:B------:R-:W-:Y:S01]  /*9860*/  IMAD.U32 R173, RZ, RZ, UR53 ;  /* 0x00000035ffad7e24 */ /* 0x000fe2000f8e00ff */
[----:B------:R-:W-:-:S04]  /*9870*/  IADD3 R170, R3, R16, -R17 ;  /* 0x0000001003aa7210 */ /* 0x000fc80007ffe811 */
[----:B------:R-:W-:Y:S02]  /*9880*/  ISETP.NE.AND P2, PT, R173, 0x1, PT ;  /* 0x00000001ad00780c */ /* 0x000fe40003f45270 */
[----:B0-----:R-:W-:-:S11]  /*9890*/  LOP3.LUT R171, RZ, R170, RZ, 0x33, !PT ;  /* 0x000000aaffab7212 */ /* 0x001fd600078e33ff */
[----:B------:R-:W0:Y:S02]  /*98a0*/  @P2 LDC.64 R164, c[0x0][0x9e8] ;  /* 0x00027a00ffa42b82 */ /* 0x000e240000000a00 */
[----:B0-----:R-:W-:-:S05]  /*98b0*/  @P2 IMAD.HI.U32 R164, R171, R164, RZ ;  /* 0x000000a4aba42227 */ /* 0x001fca00078e00ff */
[----:B------:R-:W-:-:S04]  /*98c0*/  @P2 SHF.R.U32.HI R171, RZ, R165, R164 ;  /* 0x000000a5ffab2219 */ /* 0x000fc800000116a4 */
[----:B------:R-:W-:Y:S01]  /*98d0*/  LOP3.LUT R164, RZ, R171, RZ, 0x33, !PT ;  /* 0x000000abffa47212 */ /* 0x000fe200078e33ff */
[----:B------:R-:W-:Y:S06]  /*98e0*/  BRA `(.L_x_1047) ;  /* 0x0000000000187947 */ /* 0x000fec0003800000 */
.L_x_1046:
[----:B------:R-:W-:-:S05]  /*98f0*/  IMAD.U32 R173, RZ, RZ, UR53 ;  /* 0x00000035ffad7e24 */ /* 0x000fca000f8e00ff */
[----:B------:R-:W-:-:S13]  /*9900*/  ISETP.NE.AND P2, PT, R173, 0x1, PT ;  /* 0x00000001ad00780c */ /* 0x000fda0003f45270 */
[----:B0-----:R-:W0:Y:S02]  /*9910*/  @P2 LDC.64 R164, c[0x0][0x9e8] ;  /* 0x00027a00ffa42b82 */ /* 0x001e240000000a00 */
[----:B0-----:R-:W-:-:S04]  /*9920*/  @P2 IMAD.HI.U32 R170, R11, R164, RZ ;  /* 0x000000a40baa2227 */ /* 0x001fc800078e00ff */
[----:B------:R-:W-:Y:S01]  /*9930*/  IMAD.MOV.U32 R164, RZ, RZ, R11 ;  /* 0x000000ffffa47224 */ /* 0x000fe200078e000b */
[----:B------:R-:W-:-:S07]  /*9940*/  @P2 SHF.R.U32.HI R164, RZ, R165, R170 ;  /* 0x000000a5ffa42219 */ /* 0x000fce00000116aa */
.L_x_1047:
[----:B------:R-:W-:Y:S05]  /*9950*/  BSYNC B0 ;  /* 0x0000000000007941 */ /* 0x000fea0003800000 */
.L_x_1045:
[----:B------:R-:W-:-:S04]  /*9960*/  IMAD R165, R164, R173, -R179 ;  /* 0x000000ada4a57224 */ /* 0x000fc800078e0ab3 */
[----:B------:R-:W-:-:S05]  /*9970*/  IMAD R165, R2, -0x2, R165 ;  /* 0xfffffffe02a57824 */ /* 0x000fca00078e02a5 */
[----:B------:R-:W-:Y:S02]  /*9980*/  VIADDMNMX R176, R165, R173, R176, PT ;  /* 0x000000ada5b07246 */ /* 0x000fe400038001b0 */
[----:B------:R-:W-:-:S07]  /*9990*/  VIMNMX R178, R178, R165, !PT ;  /* 0x000000a5b2b27248 */ /* 0x000fce0007fe0100 */
.L_x_1044:
[----:B------:R-:W-:-:S04]  /*99a0*/  ISETP.GT.AND P2, PT, R6, -0x1, PT ;  /* 0xffffffff0600780c */ /* 0x000fc80003f44270 */
[C---:B------:R-:W-:Y:S02]  /*99b0*/  ISETP.GT.AND P3, PT, R178.reuse, RZ, P2 ;  /* 0x000000ffb200720c */ /* 0x040fe40001764270 */
[----:B------:R-:W-:Y:S02]  /*99c0*/  ISETP.GT.AND P5, PT, R178, 0x1, P2 ;  /* 0x00000001b200780c */ /* 0x000fe400017a4270 */
[----:B------:R-:W-:Y:S02]  /*99d0*/  ISETP.LT.OR P4, PT, R176, 0x1, P3 ;  /* 0x00000001b000780c */ /* 0x000fe40001f81670 */
[C---:B------:R-:W-:Y:S02]  /*99e0*/  ISETP.GT.AND P3, PT, R178.reuse, 0x8, P2 ;  /* 0x00000008b200780c */ /* 0x040fe40001764270 */
[----:B0-----:R-:W-:Y:S02]  /*99f0*/  FSEL R177, R7, -INF , !P4 ;  /* 0xff80000007b17808 */ /* 0x001fe40006000000 */
[----:B------:R-:W-:-:S02]  /*9a00*/  ISETP.GT.AND P4, PT, R178, 0x9, P2 ;  /* 0x00000009b200780c */ /* 0x000fc40001784270 */
        /* <DEDUP_REMOVED lines=12> */
[----:B------:R-:W-:Y:S02]  /*9ad0*/  FSEL R184, R184, -INF , !P5 ;  /* 0xff800000b8b87808 */ /* 0x000fe40006800000 */
[----:B------:R-:W-:Y:S02]  /*9ae0*/  FSEL R185, R185, -INF , !P3 ;  /* 0xff800000b9b97808 */ /* 0x000fe40005800000 */
[----:B------:R-:W-:Y:S02]  /*9af0*/  FSEL R186, R186, -INF , !P4 ;  /* 0xff800000baba7808 */ /* 0x000fe40006000000 */
[C---:B------:R-:W-:Y:S02]  /*9b00*/  ISETP.GT.AND P5, PT, R178.reuse, 0x19, P2 ;  /* 0x00000019b200780c */ /* 0x040fe400017a4270 */
[C---:B------:R-:W-:Y:S02]  /*9b10*/  ISETP.GT.AND P3, PT, R178.reuse, 0x20, P2 ;  /* 0x00000020b200780c */ /* 0x040fe40001764270 */
        /* <DEDUP_REMOVED lines=22> */
[--C-:B------:R-:W-:Y:S02]  /*9c80*/  IADD3 R176, R182, 0x8, R3.reuse ;  /* 0x00000008b6b07810 */ /* 0x100fe40007ffe003 */
[----:B------:R-:W-:Y:S02]  /*9c90*/  IADD3 R178, R198, 0x8, R3 ;  /* 0x00000008c6b27810 */ /* 0x000fe40007ffe003 */
[----:B------:R-:W-:-:S02]  /*9ca0*/  FSEL R172, R190, -INF , !P5 ;  /* 0xff800000beac7808 */ /* 0x000fc40006800000 */
[----:B------:R-:W-:Y:S02]  /*9cb0*/  FSEL R165, R180, -INF , !P3 ;  /* 0xff800000b4a57808 */ /* 0x000fe40005800000 */
[----:B------:R-:W-:Y:S01]  /*9cc0*/  FSEL R157, R181, -INF , !P4 ;  /* 0xff800000b59d7808 */ /* 0x000fe20006000000 */
[----:B------:R-:W-:Y:S06]  /*9cd0*/  @!P6 BRA `(.L_x_1048) ;  /* 0x000000000058e947 */ /* 0x000fec0003800000 */
[----:B------:R-:W-:Y:S01]  /*9ce0*/  ISETP.GT.AND P3, PT, R13, -0x1, PT ;  /* 0xffffffff0d00780c */ /* 0x000fe20003f64270 */
[----:B------:R-:W-:-:S12]  /*9cf0*/  BSSY B0, `(.L_x_1049) ;  /* 0x0000010000007945 */ /* 0x000fd80003800000 */
[----:B------:R-:W-:Y:S05]  /*9d00*/  @P3 BRA `(.L_x_1050) ;  /* 0x0000000000203947 */ /* 0x000fea0003800000 */
[----:B------:R-:W-:Y:S02]  /*9d10*/  IMAD.U32 R181, RZ, RZ, UR53 ;  /* 0x00000035ffb57e24 */ /* 0x000fe4000f8e00ff */
[----:B------:R-:W-:-:S03]  /*9d20*/  IMAD.MOV.U32 R7, RZ, RZ, R9 ;  /* 0x000000ffff077224 */ /* 0x000fc600078e0009 */
[----:B------:R-:W-:-:S13]  /*9d30*/  ISETP.NE.AND P3, PT, R181, 0x1, PT ;  /* 0x00000001b500780c */ /* 0x000fda0003f65270 */
[----:B------:R-:W0:Y:S02]  /*9d40*/  @P3 LDC.64 R14, c[0x0][0x9e8] ;  /* 0x00027a00ff0e3b82 */ /* 0x000e240000000a00 */
[----:B0-----:R-:W-:-:S05]  /*9d50*/  @P3 IMAD.HI.U32 R14, R9, R14, RZ ;  /* 0x0000000e090e3227 */ /* 0x001fca00078e00ff */
[----:B------:R-:W-:-:S04]  /*9d60*/  @P3 SHF.R.U32.HI R7, RZ, R15, R14 ;  /* 0x0000000fff073219 */ /* 0x000fc8000001160e */
[----:B------:R-:W-:Y:S01]  /*9d70*/  LOP3.LUT R14, RZ, R7, RZ, 0x33, !PT ;  /* 0x00000007ff0e7212 */ /* 0x000fe200078e33ff */
[----:B------:R-:W-:Y:S06]  /*9d80*/  BRA `(.L_x_1051) ;  /* 0x0000000000187947 */ /* 0x000fec0003800000 */
.L_x_1050:
[----:B------:R-:W-:-:S05]  /*9d90*/  IMAD.U32 R181, RZ, RZ, UR53 ;  /* 0x00000035ffb57e24 */ /* 0x000fca000f8e00ff */
[----:B------:R-:W-:-:S13]  /*9da0*/  ISETP.NE.AND P3, PT, R181, 0x1, PT ;  /* 0x00000001b500780c */ /* 0x000fda0003f65270 */
[----:B------:R-:W0:Y:S02]  /*9db0*/  @P3 LDC.64 R14, c[0x0][0x9e8] ;  /* 0x00027a00ff0e3b82 */ /* 0x000e240000000a00 */
[----:B0-----:R-:W-:-:S04]  /*9dc0*/  @P3 IMAD.HI.U32 R180, R13, R14, RZ ;  /* 0x0000000e0db43227 */ /* 0x001fc800078e00ff */
[----:B------:R-:W-:Y:S01]  /*9dd0*/  IMAD.MOV.U32 R14, RZ, RZ, R13 ;  /* 0x000000ffff0e7224 */ /* 0x000fe200078e000d */
[----:B------:R-:W-:-:S07]  /*9de0*/  @P3 SHF.R.U32.HI R14, RZ, R15, R180 ;  /* 0x0000000fff0e3219 */ /* 0x000fce00000116b4 */
.L_x_1051:
[----:B------:R-:W-:Y:S05]  /*9df0*/  BSYNC B0 ;  /* 0x0000000000007941 */ /* 0x000fea0003800000 */
.L_x_1049:
[----:B------:R-:W-:-:S04]  /*9e00*/  IMAD R179, R14, R181, -R179 ;  /* 0x000000b50eb37224 */ /* 0x000fc800078e0ab3 */
[----:B------:R-:W-:-:S05]  /*9e10*/  IMAD R179, R2, -0x2, R179 ;  /* 0xfffffffe02b37824 */ /* 0x000fca00078e02b3 */
[----:B------:R-:W-:Y:S02]  /*9e20*/  VIADDMNMX R176, R179, R181, R176, PT ;  /* 0x000000b5b3b07246 */ /* 0x000fe400038001b0 */
[----:B------:R-:W-:-:S07]  /*9e30*/  VIMNMX R178, R178, R179, !PT ;  /* 0x000000b3b2b27248 */ /* 0x000fce0007fe0100 */
.L_x_1048:
        /* <DEDUP_REMOVED lines=10> */
[----:B------:R-:W-:Y:S02]  /*9ee0*/  ISETP.GT.AND P3, PT, R178, 0x1, P2 ;  /* 0x00000001b200780c */ /* 0x000fe40001764270 */
[----:B------:R-:W-:Y:S02]  /*9ef0*/  FMNMX.FTZ R7, R185, R14, !PT ;  /* 0x0000000eb9077209 */ /* 0x000fe40007810000 */
[----:B------:R-:W-:-:S02]  /*9f00*/  ISETP.LT.OR P4, PT, R176, 0x1, P4 ;  /* 0x00000001b000780c */ /* 0x000fc40002781670 */
[----:B------:R-:W-:Y:S02]  /*9f10*/  FMNMX.FTZ R14, R186, R7, !PT ;  /* 0x00000007ba0e7209 */ /* 0x000fe40007810000 */
[----:B------:R-:W-:Y:S02]  /*9f20*/  ISETP.LT.OR P3, PT, R176, 0x2, P3 ;  /* 0x00000002b000780c */ /* 0x000fe40001f61670 */
[----:B------:R-:W-:Y:S02]  /*9f30*/  FMNMX.FTZ R7, R187, R14, !PT ;  /* 0x0000000ebb077209 */ /* 0x000fe40007810000 */
[----:B------:R-:W-:Y:S02]  /*9f40*/  ISETP.GT.AND P5, PT, R178, 0x9, P2 ;  /* 0x00000009b200780c */ /* 0x000fe400017a4270 */
[----:B------:R-:W-:Y:S02]  /*9f50*/  FMNMX.FTZ R14, R170, R7, !PT ;  /* 0x00000007aa0e7209 */ /* 0x000fe40007810000 */
[----:B------:R-:W-:-:S02]  /*9f60*/  FSEL R20, R20, -INF , !P3 ;  /* 0xff80000014147808 */ /* 0x000fc40005800000 */
[----:B------:R-:W-:Y:S02]  /*9f70*/  FMNMX.FTZ R14, R171, R14, !PT ;  /* 0x0000000eab0e7209 */ /* 0x000fe40007810000 */
[----:B------:R-:W-:Y:S02]  /*9f80*/  ISETP.GT.AND P3, PT, R178, 0x10, P2 ;  /* 0x00000010b200780c */ /* 0x000fe40001764270 */
[----:B------:R-:W-:Y:S02]  /*9f90*/  FMNMX.FTZ R7, R169, R14, !PT ;  /* 0x0000000ea9077209 */ /* 0x000fe40007810000 */
[----:B------:R-:W-:Y:S02]  /*9fa0*/  ISETP.LT.OR P5, PT, R176, 0xa, P5 ;  /* 0x0000000ab000780c */ /* 0x000fe40002fa1670 */
[----:B------:R-:W-:Y:S02]  /*9fb0*/  FMNMX.FTZ R7, R168, R7, !PT ;  /* 0x00000007a8077209 */ /* 0x000fe40007810000 */
[----:B------:R-:W-:-:S02]  /*9fc0*/  ISETP.LT.OR P3, PT, R176, 0x11, P3 ;  /* 0x00000011b000780c */ /* 0x000fc40001f61670 */
[----:B------:R-:W-:Y:S02]  /*9fd0*/  FMNMX.FTZ R7, R164, R7, !PT ;  /* 0x00000007a4077209 */ /* 0x000fe40007810000 */
[----:B------:R-:W-:Y:S02]  /*9fe0*/  FSEL R152, R152, -INF , !P5 ;  /* 0xff80000098987808 */ /* 0x000fe40006800000 */
[----:B------:R-:W-:Y:S02]  /*9ff0*/  FMNMX.FTZ R14, R172, R7, !PT ;  /* 0x00000007ac0e7209 */ /* 0x000fe40007810000 */
[----:B------:R-:W-:Y:S02]  /*a000*/  ISETP.GT.AND P5, PT, R178, 0x11, P2 ;  /* 0x00000011b200780c */ /* 0x000fe400017a4270 */
[----:B------:R-:W-:Y:S02]  /*a010*/  FMNMX.FTZ R14, R165, R14, !PT ;  /* 0x0000000ea50e7209 */ /* 0x000fe40007810000 */
[----:B------:R-:W-:-:S02]  /*a020*/  FSEL R153, R153, -INF , !P3 ;  /* 0xff80000099997808 */ /* 0x000fc40005800000 */
[----:B------:R-:W-:Y:S02]  /*a030*/  FMNMX.FTZ R14, R157, R14, !PT ;  /* 0x0000000e9d0e7209 */ /* 0x000fe40007810000 */
[----:B------:R-:W-:Y:S02]  /*a040*/  ISETP.GT.AND P3, PT, R178, 0x18, P2 ;  /* 0x00000018b200780c */ /* 0x000fe40001764270 */
[C---:B------:R-:W-:Y:S01]  /*a050*/  ISETP.LT.OR P5, PT, R176.reuse, 0x12, P5 ;  /* 0x00000012b000780c */ /* 0x040fe20002fa1670 */
[----:B------:R-:W0:Y:S01]  /*a060*/  SHFL.BFLY PT, R7, R14, 0x2, 0x1f ;  /* 0x0c401f000e077f89 */ /* 0x000e2200000e0000 */
[----:B------:R-:W-:Y:S02]  /*a070*/  ISETP.LT.OR P3, PT, R176, 0x19, P3 ;  /* 0x00000019b000780c */ /* 0x000fe40001f61670 */
[----:B------:R-:W-:Y:S02]  /*a080*/  FSEL R154, R154, -INF , !P5 ;  /* 0xff8000009a9a7808 */ /* 0x000fe40006800000 */
[----:B------:R-:W-:-:S02]  /*a090*/  ISETP.GT.AND P5, PT, R178, 0x20, P2 ;  /* 0x00000020b200780c */ /* 0x000fc400017a4270 */
[----:B------:R-:W-:Y:S02]  /*a0a0*/  FSEL R155, R155, -INF , !P3 ;  /* 0xff8000009b9b7808 */ /* 0x000fe40005800000 */
[----:B------:R-:W-:Y:S02]  /*a0b0*/  ISETP.LT.OR P5, PT, R176, 0x21, P5 ;  /* 0x00000021b000780c */ /* 0x000fe40002fa1670 */
[----:B------:R-:W-:Y:S02]  /*a0c0*/  ISETP.GT.AND P3, PT, R178, 0x21, P2 ;  /* 0x00000021b200780c */ /* 0x000fe40001764270 */
[----:B------:R-:W-:Y:S02]  /*a0d0*/  FSEL R158, R158, -INF , !P5 ;  /* 0xff8000009e9e7808 */ /* 0x000fe40006800000 */
[----:B------:R-:W-:-:S04]  /*a0e0*/  ISETP.LT.OR P3, PT, R176, 0x22, P3 ;  /* 0x00000022b000780c */ /* 0x000fc80001f61670 */
[----:B------:R-:W-:Y:S02]  /*a0f0*/  FSEL R159, R159, -INF , !P3 ;  /* 0xff8000009f9f7808 */ /* 0x000fe40005800000 */
[----:B------:R-:W-:Y:S02]  /*a100*/  ISETP.GT.AND P3, PT, R178, 0x29, P2 ;  /* 0x00000029b200780c */ /* 0x000fe40001764270 */
[----:B0-----:R-:W-:Y:S01]  /*a110*/  FMNMX.FTZ R15, R14, R7, !PT ;  /* 0x000000070e0f7209 */ /* 0x001fe20007810000 */
[----:B------:R-:W-:Y:S01]  /*a120*/  IMAD.U32 R14, RZ, RZ, UR10 ;  /* 0x0000000aff0e7e24 */ /* 0x000fe2000f8e00ff */
[----:B------:R-:W-:-:S03]  /*a130*/  ISETP.LT.OR P3, PT, R176, 0x2a, P3 ;  /* 0x0000002ab000780c */ /* 0x000fc60001f61670 */
[----:B------:R-:W0:Y:S01]  /*a140*/  SHFL.BFLY PT, R180, R15, 0x1, 0x1f ;  /* 0x0c201f000fb47f89 */ /* 0x000e2200000e0000 */
[----:B------:R-:W-:Y:S02]  /*a150*/  FSEL R161, R161, -INF , !P3 ;  /* 0xff800000a1a17808 */ /* 0x000fe40005800000 */
[----:B------:R-:W-:-:S04]  /*a160*/  ISETP.GT.AND P3, PT, R178, 0x31, P2 ;  /* 0x00000031b200780c */ /* 0x000fc80001764270 */
[----:B------:R-:W-:-:S04]  /*a170*/  ISETP.LT.OR P3, PT, R176, 0x32, P3 ;  /* 0x00000032b000780c */ /* 0x000fc80001f61670 */
[----:B------:R-:W-:Y:S02]  /*a180*/  FSEL R162, R162, -INF , !P3 ;  /* 0xff800000a2a27808 */ /* 0x000fe40005800000 */
[----:B0-----:R-:W-:Y:S02]  /*a190*/  FMNMX.FTZ R7, R15, R180, !PT ;  /* 0x000000b40f077209 */ /* 0x001fe40007810000 */
[----:B------:R-:W-:Y:S02]  /*a1a0*/  FSEL R15, R8, -INF , !P4 ;  /* 0xff800000080f7808 */ /* 0x000fe40006000000 */
[----:B------:R-:W-:Y:S02]  /*a1b0*/  ISETP.GT.AND P4, PT, R178, 0x19, P2 ;  /* 0x00000019b200780c */ /* 0x000fe40001784270 */
[----:B------:R-:W-:Y:S02]  /*a1c0*/  FMNMX.FTZ R179, R15, R12, !PT ;  /* 0x0000000c0fb37209 */ /* 0x000fe40007810000 */
[----:B------:R-:W-:-:S02]  /*a1d0*/  ISETP.LT.OR P4, PT, R176, 0x1a, P4 ;  /* 0x0000001ab000780c */ /* 0x000fc40002781670 */
[----:B------:R-:W-:Y:S02]  /*a1e0*/  FMNMX.FTZ R8, R20, R179, !PT ;  /* 0x000000b314087209 */ /* 0x000fe40007810000 */
[----:B------:R-:W-:Y:S02]  /*a1f0*/  FSEL R156, R156, -INF , !P4 ;  /* 0xff8000009c9c7808 */ /* 0x000fe40006000000 */
[----:B------:R-:W-:Y:S02]  /*a200*/  FMNMX.FTZ R179, R21, R8, !PT ;  /* 0x0000000815b37209 */ /* 0x000fe40007810000 */
[----:B------:R-:W-:Y:S02]  /*a210*/  ISETP.GT.AND P4, PT, R178, 0x28, P2 ;  /* 0x00000028b200780c */ /* 0x000fe40001784270 */
[----:B------:R-:W-:Y:S02]  /*a220*/  FMNMX.FTZ R8, R152, R179, !PT ;  /* 0x000000b398087209 */ /* 0x000fe40007810000 */
[----:B------:R-:W-:-:S02]  /*a230*/  FSETP.NEU.FTZ.AND P5, PT, R7, -INF , PT ;  /* 0xff8000000700780b */ /* 0x000fc40003fbd000 */
[----:B------:R-:W-:Y:S01]  /*a240*/  FMNMX.FTZ R179, R153, R8, !PT ;  /* 0x0000000899b37209 */ /* 0x000fe20007810000 */
[----:B------:R-:W-:-:S01]  /*a250*/  FFMA.FTZ R8, R7, R14, -8 ;  /* 0xc100000007087423 */ /* 0x000fc2000001000e */
[----:B------:R-:W-:Y:S02]  /*a260*/  ISETP.LT.OR P4, PT, R176, 0x29, P4 ;  /* 0x00000029b000780c */ /* 0x000fe40002781670 */
[----:B------:R-:W-:Y:S02]  /*a270*/  FMNMX.FTZ R14, R154, R179, !PT ;  /* 0x000000b39a0e7209 */ /* 0x000fe40007810000 */
[----:B------:R-:W-:Y:S02]  /*a280*/  FSEL R8, R8, RZ, P5 ;  /* 0x000000ff08087208 */ /* 0x000fe40002800000 */
[----:B------:R-:W-:Y:S02]  /*a290*/  FMNMX.FTZ R179, R155, R14, !PT ;  /* 0x0000000e9bb37209 */ /* 0x000fe40007810000 */
[----:B------:R-:W-:Y:S01]  /*a2a0*/  FSEL R160, R160, -INF , !P4 ;  /* 0xff800000a0a07808 */ /* 0x000fe20006000000 */
[----:B------:R-:W-:-:S01]  /*a2b0*/  FFMA.FTZ R177, R177, UR10, -R8 ;  /* 0x0000000ab1b17c23 */ /* 0x000fc20008010808 */
[----:B------:R-:W-:Y:S01]  /*a2c0*/  FMNMX.FTZ R179, R156, R179, !PT ;  /* 0x000000b39cb37209 */ /* 0x000fe20007810000 */
[----:B------:R-:W-:-:S01]  /*a2d0*/  FFMA.FTZ R174, R174, UR10, -R8 ;  /* 0x0000000aaeae7c23 */ /* 0x000fc20008010808 */
[----:B------:R-:W-:Y:S01]  /*a2e0*/  ISETP.GT.AND P4, PT, R178, 0x30, P2 ;  /* 0x00000030b200780c */ /* 0x000fe20001784270 */
[----:B------:R-:W-:-:S01]  /*a2f0*/  FFMA.FTZ R173, R173, UR10, -R8 ;  /* 0x0000000aadad7c23 */ /* 0x000fc20008010808 */
[----:B------:R-:W-:Y:S01]  /*a300*/  FMNMX.FTZ R14, R158, R179, !PT ;  /* 0x000000b39e0e7209 */ /* 0x000fe20007810000 */
[----:B------:R-:W-:-:S01]  /*a310*/  FFMA.FTZ R179, R175, UR10, -R8 ;  /* 0x0000000aafb37c23 */ /* 0x000fc20008010808 */
        /* <DEDUP_REMOVED lines=8> */
[----:B------:R-:W-:Y:S01]  /*a3a0*/  ISETP.GT.AND P4, PT, R178, 0x38, P2 ;  /* 0x00000038b200780c */ /* 0x000fe20001784270 */
[--C-:B------:R-:W-:Y:S01]  /*a3b0*/  FFMA.FTZ R168, R168, UR10, -R8.reuse ;  /* 0x0000000aa8a87c23 */ /* 0x100fe20008010808 */
[----:B------:R-:W-:Y:S01]  /*a3c0*/  FMNMX.FTZ R180, R161, R180, !PT ;  /* 0x000000b4a1b47209 */ /* 0x000fe20007810000 */
[--C-:B------:R-:W-:Y:S01]  /*a3d0*/  FFMA.FTZ R164, R164, UR10, -R8.reuse ;  /* 0x0000000aa4a47c23 */ /* 0x100fe20008010808 */
[----:B------:R-:W-:Y:S01]  /*a3e0*/  ISETP.GT.AND P2, PT, R178, 0x39, P2 ;  /* 0x00000039b200780c */ /* 0x000fe20001744270 */
[--C-:B------:R-:W-:Y:S01]  /*a3f0*/  FFMA.FTZ R178, R186, UR10, -R8.reuse ;  /* 0x0000000abab27c23 */ /* 0x100fe20008010808 */
[C---:B------:R-:W-:Y:S01]  /*a400*/  ISETP.LT.OR P4, PT, R176.reuse, 0x39, P4 ;  /* 0x00000039b000780c */ /* 0x040fe20002781670 */
[--C-:B0-----:R-:W-:Y:S01]  /*a410*/  FFMA.FTZ R179, R187, UR10, -R8.reuse ;  /* 0x0000000abbb37c23 */ /* 0x101fe20008010808 */
[----:B------:R-:W-:Y:S01]  /*a420*/  FMNMX.FTZ R175, R163, R180, !PT ;  /* 0x000000b4a3af7209 */ /* 0x000fe20007810000 */
[----:B------:R-:W-:Y:S01]  /*a430*/  FFMA.FTZ R165, R165, UR10, -R8 ;  /* 0x0000000aa5a57c23 */ /* 0x000fe20008010808 */
[----:B------:R-:W-:Y:S01]  /*a440*/  ISETP.LT.OR P2, PT, R176, 0x3a, P2 ;  /* 0x0000003ab000780c */ /* 0x000fe20001741670 */
[----:B------:R-:W-:Y:S01]  /*a450*/  MUFU.EX2 R177, R177 ;  /* 0x000000b100b17308 */ /* 0x000fe20000000800 */
[----:B------:R-:W-:-:S02]  /*a460*/  FSEL R166, R166, -INF , !P4 ;  /* 0xff800000a6a67808 */ /* 0x000fc40006000000 */
[----:B------:R-:W-:Y:S02]  /*a470*/  FMNMX.FTZ R175, R162, R175, !PT ;  /* 0x000000afa2af7209 */ /* 0x000fe40007810000 */
[----:B------:R-:W-:Y:S02]  /*a480*/  FSEL R167, R167, -INF , !P2 ;  /* 0xff800000a7a77808 */ /* 0x000fe40005000000 */
[----:B------:R-:W-:Y:S01]  /*a490*/  FMNMX.FTZ R176, R166, R175, !PT ;  /* 0x000000afa6b07209 */ /* 0x000fe20007810000 */
[----:B------:R-:W-:-:S01]  /*a4a0*/  FFMA.FTZ R175, R184, UR10, -R8 ;  /* 0x0000000ab8af7c23 */ /* 0x000fc20008010808 */
[--C-:B------:R-:W-:Y:S01]  /*a4b0*/  FFMA.FTZ R184, R157, UR10, -R8.reuse ;  /* 0x0000000a9db87c23 */ /* 0x100fe20008010808 */
[----:B------:R-:W-:Y:S01]  /*a4c0*/  FSEL R157, R7, RZ, P5 ;  /* 0x000000ff079d7208 */ /* 0x000fe20002800000 */
[----:B------:R-:W-:Y:S01]  /*a4d0*/  MUFU.EX2 R174, R174 ;  /* 0x000000ae00ae7308 */ /* 0x000fe20000000800 */
[----:B------:R-:W-:Y:S01]  /*a4e0*/  FMNMX.FTZ R180, R167, R176, !PT ;  /* 0x000000b0a7b47209 */ /* 0x000fe20007810000 */
[----:B------:R-:W-:-:S02]  /*a4f0*/  FFMA.FTZ R176, R185, UR10, -R8 ;  /* 0x0000000ab9b07c23 */ /* 0x000fc40008010808 */
[----:B------:R-:W-:-:S02]  /*a500*/  FADD.FTZ R157, -R157, R10 ;  /* 0x0000000a9d9d7221 */ /* 0x000fc40000010100 */
[----:B------:R-:W0:Y:S02]  /*a510*/  SHFL.BFLY PT, R181, R180, 0x2, 0x1f ;  /* 0x0c401f00b4b57f89 */ /* 0x000e2400000e0000 */
[----:B------:R-:W-:Y:S08]  /*a520*/  MUFU.EX2 R173, R173 ;  /* 0x000000ad00ad7308 */ /* 0x000ff00000000800 */
[----:B------:R-:W-:Y:S08]  /*a530*/  MUFU.EX2 R175, R175 ;  /* 0x000000af00af7308 */ /* 0x000ff00000000800 */
[----:B------:R-:W-:Y:S01]  /*a540*/  MUFU.EX2 R176, R176 ;  /* 0x000000b000b07308 */ /* 0x000fe20000000800 */
[----:B0-----:R-:W-:Y:S01]  /*a550*/  FMNMX.FTZ R182, R180, R181, !PT ;  /* 0x000000b5b4b67209 */ /* 0x001fe20007810000 */
[----:B------:R-:W-:Y:S01]  /*a560*/  FFMA.FTZ R181, R172, UR10, -R8 ;  /* 0x0000000aacb57c23 */ /* 0x000fe20008010808 */
[----:B------:R-:W-:-:S05]  /*a570*/  FMUL.FTZ R172, R157, UR10 ;  /* 0x0000000a9dac7c20 */ /* 0x000fca0008410000 */
[----:B------:R-:W-:Y:S01]  /*a580*/  MUFU.EX2 R178, R178 ;  /* 0x000000b200b27308 */ /* 0x000fe20000000800 */
[----:B------:R-:W0:Y:S07]  /*a590*/  SHFL.BFLY PT, R183, R182, 0x1, 0x1f ;  /* 0x0c201f00b6b77f89 */ /* 0x000e2e00000e0000 */
[----:B------:R-:W1:Y:S08]  /*a5a0*/  MUFU.EX2 R172, R172 ;  /* 0x000000ac00ac7308 */ /* 0x000e700000000800 */
[----:B------:R-:W-:Y:S08]  /*a5b0*/  MUFU.EX2 R179, R179 ;  /* 0x000000b300b37308 */ /* 0x000ff00000000800 */
[----:B------:R-:W-:Y:S01]  /*a5c0*/  MUFU.EX2 R170, R170 ;  /* 0x000000aa00aa7308 */ /* 0x000fe20000000800 */
[----:B0-----:R-:W-:Y:S01]  /*a5d0*/  FMNMX.FTZ R8, R182, R183, !PT ;  /* 0x000000b7b6087209 */ /* 0x001fe20007810000 */
[----:B------:R-:W-:-:S03]  /*a5e0*/  IMAD.U32 R183, RZ, RZ, UR10 ;  /* 0x0000000affb77e24 */ /* 0x000fc6000f8e00ff */
[C---:B------:R-:W-:Y:S01]  /*a5f0*/  FSETP.NEU.FTZ.AND P2, PT, R8.reuse, -INF , PT ;  /* 0xff8000000800780b */ /* 0x040fe20003f5d000 */
[----:B------:R-:W-:-:S02]  /*a600*/  FFMA.FTZ R180, R8, R183, -8 ;  /* 0xc100000008b47423 */ /* 0x000fc400000100b7 */
[----:B------:R-:W-:Y:S01]  /*a610*/  MUFU.EX2 R171, R171 ;  /* 0x000000ab00ab7308 */ /* 0x000fe20000000800 */
[----:B------:R-:W-:Y:S02]  /*a620*/  FSEL R183, R8, RZ, P2 ;  /* 0x000000ff08b77208 */ /* 0x000fe40001000000 */
[----:B------:R-:W-:-:S03]  /*a630*/  FSEL R157, R180, RZ, P2 ;  /* 0x000000ffb49d7208 */ /* 0x000fc60001000000 */
[----:B------:R-:W-:Y:S02]  /*a640*/  FADD.FTZ R183, -R183, R12 ;  /* 0x0000000cb7b77221 */ /* 0x000fe40000010100 */
        /* <DEDUP_REMOVED lines=10> */
[----:B-1----:R-:W-:-:S01]  /*a6f0*/  FFMA.FTZ R183, R172, R4, R177 ;  /* 0x00000004acb77223 */ /* 0x002fc200000100b1 */
[--C-:B------:R-:W-:Y:S01]  /*a700*/  FFMA.FTZ R156, R156, UR10, -R157.reuse ;  /* 0x0000000a9c9c7c23 */ /* 0x100fe2000801089d */
[----:B------:R-:W-:-:S01]  /*a710*/  FFMA.FTZ R12, R158, UR10, -R157 ;  /* 0x0000000a9e0c7c23 */ /* 0x000fc2000801089d */
[----:B------:R-:W-:Y:S01]  /*a720*/  FFMA.FTZ R159, R159, UR10, -R157 ;  /* 0x0000000a9f9f7c23 */ /* 0x000fe2000801089d */
[----:B------:R-:W-:-:S01]  /*a730*/  FADD.FTZ R183, R14, R183 ;  /* 0x000000b70eb77221 */ /* 0x000fc20000010000 */
[--C-:B------:R-:W-:Y:S01]  /*a740*/  FFMA.FTZ R160, R160, UR10, -R157.reuse ;  /* 0x0000000aa0a07c23 */ /* 0x100fe2000801089d */
[----:B------:R-:W-:-:S01]  /*a750*/  FFMA.FTZ R161, R161, UR10, -R157 ;  /* 0x0000000aa1a17c23 */ /* 0x000fc2000801089d */
[----:B------:R-:W0:Y:S01]  /*a760*/  MUFU.EX2 R155, R155 ;  /* 0x0000009b009b7308 */ /* 0x000e220000000800 */
[----:B------:R-:W-:-:S01]  /*a770*/  FFMA.FTZ R163, R163, UR10, -R157 ;  /* 0x0000000aa3a37c23 */ /* 0x000fc2000801089d */
[--C-:B------:R-:W-:Y:S01]  /*a780*/  FFMA.FTZ R162, R162, UR10, -R157.reuse ;  /* 0x0000000aa2a27c23 */ /* 0x100fe2000801089d */
[----:B------:R-:W-:-:S01]  /*a790*/  FFMA.FTZ R166, R166, UR10, -R157 ;  /* 0x0000000aa6a67c23 */ /* 0x000fc2000801089d */
[----:B------:R-:W-:-:S04]  /*a7a0*/  FFMA.FTZ R157, R167, UR10, -R157 ;  /* 0x0000000aa79d7c23 */ /* 0x000fc8000801089d */
[----:B------:R-:W1:Y:S08]  /*a7b0*/  MUFU.EX2 R15, R15 ;  /* 0x0000000f000f7308 */ /* 0x000e700000000800 */
[----:B------:R-:W2:Y:S01]  /*a7c0*/  MUFU.EX2 R20, R20 ;  /* 0x0000001400147308 */ /* 0x000ea20000000800 */
[----:B0-----:R-:W-:-:S07]  /*a7d0*/  FFMA.FTZ R4, R155, R5, R180 ;  /* 0x000000059b047223 */ /* 0x001fce00000100b4 */
[----:B------:R-:W0:Y:S01]  /*a7e0*/  MUFU.EX2 R21, R21 ;  /* 0x0000001500157308 */ /* 0x000e220000000800 */
[----:B-1----:R-:W-:-:S01]  /*a7f0*/  FADD.FTZ R5, R15, R4 ;  /* 0x000000040f057221 */ /* 0x002fc20000010000 */
[----:B------:R-:W-:-:S04]  /*a800*/  FADD.FTZ R4, R174, R183 ;  /* 0x000000b7ae047221 */ /* 0x000fc80000010000 */
[----:B------:R-:W-:Y:S02]  /*a810*/  FADD.FTZ R4, R173, R4 ;  /* 0x00000004ad047221 */ /* 0x000fe40000010000 */
[----:B------:R-:W1:Y:S02]  /*a820*/  MUFU.EX2 R152, R152 ;  /* 0x0000009800987308 */ /* 0x000e640000000800 */
[----:B------:R-:W-:-:S04]  /*a830*/  FADD.FTZ R183, R175, R4 ;  /* 0x00000004afb77221 */ /* 0x000fc80000010000 */
[----:B------:R-:W-:Y:S02]  /*a840*/  FADD.FTZ R183, R176, R183 ;  /* 0x000000b7b0b77221 */ /* 0x000fe40000010000 */
[----:B------:R-:W3:Y:S08]  /*a850*/  MUFU.EX2 R153, R153 ;  /* 0x0000009900997308 */ /* 0x000ef00000000800 */
[----:B------:R-:W4:Y:S08]  /*a860*/  MUFU.EX2 R154, R154 ;  /* 0x0000009a009a7308 */ /* 0x000f300000000800 */
[----:B------:R2:W5:Y:S08]  /*a870*/  MUFU.EX2 R182, R156 ;  /* 0x0000009c00b67308 */ /* 0x0005700000000800 */
[----:B------:R-:W5:Y:S01]  /*a880*/  MUFU.EX2 R12, R12 ;  /* 0x0000000c000c7308 */ /* 0x000f620000000800 */
[----:B--2---:R-:W-:-:S04]  /*a890*/  FADD.FTZ R156, R20, R5 ;  /* 0x00000005149c7221 */ /* 0x004fc80000010000 */
[----:B0-----:R-:W-:-:S03]  /*a8a0*/  FADD.FTZ R5, R21, R156 ;  /* 0x0000009c15057221 */ /* 0x001fc60000010000 */
[----:B------:R-:W0:Y:S01]  /*a8b0*/  MUFU.EX2 R159, R159 ;  /* 0x0000009f009f7308 */ /* 0x000e220000000800 */
[----:B-1----:R-:W-:-:S04]  /*a8c0*/  FADD.FTZ R4, R152, R5 ;  /* 0x0000000598047221 */ /* 0x002fc80000010000 */
[----:B---3--:R-:W-:Y:S01]  /*a8d0*/  FADD.FTZ R5, R153, R4 ;  /* 0x0000000499057221 */ /* 0x008fe20000010000 */
[----:B------:R-:W-:-:S02]  /*a8e0*/  FADD.FTZ R4, R178, R183 ;  /* 0x000000b7b2047221 */ /* 0x000fc40000010000 */
[----:B------:R-:W1:Y:S01]  /*a8f0*/  MUFU.EX2 R185, R160 ;  /* 0x000000a000b97308 */ /* 0x000e620000000800 */
[----:B----4-:R-:W-:-:S04]  /*a900*/  FADD.FTZ R5, R154, R5 ;  /* 0x000000059a057221 */ /* 0x010fc80000010000 */
[----:B-----5:R-:W-:-:S03]  /*a910*/  FADD.FTZ R5, R182, R5 ;  /* 0x00000005b6057221 */ /* 0x020fc60000010000 */
[----:B------:R-:W-:Y:S01]  /*a920*/  MUFU.EX2 R168, R168 ;  /* 0x000000a800a87308 */ /* 0x000fe20000000800 */
[----:B------:R-:W-:-:S04]  /*a930*/  FADD.FTZ R156, R12, R5 ;  /* 0x000000050c9c7221 */ /* 0x000fc80000010000 */
[----:B0-----:R-:W-:-:S03]  /*a940*/  FADD.FTZ R156, R159, R156 ;  /* 0x0000009c9f9c7221 */ /* 0x001fc60000010000 */
[----:B------:R0:W2:Y:S01]  /*a950*/  MUFU.EX2 R158, R161 ;  /* 0x000000a1009e7308 */ /* 0x0000a20000000800 */
[----:B-1----:R-:W-:-:S07]  /*a960*/  FADD.FTZ R156, R185, R156 ;  /* 0x0000009cb99c7221 */ /* 0x002fce0000010000 */
[----:B------:R-:W1:Y:S01]  /*a970*/  MUFU.EX2 R164, R164 ;  /* 0x000000a400a47308 */ /* 0x000e620000000800 */
[----:B0-----:R-:W-:-:S04]  /*a980*/  FADD.FTZ R161, R179, R4 ;  /* 0x00000004b3a17221 */ /* 0x001fc80000010000 */
[----:B------:R-:W-:-:S03]  /*a990*/  FADD.FTZ R4, R170, R161 ;  /* 0x000000a1aa047221 */ /* 0x000fc60000010000 */
[----:B------:R-:W0:Y:S01]  /*a9a0*/  MUFU.EX2 R163, R163 ;  /* 0x000000a300a37308 */ /* 0x000e220000000800 */
[----:B------:R-:W-:-:S01]  /*a9b0*/  FADD.FTZ R4, R171, R4 ;  /* 0x00000004ab047221 */ /* 0x000fc20000010000 */
[----:B--2---:R-:W-:-:S03]  /*a9c0*/  FADD.FTZ R156, R158, R156 ;  /* 0x0000009c9e9c7221 */ /* 0x004fc60000010000 */
[----:B------:R-:W-:-:S03]  /*a9d0*/  FADD.FTZ R5, R169, R4 ;  /* 0x00000004a9057221 */ /* 0x000fc60000010000 */
[----:B------:R-:W2:Y:S01]  /*a9e0*/  MUFU.EX2 R181, R181 ;  /* 0x000000b500b57308 */ /* 0x000ea20000000800 */
[----:B------:R-:W-:-:S04]  /*a9f0*/  FADD.FTZ R5, R168, R5 ;  /* 0x00000005a8057221 */ /* 0x000fc80000010000 */
[----:B-1----:R-:W-:-:S03]  /*aa00*/  FADD.FTZ R4, R164, R5 ;  /* 0x00000005a4047221 */ /* 0x002fc60000010000 */
[----:B------:R-:W1:Y:S01]  /*aa10*/  MUFU.EX2 R187, R162 ;  /* 0x000000a200bb7308 */ /* 0x000e620000000800 */
[----:B0-----:R-:W-:-:S07]  /*aa20*/  FADD.FTZ R156, R163, R156 ;  /* 0x0000009ca39c7221 */ /* 0x001fce0000010000 */
[----:B------:R-:W0:Y:S01]  /*aa30*/  MUFU.EX2 R165, R165 ;  /* 0x000000a500a57308 */ /* 0x000e220000000800 */
[----:B--2---:R-:W-:-:S07]  /*aa40*/  FADD.FTZ R4, R181, R4 ;  /* 0x00000004b5047221 */ /* 0x004fce0000010000 */
[----:B------:R-:W2:Y:S01]  /*aa50*/  MUFU.EX2 R161, R166 ;  /* 0x000000a600a17308 */ /* 0x000ea20000000800 */
[----:B-1----:R-:W-:-:S07]  /*aa60*/  FADD.FTZ R156, R187, R156 ;  /* 0x0000009cbb9c7221 */ /* 0x002fce0000010000 */
[----:B------:R-:W1:Y:S01]  /*aa70*/  MUFU.EX2 R10, R184 ;  /* 0x000000b8000a7308 */ /* 0x000e620000000800 */
[----:B0-----:R-:W-:-:S07]  /*aa80*/  FADD.FTZ R5, R165, R4 ;  /* 0x00000004a5057221 */ /* 0x001fce0000010000 */
[----:B------:R-:W0:Y:S01]  /*aa90*/  MUFU.EX2 R157, R157 ;  /* 0x0000009d009d7308 */ /* 0x000e220000000800 */
[----:B--2---:R-:W-:-:S01]  /*aaa0*/  FADD.FTZ R156, R161, R156 ;  /* 0x0000009ca19c7221 */ /* 0x004fc20000010000 */
[----:B-1----:R-:W-:-:S03]  /*aab0*/  FADD.FTZ R4, R10, R5 ;  /* 0x000000050a047221 */ /* 0x002fc60000010000 */
[----:B0-----:R-:W-:Y:S01]  /*aac0*/  FADD.FTZ R5, R157, R156 ;  /* 0x0000009c9d057221 */ /* 0x001fe20000010000 */
[----:B------:R-:W-:Y:S06]  /*aad0*/  @!P0 BRA `(.L_x_1052) ;  /* 0x0000000000048947 */ /* 0x000fec0003800000 */
[----:B------:R-:W-:Y:S01]  /*aae0*/  BPT.TRAP 0x1 ;  /* 0x000000040000795c */ /* 0x000fe20000300000 */
.L_x_1052:
        /* <DEDUP_REMOVED lines=155> */
[----:B------:R-:W-:-:S05]  /*b4a0*/  UMOV UR52, UR55 ;  /* 0x0000003700347c82 */ /* 0x000fca0008000000 */
.L_x_1035:
[----:B------:R-:W-:Y:S06]  /*b4b0*/  BAR.ARV 0x8, 0x120 ;  /* 0x0204800000007b1d */ /* 0x000fec0000002000 */
[----:B------:R-:W-:Y:S05]  /*b4c0*/  @!P0 BRA `(.L_x_1054) ;  /* 0x0000000000048947 */ /* 0x000fea0003800000 */
[----:B------:R-:W-:Y:S01]  /*b4d0*/  BPT.TRAP 0x1 ;  /* 0x000000040000795c */ /* 0x000fe20000300000 */
.L_x_1054:
[----:B------:R-:W-:Y:S01]  /*b4e0*/  ULEA UR11, UR52, UR41, 0x3 ;  /* 0x00000029340b7291 */ /* 0x000fe2000f8e183f */
[----:B------:R-:W-:-:S05]  /*b4f0*/  IMAD.U32 R0, RZ, RZ, UR44 ;  /* 0x0000002cff007e24 */ /* 0x000fca000f8e00ff */
[----:B------:R-:W-:-:S04]  /*b500*/  SHF.L.U32 R0, R0, 0x1f, RZ ;  /* 0x0000001f00007819 */ /* 0x000fc800000006ff */
[----:B------:R0:W1:Y:S01]  /*b510*/  SYNCS.PHASECHK.TRANS64.TRYWAIT P1, [UR11+0x28450], R0 ;  /* 0x02845000ff0075a7 */ /* 0x000062000802014b */
[----:B------:R-:W-:Y:S05]  /*b520*/  @!P0 BRA `(.L_x_1055) ;  /* 0x0000000000048947 */ /* 0x000fea0003800000 */
[----:B------:R-:W-:Y:S01]  /*b530*/  BPT.TRAP 0x1 ;  /* 0x000000040000795c */ /* 0x000fe20000300000 */
.L_x_1055:
[----:B-1----:R-:W-:Y:S05]  /*b540*/  @P1 BRA `(.L_x_1056) ;  /* 0x0000000000081947 */ /* 0x002fea0003800000 */
[----:B------:R-:W1:Y:S02]  /*b550*/  SYNCS.PHASECHK.TRANS64.TRYWAIT P1, [UR11+0x28450], R0 ;  /* 0x02845000ff0075a7 */ /* 0x000e64000802014b */
[----:B-1----:R-:W-:Y:S05]  /*b560*/  @!P1 BRA `(.L_x_1057) ;  /* 0x0000009800409947 */ /* 0x002fea0003800000 */
.L_x_1056:
[----:B------:R-:W-:Y:S01]  /*b570*/  ULDC.64 UR4, c[0x0][0x9a0] ;  /* 0x0002680000047ab9 */ /* 0x000fe20000000a00 */
[----:B------:R-:W-:Y:S01]  /*b580*/  UIADD3 UR41, UR41, 0x8000, URZ ;  /* 0x0000800029297890 */ /* 0x000fe2000fffe03f */
[----:B------:R-:W-:Y:S01]  /*b590*/  WARPGROUP.ARRIVE ;  /* 0x00000000000079c5 */ /* 0x000fe20000000000 */
[----:B------:R-:W-:Y:S01]  /*b5a0*/  UISETP.NE.U32.AND UP0, UPT, UR4, URZ, UPT ;  /* 0x0000003f0400728c */ /* 0x000fe2000bf05070 */
[----:B------:R-:W-:Y:S01]  /*b5b0*/  IMAD.MOV.U32 R6, RZ, RZ, 0x3f800000 ;  /* 0x3f800000ff067424 */ /* 0x000fe200078e00ff */
[----:B------:R-:W-:Y:S02]  /*b5c0*/  USHF.R.U32.HI UR41, URZ, 0x4, UR41 ;  /* 0x000000043f297899 */ /* 0x000fe40008011629 */
[----:B------:R-:W-:Y:S02]  /*b5d0*/  UISETP.NE.AND.EX UP0, UPT, UR5, URZ, UPT, UP0 ;  /* 0x0000003f0500728c */ /* 0x000fe4000bf05300 */
[----:B------:R-:W-:Y:S01]  /*b5e0*/  ULOP3.LUT UR41, UR41, 0x3fff, URZ, 0xc0, !UPT ;  /* 0x00003fff29297892 */ /* 0x000fe2000f8ec03f */
[----:B------:R-:W-:-:S03]  /*b5f0*/  UMOV UR15, 0x80000020 ;  /* 0x80000020000f7882 */ /* 0x000fc60000000000 */
[----:B------:R-:W-:Y:S01]  /*b600*/  ULOP3.LUT UR41, UR41, 0x10000, URZ, 0xfc, !UPT ;  /* 0x0001000029297892 */ /* 0x000fe2000f8efc3f */
[----:B------:R-:W-:-:S04]  /*b610*/  PLOP3.LUT P1, PT, PT, PT, UP0, 0x80, 0x0 ;  /* 0x000000000000781c */ /* 0x000fc80003f2f008 */
[----:B------:R-:W-:Y:S01]  /*b620*/  @UP0 USHF.R.S32.HI UR8, URZ, 0x1f, UR47 ;  /* 0x0000001f3f080899 */ /* 0x000fe2000801142f */
[----:B------:R-:W-:Y:S01]  /*b630*/  @UP0 ULDC.64 UR12, c[0x0][0x9c8] ;  /* 0x00027200000c0ab9 */ /* 0x000fe20000000a00 */
[----:B------:R-:W-:Y:S02]  /*b640*/  @UP0 USHF.R.S32.HI UR9, URZ, 0x1f, UR43 ;  /* 0x0000001f3f090899 */ /* 0x000fe4000801142b */
[----:B------:R-:W-:Y:S02]  /*b650*/  @UP0 UIMAD UR8, UR8, UR12, URZ ;  /* 0x0000000c080802a4 */ /* 0x000fe4000f8e023f */
[----:B------:R-:W-:Y:S02]  /*b660*/  @UP0 UIMAD.WIDE.U32 UR6, UR47, UR12, URZ ;  /* 0x0000000c2f0602a5 */ /* 0x000fe4000f8e003f */
[----:B------:R-:W-:-:S03]  /*b670*/  @UP0 UIMAD UR8, UR47, UR13, UR8 ;  /* 0x0000000d2f0802a4 */ /* 0x000fc6000f8e0208 */
[----:B------:R-:W-:Y:S01]  /*b680*/  @UP0 ULDC.64 UR12, c[0x0][0x9d0] ;  /* 0x00027400000c0ab9 */ /* 0x000fe20000000a00 */
[----:B------:R-:W-:Y:S02]  /*b690*/  @UP0 UIADD3 UR7, UR7, UR8, URZ ;  /* 0x0000000807070290 */ /* 0x000fe4000fffe03f */
[----:B------:R-:W-:Y:S02]  /*b6a0*/  ULEA UR8, UR52, UR41, 0xa ;  /* 0x0000002934087291 */ /* 0x000fe4000f8e503f */
[----:B------:R-:W-:Y:S02]  /*b6b0*/  @UP0 UIMAD UR9, UR9, UR12, URZ ;  /* 0x0000000c090902a4 */ /* 0x000fe4000f8e023f */
[----:B------:R-:W-:Y:S02]  /*b6c0*/  @UP0 UIMAD.WIDE.U32 UR6, UR43, UR12, UR6 ;  /* 0x0000000c2b0602a5 */ /* 0x000fe4000f8e0006 */
[----:B------:R-:W-:Y:S01]  /*b6d0*/  @UP0 UIMAD UR9, UR43, UR13, UR9 ;  /* 0x0000000d2b0902a4 */ /* 0x000fe2000f8e0209 */
[----:B------:R-:W-:Y:S01]  /*b6e0*/  UMOV UR14, UR8 ;  /* 0x00000008000e7c82 */ /* 0x000fe20008000000 */
[----:B------:R-:W-:Y:S01]  /*b6f0*/  @UP0 ULEA UR4, UP1, UR6, UR4, 0x2 ;  /* 0x0000000406040291 */ /* 0x000fe2000f82103f */
[----:B------:R-:W-:Y:S01]  /*b700*/  QGMMA.64x256x32.F32.E4M3.E4M3 R24, R188, gdesc[UR12], R24, gsb0 ;  /* 0x03e0000cbc187df3 */ /* 0x000fe20008000818 */
[----:B------:R-:W-:-:S04]  /*b710*/  @UP0 UIADD3 UR7, UR7, UR9, URZ ;  /* 0x0000000907070290 */ /* 0x000fc8000fffe03f */
[----:B------:R-:W-:Y:S01]  /*b720*/  @UP0 ULEA.HI.X UR5, UR6, UR5, UR7, 0x2, UP1 ;  /* 0x0000000506050291 */ /* 0x000fe200088f1407 */
[----:B------:R-:W-:-:S05]  /*b730*/  IMAD.U32 R10, RZ, RZ, UR4 ;  /* 0x00000004ff0a7e24 */ /* 0x000fca000f8e00ff */
[----:B------:R-:W-:-:S05]  /*b740*/  IMAD.U32 R11, RZ, RZ, UR5 ;  /* 0x00000005ff0b7e24 */ /* 0x000fca000f8e00ff */
[----:B------:R2:W3:Y:S01]  /*b750*/  @P1 LDG.E R6, desc[UR50][R10.64] ;  /* 0x000000320a061981 */ /* 0x0004e2000c1e1900 */
[----:B------:R-:W-:Y:S01]  /*b760*/  UIADD3 UR8, UR8, 0x2, URZ ;  /* 0x0000000208087890 */ /* 0x000fe2000fffe03f */
[----:B------:R-:W-:-:S06]  /*b770*/  UMOV UR7, 0x80000020 ;  /* 0x8000002000077882 */ /* 0x000fcc0000000000 */
[----:B------:R-:W-:Y:S01]  /*b780*/  UMOV UR6, UR8 ;  /* 0x0000000800067c82 */ /* 0x000fe20008000000 */
[----:B-1----:R-:W1:Y:S04]  /*b790*/  SHFL.BFLY PT, R3, R4, 0x2, 0x1f ;  /* 0x0c401f0004037f89 */ /* 0x002e6800000e0000 */
[----:B------:R-:W4:Y:S01]  /*b7a0*/  SHFL.BFLY PT, R12, R5, 0x2, 0x1f ;  /* 0x0c401f00050c7f89 */ /* 0x000f2200000e0000 */
[----:B-1----:R-:W-:-:S01]  /*b7b0*/  FADD.FTZ R3, R3, R4 ;  /* 0x0000000403037221 */ /* 0x002fc20000010000 */
[----:B----4-:R-:W-:-:S04]  /*b7c0*/  FADD.FTZ R12, R12, R5 ;  /* 0x000000050c0c7221 */ /* 0x010fc80000010000 */
[----:B0-----:R-:W0:Y:S04]  /*b7d0*/  SHFL.BFLY PT, R0, R3, 0x1, 0x1f ;  /* 0x0c201f0003007f89 */ /* 0x001e2800000e0000 */
[----:B------:R-:W1:Y:S01]  /*b7e0*/  SHFL.BFLY PT, R9, R12, 0x1, 0x1f ;  /* 0x0c201f000c097f89 */ /* 0x000e6200000e0000 */
[----:B0-----:R-:W-:-:S01]  /*b7f0*/  FADD.FTZ R13, R3, R0 ;  /* 0x00000000030d7221 */ /* 0x001fc20000010000 */
[----:B-1----:R-:W-:-:S04]  /*b800*/  FADD.FTZ R14, R12, R9 ;  /* 0x000000090c0e7221 */ /* 0x002fc80000010000 */
[C---:B------:R-:W-:Y:S01]  /*b810*/  FSETP.NE.FTZ.AND P1, PT, R13.reuse, RZ, PT ;  /* 0x000000ff0d00720b */ /* 0x040fe20003f35000 */
[----:B------:R-:W-:Y:S01]  /*b820*/  FMUL.FTZ R15, R13, 0.00390625 ;  /* 0x3b8000000d0f7820 */ /* 0x000fe20000410000 */
[----:B--2---:R-:W-:Y:S01]  /*b830*/  FMUL.FTZ R10, R14, 0.00390625 ;  /* 0x3b8000000e0a7820 */ /* 0x004fe20000410000 */
[----:B------:R-:W-:-:S03]  /*b840*/  IMAD.MOV.U32 R9, RZ, RZ, RZ ;  /* 0x000000ffff097224 */ /* 0x000fc600078e00ff */
[----:B------:R-:W-:Y:S02]  /*b850*/  FSETP.NE.FTZ.AND P2, PT, R15, RZ, PT ;  /* 0x000000ff0f00720b */ /* 0x000fe40003f55000 */
[----:B------:R-:W-:-:S05]  /*b860*/  FSETP.NE.FTZ.AND P3, PT, R10, RZ, PT ;  /* 0x000000ff0a00720b */ /* 0x000fca0003f75000 */
[----:B------:R-:W-:Y:S01]  /*b870*/  @P1 MUFU.RCP R9, R13 ;  /* 0x0000000d00091308 */ /* 0x000fe20000001000 */
[----:B------:R-:W-:Y:S01]  /*b880*/  FSETP.NE.FTZ.AND P1, PT, R14, RZ, PT ;  /* 0x000000ff0e00720b */ /* 0x000fe20003f35000 */
[----:B------:R-:W-:-:S06]  /*b890*/  IMAD.MOV.U32 R11, RZ, RZ, RZ ;  /* 0x000000ffff0b7224 */ /* 0x000fcc00078e00ff */
[----:B------:R-:W0:Y:S08]  /*b8a0*/  @P2 MUFU.LG2 R5, R15 ;  /* 0x0000000f00052308 */ /* 0x000e300000000c00 */
[----:B------:R-:W1:Y:S01]  /*b8b0*/  @P3 MUFU.LG2 R10, R10 ;  /* 0x0000000a000a3308 */ /* 0x000e620000000c00 */
[----:B------:R-:W-:Y:S02]  /*b8c0*/  WARPGROUP.DEPBAR.LE gsb0, 0x0 ;  /* 0x00008000000079c5 */ /* 0x000fe40000010000 */
[----:B------:R-:W-:-:S06]  /*b8d0*/  WARPGROUP.ARRIVE ;  /* 0x00000000000079c5 */ /* 0x000fcc0000000000 */
[----:B------:R-:W-:Y:S01]  /*b8e0*/  QGMMA.64x256x32.F32.E4M3.E4M3 R24, R184, gdesc[UR4], R24, gsb0 ;  /* 0x03e00004b8187df3 */ /* 0x000fe20008000818 */
[----:B------:R-:W2:Y:S01]  /*b8f0*/  @P1 MUFU.RCP R11, R14 ;  /* 0x0000000e000b1308 */ /* 0x000ea20000001000 */
[----:B------:R-:W-:Y:S02]  /*b900*/  IMAD.U32 R4, RZ, RZ, UR10 ;  /* 0x0000000aff047e24 */ /* 0x000fe4000f8e00ff */
[----:B------:R-:W-:Y:S02]  /*b910*/  IMAD.U32 R12, RZ, RZ, UR10 ;  /* 0x0000000aff0c7e24 */ /* 0x000fe4000f8e00ff */
[----:B0-----:R-:W-:Y:S01]  /*b920*/  @P2 FMUL.FTZ R5, R5, 0.69314718246459960938 ;  /* 0x3f31721805052820 */ /* 0x001fe20000410000 */
[----:B------:R-:W-:Y:S01]  /*b930*/  @P2 FMUL.FTZ R4, R4, 0.69314718246459960938 ;  /* 0x3f31721804042820 */ /* 0x000fe20000410000 */
[----:B-1----:R-:W-:Y:S01]  /*b940*/  @P3 FMUL.FTZ R13, R10, 0.69314718246459960938 ;  /* 0x3f3172180a0d3820 */ /* 0x002fe20000410000 */
[----:B------:R-:W-:Y:S01]  /*b950*/  @P3 FMUL.FTZ R12, R12, 0.69314718246459960938 ;  /* 0x3f3172180c0c3820 */ /* 0x000fe20000410000 */
[----:B------:R-:W-:-:S02]  /*b960*/  IMAD.MOV.U32 R3, RZ, RZ, -0x800000 ;  /* 0xff800000ff037424 */ /* 0x000fc400078e00ff */
[----:B------:R-:W-:Y:S01]  /*b970*/  @P2 FFMA.FTZ R3, R4, R7, R5 ;  /* 0x0000000704032223 */ /* 0x000fe20000010005 */
[----:B------:R-:W-:Y:S02]  /*b980*/  IMAD.MOV.U32 R0, RZ, RZ, -0x800000 ;  /* 0xff800000ff007424 */ /* 0x000fe400078e00ff */
[----:B------:R-:W-:Y:S01]  /*b990*/  @P3 FFMA.FTZ R0, R12, R8, R13 ;  /* 0x000000080c003223 */ /* 0x000fe2000001000d */
[-C--:B---3--:R-:W-:Y:S01]  /*b9a0*/  FMUL.FTZ R16, R9, R6.reuse ;  /* 0x0000000609107220 */ /* 0x088fe20000410000 */
[----:B--2---:R-:W-:Y:S01]  /*b9b0*/  FMUL.FTZ R4, R11, R6 ;  /* 0x000000060b047220 */ /* 0x004fe20000410000 */
[----:B------:R-:W-:Y:S02]  /*b9c0*/  WARPGROUP.DEPBAR.LE gsb0, 0x0 ;  /* 0x00008000000079c5 */ /* 0x000fe40000010000 */
[----:B------:R-:W-:Y:S05]  /*b9d0*/  @!P0 BRA `(.L_x_1058) ;  /* 0x0000000000048947 */ /* 0x000fea0003800000 */
[----:B------:R-:W-:Y:S01]  /*b9e0*/  BPT.TRAP 0x1 ;  /* 0x000000040000795c */ /* 0x000fe20000300000 */
.L_x_1058:
[----:B------:R-:W-:Y:S01]  /*b9f0*/  UIADD3 UR4, UR11, 0x28460, URZ ;  /* 0x000284600b047890 */ /* 0x000fe2000fffe03f */
[-C--:B------:R-:W-:Y:S01]  /*ba00*/  FMUL.FTZ R5, R28, R16.reuse ;  /* 0x000000101c057220 */ /* 0x080fe20000410000 */
[----:B------:R-:W-:Y:S01]  /*ba10*/  UIADD3 UR52, UR52, 0x1, URZ ;  /* 0x0000000134347890 */ /* 0x000fe2000fffe03f */
[-C--:B------:R-:W-:Y:S01]  /*ba20*/  FMUL.FTZ R10, R45, R16.reuse ;  /* 0x000000102d0a7220 */ /* 0x080fe20000410000 */
[----:B------:R-:W-:Y:S01]  /*ba30*/  UPRMT UR4, UR39, 0x654, UR4 ;  /* 0x0000065427047896 */ /* 0x000fe20008000004 */
        /* <DEDUP_REMOVED lines=127> */
[-C--:B------:R-:W-:Y:S01]  /*c230*/  FMUL.FTZ R26, R147, R4.reuse ;  /* 0x00000004931a7220 */ /* 0x080fe20000410000 */
[-C--:B------:R-:W-:Y:S01]  /*c240*/  FMUL.FTZ R150, R150, R4.reuse ;  /* 0x0000000496967220 */ /* 0x080fe20000410000 */
[----:B------:R-:W-:Y:S01]  /*c250*/  FMUL.FTZ R151, R151, R4 ;  /* 0x0000000497977220 */ /* 0x000fe20000410000 */
[----:B------:R-:W-:-:S02]  /*c260*/  UIADD3 UR45, UR45, 0x1, URZ ;  /* 0x000000012d2d7890 */ /* 0x000fc4000fffe03f */
[----:B------:R-:W-:Y:S02]  /*c270*/  USEL UR52, UR52, URZ, UP0 ;  /* 0x0000003f34347287 */ /* 0x000fe40008000000 */
[----:B------:R-:W-:-:S12]  /*c280*/  ULOP3.LUT UR44, UR44, UR4, URZ, 0x3c, !UPT ;  /* 0x000000042c2c7292 */ /* 0x000fd8000f8e3c3f */
.L_x_984:
[----:B------:R-:W0:Y:S01]  /*c290*/  S2R R17, SR_CgaCtaId ;  /* 0x0000000000117919 */ /* 0x000e220000008800 */
[----:B------:R-:W-:Y:S01]  /*c2a0*/  MOV R4, 0x400 ;  /* 0x0000040000047802 */ /* 0x000fe20000000f00 */
[----:B------:R-:W-:Y:S01]  /*c2b0*/  BSSY B0, `(.L_x_1059) ;  /* 0x000036e000007945 */ /* 0x000fe20003800000 */
[----:B------:R-:W-:Y:S02]  /*c2c0*/  BAR.SYNC.DEFER_BLOCKING 0x5, 0x180 ;  /* 0x0146000000007b1d */ /* 0x000fe40000010000 */
[----:B0-----:R-:W-:-:S05]  /*c2d0*/  LEA R4, R17, R4, 0x18 ;  /* 0x0000000411047211 */ /* 0x001fca00078ec0ff */
[----:B------:R-:W0:Y:S02]  /*c2e0*/  LDS.128 R60, [R4+0x284d0] ;  /* 0x0284d000043c7984 */ /* 0x000e240000000c00 */
[----:B0-----:R-:W-:Y:S02]  /*c2f0*/  R2UR UR43, R62 ;  /* 0x000000003e2b72ca */ /* 0x001fe400000e0000 */
[----:B------:R-:W-:Y:S01]  /*c300*/  R2UR UR47, R63 ;  /* 0x000000003f2f72ca */ /* 0x000fe200000e0000 */
        /* <DEDUP_REMOVED lines=11> */
[----:B------:R-:W-:Y:S01]  /*c3c0*/  F2FP.BF16.F32.PACK_AB R10, R10, R41 ;  /* 0x000000290a0a723e */ /* 0x000fe200000010ff */
[----:B------:R-:W-:Y:S01]  /*c3d0*/  UISETP.NE.U32.AND UP0, UPT, UR4, URZ, UPT ;  /* 0x0000003f0400728c */ /* 0x000fe2000bf05070 */
[----:B------:R-:W-:Y:S02]  /*c3e0*/  F2FP.BF16.F32.PACK_AB R40, R79, R70 ;  /* 0x000000464f28723e */ /* 0x000fe400000010ff */
[----:B------:R-:W-:Y:S01]  /*c3f0*/  F2FP.BF16.F32.PACK_AB R25, R6, R25 ;  /* 0x000000190619723e */ /* 0x000fe200000010ff */
[----:B------:R-:W-:Y:S01]  /*c400*/  UISETP.NE.AND.EX UP0, UPT, UR5, URZ, UPT, UP0 ;  /* 0x0000003f0500728c */ /* 0x000fe2000bf05300 */
[----:B------:R-:W-:Y:S02]  /*c410*/  F2FP.BF16.F32.PACK_AB R7, R7, R32 ;  /* 0x000000200707723e */ /* 0x000fe400000010ff */
[----:B------:R-:W-:Y:S01]  /*c420*/  F2FP.BF16.F32.PACK_AB R8, R8, R33 ;  /* 0x000000210808723e */ /* 0x000fe200000010ff */
[----:B------:R-:W-:Y:S01]  /*c430*/  ULDC.64 UR4, c[0x0][0xbd8] ;  /* 0x0002f60000047ab9 */ /* 0x000fe20000000a00 */
[----:B0-----:R-:W-:Y:S01]  /*c440*/  LOP3.LUT P0, R17, R58, 0x3, RZ, 0xc0, !PT ;  /* 0x000000033a117812 */ /* 0x001fe2000780c0ff */
[----:B------:R-:W-:Y:S01]  /*c450*/  UIMAD.WIDE UR4, UR37, 0x4, UR4 ;  /* 0x00000004250478a5 */ /* 0x000fe2000f8e0204 */
[----:B------:R-:W-:-:S02]  /*c460*/  F2FP.BF16.F32.PACK_AB R15, R15, R64 ;  /* 0x000000400f0f723e */ /* 0x000fc400000010ff */
[----:B------:R-:W-:Y:S02]  /*c470*/  ISETP.EQ.OR P0, PT, R17, 0x3, !P0 ;  /* 0x000000031100780c */ /* 0x000fe40004702670 */
[----:B------:R-:W-:Y:S02]  /*c480*/  F2FP.BF16.F32.PACK_AB R6, R20, R65 ;  /* 0x000000411406723e */ /* 0x000fe400000010ff */
[----:B------:R-:W-:Y:S02]  /*c490*/  SEL R79, R9, R10, P0 ;  /* 0x0000000a094f7207 */ /* 0x000fe40000000000 */
[----:B------:R-:W-:Y:S02]  /*c4a0*/  SEL R63, R10, R9, P0 ;  /* 0x000000090a3f7207 */ /* 0x000fe40000000000 */
[----:B------:R-:W0:Y:S01]  /*c4b0*/  S2R R9, SR_SWINHI ;  /* 0x0000000000097919 */ /* 0x000e220000002f00 */
[----:B------:R-:W-:Y:S02]  /*c4c0*/  F2FP.BF16.F32.PACK_AB R72, R21, R72 ;  /* 0x000000481548723e */ /* 0x000fe400000010ff */
[----:B------:R-:W-:-:S02]  /*c4d0*/  F2FP.BF16.F32.PACK_AB R32, R68, R105 ;  /* 0x000000694420723e */ /* 0x000fc400000010ff */
[----:B------:R-:W-:Y:S02]  /*c4e0*/  F2FP.BF16.F32.PACK_AB R120, R77, R120 ;  /* 0x000000784d78723e */ /* 0x000fe400000010ff */
[----:B------:R-:W-:Y:S02]  /*c4f0*/  F2FP.BF16.F32.PACK_AB R128, R85, R128 ;  /* 0x000000805580723e */ /* 0x000fe400000010ff */
[----:B------:R-:W-:Y:S02]  /*c500*/  SEL R77, R7, R8, P0 ;  /* 0x00000008074d7207 */ /* 0x000fe40000000000 */
[----:B------:R-:W-:Y:S02]  /*c510*/  SEL R68, R8, R7, P0 ;  /* 0x0000000708447207 */ /* 0x000fe40000000000 */
[----:B------:R-:W-:Y:S02]  /*c520*/  SEL R85, R15, R6, P0 ;  /* 0x000000060f557207 */ /* 0x000fe40000000000 */
[----:B------:R-:W-:-:S02]  /*c530*/  SEL R21, R6, R15, P0 ;  /* 0x0000000f06157207 */ /* 0x000fc40000000000 */
[----:B------:R-:W-:Y:S02]  /*c540*/  F2FP.BF16.F32.PACK_AB R67, R86, R67 ;  /* 0x000000435643723e */ /* 0x000fe400000010ff */
[----:B------:R-:W-:Y:S02]  /*c550*/  F2FP.BF16.F32.PACK_AB R66, R87, R66 ;  /* 0x000000425742723e */ /* 0x000fe400000010ff */
[----:B------:R-:W-:Y:S02]  /*c560*/  F2FP.BF16.F32.PACK_AB R13, R13, R56 ;  /* 0x000000380d0d723e */ /* 0x000fe400000010ff */
[----:B------:R-:W-:Y:S02]  /*c570*/  SEL R123, R67, R66, P0 ;  /* 0x00000042437b7207 */ /* 0x000fe40000000000 */
[----:B------:R-:W-:Y:S02]  /*c580*/  SEL R56, R66, R67, P0 ;  /* 0x0000004342387207 */ /* 0x000fe40000000000 */
[----:B------:R-:W-:-:S02]  /*c590*/  F2FP.BF16.F32.PACK_AB R29, R29, R80 ;  /* 0x000000501d1d723e */ /* 0x000fc400000010ff */
[----:B------:R-:W-:Y:S02]  /*c5a0*/  F2FP.BF16.F32.PACK_AB R36, R36, R81 ;  /* 0x000000512424723e */ /* 0x000fe400000010ff */
[----:B------:R-:W-:Y:S02]  /*c5b0*/  F2FP.BF16.F32.PACK_AB R37, R37, R88 ;  /* 0x000000582525723e */ /* 0x000fe400000010ff */
[----:B------:R-:W-:Y:S02]  /*c5c0*/  MOV R6, R4 ;  /* 0x0000000400067202 */ /* 0x000fe40000000f00 */
[----:B0-----:R-:W-:Y:S02]  /*c5d0*/  MOV R7, R9 ;  /* 0x0000000900077202 */ /* 0x001fe40000000f00 */
[----:B------:R-:W-:Y:S02]  /*c5e0*/  F2FP.BF16.F32.PACK_AB R44, R44, R89 ;  /* 0x000000592c2c723e */ /* 0x000fe400000010ff */
[----:B------:R-:W-:Y:S01]  /*c5f0*/  F2FP.BF16.F32.PACK_AB R93, R93, R136 ;  /* 0x000000885d5d723e */ /* 0x000fe200000010ff */
[----:B------:R-:W-:Y:S01]  /*c600*/  IMAD.WIDE R66, R195, 0x2, R6 ;  /* 0x00000002c3427825 */ /* 0x000fe200078e0206 */
        /* <DEDUP_REMOVED lines=10> */
[----:B------:R-:W-:Y:S02]  /*c6b0*/  SEL R89, R29, R36, P0 ;  /* 0x000000241d597207 */ /* 0x000fe40000000000 */
[----:B------:R-:W-:Y:S02]  /*c6c0*/  IADD3 R145, P4, R66, 0x60, RZ ;  /* 0x0000006042917810 */ /* 0x000fe40007f9e0ff */
[----:B------:R-:W-:-:S02]  /*c6d0*/  F2FP.BF16.F32.PACK_AB R117, R117, R124 ;  /* 0x0000007c7575723e */ /* 0x000fc400000010ff */
[----:B------:R-:W-:Y:S02]  /*c6e0*/  F2FP.BF16.F32.PACK_AB R116, R109, R116 ;  /* 0x000000746d74723e */ /* 0x000fe400000010ff */
[----:B------:R-:W-:Y:S02]  /*c6f0*/  F2FP.BF16.F32.PACK_AB R143, R143, R30 ;  /* 0x0000001e8f8f723e */ /* 0x000fe400000010ff */
[----:B------:R-:W-:Y:S02]  /*c700*/  SEL R29, R36, R29, P0 ;  /* 0x0000001d241d7207 */ /* 0x000fe40000000000 */
[----:B------:R-:W-:Y:S02]  /*c710*/  F2FP.BF16.F32.PACK_AB R71, R78, R71 ;  /* 0x000000474e47723e */ /* 0x000fe400000010ff */
[----:B------:R-:W-:Y:S02]  /*c720*/  SEL R91, R37, R44, P0 ;  /* 0x0000002c255b7207 */ /* 0x000fe40000000000 */
[----:B------:R-:W-:-:S02]  /*c730*/  SEL R30, R44, R37, P0 ;  /* 0x000000252c1e7207 */ /* 0x000fc40000000000 */
[----:B------:R-:W-:Y:S02]  /*c740*/  SEL R107, R93, R100, P0 ;  /* 0x000000645d6b7207 */ /* 0x000fe40000000000 */
[----:B------:R-:W-:Y:S02]  /*c750*/  SEL R36, R100, R93, P0 ;  /* 0x0000005d64247207 */ /* 0x000fe40000000000 */
[----:B------:R-:W-:Y:S02]  /*c760*/  F2FP.BF16.F32.PACK_AB R148, R141, R148 ;  /* 0x000000948d94723e */ /* 0x000fe400000010ff */
[----:B------:R-:W-:Y:S02]  /*c770*/  F2FP.BF16.F32.PACK_AB R73, R28, R73 ;  /* 0x000000491c49723e */ /* 0x000fe400000010ff */
        /* <DEDUP_REMOVED lines=9> */
[----:B------:R-:W-:Y:S02]  /*c810*/  SEL R97, R53, R32, P0 ;  /* 0x0000002035617207 */ /* 0x000fe40000000000 */
[----:B------:R-:W-:Y:S02]  /*c820*/  SEL R103, R120, R121, P0 ;  /* 0x0000007978677207 */ /* 0x000fe40000000000 */
[----:B------:R-:W-:Y:S02]  /*c830*/  SEL R34, R121, R120, P0 ;  /* 0x0000007879227207 */ /* 0x000fe40000000000 */
[----:B------:R-:W-:Y:S02]  /*c840*/  SEL R101, R5, R162, P0 ;  /* 0x000000a205657207 */ /* 0x000fe40000000000 */
[----:B------:R-:W-:-:S02]  /*c850*/  SEL R109, R162, R5, P0 ;  /* 0x00000005a26d7207 */ /* 0x000fc40000000000 */
[----:B------:R-:W-:Y:S02]  /*c860*/  IADD3 R141, P2, R66, 0x20, RZ ;  /* 0x00000020428d7810 */ /* 0x000fe40007f5e0ff */
[----:B------:R-:W-:Y:S02]  /*c870*/  LOP3.LUT R12, R145, 0x380, RZ, 0xc0, !PT ;  /* 0x00000380910c7812 */ /* 0x000fe400078ec0ff */
[----:B------:R-:W-:Y:S01]  /*c880*/  SEL R32, R32, R53, P0 ;  /* 0x0000003520207207 */ /* 0x000fe20000000000 */
[----:B------:R-:W-:Y:S01]  /*c890*/  IMAD.X R59, RZ, RZ, R67, P2 ;  /* 0x000000ffff3b7224 */ /* 0x000fe200010e0643 */
[----:B------:R-:W-:Y:S02]  /*c8a0*/  SEL R121, R117, R116, P0 ;  /* 0x0000007475797207 */ /* 0x000fe40000000000 */
[----:B------:R-:W-:Y:S02]  /*c8b0*/  SEL R5, R116, R117, P0 ;  /* 0x0000007574057207 */ /* 0x000fe40000000000 */
[----:B------:R-:W-:-:S02]  /*c8c0*/  SEL R117, R71, R40, P0 ;  /* 0x0000002847757207 */ /* 0x000fc40000000000 */
[----:B------:R-:W-:Y:S02]  /*c8d0*/  SEL R53, R40, R71, P0 ;  /* 0x0000004728357207 */ /* 0x000fe40000000000 */
        /* <DEDUP_REMOVED lines=8> */
[----:B------:R-:W-:Y:S02]  /*c960*/  LOP3.LUT R8, R141, 0x380, RZ, 0xc0, !PT ;  /* 0x000003808d087812 */ /* 0x000fe400078ec0ff */
[----:B------:R-:W-:Y:S02]  /*c970*/  SHF.R.U64 R12, R12, 0x3, RZ ;  /* 0x000000030c0c7819 */ /* 0x000fe400000012ff */
[----:B------:R-:W-:-:S02]  /*c980*/  IADD3 R143, P3, R66, 0x40, RZ ;  /* 0x00000040428f7810 */ /* 0x000fc40007f7e0ff */
[----:B------:R-:W-:Y:S02]  /*c990*/  IADD3 R151, P1, R66, 0x4040, RZ ;  /* 0x0000404042977810 */ /* 0x000fe40007f3e0ff */
[----:B------:R-:W-:Y:S02]  /*c9a0*/  F2FP.BF16.F32.PACK_AB R38, R127, R38 ;  /* 0x000000267f26723e */ /* 0x000fe400000010ff */
[----:B------:R-:W-:Y:S02]  /*c9b0*/  SEL R127, R51, R50, P0 ;  /* 0x00000032337f7207 */ /* 0x000fe40000000000 */
[----:B------:R-:W-:Y:S01]  /*c9c0*/  SEL R62, R50, R51, P0 ;  /* 0x00000033323e7207 */ /* 0x000fe20000000000 */
[----:B------:R-:W-:Y:S01]  /*c9d0*/  IMAD.X R51, RZ, RZ, R67, P4 ;  /* 0x000000ffff337224 */ /* 0x000fe200020e0643 */
[----:B------:R-:W-:Y:S02]  /*c9e0*/  IADD3 R147, P5, R66, 0x4000, RZ ;  /* 0x0000400042937810 */ /* 0x000fe40007fbe0ff */
[----:B------:R-:W-:-:S02]  /*c9f0*/  SHF.R.U64 R8, R8, 0x3, RZ ;  /* 0x0000000308087819 */ /* 0x000fc400000012ff */
[----:B------:R-:W-:Y:S01]  /*ca00*/  LOP3.LUT R50, R12, R145, RZ, 0x3c, !PT ;  /* 0x000000910c327212 */ /* 0x000fe200078e3cff */
[----:B------:R-:W-:Y:S01]  /*ca10*/  IMAD.X R49, RZ, RZ, R67, P5 ;  /* 0x000000ffff317224 */ /* 0x000fe200028e0643 */
[----:B------:R-:W-:Y:S02]  /*ca20*/  F2FP.BF16.F32.PACK_AB R149, R149, R152 ;  /* 0x000000989595723e */ /* 0x000fe400000010ff */
[----:B------:R-:W-:Y:S02]  /*ca30*/  LOP3.LUT R10, R143, 0x380, RZ, 0xc0, !PT ;  /* 0x000003808f0a7812 */ /* 0x000fe400078ec0ff */
[----:B------:R-:W-:Y:S02]  /*ca40*/  LOP3.LUT R12, R151, 0x380, RZ, 0xc0, !PT ;  /* 0x00000380970c7812 */ /* 0x000fe400078ec0ff */
[----:B------:R-:W-:Y:S02]  /*ca50*/  F2FP.BF16.F32.PACK_AB R14, R14, R57 ;  /* 0x000000390e0e723e */ /* 0x000fe400000010ff */
[----:B------:R-:W-:-:S02]  /*ca60*/  F2FP.BF16.F32.PACK_AB R55, R94, R55 ;  /* 0x000000375e37723e */ /* 0x000fc400000010ff */
[----:B------:R-:W-:Y:S02]  /*ca70*/  F2FP.BF16.F32.PACK_AB R54, R95, R54 ;  /* 0x000000365f36723e */ /* 0x000fe400000010ff */
[----:B------:R-:W-:Y:S02]  /*ca80*/  LOP3.LUT R58, R8, R141, RZ, 0x3c, !PT ;  /* 0x0000008d083a7212 */ /* 0x000fe400078e3cff */
[----:B------:R-:W-:Y:S02]  /*ca90*/  SEL R115, R149, R148, P0 ;  /* 0x0000009495737207 */ /* 0x000fe40000000000 */
[----:B------:R-:W-:Y:S02]  /*caa0*/  SEL R57, R148, R149, P0 ;  /* 0x0000009594397207 */ /* 0x000fe40000000000 */
[----:B------:R-:W-:Y:S02]  /*cab0*/  SHF.R.U64 R10, R10, 0x3, RZ ;  /* 0x000000030a0a7819 */ /* 0x000fe400000012ff */
[----:B------:R-:W-:-:S02]  /*cac0*/  LOP3.LUT R8, R147, 0x380, RZ, 0xc0, !PT ;  /* 0x0000038093087812 */ /* 0x000fc400078ec0ff */
[----:B------:R-:W-:Y:S02]  /*cad0*/  SHF.R.U64 R12, R12, 0x3, RZ ;  /* 0x000000030c0c7819 */ /* 0x000fe400000012ff */
[C---:B------:R-:W-:Y:S02]  /*cae0*/  IADD3 R149, P6, R66.reuse, 0x4020, RZ ;  /* 0x0000402042957810 */ /* 0x040fe40007fde0ff */
[----:B------:R-:W-:Y:S02]  /*caf0*/  IADD3 R163, P5, R66, 0x8040, RZ ;  /* 0x0000804042a37810 */ /* 0x000fe40007fbe0ff */
[----:B------:R-:W-:Y:S02]  /*cb00*/  F2FP.BF16.F32.PACK_AB R132, R125, R132 ;  /* 0x000000847d84723e */ /* 0x000fe400000010ff */
[----:B------:R-:W-:Y:S02]  /*cb10*/  SEL R125, R55, R54, P0 ;  /* 0x00000036377d7207 */ /* 0x000fe40000000000 */
[----:B------:R-:W-:Y:S01]  /*cb20*/  SEL R60, R54, R55, P0 ;  /* 0x00000037363c7207 */ /* 0x000fe20000000000 */
[----:B------:R-:W-:Y:S01]  /*cb30*/  IMAD.X R55, RZ, RZ, R67, P3 ;  /* 0x000000ffff377224 */ /* 0x000fe200018e0643 */
[----:B------:R-:W-:-:S02]  /*cb40*/  F2FP.BF16.F32.PACK_AB R158, R157, R158 ;  /* 0x0000009e9d9e723e */ /* 0x000fc400000010ff */
[----:B------:R-:W-:Y:S02]  /*cb50*/  LOP3.LUT R54, R10, R143, RZ, 0x3c, !PT ;  /* 0x0000008f0a367212 */ /* 0x000fe400078e3cff */
[----:B------:R-:W-:Y:S02]  /*cb60*/  SHF.R.U64 R8, R8, 0x3, RZ ;  /* 0x0000000308087819 */ /* 0x000fe400000012ff */
[----:B------:R-:W-:Y:S02]  /*cb70*/  LOP3.LUT R44, R12, R151, RZ, 0x3c, !PT ;  /* 0x000000970c2c7212 */ /* 0x000fe400078e3cff */
[----:B------:R-:W-:Y:S02]  /*cb80*/  F2FP.BF16.F32.PACK_AB R45, R45, R96 ;  /* 0x000000602d2d723e */ /* 0x000fe400000010ff */
[----:B------:R-:W-:Y:S02]  /*cb90*/  IADD3 R157, P3, R66, 0x8000, RZ ;  /* 0x00008000429d7810 */ /* 0x000fe40007f7e0ff */
[----:B------:R-:W-:-:S02]  /*cba0*/  LOP3.LUT R10, R149, 0x380, RZ, 0xc0, !PT ;  /* 0x00000380950a7812 */ /* 0x000fc400078ec0ff */
[----:B------:R-:W-:Y:S01]  /*cbb0*/  LOP3.LUT R12, R163, 0x380, RZ, 0xc0, !PT ;  /* 0x00000380a30c7812 */ /* 0x000fe200078ec0ff */
[----:B------:R-:W-:Y:S01]  /*cbc0*/  IMAD.X R41, RZ, RZ, R67, P3 ;  /* 0x000000ffff297224 */ /* 0x000fe200018e0643 */
[----:B------:R-:W-:Y:S02]  /*cbd0*/  F2FP.BF16.F32.PACK_AB R133, R133, R140 ;  /* 0x0000008c8585723e */ /* 0x000fe400000010ff */
[----:B------:R-:W-:Y:S02]  /*cbe0*/  F2FP.BF16.F32.PACK_AB R69, R69, R112 ;  /* 0x000000704545723e */ /* 0x000fe400000010ff */
[----:B------:R-:W-:Y:S02]  /*cbf0*/  F2FP.BF16.F32.PACK_AB R76, R76, R113 ;  /* 0x000000714c4c723e */ /* 0x000fe400000010ff */
[----:B------:R-:W-:Y:S02]  /*cc00*/  F2FP.BF16.F32.PACK_AB R39, R126, R39 ;  /* 0x000000277e27723e */ /* 0x000fe400000010ff */
[----:B------:R-:W-:-:S02]  /*cc10*/  F2FP.BF16.F32.PACK_AB R129, R92, R129 ;  /* 0x000000815c81723e */ /* 0x000fc400000010ff */
[----:B------:R-:W-:Y:S02]  /*cc20*/  F2FP.BF16.F32.PACK_AB R47, R110, R47 ;  /* 0x0000002f6e2f723e */ /* 0x000fe400000010ff */
[----:B------:R-:W-:Y:S02]  /*cc30*/  F2FP.BF16.F32.PACK_AB R46, R111, R46 ;  /* 0x0000002e6f2e723e */ /* 0x000fe400000010ff */
[----:B------:R-:W-:Y:S02]  /*cc40*/  LOP3.LUT R48, R8, R147, RZ, 0x3c, !PT ;  /* 0x0000009308307212 */ /* 0x000fe400078e3cff */
[----:B------:R-:W-:Y:S02]  /*cc50*/  F2FP.BF16.F32.PACK_AB R42, R119, R42 ;  /* 0x0000002a772a723e */ /* 0x000fe400000010ff */
[----:B------:R-:W-:Y:S02]  /*cc60*/  SEL R95, R45, R52, P0 ;  /* 0x000000342d5f7207 */ /* 0x000fe40000000000 */
[----:B------:R-:W-:Y:S01]  /*cc70*/  SEL R31, R52, R45, P0 ;  /* 0x0000002d341f7207 */ /* 0x000fe20000000000 */
[----:B------:R-:W-:Y:S01]  /*cc80*/  IMAD.X R45, RZ, RZ, R67, P1 ;  /* 0x000000ffff2d7224 */ /* 0x000fe200008e0643 */
[----:B------:R-:W-:-:S02]  /*cc90*/  SHF.R.U64 R10, R10, 0x3, RZ ;  /* 0x000000030a0a7819 */ /* 0x000fc400000012ff */
[----:B------:R-:W-:Y:S02]  /*cca0*/  LOP3.LUT R8, R157, 0x380, RZ, 0xc0, !PT ;  /* 0x000003809d087812 */ /* 0x000fe400078ec0ff */
[----:B------:R-:W-:Y:S02]  /*ccb0*/  SHF.R.U64 R12, R12, 0x3, RZ ;  /* 0x000000030c0c7819 */ /* 0x000fe400000012ff */
[----:B------:R-:W-:Y:S02]  /*ccc0*/  SEL R99, R69, R76, P0 ;  /* 0x0000004c45637207 */ /* 0x000fe40000000000 */
[----:B------:R-:W-:Y:S02]  /*ccd0*/  SEL R33, R76, R69, P0 ;  /* 0x000000454c217207 */ /* 0x000fe40000000000 */
[----:B------:R-:W-:Y:S02]  /*cce0*/  SEL R119, R133, R132, P0 ;  /* 0x0000008485777207 */ /* 0x000fe40000000000 */
[----:B------:R-:W-:-:S02]  /*ccf0*/  SEL R52, R132, R133, P0 ;  /* 0x0000008584347207 */ /* 0x000fc40000000000 */
[----:B------:R-:W-:Y:S02]  /*cd00*/  IADD3 R161, P4, R66, 0x8020, RZ ;  /* 0x0000802042a17810 */ /* 0x000fe40007f9e0ff */
[----:B------:R-:W-:Y:S02]  /*cd10*/  SEL R105, R128, R129, P0 ;  /* 0x0000008180697207 */ /* 0x000fe40000000000 */
[----:B------:R-:W-:Y:S02]  /*cd20*/  SEL R35, R129, R128, P0 ;  /* 0x0000008081237207 */ /* 0x000fe40000000000 */
[----:B------:R-:W-:Y:S02]  /*cd30*/  SEL R133, R39, R38, P0 ;  /* 0x0000002627857207 */ /* 0x000fe40000000000 */
[----:B------:R-:W-:Y:S01]  /*cd40*/  SEL R69, R38, R39, P0 ;  /* 0x0000002726457207 */ /* 0x000fe20000000000 */
[----:B------:R-:W-:Y:S01]  /*cd50*/  IMAD.X R39, RZ, RZ, R67, P5 ;  /* 0x000000ffff277224 */ /* 0x000fe200028e0643 */
[----:B------:R-:W-:-:S02]  /*cd60*/  F2FP.BF16.F32.PACK_AB R154, R153, R154 ;  /* 0x0000009a999a723e */ /* 0x000fc400000010ff */
[----:B------:R-:W-:Y:S02]  /*cd70*/  SEL R129, R47, R46, P0 ;  /* 0x0000002e2f817207 */ /* 0x000fe40000000000 */
[----:B------:R-:W-:Y:S01]  /*cd80*/  SEL R64, R46, R47, P0 ;  /* 0x0000002f2e407207 */ /* 0x000fe20000000000 */
[----:B------:R-:W-:Y:S01]  /*cd90*/  IMAD.X R47, RZ, RZ, R67, P6 ;  /* 0x000000ffff2f7224 */ /* 0x000fe200030e0643 */
[----:B------:R-:W-:Y:S02]  /*cda0*/  F2FP.BF16.F32.PACK_AB R155, R155, R156 ;  /* 0x0000009c9b9b723e */ /* 0x000fe400000010ff */
[----:B------:R-:W-:Y:S02]  /*cdb0*/  F2FP.BF16.F32.PACK_AB R43, R118, R43 ;  /* 0x0000002b762b723e */ /* 0x000fe400000010ff */
[----:B------:R-:W-:Y:S02]  /*cdc0*/  IADD3 R153, P2, R66, 0x4060, RZ ;  /* 0x0000406042997810 */ /* 0x000fe40007f5e0ff */
[----:B------:R-:W-:-:S02]  /*cdd0*/  LOP3.LUT R46, R10, R149, RZ, 0x3c, !PT ;  /* 0x000000950a2e7212 */ /* 0x000fc400078e3cff */
[----:B------:R-:W-:Y:S02]  /*cde0*/  SHF.R.U64 R8, R8, 0x3, RZ ;  /* 0x0000000308087819 */ /* 0x000fe400000012ff */
[----:B------:R-:W-:Y:S02]  /*cdf0*/  LOP3.LUT R38, R12, R163, RZ, 0x3c, !PT ;  /* 0x000000a30c267212 */ /* 0x000fe400078e3cff */
[----:B------:R-:W-:Y:S01]  /*ce00*/  LOP3.LUT R10, R161, 0x380, RZ, 0xc0, !PT ;  /* 0x00000380a10a7812 */ /* 0x000fe200078ec0ff */
[----:B--2---:R-:W-:Y:S01]  /*ce10*/  SHFL.IDX PT, R101, R101, R16, 0x1c1f ;  /* 0x001c1f1065657589 */ /* 0x004fe200000e0000 */
[----:B------:R-:W-:Y:S02]  /*ce20*/  F2FP.BF16.F32.PACK_AB R27, R150, R27 ;  /* 0x0000001b961b723e */ /* 0x000fe400000010ff */
[----:B------:R-:W-:Y:S01]  /*ce30*/  SEL R113, R155, R154, P0 ;  /* 0x0000009a9b717207 */ /* 0x000fe20000000000 */
[----:B------:R-:W-:Y:S01]  /*ce40*/  SHFL.IDX PT, R77, R77, R16, 0x1c1f ;  /* 0x001c1f104d4d7589 */ /* 0x000fe200000e0000 */
[----:B------:R-:W-:-:S02]  /*ce50*/  SEL R131, R43, R42, P0 ;  /* 0x0000002a2b837207 */ /* 0x000fc40000000000 */
[----:B------:R-:W-:Y:S01]  /*ce60*/  SEL R65, R42, R43, P0 ;  /* 0x0000002b2a417207 */ /* 0x000fe20000000000 */
[----:B------:R-:W-:Y:S01]  /*ce70*/  IMAD.X R43, RZ, RZ, R67, P2 ;  /* 0x000000ffff2b7224 */ /* 0x000fe200010e0643 */
[----:B------:R-:W-:Y:S01]  /*ce80*/  LOP3.LUT R40, R8, R157, RZ, 0x3c, !PT ;  /* 0x0000009d08287212 */ /* 0x000fe200078e3cff */
[----:B------:R-:W-:Y:S01]  /*ce90*/  SHFL.IDX PT, R113, R113, R16, 0x1c1f ;  /* 0x001c1f1071717589 */ /* 0x000fe200000e0000 */
[----:B------:R-:W-:Y:S02]  /*cea0*/  MOV R92, R38 ;  /* 0x00000026005c7202 */ /* 0x000fe40000000f00 */
[----:B------:R-:W-:Y:S01]  /*ceb0*/  SEL R83, R13, R14, P0 ;  /* 0x0000000e0d537207 */ /* 0x000fe20000000000 */
[----:B------:R-:W-:Y:S01]  /*cec0*/  SHFL.IDX PT, R79, R79, R16, 0x1c1f ;  /* 0x001c1f104f4f7589 */ /* 0x000fe200000e0000 */
[----:B------:R-:W-:Y:S02]  /*ced0*/  SEL R20, R14, R13, P0 ;  /* 0x0000000d0e147207 */ /* 0x000fe40000000000 */
[----:B------:R-:W-:Y:S01]  /*cee0*/  SEL R155, R154, R155, P0 ;  /* 0x0000009b9a9b7207 */ /* 0x000fe20000000000 */
[----:B------:R-:W-:Y:S01]  /*cef0*/  SHFL.IDX PT, R81, R81, R16, 0x1c1f ;  /* 0x001c1f1051517589 */ /* 0x000fe200000e0000 */
[----:B------:R-:W-:-:S02]  /*cf00*/  SHF.R.U64 R10, R10, 0x3, RZ ;  /* 0x000000030a0a7819 */ /* 0x000fc400000012ff */
[----:B------:R-:W-:Y:S01]  /*cf10*/  LOP3.LUT R38, R16, 0x2, RZ, 0x3c, !PT ;  /* 0x0000000210267812 */ /* 0x000fe200078e3cff */
[----:B------:R-:W-:Y:S01]  /*cf20*/  SHFL.IDX PT, R83, R83, R16, 0x1c1f ;  /* 0x001c1f1053537589 */ /* 0x000fe200000e0000 */
[----:B------:R-:W-:Y:S02]  /*cf30*/  IADD3 R169, P2, R66, 0xc020, RZ ;  /* 0x0000c02042a97810 */ /* 0x000fe40007f5e0ff */
[----:B------:R-:W-:Y:S01]  /*cf40*/  LOP3.LUT R14, R153, 0x380, RZ, 0xc0, !PT ;  /* 0x00000380990e7812 */ /* 0x000fe200078ec0ff */
[----:B------:R-:W-:Y:S01]  /*cf50*/  SHFL.IDX PT, R68, R68, R38, 0x1c1f ;  /* 0x001c1f2644447589 */ /* 0x000fe200000e0000 */
[----:B------:R-:W-:Y:S01]  /*cf60*/  SEL R139, R27, R26, P0 ;  /* 0x0000001a1b8b7207 */ /* 0x000fe20000000000 */
[--C-:B------:R-:W-:Y:S01]  /*cf70*/  IMAD.X R13, RZ, RZ, R67.reuse, P2 ;  /* 0x000000ffff0d7224 */ /* 0x100fe200010e0643 */
[----:B------:R-:W-:Y:S01]  /*cf80*/  SEL R73, R26, R27, P0 ;  /* 0x0000001b1a497207 */ /* 0x000fe20000000000 */
[----:B------:R-:W-:Y:S01]  /*cf90*/  IMAD.X R27, RZ, RZ, R67, P4 ;  /* 0x000000ffff1b7224 */ /* 0x000fe200020e0643 */
[----:B------:R-:W-:Y:S01]  /*cfa0*/  MOV R102, R58 ;  /* 0x0000003a00667202 */ /* 0x000fe20000000f00 */
[----:B------:R-:W-:Y:S01]  /*cfb0*/  SHFL.IDX PT, R85, R85, R16, 0x1c1f ;  /* 0x001c1f1055557589 */ /* 0x000fe200000e0000 */
[----:B------:R-:W-:-:S02]  /*cfc0*/  LOP3.LUT R26, R10, R161, RZ, 0x3c, !PT ;  /* 0x000000a10a1a7212 */ /* 0x000fc400078e3cff */
[----:B------:R-:W-:Y:S01]  /*cfd0*/  MOV R59, R40 ;  /* 0x00000028003b7202 */ /* 0x000fe20000000f00 */
[----:B------:R-:W-:Y:S01]  /*cfe0*/  SHFL.IDX PT, R87, R87, R16, 0x1c1f ;  /* 0x001c1f1057577589 */ /* 0x000fe200000e0000 */
[----:B------:R-:W-:Y:S02]  /*cff0*/  SHF.R.U64 R14, R14, 0x3, RZ ;  /* 0x000000030e0e7819 */ /* 0x000fe400000012ff */
[----:B------:R-:W-:Y:S01]  /*d000*/  LOP3.LUT R10, R169, 0x380, RZ, 0xc0, !PT ;  /* 0x00000380a90a7812 */ /* 0x000fe200078ec0ff */
[----:B------:R-:W0:Y:S01]  /*d010*/  SHFL.IDX PT, R40, R155, R38, 0x1c1f ;  /* 0x001c1f269b287589 */ /* 0x000e2200000e0000 */
[----:B------:R-:W-:Y:S02]  /*d020*/  IADD3 R165, P6, R66, 0x8060, RZ ;  /* 0x0000806042a57810 */ /* 0x000fe40007fde0ff */
[----:B------:R-:W-:Y:S01]  /*d030*/  LOP3.LUT R42, R14, R153, RZ, 0x3c, !PT ;  /* 0x000000990e2a7212 */ /* 0x000fe200078e3cff */
[----:B------:R-:W-:Y:S01]  /*d040*/  SHFL.IDX PT, R89, R89, R16, 0x1c1f ;  /* 0x001c1f1059597589 */ /* 0x000fe200000e0000 */
[----:B------:R-:W-:-:S02]  /*d050*/  SHF.R.U64 R10, R10, 0x3, RZ ;  /* 0x000000030a0a7819 */ /* 0x000fc400000012ff */
[----:B------:R-:W-:Y:S01]  /*d060*/  LOP3.LUT R11, R66, 0x380, RZ, 0xc0, !PT ;  /* 0x00000380420b7812 */ /* 0x000fe200078ec0ff */
[----:B------:R-:W-:Y:S01]  /*d070*/  SHFL.IDX PT, R91, R91, R16, 0x1c1f ;  /* 0x001c1f105b5b7589 */ /* 0x000fe200000e0000 */
[----:B------:R-:W-:Y:S02]  /*d080*/  LOP3.LUT R14, R165, 0x380, RZ, 0xc0, !PT ;  /* 0x00000380a50e7812 */ /* 0x000fe400078ec0ff */
[----:B------:R-:W-:Y:S01]  /*d090*/  LOP3.LUT R12, R10, R169, RZ, 0x3c, !PT ;  /* 0x000000a90a0c7212 */ /* 0x000fe200078e3cff */
[----:B------:R-:W-:Y:S01]  /*d0a0*/  SHFL.IDX PT, R95, R95, R16, 0x1c1f ;  /* 0x001c1f105f5f7589 */ /* 0x000fe200000e0000 */
[----:B------:R-:W-:Y:S02]  /*d0b0*/  F2FP.BF16.F32.PACK_AB R159, R159, R160 ;  /* 0x000000a09f9f723e */ /* 0x000fe400000010ff */
[C---:B------:R-:W-:Y:S01]  /*d0c0*/  IADD3 R167, P1, R66.reuse, 0xc000, RZ ;  /* 0x0000c00042a77810 */ /* 0x040fe20007f3e0ff */
[----:B------:R-:W-:Y:S01]  /*d0d0*/  SHFL.IDX PT, R97, R97, R16, 0x1c1f ;  /* 0x001c1f1061617589 */ /* 0x000fe200000e0000 */
[----:B------:R-:W-:-:S02]  /*d0e0*/  IADD3 R171, P3, R66, 0xc040, RZ ;  /* 0x0000c04042ab7810 */ /* 0x000fc40007f7e0ff */
[----:B------:R-:W-:Y:S01]  /*d0f0*/  SHF.R.U64 R11, R11, 0x3, RZ ;  /* 0x000000030b0b7819 */ /* 0x000fe200000012ff */
[--C-:B------:R-:W-:Y:S01]  /*d100*/  IMAD.X R15, RZ, RZ, R67.reuse, P1 ;  /* 0x000000ffff0f7224 */ /* 0x100fe200008e0643 */
[----:B------:R-:W-:Y:S01]  /*d110*/  SHF.R.U64 R14, R14, 0x3, RZ ;  /* 0x000000030e0e7819 */ /* 0x000fe200000012ff */
[--C-:B------:R-:W-:Y:S01]  /*d120*/  IMAD.X R9, RZ, RZ, R67.reuse, P3 ;  /* 0x000000ffff097224 */ /* 0x100fe200018e0643 */
[----:B------:R-:W-:Y:S01]  /*d130*/  SEL R75, R24, R25, P0 ;  /* 0x00000019184b7207 */ /* 0x000fe20000000000 */
[----:B------:R-:W-:Y:S01]  /*d140*/  SHFL.IDX PT, R99, R99, R16, 0x1c1f ;  /* 0x001c1f1063637589 */ /* 0x000fe200000e0000 */
[----:B------:R-:W-:Y:S01]  /*d150*/  SEL R70, R25, R24, P0 ;  /* 0x0000001819467207 */ /* 0x000fe20000000000 */
[----:B------:R-:W-:Y:S01]  /*d160*/  IMAD.X R25, RZ, RZ, R67, P6 ;  /* 0x000000ffff197224 */ /* 0x000fe200030e0643 */
[----:B------:R-:W-:Y:S01]  /*d170*/  IADD3 R173, P4, R66, 0xc060, RZ ;  /* 0x0000c06042ad7810 */ /* 0x000fe20007f9e0ff */
[----:B------:R-:W-:Y:S01]  /*d180*/  SHFL.IDX PT, R103, R103, R16, 0x1c1f ;  /* 0x001c1f1067677589 */ /* 0x000fe200000e0000 */
[----:B------:R-:W-:-:S02]  /*d190*/  SEL R111, R159, R158, P0 ;  /* 0x0000009e9f6f7207 */ /* 0x000fc40000000000 */
[----:B------:R-:W-:Y:S01]  /*d1a0*/  LOP3.LUT R66, R11, R66, RZ, 0x3c, !PT ;  /* 0x000000420b427212 */ /* 0x000fe200078e3cff */
[----:B------:R-:W-:Y:S01]  /*d1b0*/  SHFL.IDX PT, R75, R75, R16, 0x1c1f ;  /* 0x001c1f104b4b7589 */ /* 0x000fe200000e0000 */
[----:B------:R-:W-:Y:S01]  /*d1c0*/  LOP3.LUT R24, R14, R165, RZ, 0x3c, !PT ;  /* 0x000000a50e187212 */ /* 0x000fe200078e3cff */
[----:B------:R-:W-:Y:S01]  /*d1d0*/  IMAD.X R11, RZ, RZ, R67, P4 ;  /* 0x000000ffff0b7224 */ /* 0x000fe200020e0643 */
[----:B------:R-:W-:Y:S01]  /*d1e0*/  LOP3.LUT R8, R167, 0x380, RZ, 0xc0, !PT ;  /* 0x00000380a7087812 */ /* 0x000fe200078ec0ff */
[----:B------:R-:W-:Y:S01]  /*d1f0*/  SHFL.IDX PT, R70, R70, R38, 0x1c1f ;  /* 0x001c1f2646467589 */ /* 0x000fe200000e0000 */
[----:B------:R-:W-:Y:S02]  /*d200*/  LOP3.LUT R74, R171, 0x380, RZ, 0xc0, !PT ;  /* 0x00000380ab4a7812 */ /* 0x000fe400078ec0ff */
[----:B------:R-:W-:Y:S01]  /*d210*/  MOV R88, R12 ;  /* 0x0000000c00587202 */ /* 0x000fe20000000f00 */
[----:B------:R-:W-:Y:S01]  /*d220*/  SHFL.IDX PT, R111, R111, R16, 0x1c1f ;  /* 0x001c1f106f6f7589 */ /* 0x000fe200000e0000 */
[----:B------:R-:W-:-:S02]  /*d230*/  SEL R159, R158, R159, P0 ;  /* 0x0000009f9e9f7207 */ /* 0x000fc40000000000 */
[----:B------:R-:W-:Y:S01]  /*d240*/  LOP3.LUT R76, R173, 0x380, RZ, 0xc0, !PT ;  /* 0x00000380ad4c7812 */ /* 0x000fe200078ec0ff */
[----:B------:R-:W1:Y:S01]  /*d250*/  SHFL.IDX PT, R12, R109, R38, 0x1c1f ;  /* 0x001c1f266d0c7589 */ /* 0x000e6200000e0000 */
[----:B------:R-:W-:Y:S02]  /*d260*/  SHF.R.U64 R8, R8, 0x3, RZ ;  /* 0x0000000308087819 */ /* 0x000fe400000012ff */
[----:B------:R-:W-:Y:S01]  /*d270*/  SHF.R.U64 R74, R74, 0x3, RZ ;  /* 0x000000034a4a7819 */ /* 0x000fe200000012ff */
[----:B------:R-:W-:Y:S01]  /*d280*/  SHFL.IDX PT, R105, R105, R16, 0x1c1f ;  /* 0x001c1f1069697589 */ /* 0x000fe200000e0000 */
[----:B------:R-:W-:Y:S02]  /*d290*/  MOV R104, R66 ;  /* 0x0000004200687202 */ /* 0x000fe40000000f00 */
[----:B------:R-:W-:Y:S01]  /*d2a0*/  MOV R67, R24 ;  /* 0x0000001800437202 */ /* 0x000fe20000000f00 */
[----:B------:R-:W-:Y:S01]  /*d2b0*/  SHFL.IDX PT, R107, R107, R16, 0x1c1f ;  /* 0x001c1f106b6b7589 */ /* 0x000fe200000e0000 */
[----:B------:R-:W-:-:S02]  /*d2c0*/  SHF.R.U64 R76, R76, 0x3, RZ ;  /* 0x000000034c4c7819 */ /* 0x000fc400000012ff */
[----:B------:R-:W-:Y:S01]  /*d2d0*/  MOV R94, R26 ;  /* 0x0000001a005e7202 */ /* 0x000fe20000000f00 */
[----:B------:R-:W2:Y:S01]  /*d2e0*/  SHFL.IDX PT, R24, R159, R38, 0x1c1f ;  /* 0x001c1f269f187589 */ /* 0x000ea200000e0000 */
[----:B------:R-:W-:Y:S02]  /*d2f0*/  LOP3.LUT R14, R8, R167, RZ, 0x3c, !PT ;  /* 0x000000a7080e7212 */ /* 0x000fe400078e3cff */
[----:B------:R-:W-:Y:S01]  /*d300*/  LOP3.LUT R8, R74, R171, RZ, 0x3c, !PT ;  /* 0x000000ab4a087212 */ /* 0x000fe200078e3cff */
[----:B------:R-:W3:Y:S01]  /*d310*/  SHFL.IDX PT, R26, R63, R38, 0x1c1f ;  /* 0x001c1f263f1a7589 */ /* 0x000ee200000e0000 */
[----:B------:R-:W-:Y:S02]  /*d320*/  LOP3.LUT R10, R76, R173, RZ, 0x3c, !PT ;  /* 0x000000ad4c0a7212 */ /* 0x000fe400078e3cff */
[----:B------:R-:W-:Y:S01]  /*d330*/  MOV R96, R48 ;  /* 0x0000003000607202 */ /* 0x000fe20000000f00 */
[----:B------:R-:W-:Y:S01]  /*d340*/  SHFL.IDX PT, R93, R93, R16, 0x1c1f ;  /* 0x001c1f105d5d7589 */ /* 0x000fe200000e0000 */
[----:B0-----:R-:W-:-:S02]  /*d350*/  SEL R25, R113, R40, P0 ;  /* 0x0000002871197207 */ /* 0x001fc40000000000 */
[----:B------:R-:W-:Y:S01]  /*d360*/  SEL R27, R40, R113, P0 ;  /* 0x00000071281b7207 */ /* 0x000fe20000000000 */
[----:B------:R-:W-:Y:S01]  /*d370*/  SHFL.IDX PT, R115, R115, R16, 0x1c1f ;  /* 0x001c1f1073737589 */ /* 0x000fe200000e0000 */
[----:B------:R-:W-:Y:S02]  /*d380*/  MOV R98, R50 ;  /* 0x0000003200627202 */ /* 0x000fe40000000f00 */
[----:B------:R-:W-:Y:S01]  /*d390*/  MOV R49, R42 ;  /* 0x0000002a00317202 */ /* 0x000fe20000000f00 */
[----:B------:R-:W-:Y:S01]  /*d3a0*/  SHFL.IDX PT, R119, R119, R16, 0x1c1f ;  /* 0x001c1f1077777589 */ /* 0x000fe200000e0000 */
[----:B------:R-:W-:Y:S02]  /*d3b0*/  MOV R51, R44 ;  /* 0x0000002c00337202 */ /* 0x000fe40000000f00 */
[----:B------:R-:W-:Y:S01]  /*d3c0*/  MOV R100, R54 ;  /* 0x0000003600647202 */ /* 0x000fe20000000f00 */
[----:B------:R-:W-:Y:S01]  /*d3d0*/  SHFL.IDX PT, R121, R121, R16, 0x1c1f ;  /* 0x001c1f1079797589 */ /* 0x000fe200000e0000 */
[----:B------:R-:W-:-:S02]  /*d3e0*/  MOV R55, R46 ;  /* 0x0000002e00377202 */ /* 0x000fc40000000f00 */
[----:B------:R-:W-:Y:S01]  /*d3f0*/  MOV R47, R8 ;  /* 0x00000008002f7202 */ /* 0x000fe20000000f00 */
[----:B------:R-:W-:Y:S01]  /*d400*/  SHFL.IDX PT, R117, R117, R16, 0x1c1f ;  /* 0x001c1f1075757589 */ /* 0x000fe200000e0000 */
[----:B------:R-:W-:Y:S02]  /*d410*/  MOV R45, R10 ;  /* 0x0000000a002d7202 */ /* 0x000fe40000000f00 */
[----:B------:R-:W-:Y:S01]  /*d420*/  MOV R90, R14 ;  /* 0x0000000e005a7202 */ /* 0x000fe20000000f00 */
[----:B------:R-:W-:Y:S01]  /*d430*/  SHFL.IDX PT, R123, R123, R16, 0x1c1f ;  /* 0x001c1f107b7b7589 */ /* 0x000fe200000e0000 */
[----:B-1----:R-:W-:Y:S02]  /*d440*/  SEL R9, R101, R12, P0 ;  /* 0x0000000c65097207 */ /* 0x002fe40000000000 */
        /* <DEDUP_REMOVED lines=8> */
[----:B--2---:R-:W-:Y:S02]  /*d4d0*/  SEL R13, R111, R24, P0 ;  /* 0x000000186f0d7207 */ /* 0x004fe40000000000 */
[----:B------:R-:W-:Y:S01]  /*d4e0*/  SEL R15, R24, R111, P0 ;  /* 0x0000006f180f7207 */ /* 0x000fe20000000000 */
[----:B------:R-:W-:Y:S01]  /*d4f0*/  SHFL.IDX PT, R131, R131, R16, 0x1c1f ;  /* 0x001c1f1083837589 */ /* 0x000fe200000e0000 */
[----:B---3--:R-:W-:-:S02]  /*d500*/  SEL R24, R79, R26, P0 ;  /* 0x0000001a4f187207 */ /* 0x008fc40000000000 */
[----:B------:R-:W-:Y:S01]  /*d510*/  SEL R26, R26, R79, P0 ;  /* 0x0000004f1a1a7207 */ /* 0x000fe20000000000 */
[----:B------:R-:W-:Y:S01]  /*d520*/  SHFL.IDX PT, R133, R133, R16, 0x1c1f ;  /* 0x001c1f1085857589 */ /* 0x000fe200000e0000 */
[----:B------:R-:W-:-:S03]  /*d530*/  PLOP3.LUT P1, PT, PT, PT, UP0, 0x80, 0x0 ;  /* 0x000000000000781c */ /* 0x000fc60003f2f008 */
[----:B------:R-:W-:Y:S04]  /*d540*/  SHFL.IDX PT, R137, R137, R16, 0x1c1f ;  /* 0x001c1f1089897589 */ /* 0x000fe800000e0000 */
[----:B------:R-:W-:Y:S04]  /*d550*/  SHFL.IDX PT, R135, R135, R16, 0x1c1f ;  /* 0x001c1f1087877589 */ /* 0x000fe800000e0000 */
[----:B------:R-:W-:Y:S04]  /*d560*/  SHFL.IDX PT, R139, R139, R16, 0x1c1f ;  /* 0x001c1f108b8b7589 */ /* 0x000fe800000e0000 */
[----:B------:R-:W0:Y:S04]  /*d570*/  SHFL.IDX PT, R16, R17, R38, 0x1c1f ;  /* 0x001c1f2611107589 */ /* 0x000e2800000e0000 */
[----:B------:R-:W1:Y:S04]  /*d580*/  SHFL.IDX PT, R74, R57, R38, 0x1c1f ;  /* 0x001c1f26394a7589 */ /* 0x000e6800000e0000 */
[----:B------:R-:W2:Y:S04]  /*d590*/  SHFL.IDX PT, R20, R20, R38, 0x1c1f ;  /* 0x001c1f2614147589 */ /* 0x000ea800000e0000 */
[----:B------:R-:W3:Y:S01]  /*d5a0*/  SHFL.IDX PT, R52, R52, R38, 0x1c1f ;  /* 0x001c1f2634347589 */ /* 0x000ee200000e0000 */
[----:B------:R-:W-:Y:S06]  /*d5b0*/  BAR.SYNC.DEFER_BLOCKING 0x1, 0x100 ;  /* 0x0044000000007b1d */ /* 0x000fec0000010000 */
[----:B------:R-:W-:Y:S04]  /*d5c0*/  SHFL.IDX PT, R40, R21, R38, 0x1c1f ;  /* 0x001c1f2615287589 */ /* 0x000fe800000e0000 */
[----:B------:R-:W-:Y:S04]  /*d5d0*/  SHFL.IDX PT, R76, R5, R38, 0x1c1f ;  /* 0x001c1f26054c7589 */ /* 0x000fe800000e0000 */
[----:B------:R0:W-:Y:S04]  /*d5e0*/  SHFL.IDX PT, R42, R28, R38, 0x1c1f ;  /* 0x001c1f261c2a7589 */ /* 0x0001e800000e0000 */
[----:B------:R-:W-:Y:S04]  /*d5f0*/  SHFL.IDX PT, R78, R53, R38, 0x1c1f ;  /* 0x001c1f26354e7589 */ /* 0x000fe800000e0000 */
[----:B------:R1:W-:Y:S01]  /*d600*/  SHFL.IDX PT, R44, R29, R38, 0x1c1f ;  /* 0x001c1f261d2c7589 */ /* 0x0003e200000e0000 */
[----:B0-----:R-:W-:-:S03]  /*d610*/  SEL R28, R81, R16, P0 ;  /* 0x00000010511c7207 */ /* 0x001fc60000000000 */
[----:B------:R-:W-:Y:S04]  /*d620*/  SHFL.IDX PT, R56, R56, R38, 0x1c1f ;  /* 0x001c1f2638387589 */ /* 0x000fe800000e0000 */
[----:B------:R0:W-:Y:S01]  /*d630*/  SHFL.IDX PT, R46, R30, R38, 0x1c1f ;  /* 0x001c1f261e2e7589 */ /* 0x0001e200000e0000 */
[----:B-1----:R-:W-:-:S03]  /*d640*/  SEL R29, R115, R74, P0 ;  /* 0x0000004a731d7207 */ /* 0x002fc60000000000 */
[----:B------:R1:W-:Y:S04]  /*d650*/  SHFL.IDX PT, R48, R31, R38, 0x1c1f ;  /* 0x001c1f261f307589 */ /* 0x0003e800000e0000 */
[----:B------:R-:W4:Y:S01]  /*d660*/  SHFL.IDX PT, R60, R60, R38, 0x1c1f ;  /* 0x001c1f263c3c7589 */ /* 0x000f2200000e0000 */
[----:B0-----:R-:W-:-:S03]  /*d670*/  SEL R30, R16, R81, P0 ;  /* 0x00000051101e7207 */ /* 0x001fc60000000000 */
[----:B------:R2:W-:Y:S01]  /*d680*/  SHFL.IDX PT, R50, R32, R38, 0x1c1f ;  /* 0x001c1f2620327589 */ /* 0x0005e200000e0000 */
[----:B-1----:R-:W-:-:S03]  /*d690*/  SEL R31, R74, R115, P0 ;  /* 0x000000734a1f7207 */ /* 0x002fc60000000000 */
[----:B------:R-:W0:Y:S04]  /*d6a0*/  SHFL.IDX PT, R62, R62, R38, 0x1c1f ;  /* 0x001c1f263e3e7589 */ /* 0x000e2800000e0000 */
[----:B------:R3:W1:Y:S01]  /*d6b0*/  SHFL.IDX PT, R54, R33, R38, 0x1c1f ;  /* 0x001c1f2621367589 */ /* 0x00066200000e0000 */
[----:B--2---:R-:W-:-:S03]  /*d6c0*/  SEL R32, R83, R20, P0 ;  /* 0x0000001453207207 */ /* 0x004fc60000000000 */
[----:B------:R-:W-:Y:S04]  /*d6d0*/  SHFL.IDX PT, R64, R64, R38, 0x1c1f ;  /* 0x001c1f2640407589 */ /* 0x000fe800000e0000 */
[----:B------:R-:W2:Y:S01]  /*d6e0*/  SHFL.IDX PT, R80, R65, R38, 0x1c1f ;  /* 0x001c1f2641507589 */ /* 0x000ea200000e0000 */
[----:B---3--:R-:W-:-:S03]  /*d6f0*/  SEL R33, R119, R52, P0 ;  /* 0x0000003477217207 */ /* 0x008fc60000000000 */
[----:B------:R3:W-:Y:S01]  /*d700*/  SHFL.IDX PT, R58, R34, R38, 0x1c1f ;  /* 0x001c1f26223a7589 */ /* 0x0007e200000e0000 */
[----:B----4-:R-:W-:-:S03]  /*d710*/  SEL R39, R60, R125, P0 ;  /* 0x0000007d3c277207 */ /* 0x010fc60000000000 */
[----:B------:R4:W-:Y:S04]  /*d720*/  SHFL.IDX PT, R66, R35, R38, 0x1c1f ;  /* 0x001c1f2623427589 */ /* 0x0009e800000e0000 */
[----:B------:R-:W2:Y:S01]  /*d730*/  SHFL.IDX PT, R82, R69, R38, 0x1c1f ;  /* 0x001c1f2645527589 */ /* 0x000ea200000e0000 */
[----:B0-----:R-:W-:Y:S02]  /*d740*/  SEL R41, R127, R62, P0 ;  /* 0x0000003e7f297207 */ /* 0x001fe40000000000 */
[----:B---3--:R-:W-:Y:S01]  /*d750*/  SEL R34, R20, R83, P0 ;  /* 0x0000005314227207 */ /* 0x008fe20000000000 */
[----:B------:R0:W-:Y:S01]  /*d760*/  SHFL.IDX PT, R68, R36, R38, 0x1c1f ;  /* 0x001c1f2624447589 */ /* 0x0001e200000e0000 */
[----:B------:R-:W-:Y:S02]  /*d770*/  SEL R43, R62, R127, P0 ;  /* 0x0000007f3e2b7207 */ /* 0x000fe40000000000 */
[----:B----4-:R-:W-:Y:S01]  /*d780*/  SEL R35, R52, R119, P0 ;  /* 0x0000007734237207 */ /* 0x010fe20000000000 */
[----:B------:R-:W3:Y:S01]  /*d790*/  SHFL.IDX PT, R84, R71, R38, 0x1c1f ;  /* 0x001c1f2647547589 */ /* 0x000ee200000e0000 */
[----:B-1----:R-:W-:-:S02]  /*d7a0*/  SEL R52, R99, R54, P0 ;  /* 0x0000003663347207 */ /* 0x002fc40000000000 */
[----:B------:R-:W-:Y:S01]  /*d7b0*/  SEL R54, R54, R99, P0 ;  /* 0x0000006336367207 */ /* 0x000fe20000000000 */
[----:B------:R1:W-:Y:S01]  /*d7c0*/  SHFL.IDX PT, R70, R37, R38, 0x1c1f ;  /* 0x001c1f2625467589 */ /* 0x0003e200000e0000 */
[----:B--2---:R-:W-:Y:S02]  /*d7d0*/  SEL R53, R131, R80, P0 ;  /* 0x0000005083357207 */ /* 0x004fe40000000000 */
[----:B0-----:R-:W-:Y:S01]  /*d7e0*/  SEL R36, R91, R46, P0 ;  /* 0x0000002e5b247207 */ /* 0x001fe20000000000 */
[----:B------:R-:W0:Y:S04]  /*d7f0*/  SHFL.IDX PT, R72, R72, R38, 0x1c1f ;  /* 0x001c1f2648487589 */ /* 0x000e2800000e0000 */
[----:B------:R2:W4:Y:S01]  /*d800*/  SHFL.IDX PT, R86, R73, R38, 0x1c1f ;  /* 0x001c1f2649567589 */ /* 0x00052200000e0000 */
[----:B-1----:R-:W-:-:S03]  /*d810*/  SEL R37, R125, R60, P0 ;  /* 0x0000003c7d257207 */ /* 0x002fc60000000000 */
[----:B------:R1:W-:Y:S01]  /*d820*/  STSM.16.M88.4 [R104], R8 ;  /* 0x0000000868007844 */ /* 0x0003e20000000200 */
[----:B------:R-:W-:-:S03]  /*d830*/  SEL R57, R133, R82, P0 ;  /* 0x0000005285397207 */ /* 0x000fc60000000000 */
[----:B------:R0:W-:Y:S01]  /*d840*/  STSM.16.M88.4 [R102], R12 ;  /* 0x0000000c66007844 */ /* 0x0001e20000000200 */
[----:B--2---:R-:W-:-:S03]  /*d850*/  SEL R38, R46, R91, P0 ;  /* 0x0000005b2e267207 */ /* 0x004fc60000000000 */
[----:B------:R2:W-:Y:S01]  /*d860*/  STSM.16.M88.4 [R100], R24 ;  /* 0x0000001864007844 */ /* 0x0005e20000000200 */
[----:B---3--:R-:W-:-:S03]  /*d870*/  SEL R65, R137, R84, P0 ;  /* 0x0000005489417207 */ /* 0x008fc60000000000 */
[----:B------:R-:W-:Y:S01]  /*d880*/  STSM.16.M88.4 [R98], R28 ;  /* 0x0000001c62007844 */ /* 0x000fe20000000200 */
[----:B-1----:R-:W-:-:S03]  /*d890*/  SEL R8, R85, R40, P0 ;  /* 0x0000002855087207 */ /* 0x002fc60000000000 */
[----:B------:R-:W-:Y:S01]  /*d8a0*/  STSM.16.M88.4 [R96], R32 ;  /* 0x0000002060007844 */ /* 0x000fe20000000200 */
[----:B------:R-:W-:Y:S02]  /*d8b0*/  SEL R10, R40, R85, P0 ;  /* 0x00000055280a7207 */ /* 0x000fe40000000000 */
[----:B------:R-:W-:Y:S02]  /*d8c0*/  SEL R9, R121, R76, P0 ;  /* 0x0000004c79097207 */ /* 0x000fe40000000000 */
        /* <DEDUP_REMOVED lines=8> */
[----:B------:R1:W-:Y:S01]  /*d950*/  STSM.16.M88.4 [R51], R12 ;  /* 0x0000000c33007844 */ /* 0x0003e20000000200 */
[----:B------:R-:W-:Y:S02]  /*d960*/  SEL R25, R123, R56, P0 ;  /* 0x000000387b197207 */ /* 0x000fe40000000000 */
[----:B------:R-:W-:Y:S02]  /*d970*/  SEL R27, R56, R123, P0 ;  /* 0x0000007b381b7207 */ /* 0x000fe40000000000 */
[----:B------:R-:W-:-:S02]  /*d980*/  SEL R40, R95, R48, P0 ;  /* 0x000000305f287207 */ /* 0x000fc40000000000 */
[----:B------:R-:W-:Y:S01]  /*d990*/  SEL R42, R48, R95, P0 ;  /* 0x0000005f302a7207 */ /* 0x000fe20000000000 */
[----:B------:R2:W-:Y:S01]  /*d9a0*/  STSM.16.M88.4 [R49], R24 ;  /* 0x0000001831007844 */ /* 0x0005e20000000200 */
[----:B------:R-:W-:Y:S01]  /*d9b0*/  SEL R48, R97, R50, P0 ;  /* 0x0000003261307207 */ /* 0x000fe20000000000 */
[----:B0-----:R-:W-:Y:S01]  /*d9c0*/  IMAD.U32 R8, RZ, RZ, UR4 ;  /* 0x00000004ff087e24 */ /* 0x001fe2000f8e00ff */
[----:B------:R-:W-:Y:S01]  /*d9d0*/  SEL R50, R50, R97, P0 ;  /* 0x0000006132327207 */ /* 0x000fe20000000000 */
[----:B------:R0:W-:Y:S01]  /*d9e0*/  STSM.16.M88.4 [R59], R36 ;  /* 0x000000243b007844 */ /* 0x0001e20000000200 */
[----:B------:R-:W-:Y:S01]  /*d9f0*/  SEL R55, R80, R131, P0 ;  /* 0x0000008350377207 */ /* 0x000fe20000000000 */
[----:B------:R-:W-:Y:S01]  /*da00*/  IMAD.U32 R9, RZ, RZ, UR5 ;  /* 0x00000005ff097e24 */ /* 0x000fe2000f8e00ff */
[----:B------:R-:W-:Y:S01]  /*da10*/  SEL R56, R103, R58, P0 ;  /* 0x0000003a67387207 */ /* 0x000fe20000000000 */
[----:B------:R-:W-:Y:S01]  /*da20*/  STSM.16.M88.4 [R94], R40 ;  /* 0x000000285e007844 */ /* 0x000fe20000000200 */
[----:B-1----:R-:W-:Y:S01]  /*da30*/  SEL R51, R64, R129, P0 ;  /* 0x0000008140337207 */ /* 0x002fe20000000000 */
[----:B------:R-:W-:Y:S01]  /*da40*/  ULDC.64 UR4, c[0x0][0xbe0] ;  /* 0x0002f80000047ab9 */ /* 0x000fe20000000a00 */
[----:B------:R-:W-:-:S02]  /*da50*/  SEL R58, R58, R103, P0 ;  /* 0x000000673a3a7207 */ /* 0x000fc40000000000 */
[----:B------:R-:W-:Y:S02]  /*da60*/  SEL R12, R107, R68, P0 ;  /* 0x000000446b0c7207 */ /* 0x000fe40000000000 */
[----:B------:R-:W-:Y:S02]  /*da70*/  SEL R14, R68, R107, P0 ;  /* 0x0000006b440e7207 */ /* 0x000fe40000000000 */
[----:B--2---:R-:W-:Y:S02]  /*da80*/  SEL R49, R129, R64, P0 ;  /* 0x0000004081317207 */ /* 0x004fe40000000000 */
[----:B------:R-:W-:Y:S02]  /*da90*/  SEL R64, R105, R66, P0 ;  /* 0x0000004269407207 */ /* 0x000fe40000000000 */
[----:B0-----:R-:W-:Y:S01]  /*daa0*/  SEL R59, R82, R133, P0 ;  /* 0x00000085523b7207 */ /* 0x001fe20000000000 */
[----:B------:R-:W-:Y:S01]  /*dab0*/  STSM.16.M88.4 [R92], R48 ;  /* 0x000000305c007844 */ /* 0x000fe20000000200 */
[----:B------:R-:W-:-:S02]  /*dac0*/  SEL R66, R66, R105, P0 ;  /* 0x0000006942427207 */ /* 0x000fc40000000000 */
[----:B------:R-:W-:Y:S01]  /*dad0*/  SEL R13, R135, R72, P0 ;  /* 0x00000048870d7207 */ /* 0x000fe20000000000 */
[----:B------:R0:W-:Y:S01]  /*dae0*/  STSM.16.M88.4 [R67], R52 ;  /* 0x0000003443007844 */ /* 0x0001e20000000200 */
[----:B------:R-:W-:Y:S02]  /*daf0*/  SEL R15, R72, R135, P0 ;  /* 0x00000087480f7207 */ /* 0x000fe40000000000 */
[----:B------:R-:W-:Y:S01]  /*db00*/  SEL R68, R93, R70, P0 ;  /* 0x000000465d447207 */ /* 0x000fe20000000000 */
[----:B------:R1:W-:Y:S01]  /*db10*/  STSM.16.M88.4 [R90], R56 ;  /* 0x000000385a007844 */ /* 0x0003e20000000200 */
[----:B----4-:R-:W-:Y:S02]  /*db20*/  SEL R69, R139, R86, P0 ;  /* 0x000000568b457207 */ /* 0x010fe40000000000 */
[----:B------:R-:W-:Y:S02]  /*db30*/  SEL R71, R86, R139, P0 ;  /* 0x0000008b56477207 */ /* 0x000fe40000000000 */
[----:B------:R-:W-:-:S02]  /*db40*/  SEL R70, R70, R93, P0 ;  /* 0x0000005d46467207 */ /* 0x000fc40000000000 */
[----:B0-----:R-:W-:-:S05]  /*db50*/  SEL R67, R84, R137, P0 ;  /* 0x0000008954437207 */ /* 0x001fca0000000000 */
[----:B------:R1:W-:Y:S04]  /*db60*/  STSM.16.M88.4 [R88], R64 ;  /* 0x0000004058007844 */ /* 0x0003e80000000200 */
[----:B------:R1:W-:Y:S04]  /*db70*/  STSM.16.M88.4 [R47], R12 ;  /* 0x0000000c2f007844 */ /* 0x0003e80000000200 */
[----:B------:R1:W-:Y:S01]  /*db80*/  STSM.16.M88.4 [R45], R68 ;  /* 0x000000442d007844 */ /* 0x0003e20000000200 */
[----:B------:R-:W-:Y:S01]  /*db90*/  UISETP.NE.U32.AND UP1, UPT, UR4, URZ, UPT ;  /* 0x0000003f0400728c */ /* 0x000fe2000bf25070 */
[----:B------:R-:W-:Y:S03]  /*dba0*/  BAR.SYNC.DEFER_BLOCKING 0x1, 0x100 ;  /* 0x0044000000007b1d */ /* 0x000fe60000010000 */
[----:B------:R-:W-:-:S05]  /*dbb0*/  UISETP.NE.AND.EX UP1, UPT, UR5, URZ, UPT, UP1 ;  /* 0x0000003f0500728c */ /* 0x000fca000bf25310 */
[----:B------:R-:W0:Y:S01]  /*dbc0*/  LDC R20, c[0x0][0xa88] ;  /* 0x0002a200ff147b82 */ /* 0x000e220000000800 */
[----:B------:R-:W-:Y:S01]  /*dbd0*/  PLOP3.LUT P2, PT, PT, PT, UP1, 0x80, 0x0 ;  /* 0x000000000000781c */ /* 0x000fe20003f4f018 */
[----:B------:R-:W-:-:S04]  /*dbe0*/  IMAD R11, R22, 0x40, R18 ;  /* 0x00000040160b7824 */ /* 0x000fc800078e0212 */
[----:B------:R-:W-:Y:S02]  /*dbf0*/  @UP1 ULDC.64 UR6, c[0x0][0xbe0] ;  /* 0x0002f80000061ab9 */ /* 0x000fe40000000a00 */
[----:B------:R-:W-:Y:S01]  /*dc00*/  @UP1 UIMAD.WIDE UR6, UR37, 0x4, UR6 ;  /* 0x00000004250618a5 */ /* 0x000fe2000f8e0206 */
[----:B------:R-:W-:-:S05]  /*dc10*/  IMAD.WIDE R6, R11, 0x2, R6 ;  /* 0x000000020b067825 */ /* 0x000fca00078e0206 */
[----:B------:R-:W-:Y:S02]  /*dc20*/  IMAD.U32 R10, RZ, RZ, UR6 ;  /* 0x00000006ff0a7e24 */ /* 0x000fe4000f8e00ff */
[----:B------:R-:W-:Y:S01]  /*dc30*/  IMAD.U32 R11, RZ, RZ, UR7 ;  /* 0x00000007ff0b7e24 */ /* 0x000fe2000f8e00ff */
[----:B------:R-:W2:Y:S01]  /*dc40*/  @P1 LDG.E R5, desc[UR50][R8.64] ;  /* 0x0000003208051981 */ /* 0x000ea2000c1e1900 */
[----:B------:R-:W-:Y:S01]  /*dc50*/  UMOV UR4, URZ ;  /* 0x0000003f00047c82 */ /* 0x000fe20008000000 */
[----:B------:R-:W-:Y:S02]  /*dc60*/  IADD3 R25, P0, R6, 0x1000, RZ ;  /* 0x0000100006197810 */ /* 0x000fe40007f1e0ff */
[----:B0-----:R1:W5:Y:S01]  /*dc70*/  @P2 LDG.E R20, desc[UR50][R10.64] ;  /* 0x000000320a142981 */ /* 0x001362000c1e1900 */
[----:B--2---:R-:W-:Y:S01]  /*dc80*/  @P1 R2UR UR4, R5 ;  /* 0x00000000050412ca */ /* 0x004fe200000e0000 */
[----:B-1----:R-:W-:-:S14]  /*dc90*/  @P2 BRA `(.L_x_1061) ;  /* 0x0000000000102947 */ /* 0x002fdc0003800000 */
[----:B------:R-:W-:Y:S05]  /*dca0*/  @!P1 BRA `(.L_x_1061) ;  /* 0x00000000000c9947 */ /* 0x000fea0003800000 */
[----:B------:R-:W2:Y:S04]  /*dcb0*/  LDG.E R5, desc[UR50][R8.64] ;  /* 0x0000003208057981 */ /* 0x000ea8000c1e1900 */
[----:B-----5:R-:W2:Y:S02]  /*dcc0*/  LDG.E R20, desc[UR50][R8.64+0x4] ;  /* 0x0000043208147981 */ /* 0x020ea4000c1e1900 */
[----:B--2---:R-:W-:-:S07]  /*dcd0*/  IMAD.IADD R20, R20, 0x1, -R5 ;  /* 0x0000000114147824 */ /* 0x004fce00078e0a05 */
.L_x_1061:
[----:B------:R-:W-:Y:S01]  /*dce0*/  USHF.R.S32.HI UR9, URZ, 0x1f, UR36 ;  /* 0x0000001f3f097899 */ /* 0x000fe20008011424 */
[----:B------:R-:W-:Y:S01]  /*dcf0*/  IADD3 R9, P2, R6, 0x3000, RZ ;  /* 0x0000300006097810 */ /* 0x000fe20007f5e0ff */
[----:B------:R-:W-:Y:S01]  /*dd00*/  ULDC.64 UR10, c[0x0][0xb70] ;  /* 0x0002dc00000a7ab9 */ /* 0x000fe20000000a00 */
[----:B------:R-:W-:Y:S01]  /*dd10*/  USHF.R.S32.HI UR5, URZ, 0x1f, UR4 ;  /* 0x0000001f3f057899 */ /* 0x000fe20008011404 */
[----:B------:R-:W-:Y:S01]  /*dd20*/  IMAD R11, R19, 0x80, R193 ;  /* 0x00000080130b7824 */ /* 0x000fe200078e02c1 */
[----:B------:R-:W-:Y:S01]  /*dd30*/  UIMAD UR8, UR9, UR10, URZ ;  /* 0x0000000a090872a4 */ /* 0x000fe2000f8e023f */
[----:B------:R-:W-:Y:S01]  /*dd40*/  LOP3.LUT R8, R9, 0x380, RZ, 0xc0, !PT ;  /* 0x0000038009087812 */ /* 0x000fe200078ec0ff */
[----:B------:R-:W-:Y:S01]  /*dd50*/  USHF.R.S32.HI UR13, URZ, 0x1f, UR37 ;  /* 0x0000001f3f0d7899 */ /* 0x000fe20008011425 */
[----:B------:R-:W-:Y:S01]  /*dd60*/  LOP3.LUT R24, R25, 0x380, RZ, 0xc0, !PT ;  /* 0x0000038019187812 */ /* 0x000fe200078ec0ff */
[----:B------:R-:W-:Y:S01]  /*dd70*/  UIMAD.WIDE.U32 UR6, UR36, UR10, UR4 ;  /* 0x0000000a240672a5 */ /* 0x000fe2000f8e0004 */
[----:B------:R-:W-:Y:S01]  /*dd80*/  SHF.R.U64 R8, R8, 0x3, RZ ;  /* 0x0000000308087819 */ /* 0x000fe200000012ff */
[----:B------:R-:W-:Y:S01]  /*dd90*/  UIMAD UR8, UR36, UR11, UR8 ;  /* 0x0000000b240872a4 */ /* 0x000fe2000f8e0208 */
[----:B------:R-:W-:Y:S01]  /*dda0*/  IADD3 R13, P1, R6, 0x2000, RZ ;  /* 0x00002000060d7810 */ /* 0x000fe20007f3e0ff */
[----:B------:R-:W-:Y:S01]  /*ddb0*/  USEL UR13, UR13, URZ, !UP0 ;  /* 0x0000003f0d0d7287 */ /* 0x000fe2000c000000 */
[----:B------:R-:W-:Y:S01]  /*ddc0*/  LOP3.LUT R8, R8, R9, RZ, 0x3c, !PT ;  /* 0x0000000908087212 */ /* 0x000fe200078e3cff */
[----:B------:R-:W-:Y:S01]  /*ddd0*/  ULDC.64 UR10, c[0x0][0xb78] ;  /* 0x0002de00000a7ab9 */ /* 0x000fe20000000a00 */
[----:B------:R-:W-:Y:S01]  /*dde0*/  UIADD3 UR7, UR7, UR8, URZ ;  /* 0x0000000807077290 */ /* 0x000fe2000fffe03f */
[----:B------:R-:W-:Y:S01]  /*ddf0*/  SHF.R.S32.HI R5, RZ, 0x1f, R11 ;  /* 0x0000001fff057819 */ /* 0x000fe2000001140b */
[----:B------:R-:W-:Y:S01]  /*de00*/  USEL UR12, UR37, URZ, !UP0 ;  /* 0x0000003f250c7287 */ /* 0x000fe2000c000000 */
[----:B------:R-:W-:Y:S01]  /*de10*/  SHF.R.U64 R24, R24, 0x3, RZ ;  /* 0x0000000318187819 */ /* 0x000fe200000012ff */
[----:B------:R-:W-:Y:S01]  /*de20*/  UIMAD UR8, UR13, UR10, URZ ;  /* 0x0000000a0d0872a4 */ /* 0x000fe2000f8e023f */
[----:B------:R-:W-:Y:S01]  /*de30*/  LOP3.LUT R12, R13, 0x380, RZ, 0xc0, !PT ;  /* 0x000003800d0c7812 */ /* 0x000fe200078ec0ff */
[----:B------:R-:W-:Y:S01]  /*de40*/  UIMAD.WIDE.U32 UR6, UR12, UR10, UR6 ;  /* 0x0000000a0c0672a5 */ /* 0x000fe2000f8e0006 */
[----:B------:R-:W-:Y:S01]  /*de50*/  LOP3.LUT R24, R24, R25, RZ, 0x3c, !PT ;  /* 0x0000001918187212 */ /* 0x000fe200078e3cff */
[----:B------:R-:W-:Y:S01]  /*de60*/  UIMAD UR8, UR12, UR11, UR8 ;  /* 0x0000000b0c0872a4 */ /* 0x000fe2000f8e0208 */
[----:B------:R-:W-:Y:S01]  /*de70*/  SHF.R.U64 R12, R12, 0x3, RZ ;  /* 0x000000030c0c7819 */ /* 0x000fe200000012ff */
[----:B------:R-:W-:Y:S01]  /*de80*/  IMAD.X R25, RZ, RZ, R7, P0 ;  /* 0x000000ffff197224 */ /* 0x000fe200000e0607 */
[----:B------:R-:W-:-:S02]  /*de90*/  IADD3 R77, P0, R6, 0x8000, RZ ;  /* 0x00008000064d7810 */ /* 0x000fc40007f1e0ff */
[----:B------:R-:W-:Y:S01]  /*dea0*/  IADD3 R9, P3, R11, UR6, RZ ;  /* 0x000000060b097c10 */ /* 0x000fe2000ff7e0ff */
[----:B------:R-:W-:Y:S01]  /*deb0*/  IMAD.U32 R10, RZ, RZ, UR8 ;  /* 0x00000008ff0a7e24 */ /* 0x000fe2000f8e00ff */
[----:B------:R-:W-:Y:S01]  /*dec0*/  LOP3.LUT R12, R12, R13, RZ, 0x3c, !PT ;  /* 0x0000000d0c0c7212 */ /* 0x000fe200078e3cff */
[----:B------:R-:W-:Y:S01]  /*ded0*/  IMAD.X R13, RZ, RZ, R7, P1 ;  /* 0x000000ffff0d7224 */ /* 0x000fe200008e0607 */
[C---:B------:R-:W-:Y:S02]  /*dee0*/  IADD3 R69, P6, R6.reuse, 0x4000, RZ ;  /* 0x0000400006457810 */ /* 0x040fe40007fde0ff */
[----:B------:R-:W-:Y:S01]  /*def0*/  IADD3.X R10, R5, UR7, R10, P3, !PT ;  /* 0x00000007050a7c10 */ /* 0x000fe20009ffe40a */
[----:B------:R-:W-:Y:S01]  /*df00*/  ULDC.64 UR6, c[0x0][0xb40] ;  /* 0x0002d00000067ab9 */ /* 0x000fe20000000a00 */
[----:B------:R-:W-:Y:S01]  /*df10*/  IADD3 R53, P5, R6, 0x5000, RZ ;  /* 0x0000500006357810 */ /* 0x000fe20007fbe0ff */
[----:B------:R-:W-:Y:S01]  /*df20*/  VIADD R5, R11, 0x8 ;  /* 0x000000080b057836 */ /* 0x000fe20000000000 */
[----:B------:R-:W-:-:S02]  /*df30*/  LEA R16, P3, R9, UR6, 0x2 ;  /* 0x0000000609107c11 */ /* 0x000fc4000f8610ff */
[C---:B------:R-:W-:Y:S02]  /*df40*/  IADD3 R37, P4, R6.reuse, 0x6000, RZ ;  /* 0x0000600006257810 */ /* 0x040fe40007f9e0ff */
[----:B------:R-:W-:Y:S01]  /*df50*/  LEA.HI.X R17, R9, UR7, R10, 0x2, P3 ;  /* 0x0000000709117c11 */ /* 0x000fe200098f140a */
[----:B------:R-:W-:Y:S01]  /*df60*/  IMAD.X R9, RZ, RZ, R7, P2 ;  /* 0x000000ffff097224 */ /* 0x000fe200010e0607 */
[C---:B------:R-:W-:Y:S01]  /*df70*/  IADD3 R29, P3, R6.reuse, 0x7000, RZ ;  /* 0x00007000061d7810 */ /* 0x040fe20007f7e0ff */
[----:B------:R-:W-:Y:S01]  /*df80*/  ULDC.64 UR6, c[0x0][0xaa0] ;  /* 0x0002a80000067ab9 */ /* 0x000fe20000000a00 */
[C---:B------:R-:W-:Y:S02]  /*df90*/  IADD3 R65, P1, R6.reuse, 0x9000, RZ ;  /* 0x0000900006417810 */ /* 0x040fe40007f3e0ff */
[----:B------:R-:W-:Y:S02]  /*dfa0*/  LOP3.LUT R76, R77, 0x380, RZ, 0xc0, !PT ;  /* 0x000003804d4c7812 */ /* 0x000fe400078ec0ff */
[----:B------:R-:W-:-:S02]  /*dfb0*/  IADD3 R49, P2, R6, 0xa000, RZ ;  /* 0x0000a00006317810 */ /* 0x000fc40007f5e0ff */
[----:B------:R-:W-:Y:S02]  /*dfc0*/  LOP3.LUT R68, R69, 0x380, RZ, 0xc0, !PT ;  /* 0x0000038045447812 */ /* 0x000fe400078ec0ff */
[----:B------:R-:W-:Y:S02]  /*dfd0*/  LOP3.LUT R52, R53, 0x380, RZ, 0xc0, !PT ;  /* 0x0000038035347812 */ /* 0x000fe400078ec0ff */
[----:B------:R-:W-:Y:S02]  /*dfe0*/  LOP3.LUT R36, R37, 0x380, RZ, 0xc0, !PT ;  /* 0x0000038025247812 */ /* 0x000fe400078ec0ff */
[----:B------:R-:W-:Y:S02]  /*dff0*/  LOP3.LUT R28, R29, 0x380, RZ, 0xc0, !PT ;  /* 0x000003801d1c7812 */ /* 0x000fe400078ec0ff */
[----:B------:R-:W-:Y:S02]  /*e000*/  LOP3.LUT R64, R65, 0x380, RZ, 0xc0, !PT ;  /* 0x0000038041407812 */ /* 0x000fe400078ec0ff */
[----:B------:R-:W-:-:S02]  /*e010*/  SHF.R.U64 R76, R76, 0x3, RZ ;  /* 0x000000034c4c7819 */ /* 0x000fc400000012ff */
[----:B------:R-:W-:Y:S02]  /*e020*/  LOP3.LUT R48, R49, 0x380, RZ, 0xc0, !PT ;  /* 0x0000038031307812 */ /* 0x000fe400078ec0ff */
[----:B------:R-:W-:Y:S02]  /*e030*/  SHF.R.U64 R68, R68, 0x3, RZ ;  /* 0x0000000344447819 */ /* 0x000fe400000012ff */
[----:B------:R-:W-:Y:S02]  /*e040*/  SHF.R.U64 R52, R52, 0x3, RZ ;  /* 0x0000000334347819 */ /* 0x000fe400000012ff */
[----:B------:R-:W-:Y:S02]  /*e050*/  SHF.R.U64 R36, R36, 0x3, RZ ;  /* 0x0000000324247819 */ /* 0x000fe400000012ff */
[----:B------:R-:W-:Y:S02]  /*e060*/  SHF.R.U64 R28, R28, 0x3, RZ ;  /* 0x000000031c1c7819 */ /* 0x000fe400000012ff */
[----:B------:R-:W-:-:S02]  /*e070*/  SHF.R.U64 R64, R64, 0x3, RZ ;  /* 0x0000000340407819 */ /* 0x000fc400000012ff */
[----:B------:R-:W-:Y:S01]  /*e080*/  LOP3.LUT R76, R76, R77, RZ, 0x3c, !PT ;  /* 0x0000004d4c4c7212 */ /* 0x000fe200078e3cff */
[--C-:B------:R-:W-:Y:S01]  /*e090*/  IMAD.X R77, RZ, RZ, R7.reuse, P0 ;  /* 0x000000ffff4d7224 */ /* 0x100fe200000e0607 */
[----:B------:R-:W-:Y:S02]  /*e0a0*/  SHF.R.U64 R48, R48, 0x3, RZ ;  /* 0x0000000330307819 */ /* 0x000fe400000012ff */
[----:B------:R-:W-:Y:S02]  /*e0b0*/  LOP3.LUT P0, RZ, R192, 0x3, RZ, 0xc0, !PT ;  /* 0x00000003c0ff7812 */ /* 0x000fe4000780c0ff */
        /* <DEDUP_REMOVED lines=12> */
[----:B------:R-:W-:-:S02]  /*e180*/  IADD3 R41, P6, R6, 0xb000, RZ ;  /* 0x0000b00006297810 */ /* 0x000fc40007fde0ff */
[C---:B------:R-:W-:Y:S02]  /*e190*/  IADD3 R81, P5, R6.reuse, 0xc000, RZ ;  /* 0x0000c00006517810 */ /* 0x040fe40007fbe0ff */
[C---:B------:R-:W-:Y:S02]  /*e1a0*/  IADD3 R73, P4, R6.reuse, 0xd000, RZ ;  /* 0x0000d00006497810 */ /* 0x040fe40007f9e0ff */
[C---:B------:R-:W-:Y:S02]  /*e1b0*/  IADD3 R57, P3, R6.reuse, 0xe000, RZ ;  /* 0x0000e00006397810 */ /* 0x040fe40007f7e0ff */
[-C--:B-----5:R-:W-:Y:S02]  /*e1c0*/  ISETP.GE.OR P1, PT, R11, R20.reuse, P0 ;  /* 0x000000140b00720c */ /* 0x0a0fe40000726670 */
[----:B------:R-:W-:Y:S02]  /*e1d0*/  IADD3 R10, P2, R6, 0xf000, RZ ;  /* 0x0000f000060a7810 */ /* 0x000fe40007f5e0ff */
[----:B------:R-:W-:-:S02]  /*e1e0*/  ISETP.GE.OR P0, PT, R5, R20, P0 ;  /* 0x000000140500720c */ /* 0x000fc40000706670 */
[----:B------:R-:W-:Y:S01]  /*e1f0*/  LOP3.LUT R11, R6, 0x380, RZ, 0xc0, !PT ;  /* 0x00000380060b7812 */ /* 0x000fe200078ec0ff */
[----:B------:R-:W-:Y:S01]  /*e200*/  IMAD.X R45, RZ, RZ, R7, P2 ;  /* 0x000000ffff2d7224 */ /* 0x000fe200010e0607 */
[----:B------:R-:W-:Y:S02]  /*e210*/  LOP3.LUT R40, R41, 0x380, RZ, 0xc0, !PT ;  /* 0x0000038029287812 */ /* 0x000fe400078ec0ff */
[----:B------:R-:W-:Y:S02]  /*e220*/  LOP3.LUT R80, R81, 0x380, RZ, 0xc0, !PT ;  /* 0x0000038051507812 */ /* 0x000fe400078ec0ff */
[----:B------:R-:W-:Y:S01]  /*e230*/  LOP3.LUT R72, R73, 0x380, RZ, 0xc0, !PT ;  /* 0x0000038049487812 */ /* 0x000fe200078ec0ff */
[----:B------:R0:W-:Y:S01]  /*e240*/  @!P1 STG.E desc[UR50][R16.64], R3 ;  /* 0x0000000310009986 */ /* 0x0001e2000c101932 */
[----:B------:R-:W-:Y:S02]  /*e250*/  LOP3.LUT R56, R57, 0x380, RZ, 0xc0, !PT ;  /* 0x0000038039387812 */ /* 0x000fe400078ec0ff */
[----:B------:R-:W-:Y:S01]  /*e260*/  LOP3.LUT R5, R10, 0x380, RZ, 0xc0, !PT ;  /* 0x000003800a057812 */ /* 0x000fe200078ec0ff */
[----:B------:R1:W-:Y:S01]  /*e270*/  @!P0 STG.E desc[UR50][R16.64+0x20], R0 ;  /* 0x0000200010008986 */ /* 0x0003e2000c101932 */
[----:B------:R-:W-:-:S02]  /*e280*/  SHF.R.U64 R11, R11, 0x3, RZ ;  /* 0x000000030b0b7819 */ /* 0x000fc400000012ff */
[----:B------:R-:W-:Y:S01]  /*e290*/  SHF.R.U64 R40, R40, 0x3, RZ ;  /* 0x0000000328287819 */ /* 0x000fe200000012ff */
[----:B------:R-:W-:Y:S01]  /*e2a0*/  UIMAD UR5, UR5, UR6, URZ ;  /* 0x00000006050572a4 */ /* 0x000fe2000f8e023f */
[----:B------:R-:W-:Y:S01]  /*e2b0*/  SHF.R.U64 R80, R80, 0x3, RZ ;  /* 0x0000000350507819 */ /* 0x000fe200000012ff */
[----:B------:R-:W5:Y:S01]  /*e2c0*/  LD.E.128 R24, desc[UR50][R24.64] ;  /* 0x0000003218187980 */ /* 0x000f62000c101d00 */
[----:B------:R-:W-:Y:S02]  /*e2d0*/  SHF.R.U64 R72, R72, 0x3, RZ ;  /* 0x0000000348487819 */ /* 0x000fe400000012ff */
[----:B------:R-:W-:Y:S01]  /*e2e0*/  SHF.R.U64 R56, R56, 0x3, RZ ;  /* 0x0000000338387819 */ /* 0x000fe200000012ff */
[----:B0-----:R-:W-:Y:S01]  /*e2f0*/  IMAD.U32 R3, RZ, RZ, UR6 ;  /* 0x00000006ff037e24 */ /* 0x001fe2000f8e00ff */
[----:B------:R-:W-:Y:S01]  /*e300*/  SHF.R.U64 R5, R5, 0x3, RZ ;  /* 0x0000000305057819 */ /* 0x000fe200000012ff */
[----:B------:R-:W5:Y:S01]  /*e310*/  LD.E.128 R12, desc[UR50][R12.64] ;  /* 0x000000320c0c7980 */ /* 0x000f62000c101d00 */
[----:B------:R-:W-:-:S02]  /*e320*/  LOP3.LUT R6, R11, R6, RZ, 0x3c, !PT ;  /* 0x000000060b067212 */ /* 0x000fc400078e3cff */
        /* <DEDUP_REMOVED lines=9> */
[----:B------:R0:W5:Y:S01]  /*e3c0*/  LD.E.128 R32, desc[UR50][R6.64] ;  /* 0x0000003206207980 */ /* 0x000162000c101d00 */
[----:B------:R-:W-:-:S03]  /*e3d0*/  UIMAD UR5, UR4, UR7, UR5 ;  /* 0x00000007040572a4 */ /* 0x000fc6000f8e0205 */
[----:B------:R-:W5:Y:S01]  /*e3e0*/  LD.E.128 R8, desc[UR50][R8.64] ;  /* 0x0000003208087980 */ /* 0x000f62000c101d00 */
[----:B------:R-:W-:-:S03]  /*e3f0*/  ULDC.64 UR6, c[0x0][0xae0] ;  /* 0x0002b80000067ab9 */ /* 0x000fc60000000a00 */
[----:B------:R-:W5:Y:S01]  /*e400*/  LD.E.128 R68, desc[UR50][R68.64] ;  /* 0x0000003244447980 */ /* 0x000f62000c101d00 */
[--C-:B0-----:R-:W-:Y:S01]  /*e410*/  SHF.R.S32.HI R7, RZ, 0x1f, R18.reuse ;  /* 0x0000001fff077819 */ /* 0x101fe20000011412 */
[----:B------:R-:W-:Y:S02]  /*e420*/  IMAD.MOV.U32 R6, RZ, RZ, R18 ;  /* 0x000000ffff067224 */ /* 0x000fe400078e0012 */
[----:B------:R-:W5:Y:S04]  /*e430*/  LD.E.128 R52, desc[UR50][R52.64] ;  /* 0x0000003234347980 */ /* 0x000f68000c101d00 */
[----:B------:R-:W5:Y:S01]  /*e440*/  LD.E.128 R36, desc[UR50][R36.64] ;  /* 0x0000003224247980 */ /* 0x000f62000c101d00 */
[----:B------:R-:W-:-:S03]  /*e450*/  IMAD.WIDE.U32 R6, R3, UR4, R6 ;  /* 0x0000000403067c25 */ /* 0x000fc6000f8e0006 */
        /* <DEDUP_REMOVED lines=16> */
[----:B------:R-:W-:-:S02]  /*e560*/  VIADD R7, R7, UR5 ;  /* 0x0000000507077c36 */ /* 0x000fc40008000000 */
[----:B-1----:R-:W-:Y:S01]  /*e570*/  IMAD.U32 R17, RZ, RZ, UR6 ;  /* 0x00000006ff117e24 */ /* 0x002fe2000f8e00ff */
[----:B------:R-:W-:Y:S01]  /*e580*/  UIMAD UR4, UR36, UR7, UR4 ;  /* 0x00000007240472a4 */ /* 0x000fe2000f8e0204 */
[----:B------:R-:W-:Y:S02]  /*e590*/  IMAD R5, R19, -0x80, R20 ;  /* 0xffffff8013057824 */ /* 0x000fe400078e0214 */
[----:B------:R-:W-:Y:S01]  /*e5a0*/  IMAD.WIDE.U32 R6, R17, UR36, R6 ;  /* 0x0000002411067c25 */ /* 0x000fe2000f8e0006 */
[----:B------:R-:W-:Y:S02]  /*e5b0*/  ULDC.64 UR6, c[0x0][0xae8] ;  /* 0x0002ba0000067ab9 */ /* 0x000fe40000000a00 */
[----:B------:R-:W-:Y:S01]  /*e5c0*/  ISETP.GE.AND P3, PT, R22, R5, PT ;  /* 0x000000051600720c */ /* 0x000fe20003f66270 */
[----:B------:R-:W-:Y:S01]  /*e5d0*/  VIADD R7, R7, UR4 ;  /* 0x0000000407077c36 */ /* 0x000fe20008000000 */
[----:B------:R-:W-:Y:S01]  /*e5e0*/  UIMAD UR4, UR13, UR6, URZ ;  /* 0x000000060d0472a4 */ /* 0x000fe2000f8e023f */
[----:B------:R-:W-:-:S02]  /*e5f0*/  VIADD R4, R4, 0x28420 ;  /* 0x0002842004047836 */ /* 0x000fc40000000000 */
[----:B------:R-:W-:Y:S02]  /*e600*/  VIADD R0, R22, 0x20 ;  /* 0x0000002016007836 */ /* 0x000fe40000000000 */
[----:B------:R-:W-:Y:S01]  /*e610*/  IMAD.U32 R17, RZ, RZ, UR6 ;  /* 0x00000006ff117e24 */ /* 0x000fe2000f8e00ff */
[----:B------:R-:W-:Y:S01]  /*e620*/  SHF.R.S32.HI R23, RZ, 0x1f, R22 ;  /* 0x0000001fff177819 */ /* 0x000fe20000011416 */
[----:B------:R-:W-:Y:S01]  /*e630*/  UIMAD UR4, UR12, UR7, UR4 ;  /* 0x000000070c0472a4 */ /* 0x000fe2000f8e0204 */
[----:B------:R-:W-:Y:S01]  /*e640*/  PRMT R4, RZ, 0x654, R4 ;  /* 0x00000654ff047816 */ /* 0x000fe20000000004 */
[----:B------:R-:W-:Y:S01]  /*e650*/  IMAD.WIDE.U32 R16, R17, UR12, R6 ;  /* 0x0000000c11107c25 */ /* 0x000fe2000f8e0006 */
[----:B------:R-:W-:Y:S01]  /*e660*/  ISETP.GE.AND P0, PT, R0, R5, PT ;  /* 0x000000050000720c */ /* 0x000fe20003f06270 */
[----:B------:R-:W-:Y:S01]  /*e670*/  BSSY B1, `(.L_x_1062) ;  /* 0x000001f000017945 */ /* 0x000fe20003800000 */
[----:B0-----:R0:W-:Y:S01]  /*e680*/  SYNCS.ARRIVE.TRANS64.RED.A1T0 RZ, [R4+URZ], RZ ;  /* 0x000000ff04ff79a7 */ /* 0x0011e2000810043f */
[----:B------:R-:W-:-:S02]  /*e690*/  VIADD R0, R22, 0x40 ;  /* 0x0000004016007836 */ /* 0x000fc40000000000 */
[----:B------:R-:W-:Y:S02]  /*e6a0*/  VIADD R3, R22, 0x60 ;  /* 0x0000006016037836 */ /* 0x000fe40000000000 */
[----:B------:R-:W-:Y:S01]  /*e6b0*/  IMAD.WIDE R6, R19, 0x80, R22 ;  /* 0x0000008013067825 */ /* 0x000fe200078e0216 */
[----:B------:R-:W-:-:S03]  /*e6c0*/  ISETP.GE.AND P1, PT, R0, R5, PT ;  /* 0x000000050000720c */ /* 0x000fc60003f26270 */
[----:B------:R-:W-:Y:S01]  /*e6d0*/  VIADD R19, R17, UR4 ;  /* 0x0000000411137c36 */ /* 0x000fe20008000000 */
[----:B------:R-:W-:Y:S01]  /*e6e0*/  ISETP.GE.AND P2, PT, R3, R5, PT ;  /* 0x000000050300720c */ /* 0x000fe20003f46270 */
[----:B0-----:R-:W-:-:S12]  /*e6f0*/  @P3 BRA `(.L_x_1063) ;  /* 0x0000000000583947 */ /* 0x001fd80003800000 */
        /* <DEDUP_REMOVED lines=22> */
.L_x_1063:
[----:B------:R-:W-:Y:S05]  /*e860*/  BSYNC B1 ;  /* 0x0000000000017941 */ /* 0x000fea0003800000 */
.L_x_1062:
        /* <DEDUP_REMOVED lines=14> */
[----:B0-----:R-:W-:Y:S02]  /*e950*/  VIADD R20, R18, 0xc0 ;  /* 0x000000c012147836 */ /* 0x001fe40000000000 */
[----:B------:R-:W-:-:S03]  /*e960*/  IMAD.WIDE.U32 R4, R3, UR6, R4 ;  /* 0x0000000603047c25 */ /* 0x000fc6000f8e0004 */
[----:B------:R-:W-:Y:S01]  /*e970*/  ISETP.GE.AND P6, PT, R20, UR4, PT ;  /* 0x0000000414007c0c */ /* 0x000fe2000bfc6270 */
[----:B------:R-:W-:Y:S01]  /*e980*/  IMAD R3, R3, UR7, R0 ;  /* 0x0000000703037c24 */ /* 0x000fe2000f8e0200 */
[----:B------:R-:W-:Y:S02]  /*e990*/  ULDC.64 UR6, c[0x0][0xa80] ;  /* 0x0002a00000067ab9 */ /* 0x000fe40000000a00 */
[----:B------:R-:W-:Y:S01]  /*e9a0*/  LEA R20, P0, R4, UR6, 0x1 ;  /* 0x0000000604147c11 */ /* 0x000fe2000f8008ff */
[----:B------:R-:W-:-:S05]  /*e9b0*/  IMAD.IADD R3, R5, 0x1, R3 ;  /* 0x0000000105037824 */ /* 0x000fca00078e0203 */
[----:B------:R-:W-:-:S05]  /*e9c0*/  LEA.HI.X R21, R4, UR7, R3, 0x1, P0 ;  /* 0x0000000704157c11 */ /* 0x000fca00080f0c03 */
[----:B-----5:R1:W-:Y:S04]  /*e9d0*/  @!P3 STG.E.128 desc[UR50][R20.64], R24 ;  /* 0x000000181400b986 */ /* 0x0203e8000c101d32 */
[----:B------:R1:W-:Y:S04]  /*e9e0*/  @!P4 STG.E.128 desc[UR50][R20.64+0x80], R52 ;  /* 0x000080341400c986 */ /* 0x0003e8000c101d32 */
[----:B------:R1:W-:Y:S04]  /*e9f0*/  @!P5 STG.E.128 desc[UR50][R20.64+0x100], R64 ;  /* 0x000100401400d986 */ /* 0x0003e8000c101d32 */
[----:B------:R1:W-:Y:S02]  /*ea00*/  @!P6 STG.E.128 desc[UR50][R20.64+0x180], R72 ;  /* 0x000180481400e986 */ /* 0x0003e4000c101d32 */
.L_x_1065:
[----:B------:R-:W-:Y:S05]  /*ea10*/  BSYNC B1 ;  /* 0x0000000000017941 */ /* 0x000fea0003800000 */
.L_x_1064:
        /* <DEDUP_REMOVED lines=14> */
[----:B01----:R-:W-:Y:S02]  /*eb00*/  VIADD R20, R18, 0xc0 ;  /* 0x000000c012147836 */ /* 0x003fe40000000000 */
        /* <DEDUP_REMOVED lines=11> */
.L_x_1067:
[----:B------:R-:W-:Y:S05]  /*ebc0*/  BSYNC B1 ;  /* 0x0000000000017941 */ /* 0x000fea0003800000 */
.L_x_1066:
        /* <DEDUP_REMOVED lines=21> */
[----:B-----5:R3:W-:Y:S04]  /*ed20*/  @!P1 STG.E.128 desc[UR50][R6.64], R8 ;  /* 0x0000000806009986 */ /* 0x0207e8000c101d32 */
[----:B------:R3:W-:Y:S04]  /*ed30*/  @!P2 STG.E.128 desc[UR50][R6.64+0x80], R28 ;  /* 0x0000801c0600a986 */ /* 0x0007e8000c101d32 */
[----:B------:R3:W-:Y:S02]  /*ed40*/  @!P3 STG.E.128 desc[UR50][R6.64+0x100], R40 ;  /* 0x000100280600b986 */ /* 0x0007e4000c101d32 */
[----:B------:R-:W-:Y:S05]  /*ed50*/  @P0 BRA `(.L_x_1068) ;  /* 0x0000000c000c0947 */ /* 0x000fea0003800000 */
[----:B------:R4:W-:Y:S01]  /*ed60*/  STG.E.128 desc[UR50][R6.64+0x180], R44 ;  /* 0x0001802c06007986 */ /* 0x0009e2000c101d32 */
[----:B------:R-:W-:Y:S05]  /*ed70*/  BRA `(.L_x_1068) ;  /* 0x0000000c00047947 */ /* 0x000fea0003800000 */
.L_x_1060:
[----:B------:R-:W-:Y:S01]  /*ed80*/  ULDC.64 UR4, c[0x0][0xbd8] ;  /* 0x0002f60000047ab9 */ /* 0x000fe20000000a00 */
[----:B------:R-:W-:Y:S01]  /*ed90*/  IMAD.MOV.U32 R3, RZ, RZ, RZ ;  /* 0x000000ffff037224 */ /* 0x000fe200078e00ff */
[----:B------:R-:W-:-:S04]  /*eda0*/  UISETP.NE.U32.AND UP0, UPT, UR4, URZ, UPT ;  /* 0x0000003f0400728c */ /* 0x000fc8000bf05070 */
[----:B------:R-:W-:-:S03]  /*edb0*/  UISETP.NE.AND.EX UP0, UPT, UR5, URZ, UPT, UP0 ;  /* 0x0000003f0500728c */ /* 0x000fc6000bf05300 */
[----:B------:R-:W-:Y:S02]  /*edc0*/  ULDC.64 UR4, c[0x0][0xbd8] ;  /* 0x0002f60000047ab9 */ /* 0x000fe40000000a00 */
[----:B------:R-:W-:Y:S01]  /*edd0*/  UIMAD.WIDE UR4, UR37, 0x4, UR4 ;  /* 0x00000004250478a5 */ /* 0x000fe2000f8e0204 */
[----:B------:R-:W0:Y:S01]  /*ede0*/  LDC R0, c[0x0][0xa88] ;  /* 0x0002a200ff007b82 */ /* 0x000e220000000800 */
[----:B------:R-:W-:-:S04]  /*edf0*/  PLOP3.LUT P1, PT, PT, PT, UP0, 0x80, 0x0 ;  /* 0x000000000000781c */ /* 0x000fc80003f2f008 */
[----:B------:R-:W-:Y:S02]  /*ee00*/  IMAD.U32 R4, RZ, RZ, UR4 ;  /* 0x00000004ff047e24 */ /* 0x000fe4000f8e00ff */
[----:B------:R-:W-:Y:S01]  /*ee10*/  IMAD.U32 R5, RZ, RZ, UR5 ;  /* 0x00000005ff057e24 */ /* 0x000fe2000f8e00ff */
[----:B------:R-:W-:Y:S02]  /*ee20*/  ULDC.64 UR4, c[0x0][0xbe0] ;  /* 0x0002f80000047ab9 */ /* 0x000fe40000000a00 */
[----:B------:R-:W-:-:S04]  /*ee30*/  UISETP.NE.U32.AND UP1, UPT, UR4, URZ, UPT ;  /* 0x0000003f0400728c */ /* 0x000fc8000bf25070 */
[----:B------:R-:W-:Y:S01]  /*ee40*/  UISETP.NE.AND.EX UP1, UPT, UR5, URZ, UPT, UP1 ;  /* 0x0000003f0500728c */ /* 0x000fe2000bf25310 */
[----:B------:R1:W5:Y:S05]  /*ee50*/  @P1 LDG.E R3, desc[UR50][R4.64] ;  /* 0x0000003204031981 */ /* 0x00036a000c1e1900 */
[----:B------:R-:W-:-:S05]  /*ee60*/  PLOP3.LUT P2, PT, PT, PT, UP1, 0x80, 0x0 ;  /* 0x000000000000781c */ /* 0x000fca0003f4f018 */
[----:B------:R-:W-:Y:S02]  /*ee70*/  @UP1 ULDC.64 UR4, c[0x0][0xbe0] ;  /* 0x0002f80000041ab9 */ /* 0x000fe40000000a00 */
[----:B------:R-:W-:-:S06]  /*ee80*/  @UP1 UIMAD.WIDE UR4, UR37, 0x4, UR4 ;  /* 0x00000004250418a5 */ /* 0x000fcc000f8e0204 */
[----:B------:R-:W-:Y:S02]  /*ee90*/  IMAD.U32 R6, RZ, RZ, UR4 ;  /* 0x00000004ff067e24 */ /* 0x000fe4000f8e00ff */
[----:B------:R-:W-:-:S05]  /*eea0*/  IMAD.U32 R7, RZ, RZ, UR5 ;  /* 0x00000005ff077e24 */ /* 0x000fca000f8e00ff */
[----:B0-----:R1:W5:Y:S01]  /*eeb0*/  @P2 LDG.E R0, desc[UR50][R6.64] ;  /* 0x0000003206002981 */ /* 0x001362000c1e1900 */
[----:B------:R-:W-:Y:S01]  /*eec0*/  USHF.R.S32.HI UR6, URZ, 0x1f, UR36 ;  /* 0x0000001f3f067899 */ /* 0x000fe20008011424 */
[----:B------:R-:W-:Y:S01]  /*eed0*/  ISETP.GT.AND P0, PT, R196, 0x7f, PT ;  /* 0x0000007fc400780c */ /* 0x000fe20003f04270 */
[----:B------:R-:W-:-:S12]  /*eee0*/  @P2 BRA `(.L_x_1069) ;  /* 0x0000000000102947 */ /* 0x000fd80003800000 */
[----:B------:R-:W-:Y:S05]  /*eef0*/  @!P1 BRA `(.L_x_1069) ;  /* 0x00000000000c9947 */ /* 0x000fea0003800000 */
[----:B-1----:R-:W2:Y:S04]  /*ef00*/  LDG.E R7, desc[UR50][R4.64] ;  /* 0x0000003204077981 */ /* 0x002ea8000c1e1900 */
[----:B-----5:R-:W2:Y:S02]  /*ef10*/  LDG.E R0, desc[UR50][R4.64+0x4] ;  /* 0x0000043204007981 */ /* 0x020ea4000c1e1900 */
[----:B--2---:R-:W-:-:S07]  /*ef20*/  IMAD.IADD R0, R0, 0x1, -R7 ;  /* 0x0000000100007824 */ /* 0x004fce00078e0a07 */
.L_x_1069:
        /* <DEDUP_REMOVED lines=31> */
.L_x_1071:
[----:B------:R-:W-:Y:S05]  /*f120*/  BSYNC B1 ;  /* 0x0000000000017941 */ /* 0x000fea0003800000 */
.L_x_1070:
[----:B------:R-:W-:Y:S01]  /*f130*/  ULDC.64 UR4, c[0x0][0xaa0] ;  /* 0x0002a80000047ab9 */ /* 0x000fe20000000a00 */
[----:B-1----:R-:W-:Y:S01]  /*f140*/  IMAD.MOV.U32 R4, RZ, RZ, R18 ;  /* 0x000000ffff047224 */ /* 0x002fe200078e0012 */
[----:B------:R-:W-:Y:S01]  /*f150*/  ULDC.64 UR10, c[0x0][0xae0] ;  /* 0x0002b800000a7ab9 */ /* 0x000fe20000000a00 */
[----:B0-----:R-:W-:Y:S01]  /*f160*/  IMAD.MOV.U32 R5, RZ, RZ, R9 ;  /* 0x000000ffff057224 */ /* 0x001fe200078e0009 */
[----:B------:R-:W-:Y:S01]  /*f170*/  SHF.R.S32.HI R9, RZ, 0x1f, R22 ;  /* 0x0000001fff097819 */ /* 0x000fe20000011416 */
[----:B------:R-:W-:Y:S01]  /*f180*/  IMAD R6, R8, UR4, RZ ;  /* 0x0000000408067c24 */ /* 0x000fe2000f8e02ff */
[----:B------:R-:W-:Y:S01]  /*f190*/  BSSY B1, `(.L_x_1072) ;  /* 0x000002f000017945 */ /* 0x000fe20003800000 */
[----:B------:R-:W-:Y:S01]  /*f1a0*/  IMAD.WIDE.U32 R4, R3, UR4, R4 ;  /* 0x0000000403047c25 */ /* 0x000fe2000f8e0004 */
[----:B------:R-:W-:-:S03]  /*f1b0*/  UIMAD UR4, UR6, UR10, URZ ;  /* 0x0000000a060472a4 */ /* 0x000fc6000f8e023f */
[----:B------:R-:W-:Y:S01]  /*f1c0*/  IMAD R3, R3, UR5, R6 ;  /* 0x0000000503037c24 */ /* 0x000fe2000f8e0206 */
[----:B------:R-:W-:Y:S01]  /*f1d0*/  UIMAD UR4, UR36, UR11, UR4 ;  /* 0x0000000b240472a4 */ /* 0x000fe2000f8e0204 */
[----:B------:R-:W-:Y:S02]  /*f1e0*/  IMAD R11, R19, -0x80, R0 ;  /* 0xffffff80130b7824 */ /* 0x000fe400078e0200 */
[----:B------:R-:W-:Y:S02]  /*f1f0*/  IMAD.IADD R5, R5, 0x1, R3 ;  /* 0x0000000105057824 */ /* 0x000fe400078e0203 */
[----:B------:R-:W-:Y:S01]  /*f200*/  IMAD.U32 R3, RZ, RZ, UR10 ;  /* 0x0000000aff037e24 */ /* 0x000fe2000f8e00ff */
[----:B------:R-:W-:Y:S01]  /*f210*/  ULDC.64 UR10, c[0x0][0xae8] ;  /* 0x0002ba00000a7ab9 */ /* 0x000fe20000000a00 */
[C---:B------:R-:W-:Y:S01]  /*f220*/  ISETP.GE.AND P2, PT, R22.reuse, R11, PT ;  /* 0x0000000b1600720c */ /* 0x040fe20003f46270 */
[----:B------:R-:W-:Y:S02]  /*f230*/  VIADD R6, R22, 0x40 ;  /* 0x0000004016067836 */ /* 0x000fe40000000000 */
[----:B------:R-:W-:-:S03]  /*f240*/  IMAD.WIDE.U32 R4, R3, UR36, R4 ;  /* 0x0000002403047c25 */ /* 0x000fc6000f8e0004 */
[-C--:B------:R-:W-:Y:S01]  /*f250*/  ISETP.GE.AND P0, PT, R6, R11.reuse, PT ;  /* 0x0000000b0600720c */ /* 0x080fe20003f06270 */
[----:B------:R-:W-:Y:S01]  /*f260*/  VIADD R5, R5, UR4 ;  /* 0x0000000405057c36 */ /* 0x000fe20008000000 */
[----:B------:R-:W-:Y:S02]  /*f270*/  UIMAD UR4, UR7, UR10, URZ ;  /* 0x0000000a070472a4 */ /* 0x000fe4000f8e023f */
[----:B------:R-:W-:Y:S02]  /*f280*/  IMAD.U32 R7, RZ, RZ, UR10 ;  /* 0x0000000aff077e24 */ /* 0x000fe4000f8e00ff */
[----:B------:R-:W-:Y:S01]  /*f290*/  VIADD R0, R22, 0x20 ;  /* 0x0000002016007836 */ /* 0x000fe20000000000 */
[----:B------:R-:W-:Y:S02]  /*f2a0*/  UIMAD UR4, UR8, UR11, UR4 ;  /* 0x0000000b080472a4 */ /* 0x000fe4000f8e0204 */
[----:B------:R-:W-:Y:S02]  /*f2b0*/  IMAD.WIDE.U32 R6, R7, UR8, R4 ;  /* 0x0000000807067c25 */ /* 0x000fe4000f8e0004 */
[----:B------:R-:W-:-:S02]  /*f2c0*/  ISETP.GE.AND P1, PT, R0, R11, PT ;  /* 0x0000000b0000720c */ /* 0x000fc40003f26270 */
        /* <DEDUP_REMOVED lines=27> */
.L_x_1073:
[----:B------:R-:W-:Y:S05]  /*f480*/  BSYNC B1 ;  /* 0x0000000000017941 */ /* 0x000fea0003800000 */
.L_x_1072:
[----:B------:R-:W-:Y:S01]  /*f490*/  BSSY B1, `(.L_x_1074) ;  /* 0x000001b000017945 */ /* 0x000fe20003800000 */
[----:B------:R-:W-:-:S03]  /*f4a0*/  ISETP.GE.AND P2, PT, R0, R11, PT ;  /* 0x0000000b0000720c */ /* 0x000fc60003f46270 */
        /* <DEDUP_REMOVED lines=25> */
.L_x_1075:
[----:B------:R-:W-:Y:S05]  /*f640*/  BSYNC B1 ;  /* 0x0000000000017941 */ /* 0x000fea0003800000 */
.L_x_1074:
        /* <DEDUP_REMOVED lines=14> */
[----:B-1----:R-:W-:Y:S02]  /*f730*/  VIADD R10, R18, 0xc0 ;  /* 0x000000c0120a7836 */ /* 0x002fe40000000000 */
        /* <DEDUP_REMOVED lines=11> */
.L_x_1077:
[----:B------:R-:W-:Y:S05]  /*f7f0*/  BSYNC B1 ;  /* 0x0000000000017941 */ /* 0x000fea0003800000 */
.L_x_1076:
        /* <DEDUP_REMOVED lines=25> */
.L_x_1068:
[----:B------:R-:W-:Y:S05]  /*f990*/  BSYNC B0 ;  /* 0x0000000000007941 */ /* 0x000fea0003800000 */
.L_x_1059:
[----:B------:R-:W-:Y:S02]  /*f9a0*/  ULDC UR4, c[0x0][0xc14] ;  /* 0x0003050000047ab9 */ /* 0x000fe40000000800 */
[----:B------:R-:W-:-:S06]  /*f9b0*/  UISETP.GE.AND UP0, UPT, UR47, UR4, UPT ;  /* 0x000000042f00728c */ /* 0x000fcc000bf06270 */
[----:B------:R-:W-:-:S13]  /*f9c0*/  PLOP3.LUT P0, PT, PT, PT, UP0, 0x80, 0x0 ;  /* 0x000000000000781c */ /* 0x000fda0003f0f008 */
[----:B------:R-:W-:Y:S05]  /*f9d0*/  @!P0 BRA `(.L_x_1078) ;  /* 0xffffff1000ec8947 */ /* 0x000fea000383ffff */
[----:B------:R-:W-:Y:S05]  /*f9e0*/  EXIT ;  /* 0x000000000000794d */ /* 0x000fea0003800000 */
.L_x_973:
[----:B------:R-:W-:-:S08]  /*f9f0*/  NOP ;  /* 0x0000000000007918 */ /* 0x000fd00000000000 */
[----:B------:R-:W0:-:S00]  /*fa00*/  USETMAXREG.DEALLOC.CTAPOOL 0x18 ;  /* 0x00000018000079c8 */ /* 0x000e0000080e0500 */
[----:B0-----:R-:W2:Y:S01]  /*fa10*/  LDL.LU R2, [R1+0x30] ;  /* 0x0000300001027983 */ /* 0x001ea20000300800 */
[----:B------:R-:W-:Y:S01]  /*fa20*/  LOP3.LUT R0, R0, 0x3, RZ, 0xc0, !PT ;  /* 0x0000000300007812 */ /* 0x000fe200078ec0ff */
[----:B------:R-:W-:-:S05]  /*fa30*/  IMAD.MOV.U32 R6, RZ, RZ, RZ ;  /* 0x000000ffff067224 */ /* 0x000fca00078e00ff */
[----:B------:R-:W0:Y:S02]  /*fa40*/  SHFL.IDX PT, R0, R0, RZ, 0x1f ;  /* 0x00001fff00007589 */ /* 0x000e2400000e0000 */
[----:B0-----:R-:W-:Y:S02]  /*fa50*/  ISETP.NE.AND P0, PT, R0, RZ, PT ;  /* 0x000000ff0000720c */ /* 0x001fe40003f05270 */
        /* <DEDUP_REMOVED lines=15> */
.L_x_1079:
[----:B------:R-:W1:Y:S01]  /*fb50*/  S2R R0, SR_TID.X ;  /* 0x0000000000007919 */ /* 0x000e620000002100 */
[----:B------:R-:W-:Y:S01]  /*fb60*/  ULDC UR4, c[0x0][0xc14] ;  /* 0x0003050000047ab9 */ /* 0x000fe20000000800 */
[----:B-1----:R-:W-:-:S04]  /*fb70*/  LOP3.LUT R5, R0, 0x1f, RZ, 0xc0, !PT ;  /* 0x0000001f00057812 */ /* 0x002fc800078ec0ff */
[----:B------:R-:W-:-:S04]  /*fb80*/  ISETP.NE.AND P0, PT, R5, 0x1f, PT ;  /* 0x0000001f0500780c */ /* 0x000fc80003f05270 */
[----:B------:R-:W-:-:S13]  /*fb90*/  ISETP.GE.OR P1, PT, R5, UR4, !P0 ;  /* 0x0000000405007c0c */ /* 0x000fda000c726670 */
[----:B0-----:R-:W0:Y:S02]  /*fba0*/  @!P1 LDC.64 R2, c[0x0][0xc58] ;  /* 0x00031600ff029b82 */ /* 0x001e240000000a00 */
        /* <DEDUP_REMOVED lines=18> */
[----:B------:R-:W1:Y:S02]  /*fcd0*/  SHFL.UP PT, R2, R3, 0x8, RZ ;  /* 0x0500000003027989 */ /* 0x000e6400000e00ff */
[----:B-1----:R-:W-:-:S05]  /*fce0*/  SEL R2, R2, RZ, P4 ;  /* 0x000000ff02027207 */ /* 0x002fca0002000000 */
[----:B------:R-:W-:-:S05]  /*fcf0*/  IMAD.IADD R2, R3, 0x1, R2 ;  /* 0x0000000103027824 */ /* 0x000fca00078e0202 */
[----:B------:R-:W1:Y:S02]  /*fd00*/  SHFL.UP PT, R4, R2, 0x10, RZ ;  /* 0x0600000002047989 */ /* 0x000e6400000e00ff */
[----:B-1----:R-:W-:-:S05]  /*fd10*/  SEL R7, R4, RZ, P5 ;  /* 0x000000ff04077207 */ /* 0x002fca0002800000 */
[----:B------:R-:W-:Y:S02]  /*fd20*/  IMAD.IADD R10, R2, 0x1, R7 ;  /* 0x00000001020a7824 */ /* 0x000fe400078e0207 */
[----:B------:R-:W1:Y:S03]  /*fd30*/  LDC R7, c[0x0][0xc10] ;  /* 0x00030400ff077b82 */ /* 0x000e660000000800 */
        /* <DEDUP_REMOVED lines=10> */
.L_x_1085:
        /* <DEDUP_REMOVED lines=14> */
.L_x_1084:
[----:B------:R-:W-:Y:S05]  /*fec0*/  BSYNC B0 ;  /* 0x0000000000007941 */ /* 0x000fea0003800000 */
.L_x_1083:
        /* <DEDUP_REMOVED lines=22> */
.L_x_1081:
[----:B------:R-:W-:Y:S01]  /*10030*/  IMAD.IADD R11, R9, 0x1, -R8 ;  /* 0x00000001090b7824 */ /* 0x000fe200078e0a08 */
[----:B------:R-:W-:-:S03]  /*10040*/  ULDC.64 UR4, c[0x0][0xc68] ;  /* 0x00031a0000047ab9 */ /* 0x000fc60000000a00 */
[----:B------:R-:W-:-:S05]  /*10050*/  IMAD R3, R10, R7, R11 ;  /* 0x000000070a037224 */ /* 0x000fca00078e020b */
[----:B------:R-:W-:-:S13]  /*10060*/  ISETP.GT.AND P0, PT, R3, R0, PT ;  /* 0x000000000300720c */ /* 0x000fda0003f04270 */
[----:B------:R-:W-:Y:S02]  /*10070*/  VOTEU.ANY UR7, UPT, !P0 ;  /* 0x0000000000077886 */ /* 0x000fe400040e0100 */
[----:B------:R-:W-:-:S04]  /*10080*/  UPOPC UR6, UR7 ;  /* 0x00000007000672bf */ /* 0x000fc80008000000 */
[----:B------:R-:W-:-:S04]  /*10090*/  UIADD3 UR45, UR6, UR45, URZ ;  /* 0x0000002d062d7290 */ /* 0x000fc8000fffe03f */
[----:B------:R-:W-:-:S06]  /*100a0*/  UIMAD.WIDE UR4, UR45, 0x4, UR4 ;  /* 0x000000042d0478a5 */ /* 0x000fcc000f8e0204 */
[----:B------:R-:W-:Y:S02]  /*100b0*/  IMAD.U32 R2, RZ, RZ, UR4 ;  /* 0x00000004ff027e24 */ /* 0x000fe4000f8e00ff */
[----:B------:R-:W-:-:S05]  /*100c0*/  IMAD.U32 R3, RZ, RZ, UR5 ;  /* 0x00000005ff037e24 */ /* 0x000fca000f8e00ff */
[----:B------:R-:W2:Y:S01]  /*100d0*/  LDG.E R9, desc[UR50][R2.64] ;  /* 0x0000003202097981 */ /* 0x000ea2000c1e1900 */
[----:B------:R-:W-:Y:S01]  /*100e0*/  IMAD.U32 R15, RZ, RZ, UR6 ;  /* 0x00000006ff0f7e24 */ /* 0x000fe2000f8e00ff */
[----:B------:R-:W-:-:S04]  /*100f0*/  ISETP.NE.AND P0, PT, RZ, UR7, PT ;  /* 0x00000007ff007c0c */ /* 0x000fc8000bf05270 */
[----:B------:R-:W2:Y:S02]  /*10100*/  SHFL.IDX PT, R6, R6, R15, 0x1f ;  /* 0x00001f0f06067589 */ /* 0x000ea400000e0000 */
[----:B--2---:R-:W-:-:S05]  /*10110*/  IMAD R8, R6, R9, RZ ;  /* 0x0000000906087224 */ /* 0x004fca00078e02ff */
[----:B------:R-:W-:-:S04]  /*10120*/  IABS R12, R8 ;  /* 0x00000008000c7213 */ /* 0x000fc80000000000 */
[----:B------:R-:W0:Y:S08]  /*10130*/  I2F.RP R13, R12 ;  /* 0x0000000c000d7306 */ /* 0x000e300000209400 */
[----:B0-----:R-:W0:Y:S02]  /*10140*/  MUFU.RCP R13, R13 ;  /* 0x0000000d000d7308 */ /* 0x001e240000001000 */
[----:B0-----:R-:W-:-:S06]  /*10150*/  VIADD R14, R13, 0xffffffe ;  /* 0x0ffffffe0d0e7836 */ /* 0x001fcc0000000000 */
[----:B------:R-:W0:Y:S02]  /*10160*/  F2I.FTZ.U32.TRUNC.NTZ R3, R14 ;  /* 0x0000000e00037305 */ /* 0x000e24000021f000 */
[----:B0-----:R-:W-:Y:S01]  /*10170*/  IMAD.MOV R17, RZ, RZ, -R3 ;  /* 0x000000ffff117224 */ /* 0x001fe200078e0a03 */
[----:B------:R-:W-:Y:S06]  /*10180*/  @!P0 BRA `(.L_x_1086) ;  /* 0x00000000000c8947 */ /* 0x000fec0003800000 */
[----:B------:R-:W-:-:S06]  /*10190*/  UIADD3 UR4, UR6, -0x1, URZ ;  /* 0xffffffff06047890 */ /* 0x000fcc000fffe03f */
[----:B------:R-:W-:-:S05]  /*101a0*/  IMAD.U32 R13, RZ, RZ, UR4 ;  /* 0x00000004ff0d7e24 */ /* 0x000fca000f8e00ff */
[----:B------:R0:W1:Y:S02]  /*101b0*/  SHFL.IDX PT, R4, R10, R13, 0x1f ;  /* 0x00001f0d0a047589 */ /* 0x00006400000e0000 */
.L_x_1086:
[----:B-1----:R-:W-:Y:S02]  /*101c0*/  IMAD R4, R4, R7, R11 ;  /* 0x0000000704047224 */ /* 0x002fe400078e020b */
        /* <DEDUP_REMOVED lines=19> */
[----:B------:R-:W-:-:S05]  /*10300*/  @!P1 LOP3.LUT R2, RZ, R8, RZ, 0x33, !PT ;  /* 0x00000008ff029212 */ /* 0x000fca00078e33ff */
[----:B------:R-:W-:Y:S02]  /*10310*/  IMAD R0, R9, R2, RZ ;  /* 0x0000000209007224 */ /* 0x000fe400078e02ff */
[----:B------:R-:W-:Y:S02]  /*10320*/  IMAD.MOV R2, RZ, RZ, -R2 ;  /* 0x000000ffff027224 */ /* 0x000fe400078e0a02 */
[----:B-1----:R-:W-:Y:S02]  /*10330*/  IMAD.MOV R4, RZ, RZ, -R0 ;  /* 0x000000ffff047224 */ /* 0x002fe400078e0a00 */
[----:B------:R-:W-:Y:S02]  /*10340*/  IMAD R8, R8, R2, R11 ;  /* 0x0000000208087224 */ /* 0x000fe400078e020b */
[----:B------:R-:W-:Y:S01]  /*10350*/  IMAD.MOV.U32 R2, RZ, RZ, RZ ;  /* 0x000000ffff027224 */ /* 0x000fe200078e00ff */
[----:B------:R-:W-:-:S04]  /*10360*/  VIADDMNMX R7, R4, R7, R9, PT ;  /* 0x0000000704077246 */ /* 0x000fc80003800109 */
[-C--:B------:R-:W-:Y:S02]  /*10370*/  IABS R4, R7.reuse ;  /* 0x0000000700047213 */ /* 0x080fe40000000000 */
[----:B0-----:R-:W-:Y:S02]  /*10380*/  IABS R10, R7 ;  /* 0x00000007000a7213 */ /* 0x001fe40000000000 */
[----:B------:R-:W0:Y:S08]  /*10390*/  I2F.RP R9, R4 ;  /* 0x0000000400097306 */ /* 0x000e300000209400 */
[----:B0-----:R-:W0:Y:S02]  /*103a0*/  MUFU.RCP R9, R9 ;  /* 0x0000000900097308 */ /* 0x001e240000001000 */
[----:B0-----:R-:W-:Y:S01]  /*103b0*/  VIADD R3, R9, 0xffffffe ;  /* 0x0ffffffe09037836 */ /* 0x001fe20000000000 */
[----:B------:R-:W-:-:S05]  /*103c0*/  IABS R9, R8 ;  /* 0x0000000800097213 */ /* 0x000fca0000000000 */
[----:B------:R-:W0:Y:S02]  /*103d0*/  F2I.FTZ.U32.TRUNC.NTZ R3, R3 ;  /* 0x0000000300037305 */ /* 0x000e24000021f000 */
[----:B0-----:R-:W-:-:S04]  /*103e0*/  IMAD.MOV R11, RZ, RZ, -R3 ;  /* 0x000000ffff0b7224 */ /* 0x001fc800078e0a03 */
[----:B------:R-:W-:-:S04]  /*103f0*/  IMAD R11, R11, R4, RZ ;  /* 0x000000040b0b7224 */ /* 0x000fc800078e02ff */
[----:B------:R-:W-:-:S04]  /*10400*/  IMAD.HI.U32 R2, R3, R11, R2 ;  /* 0x0000000b03027227 */ /* 0x000fc800078e0002 */
[----:B------:R-:W-:Y:S02]  /*10410*/  IMAD.MOV R3, RZ, RZ, -R10 ;  /* 0x000000ffff037224 */ /* 0x000fe400078e0a0a */
        /* <DEDUP_REMOVED lines=8> */
[----:B------:R-:W-:Y:S01]  /*104a0*/  ISETP.GE.AND P2, PT, R3, RZ, PT ;  /* 0x000000ff0300720c */ /* 0x000fe20003f46270 */
[----:B------:R-:W-:-:S06]  /*104b0*/  IMAD.IADD R3, R8, 0x1, R0 ;  /* 0x0000000108037824 */ /* 0x000fcc00078e0200 */
[----:B------:R-:W-:-:S06]  /*104c0*/  @P0 VIADD R2, R2, 0x1 ;  /* 0x0000000102020836 */ /* 0x000fcc0000000000 */
[----:B------:R-:W-:Y:S01]  /*104d0*/  @!P2 IMAD.MOV R2, RZ, RZ, -R2 ;  /* 0x000000ffff02a224 */ /* 0x000fe200078e0a02 */
[----:B------:R-:W-:Y:S01]  /*104e0*/  @!P1 LOP3.LUT R2, RZ, R7, RZ, 0x33, !PT ;  /* 0x00000007ff029212 */ /* 0x000fe200078e33ff */
[----:B------:R-:W-:-:S04]  /*104f0*/  IMAD.MOV R7, RZ, RZ, -R7 ;  /* 0x000000ffff077224 */ /* 0x000fc800078e0a07 */
[----:B------:R-:W-:-:S05]  /*10500*/  IMAD R3, R2, R7, R3 ;  /* 0x0000000702037224 */ /* 0x000fca00078e0203 */
[----:B------:R-:W-:Y:S02]  /*10510*/  R2UR UR38, R3 ;  /* 0x00000000032672ca */ /* 0x000fe400000e0000 */
[----:B------:R-:W-:-:S05]  /*10520*/  LOP3.LUT R3, RZ, R2, RZ, 0x33, !PT ;  /* 0x00000002ff037212 */ /* 0x000fca00078e33ff */
[----:B------:R-:W-:-:S05]  /*10530*/  IMAD.IADD R0, R6, 0x1, R3 ;  /* 0x0000000106007824 */ /* 0x000fca00078e0203 */
[----:B------:R1:W-:Y:S01]  /*10540*/  STL [R1+0x24], R0 ;  /* 0x0000240001007387 */ /* 0x0003e20000100800 */
[----:B------:R-:W-:Y:S05]  /*10550*/  BRA `(.L_x_1087) ;  /* 0x00000000000c7947 */ /* 0x000fea0003800000 */
.L_x_1082:
[----:B------:R0:W-:Y:S01]  /*10560*/  STL [R1+0x20], R0 ;  /* 0x0000200001007387 */ /* 0x0001e20000100800 */
[----:B------:R-:W-:-:S03]  /*10570*/  UMOV UR38, URZ ;  /* 0x0000003f00267c82 */ /* 0x000fc60008000000 */
[----:B------:R0:W-:Y:S02]  /*10580*/  STL [R1+0x24], RZ ;  /* 0x000024ff01007387 */ /* 0x0001e40000100800 */
.L_x_1087:
[----:B------:R-:W2:Y:S04]  /*10590*/  LDL R2, [R1+0x24] ;  /* 0x0000240001027983 */ /* 0x000ea80000100800 */
[----:B------:R-:W3:Y:S01]  /*105a0*/  LDL R4, [R1+0x20] ;  /* 0x0000200001047983 */ /* 0x000ee20000100800 */
[----:B------:R-:W-:-:S13]  /*105b0*/  ISETP.NE.AND P0, PT, R5, RZ, PT ;  /* 0x000000ff0500720c */ /* 0x000fda0003f05270 */
[----:B------:R-:W4:Y:S01]  /*105c0*/  @!P0 S2R R3, SR_CgaCtaId ;  /* 0x0000000000038919 */ /* 0x000f220000008800 */
[----:B01----:R-:W-:Y:S01]  /*105d0*/  @!P0 MOV R0, 0x400 ;  /* 0x0000040000008802 */ /* 0x003fe20000000f00 */
[----:B------:R-:W-:Y:S02]  /*105e0*/  IMAD.U32 R6, RZ, RZ, UR38 ;  /* 0x00000026ff067e24 */ /* 0x000fe4000f8e00ff */
[----:B------:R-:W-:Y:S01]  /*105f0*/  IMAD.U32 R7, RZ, RZ, UR45 ;  /* 0x0000002dff077e24 */ /* 0x000fe2000f8e00ff */
[----:B----4-:R-:W-:Y:S01]  /*10600*/  @!P0 LEA R0, R3, R0, 0x18 ;  /* 0x0000000003008211 */ /* 0x010fe200078ec0ff */
[----:B--2---:R-:W-:-:S05]  /*10610*/  IMAD.MOV.U32 R5, RZ, RZ, R2 ;  /* 0x000000ffff057224 */ /* 0x004fca00078e0002 */
[----:B---3--:R0:W-:Y:S01]  /*10620*/  @!P0 STS.128 [R0+0x284d0], R4 ;  /* 0x0284d00400008388 */ /* 0x0081e20000000c00 */
[----:B------:R-:W-:Y:S06]  /*10630*/  BAR.ARV 0x5, 0x180 ;  /* 0x0146000000007b1d */ /* 0x000fec0000002000 */
.L_x_1080:
[----:B0-----:R-:W-:Y:S01]  /*10640*/  IMAD.MOV.U32 R0, RZ, RZ, 0x1 ;  /* 0x00000001ff007424 */ /* 0x001fe200078e00ff */
[----:B------:R-:W-:Y:S01]  /*10650*/  ULDC UR4, c[0x0][0xc14] ;  /* 0x0003050000047ab9 */ /* 0x000fe20000000800 */
[----:B------:R0:W-:Y:S01]  /*10660*/  STL [R1+0x8], RZ ;  /* 0x000008ff01007387 */ /* 0x0001e20000100800 */
[----:B------:R-:W-:-:S03]  /*10670*/  UISETP.GE.AND UP0, UPT, UR45, UR4, UPT ;  /* 0x000000042d00728c */ /* 0x000fc6000bf06270 */
[----:B------:R0:W-:Y:S03]  /*10680*/  STL [R1+0xc], R0 ;  /* 0x00000c0001007387 */ /* 0x0001e60000100800 */
[----:B------:R-:W-:Y:S01]  /*10690*/  PLOP3.LUT P0, PT, PT, PT, UP0, 0x80, 0x0 ;  /* 0x000000000000781c */ /* 0x000fe20003f0f008 */
[----:B------:R0:W-:-:S12]  /*106a0*/  STL [R1+0x34], RZ ;  /* 0x000034ff01007387 */ /* 0x0001d80000100800 */
[----:B0-----:R-:W-:Y:S05]  /*106b0*/  @P0 BRA `(.L_x_1088) ;  /* 0x0000004000200947 */ /* 0x001fea0003800000 */
        /* <DEDUP_REMOVED lines=26> */
[----:B------:R2:W-:Y:S01]  /*10860*/  STL [R1+0x34], RZ ;  /* 0x000034ff01007387 */ /* 0x0005e20000100800 */
[----:B0-----:R-:W-:Y:S02]  /*10870*/  IMAD.MOV.U32 R2, RZ, RZ, 0x20 ;  /* 0x00000020ff027424 */ /* 0x001fe400078e00ff */
[----:B-1----:R-:W-:-:S03]  /*10880*/  IMAD.MOV.U32 R0, RZ, RZ, 0x40 ;  /* 0x00000040ff007424 */ /* 0x002fc600078e00ff */
[----:B------:R-:W-:Y:S02]  /*10890*/  SEL R2, R2, 0xffffffe0, !P0 ;  /* 0xffffffe002027807 */ /* 0x000fe40004000000 */
[----:B------:R-:W-:Y:S01]  /*108a0*/  SEL R3, R0, 0xffffffc0, !P0 ;  /* 0xffffffc000037807 */ /* 0x000fe20004000000 */
[----:B------:R-:W-:-:S05]  /*108b0*/  IMAD.MOV.U32 R0, RZ, RZ, 0x1 ;  /* 0x00000001ff007424 */ /* 0x000fca00078e00ff */
[----:B------:R2:W-:Y:S04]  /*108c0*/  STL [R1+0xc], R0 ;  /* 0x00000c0001007387 */ /* 0x0005e80000100800 */
[----:B------:R2:W-:Y:S02]  /*108d0*/  STL [R1+0x8], RZ ;  /* 0x000008ff01007387 */ /* 0x0005e40000100800 */
.L_x_1156:
[----:B------:R-:W-:Y:S01]  /*108e0*/  ULDC.64 UR4, c[0x0][0xa00] ;  /* 0x0002800000047ab9 */ /* 0x000fe20000000a00 */
[----:B------:R-:W-:Y:S01]  /*108f0*/  ULDC.64 UR10, c[0x0][0xa08] ;  /* 0x00028200000a7ab9 */ /* 0x000fe20000000a00 */
[----:B------:R-:W-:Y:S01]  /*10900*/  ISETP.NE.U32.AND P0, PT, RZ, UR4, PT ;  /* 0x00000004ff007c0c */ /* 0x000fe2000bf05070 */
[----:B------:R-:W-:Y:S01]  /*10910*/  ULDC.64 UR6, c[0x0][0xa00] ;  /* 0x0002800000067ab9 */ /* 0x000fe20000000a00 */
[----:B------:R-:W-:Y:S01]  /*10920*/  ISETP.NE.U32.AND P1, PT, RZ, UR10, PT ;  /* 0x0000000aff007c0c */ /* 0x000fe2000bf25070 */
[----:B------:R-:W-:Y:S01]  /*10930*/  UIMAD.WIDE UR6, UR45, 0x4, UR6 ;  /* 0x000000042d0678a5 */ /* 0x000fe2000f8e0206 */
[----:B------:R-:W-:Y:S01]  /*10940*/  ISETP.NE.AND.EX P0, PT, RZ, UR5, PT, P0 ;  /* 0x00000005ff007c0c */ /* 0x000fe2000bf05300 */
[----:B------:R-:W-:Y:S01]  /*10950*/  ULDC.64 UR4, c[0x0][0xa28] ;  /* 0x00028a0000047ab9 */ /* 0x000fe20000000a00 */
[----:B------:R-:W-:Y:S01]  /*10960*/  ULDC.64 UR8, c[0x0][0xa08] ;  /* 0x0002820000087ab9 */ /* 0x000fe20000000a00 */
[----:B------:R-:W-:Y:S01]  /*10970*/  UISETP.NE.U32.AND UP0, UPT, UR4, URZ, UPT ;  /* 0x0000003f0400728c */ /* 0x000fe2000bf05070 */
[----:B------:R-:W-:Y:S01]  /*10980*/  ISETP.NE.AND.EX P1, PT, RZ, UR11, PT, P1 ;  /* 0x0000000bff007c0c */ /* 0x000fe2000bf25310 */
[----:B------:R-:W-:Y:S01]  /*10990*/  ULDC.64 UR10, c[0x0][0xa18] ;  /* 0x00028600000a7ab9 */ /* 0x000fe20000000a00 */
[----:B------:R-:W-:Y:S01]  /*109a0*/  IMAD.MOV.U32 R18, RZ, RZ, RZ ;  /* 0x000000ffff127224 */ /* 0x000fe200078e00ff */
[----:B------:R-:W-:Y:S01]  /*109b0*/  UISETP.NE.AND.EX UP0, UPT, UR5, URZ, UPT, UP0 ;  /* 0x0000003f0500728c */ /* 0x000fe2000bf05300 */
[----:B------:R-:W-:Y:S01]  /*109c0*/  IMAD.U32 R2, RZ, RZ, UR6 ;  /* 0x00000006ff027e24 */ /* 0x000fe2000f8e00ff */
[----:B------:R-:W-:Y:S01]  /*109d0*/  UISETP.NE.U32.AND UP1, UPT, UR10, URZ, UPT ;  /* 0x0000003f0a00728c */ /* 0x000fe2000bf25070 */
[----:B------:R-:W-:Y:S01]  /*109e0*/  IMAD.U32 R3, RZ, RZ, UR7 ;  /* 0x00000007ff037e24 */ /* 0x000fe2000f8e00ff */
[----:B------:R-:W-:Y:S01]  /*109f0*/  UIMAD.WIDE UR8, UR45, 0x4, UR8 ;  /* 0x000000042d0878a5 */ /* 0x000fe2000f8e0208 */
[----:B012---:R-:W0:Y:S01]  /*10a00*/  LDC R0, c[0x0][0x288] ;  /* 0x0000a200ff007b82 */ /* 0x007e220000000800 */
[----:B------:R-:W-:Y:S01]  /*10a10*/  UISETP.NE.AND.EX UP1, UPT, UR11, URZ, UPT, UP1 ;  /* 0x0000003f0b00728c */ /* 0x000fe2000bf25310 */
[----:B------:R-:W-:Y:S01]  /*10a20*/  CS2R R4, SRZ ;  /* 0x0000000000047805 */ /* 0x000fe2000001ff00 */
[----:B------:R1:W5:Y:S03]  /*10a30*/  @P0 LDG.E R18, desc[UR50][R2.64] ;  /* 0x0000003202120981 */ /* 0x000366000c1e1900 */
[----:B------:R-:W-:Y:S01]  /*10a40*/  @UP0 ULDC.64 UR4, c[0x0][0xa28] ;  /* 0x00028a0000040ab9 */ /* 0x000fe20000000a00 */
[----:B------:R-:W-:Y:S01]  /*10a50*/  PLOP3.LUT P2, PT, PT, PT, UP0, 0x80, 0x0 ;  /* 0x000000000000781c */ /* 0x000fe20003f4f008 */
[----:B------:R-:W-:Y:S01]  /*10a60*/  @UP0 UIMAD.WIDE UR4, UR45, 0x4, UR4 ;  /* 0x000000042d0408a5 */ /* 0x000fe2000f8e0204 */
[----:B------:R-:W2:Y:S01]  /*10a70*/  LDC R6, c[0x0][0x404] ;  /* 0x00010100ff067b82 */ /* 0x000ea20000000800 */
[----:B-1----:R-:W-:-:S02]  /*10a80*/  IMAD.U32 R2, RZ, RZ, UR8 ;  /* 0x00000008ff027e24 */ /* 0x002fc4000f8e00ff */
[----:B------:R-:W-:Y:S01]  /*10a90*/  IMAD.U32 R3, RZ, RZ, UR9 ;  /* 0x00000009ff037e24 */ /* 0x000fe2000f8e00ff */
[----:B------:R-:W-:-:S04]  /*10aa0*/  PLOP3.LUT P4, PT, PT, PT, UP1, 0x80, 0x0 ;  /* 0x000000000000781c */ /* 0x000fc80003f8f018 */
[----:B------:R-:W1:Y:S01]  /*10ab0*/  LDC R7, c[0x0][0x2e0] ;  /* 0x0000b800ff077b82 */ /* 0x000e620000000800 */
[----:B------:R3:W5:Y:S02]  /*10ac0*/  @P1 LDG.E R5, desc[UR50][R2.64] ;  /* 0x0000003202051981 */ /* 0x000764000c1e1900 */
[----:B---3--:R-:W-:Y:S02]  /*10ad0*/  IMAD.U32 R2, RZ, RZ, UR4 ;  /* 0x00000004ff027e24 */ /* 0x008fe4000f8e00ff */
[----:B------:R-:W-:Y:S01]  /*10ae0*/  IMAD.U32 R3, RZ, RZ, UR5 ;  /* 0x00000005ff037e24 */ /* 0x000fe2000f8e00ff */
[----:B------:R-:W-:Y:S02]  /*10af0*/  @UP1 ULDC.64 UR4, c[0x0][0xa18] ;  /* 0x0002860000041ab9 */ /* 0x000fe40000000a00 */
[----:B------:R-:W-:Y:S02]  /*10b00*/  @UP1 UIMAD.WIDE UR4, UR45, 0x4, UR4 ;  /* 0x000000042d0418a5 */ /* 0x000fe4000f8e0204 */
[----:B------:R3:W5:Y:S04]  /*10b10*/  @P2 LDG.E R4, desc[UR50][R2.64] ;  /* 0x0000003202042981 */ /* 0x000768000c1e1900 */
[----:B---3--:R-:W-:-:S02]  /*10b20*/  IMAD.U32 R2, RZ, RZ, UR4 ;  /* 0x00000004ff027e24 */ /* 0x008fc4000f8e00ff */
[----:B------:R-:W-:Y:S01]  /*10b30*/  IMAD.U32 R3, RZ, RZ, UR5 ;  /* 0x00000005ff037e24 */ /* 0x000fe2000f8e00ff */
[----:B------:R-:W-:-:S04]  /*10b40*/  ULDC.64 UR4, c[0x0][0xa20] ;  /* 0x0002880000047ab9 */ /* 0x000fc80000000a00 */
[----:B0-----:R0:W5:Y:S01]  /*10b50*/  @P4 LDG.E R0, desc[UR50][R2.64] ;  /* 0x0000003202004981 */ /* 0x001162000c1e1900 */
[----:B------:R-:W-:-:S04]  /*10b60*/  ISETP.NE.U32.AND P3, PT, RZ, UR4, PT ;  /* 0x00000004ff007c0c */ /* 0x000fc8000bf65070 */
[----:B------:R-:W-:Y:S01]  /*10b70*/  ISETP.NE.AND.EX P3, PT, RZ, UR5, PT, P3 ;  /* 0x00000005ff007c0c */ /* 0x000fe2000bf65330 */
[----:B0-----:R-:W0:Y:S02]  /*10b80*/  LDC.64 R2, c[0x0][0x3f8] ;  /* 0x0000fe00ff027b82 */ /* 0x001e240000000a00 */
[----:B0-----:R-:W-:-:S04]  /*10b90*/  ISETP.NE.U32.AND P2, PT, R2, RZ, PT ;  /* 0x000000ff0200720c */ /* 0x001fc80003f45070 */
[----:B------:R-:W-:-:S04]  /*10ba0*/  ISETP.NE.AND.EX P2, PT, R3, RZ, PT, P2 ;  /* 0x000000ff0300720c */ /* 0x000fc80003f45320 */
[----:B--2---:R-:W-:-:S05]  /*10bb0*/  SEL R6, R6, 0x1, P2 ;  /* 0x0000000106067807 */ /* 0x004fca0001000000 */
[----:B-1----:R-:W-:Y:S01]  /*10bc0*/  IMAD R6, R6, R7, RZ ;  /* 0x0000000706067224 */ /* 0x002fe200078e02ff */
[----:B----4-:R-:W-:Y:S06]  /*10bd0*/  @P4 BRA `(.L_x_1089) ;  /* 0x0000000000184947 */ /* 0x010fec0003800000 */
[----:B------:R-:W-:Y:S05]  /*10be0*/  @!P0 BRA `(.L_x_1089) ;  /* 0x0000000000148947 */ /* 0x000fea0003800000 */
[----:B------:R-:W-:Y:S02]  /*10bf0*/  IMAD.U32 R2, RZ, RZ, UR6 ;  /* 0x00000006ff027e24 */ /* 0x000fe4000f8e00ff */
[----:B------:R-:W-:-:S05]  /*10c00*/  IMAD.U32 R3, RZ, RZ, UR7 ;  /* 0x00000007ff037e24 */ /* 0x000fca000f8e00ff */
[----:B------:R-:W2:Y:S04]  /*10c10*/  LDG.E R7, desc[UR50][R2.64] ;  /* 0x0000003202077981 */ /* 0x000ea8000c1e1900 */
[----:B-----5:R-:W2:Y:S02]  /*10c20*/  LDG.E R0, desc[UR50][R2.64+0x4] ;  /* 0x0000043202007981 */ /* 0x020ea4000c1e1900 */
[----:B--2---:R-:W-:-:S07]  /*10c30*/  IMAD.IADD R0, R0, 0x1, -R7 ;  /* 0x0000000100007824 */ /* 0x004fce00078e0a07 */
.L_x_1089:
[----:B-----5:R-:W-:-:S05]  /*10c40*/  IMAD.IADD R2, R5, 0x1, R4 ;  /* 0x0000000105027824 */ /* 0x020fca00078e0204 */
[----:B------:R0:W-:Y:S01]  /*10c50*/  STL [R1+0x1c], R2 ;  /* 0x00001c0201007387 */ /* 0x0001e20000100800 */
[----:B------:R-:W-:Y:S05]  /*10c60*/  @!P3 BRA `(.L_x_1090) ;  /* 0x000000000018b947 */ /* 0x000fea0003800000 */
[----:B------:R-:W-:Y:S02]  /*10c70*/  ULDC.64 UR4, c[0x0][0xa20] ;  /* 0x0002880000047ab9 */ /* 0x000fe40000000a00 */
[----:B------:R-:W-:-:S06]  /*10c80*/  UIMAD.WIDE UR4, UR45, 0x4, UR4 ;  /* 0x000000042d0478a5 */ /* 0x000fcc000f8e0204 */
[----:B0-----:R-:W-:Y:S02]  /*10c90*/  IMAD.U32 R2, RZ, RZ, UR4 ;  /* 0x00000004ff027e24 */ /* 0x001fe4000f8e00ff */
[----:B------:R-:W-:-:S05]  /*10ca0*/  IMAD.U32 R3, RZ, RZ, UR5 ;  /* 0x00000005ff037e24 */ /* 0x000fca000f8e00ff */
[----:B------:R0:W5:Y:S01]  /*10cb0*/  LDG.E R6, desc[UR50][R2.64] ;  /* 0x0000003202067981 */ /* 0x000162000c1e1900 */
[----:B------:R-:W-:Y:S05]  /*10cc0*/  BRA `(.L_x_1091) ;  /* 0x0000000000187947 */ /* 0x000fea0003800000 */
.L_x_1090:
[----:B------:R-:W-:Y:S05]  /*10cd0*/  @!P1 BRA `(.L_x_1091) ;  /* 0x0000000000149947 */ /* 0x000fea0003800000 */
[----:B0-----:R-:W-:Y:S02]  /*10ce0*/  IMAD.U32 R2, RZ, RZ, UR8 ;  /* 0x00000008ff027e24 */ /* 0x001fe4000f8e00ff */
[----:B------:R-:W-:-:S05]  /*10cf0*/  IMAD.U32 R3, RZ, RZ, UR9 ;  /* 0x00000009ff037e24 */ /* 0x000fca000f8e00ff */
[----:B------:R-:W2:Y:S04]  /*10d00*/  LDG.E R5, desc[UR50][R2.64] ;  /* 0x0000003202057981 */ /* 0x000ea8000c1e1900 */
[----:B------:R-:W2:Y:S02]  /*10d10*/  LDG.E R6, desc[UR50][R2.64+0x4] ;  /* 0x0000043202067981 */ /* 0x000ea4000c1e1900 */
[----:B--2---:R-:W-:-:S07]  /*10d20*/  IMAD.IADD R6, R6, 0x1, -R5 ;  /* 0x0000000106067824 */ /* 0x004fce00078e0a05 */
.L_x_1091:
[----:B------:R-:W2:Y:S01]  /*10d30*/  LDL R19, [R1+0x24] ;  /* 0x0000240001137983 */ /* 0x000ea20000100800 */
[----:B0-----:R-:W0:Y:S01]  /*10d40*/  LDC.64 R2, c[0x0][0x9e0] ;  /* 0x00027800ff027b82 */ /* 0x001e220000000a00 */
[----:B-----5:R-:W-:Y:S01]  /*10d50*/  IMAD.IADD R6, R6, 0x1, -R4 ;  /* 0x0000000106067824 */ /* 0x020fe200078e0a04 */
[----:B0-----:R-:W-:Y:S02]  /*10d60*/  ISETP.GE.AND P1, PT, R3, 0x1, PT ;  /* 0x000000010300780c */ /* 0x001fe40003f26270 */
[----:B--2---:R-:W-:-:S04]  /*10d70*/  LEA R7, R19, 0x80, 0x7 ;  /* 0x0000008013077811 */ /* 0x004fc800078e38ff */
[----:B------:R-:W-:-:S05]  /*10d80*/  IADD3 R7, R6, R7, -R0 ;  /* 0x0000000706077210 */ /* 0x000fca0007ffe800 */
[----:B------:R-:W-:Y:S02]  /*10d90*/  IMAD.IADD R2, R7, 0x1, R2 ;  /* 0x0000000107027824 */ /* 0x000fe400078e0202 */
[----:B------:R-:W-:Y:S05]  /*10da0*/  @!P1 BRA `(.L_x_1092) ;  /* 0x0000000000409947 */ /* 0x000fea0003800000 */
[C---:B------:R-:W-:Y:S01]  /*10db0*/  ISETP.GT.AND P0, PT, R7.reuse, RZ, PT ;  /* 0x000000ff0700720c */ /* 0x040fe20003f04270 */
[----:B------:R-:W-:-:S12]  /*10dc0*/  VIADD R8, R7, 0xffffffff ;  /* 0xffffffff07087836 */ /* 0x000fd80000000000 */
[----:B------:R-:W-:Y:S05]  /*10dd0*/  @P0 BRA `(.L_x_1093) ;  /* 0x00000000001c0947 */ /* 0x000fea0003800000 */
[----:B------:R-:W-:Y:S01]  /*10de0*/  ISETP.NE.AND P0, PT, R3, 0x1, PT ;  /* 0x000000010300780c */ /* 0x000fe20003f05270 */
[----:B------:R-:W-:-:S12]  /*10df0*/  IMAD.MOV R7, RZ, RZ, -R7 ;  /* 0x000000ffff077224 */ /* 0x000fd800078e0a07 */
[----:B------:R-:W0:Y:S02]  /*10e00*/  @P0 LDC.64 R4, c[0x0][0x9e8] ;  /* 0x00027a00ff040b82 */ /* 0x000e240000000a00 */
[----:B0-----:R-:W-:-:S05]  /*10e10*/  @P0 IMAD.HI.U32 R4, R7, R4, RZ ;  /* 0x0000000407040227 */ /* 0x001fca00078e00ff */
[----:B------:R-:W-:-:S04]  /*10e20*/  @P0 SHF.R.U32.HI R7, RZ, R5, R4 ;  /* 0x00000005ff070219 */ /* 0x000fc80000011604 */
[----:B------:R-:W-:Y:S01]  /*10e30*/  LOP3.LUT R8, RZ, R7, RZ, 0x33, !PT ;  /* 0x00000007ff087212 */ /* 0x000fe200078e33ff */
[----:B------:R-:W-:Y:S06]  /*10e40*/  BRA `(.L_x_1094) ;  /* 0x0000000000107947 */ /* 0x000fec0003800000 */
.L_x_1093:
[----:B------:R-:W-:-:S13]  /*10e50*/  ISETP.NE.AND P0, PT, R3, 0x1, PT ;  /* 0x000000010300780c */ /* 0x000fda0003f05270 */
[----:B------:R-:W0:Y:S02]  /*10e60*/  @P0 LDC.64 R4, c[0x0][0x9e8] ;  /* 0x00027a00ff040b82 */ /* 0x000e240000000a00 */
[----:B0-----:R-:W-:-:S05]  /*10e70*/  @P0 IMAD.HI.U32 R4, R8, R4, RZ ;  /* 0x0000000408040227 */ /* 0x001fca00078e00ff */
[----:B------:R-:W-:-:S07]  /*10e80*/  @P0 SHF.R.U32.HI R8, RZ, R5, R4 ;  /* 0x00000005ff080219 */ /* 0x000fce0000011604 */
.L_x_1094:
[----:B------:R-:W-:-:S05]  /*10e90*/  IMAD R5, R8, R3, R3 ;  /* 0x0000000308057224 */ /* 0x000fca00078e0203 */
[----:B------:R-:W-:-:S07]  /*10ea0*/  VIMNMX R2, R2, R5, PT ;  /* 0x0000000502027248 */ /* 0x000fce0003fe0100 */
.L_x_1092:
[----:B------:R-:W-:Y:S01]  /*10eb0*/  IMAD R5, R19, 0x80, -R0 ;  /* 0x0000008013057824 */ /* 0x000fe200078e0a00 */
[----:B------:R-:W-:Y:S01]  /*10ec0*/  ULDC UR4, c[0x0][0x9dc] ;  /* 0x0002770000047ab9 */ /* 0x000fe20000000800 */
[----:B------:R-:W-:Y:S02]  /*10ed0*/  VIADD R0, R2, 0x3f ;  /* 0x0000003f02007836 */ /* 0x000fe40000000000 */
[C---:B------:R-:W-:Y:S02]  /*10ee0*/  IMAD.IADD R2, R6.reuse, 0x1, R5 ;  /* 0x0000000106027824 */ /* 0x040fe400078e0205 */
[----:B------:R-:W-:Y:S01]  /*10ef0*/  VIADD R6, R6, 0x3f ;  /* 0x0000003f06067836 */ /* 0x000fe20000000000 */
[----:B------:R-:W-:-:S04]  /*10f00*/  SHF.R.S32.HI R5, RZ, 0x1f, R0 ;  /* 0x0000001fff057819 */ /* 0x000fc80000011400 */
[----:B------:R-:W-:Y:S02]  /*10f10*/  LEA.HI R0, R5, R0, RZ, 0x6 ;  /* 0x0000000005007211 */ /* 0x000fe400078f30ff */
[----:B------:R-:W-:Y:S02]  /*10f20*/  SHF.R.S32.HI R5, RZ, 0x1f, R6 ;  /* 0x0000001fff057819 */ /* 0x000fe40000011406 */
[----:B------:R-:W-:Y:S02]  /*10f30*/  SHF.R.S32.HI R0, RZ, 0x6, R0 ;  /* 0x00000006ff007819 */ /* 0x000fe40000011400 */
[----:B------:R-:W-:-:S04]  /*10f40*/  LEA.HI R5, R5, R6, RZ, 0x6 ;  /* 0x0000000605057211 */ /* 0x000fc800078f30ff */
[----:B------:R-:W-:-:S04]  /*10f50*/  SHF.R.S32.HI R5, RZ, 0x6, R5 ;  /* 0x00000006ff057819 */ /* 0x000fc80000011405 */
[----:B------:R-:W-:Y:S01]  /*10f60*/  VIMNMX R16, R5, R0, PT ;  /* 0x0000000005107248 */ /* 0x000fe20003fe0100 */
[----:B------:R-:W-:Y:S01]  /*10f70*/  VIADD R0, R2, -UR4 ;  /* 0x8000000402007c36 */ /* 0x000fe20008000000 */
[----:B------:R-:W-:Y:S06]  /*10f80*/  @!P1 BRA `(.L_x_1095) ;  /* 0x00000000003c9947 */ /* 0x000fec0003800000 */
        /* <DEDUP_REMOVED lines=9> */
.L_x_1096:
[----:B------:R-:W-:-:S13]  /*11020*/  ISETP.NE.AND P0, PT, R3, 0x1, PT ;  /* 0x000000010300780c */ /* 0x000fda0003f05270 */
[----:B------:R-:W0:Y:S02]  /*11030*/  @P0 LDC.64 R4, c[0x0][0x9e8] ;  /* 0x00027a00ff040b82 */ /* 0x000e240000000a00 */
[----:B0-----:R-:W-:-:S05]  /*11040*/  @P0 IMAD.HI.U32 R4, R2, R4, RZ ;  /* 0x0000000402040227 */ /* 0x001fca00078e00ff */
[----:B------:R-:W-:-:S07]  /*11050*/  @P0 SHF.R.U32.HI R2, RZ, R5, R4 ;  /* 0x00000005ff020219 */ /* 0x000fce0000011604 */
.L_x_1097:
[----:B------:R-:W-:-:S05]  /*11060*/  IMAD R3, R2, R3, RZ ;  /* 0x0000000302037224 */ /* 0x000fca00078e02ff */
[----:B------:R-:W-:-:S07]  /*11070*/  VIMNMX R0, R0, R3, !PT ;  /* 0x0000000300007248 */ /* 0x000fce0007fe0100 */
.L_x_1095:
[----:B------:R-:W-:Y:S01]  /*11080*/  SHF.R.S32.HI R3, RZ, 0x1f, R0 ;  /* 0x0000001fff037819 */ /* 0x000fe20000011400 */
[----:B------:R-:W-:Y:S03]  /*11090*/  BSSY B6, `(.L_x_1098) ;  /* 0x00002a3000067945 */ /* 0x000fe60003800000 */
[----:B------:R-:W-:-:S04]  /*110a0*/  LEA.HI R3, R3, R0, RZ, 0x6 ;  /* 0x0000000003037211 */ /* 0x000fc800078f30ff */
[----:B------:R-:W-:-:S04]  /*110b0*/  SHF.R.S32.HI R3, RZ, 0x6, R3 ;  /* 0x00000006ff037819 */ /* 0x000fc80000011403 */
[----:B------:R-:W-:-:S04]  /*110c0*/  VIMNMX R2, RZ, R3, !PT ;  /* 0x00000003ff027248 */ /* 0x000fc80007fe0100 */
[----:B------:R-:W-:Y:S01]  /*110d0*/  ISETP.GT.AND P0, PT, R16, R2, PT ;  /* 0x000000021000720c */ /* 0x000fe20003f04270 */
[----:B------:R0:W-:-:S12]  /*110e0*/  STL [R1+0x18], R2 ;  /* 0x0000180201007387 */ /* 0x0001d80000100800 */
        /* <DEDUP_REMOVED lines=19> */
.L_x_1099:
        /* <DEDUP_REMOVED lines=23> */
.L_x_1101:
        /* <DEDUP_REMOVED lines=8> */
[----:B0-----:R-:W-:Y:S01]  /*11410*/  MOV R2, 0x0 ;  /* 0x0000000000027802 */ /* 0x001fe20000000f00 */
        /* <DEDUP_REMOVED lines=15> */
.L_x_1102:
[----:B------:R-:W-:-:S04]  /*11510*/  UIADD3 UR4, UR41, 0x8000, URZ ;  /* 0x0000800029047890 */ /* 0x000fc8000fffe03f */
[----:B------:R-:W-:-:S06]  /*11520*/  ULOP3.LUT UP0, URZ, UR4, 0x1bf, URZ, 0xc0, !UPT ;  /* 0x000001bf043f7892 */ /* 0x000fcc000f80c03f */
[----:B------:R-:W-:-:S13]  /*11530*/  PLOP3.LUT P0, PT, PT, PT, UP0, 0x80, 0x0 ;  /* 0x000000000000781c */ /* 0x000fda0003f0f008 */
        /* <DEDUP_REMOVED lines=17> */
.L_x_1103:
[----:B------:R-:W-:-:S13]  /*11650*/  LOP3.LUT P6, RZ, R17, 0x3ff, RZ, 0xc0, !PT ;  /* 0x000003ff11ff7812 */ /* 0x000fda00078cc0ff */
        /* <DEDUP_REMOVED lines=17> */
.L_x_1104:
[----:B------:R-:W1:Y:S01]  /*11770*/  LDC R0, c[0x0][0x428] ;  /* 0x00010a00ff007b82 */ /* 0x000e620000000800 */
[----:B------:R-:W-:Y:S01]  /*11780*/  ULDC.64 UR4, c[0x0][0x9f8] ;  /* 0x00027e0000047ab9 */ /* 0x000fe20000000a00 */
[----:B0-----:R-:W-:Y:S01]  /*11790*/  IMAD.U32 R2, RZ, RZ, UR38 ;  /* 0x00000026ff027e24 */ /* 0x001fe2000f8e00ff */
[----:B------:R-:W-:Y:S01]  /*117a0*/  UISETP.NE.U32.AND UP0, UPT, UR4, URZ, UPT ;  /* 0x0000003f0400728c */ /* 0x000fe2000bf05070 */
[----:B------:R-:W-:Y:S01]  /*117b0*/  IMAD.U32 R10, RZ, RZ, UR45 ;  /* 0x0000002dff0a7e24 */ /* 0x000fe2000f8e00ff */
[----:B------:R-:W0:Y:S01]  /*117c0*/  S2R R4, SR_TID.X ;  /* 0x0000000000047919 */ /* 0x000e220000002100 */
[----:B------:R-:W-:Y:S01]  /*117d0*/  IMAD R7, R19, 0x80, R18 ;  /* 0x0000008013077824 */ /* 0x000fe200078e0212 */
[----:B------:R-:W-:Y:S01]  /*117e0*/  UISETP.NE.AND.EX UP0, UPT, UR5, URZ, UPT, UP0 ;  /* 0x0000003f0500728c */ /* 0x000fe2000bf05300 */
[----:B------:R-:W-:-:S10]  /*117f0*/  ULDC.64 UR6, c[0x0][0xa08] ;  /* 0x0002820000067ab9 */ /* 0x000fd40000000a00 */
[----:B------:R-:W-:Y:S02]  /*11800*/  @UP0 ULDC.64 UR4, c[0x0][0x9f8] ;  /* 0x00027e0000040ab9 */ /* 0x000fe40000000a00 */
[----:B------:R-:W-:Y:S01]  /*11810*/  @UP0 UIMAD.WIDE UR4, UR45, 0x4, UR4 ;  /* 0x000000042d0408a5 */ /* 0x000fe2000f8e0204 */
[----:B-1----:R-:W-:-:S13]  /*11820*/  ISETP.NE.AND P0, PT, R0, 0x1, PT ;  /* 0x000000010000780c */ /* 0x002fda0003f05270 */
[----:B------:R-:W1:Y:S01]  /*11830*/  @P0 LDC R0, c[0x0][0x42c] ;  /* 0x00010b00ff000b82 */ /* 0x000e620000000800 */
[----:B0-----:R-:W-:-:S07]  /*11840*/  LOP3.LUT R17, R4, 0x7f, RZ, 0xc0, !PT ;  /* 0x0000007f04117812 */ /* 0x001fce00078ec0ff */
[----:B------:R-:W0:Y:S01]  /*11850*/  @P0 LDC R3, c[0x0][0x430] ;  /* 0x00010c00ff030b82 */ /* 0x000e220000000800 */
[----:B-1----:R-:W-:-:S05]  /*11860*/  @P0 IMAD.HI.U32 R0, R0, UR38, RZ ;  /* 0x0000002600000c27 */ /* 0x002fca000f8e00ff */
[----:B0-----:R-:W-:Y:S01]  /*11870*/  @P0 SHF.R.U32.HI R2, RZ, R3, R0 ;  /* 0x00000003ff020219 */ /* 0x001fe20000011600 */
[----:B------:R-:W-:Y:S01]  /*11880*/  IMAD.U32 R3, RZ, RZ, UR5 ;  /* 0x00000005ff037e24 */ /* 0x000fe2000f8e00ff */
[----:B------:R-:W-:-:S03]  /*11890*/  PLOP3.LUT P0, PT, PT, PT, UP0, 0x80, 0x0 ;  /* 0x000000000000781c */ /* 0x000fc60003f0f008 */
[----:B------:R0:W-:Y:S02]  /*118a0*/  STL [R1+0x4], R2 ;  /* 0x0000040201007387 */ /* 0x0001e40000100800 */
[----:B0-----:R-:W-:Y:S01]  /*118b0*/  IMAD.U32 R2, RZ, RZ, UR4 ;  /* 0x00000004ff027e24 */ /* 0x001fe2000f8e00ff */
[----:B------:R-:W-:Y:S01]  /*118c0*/  ISETP.NE.AND P1, PT, R17, RZ, PT ;  /* 0x000000ff1100720c */ /* 0x000fe20003f25270 */
[----:B------:R-:W-:-:S06]  /*118d0*/  ULDC.64 UR4, c[0x0][0xa00] ;  /* 0x0002800000047ab9 */ /* 0x000fcc0000000a00 */
[----:B------:R0:W2:Y:S01]  /*118e0*/  @P0 LDG.E R10, desc[UR50][R2.64] ;  /* 0x00000032020a0981 */ /* 0x0000a2000c1e1900 */
[----:B------:R-:W-:Y:S01]  /*118f0*/  ISETP.NE.U32.AND P0, PT, RZ, UR4, PT ;  /* 0x00000004ff007c0c */ /* 0x000fe2000bf05070 */
[----:B------:R-:W-:Y:S01]  /*11900*/  UMOV UR36, URZ ;  /* 0x0000003f00247c82 */ /* 0x000fe20008000000 */
[----:B------:R-:W-:Y:S01]  /*11910*/  R2UR UR37, R7 ;  /* 0x00000000072572ca */ /* 0x000fe200000e0000 */
[----:B------:R-:W-:Y:S01]  /*11920*/  UMOV UR8, 0x80 ;  /* 0x0000008000087882 */ /* 0x000fe20000000000 */
[----:B------:R-:W-:Y:S01]  /*11930*/  ISETP.NE.AND.EX P0, PT, RZ, UR5, PT, P0 ;  /* 0x00000005ff007c0c */ /* 0x000fe2000bf05300 */
[----:B------:R-:W-:Y:S01]  /*11940*/  UMOV UR10, UR38 ;  /* 0x00000026000a7c82 */ /* 0x000fe20008000000 */
[----:B------:R-:W-:Y:S02]  /*11950*/  SHF.R.U32.HI R4, RZ, 0x5, R4 ;  /* 0x00000005ff047819 */ /* 0x000fe40000011604 */
[----:B------:R-:W-:Y:S01]  /*11960*/  SEL R8, RZ, UR45, P0 ;  /* 0x0000002dff087c07 */ /* 0x000fe20008000000 */
[----:B0-----:R-:W0:Y:S01]  /*11970*/  LDC.64 R2, c[0x0][0x3f8] ;  /* 0x0000fe00ff027b82 */ /* 0x001e220000000a00 */
[----:B------:R-:W-:Y:S01]  /*11980*/  VOTEU.ALL UP1, P1 ;  /* 0x00000000003f7886 */ /* 0x000fe20000820000 */
[----:B------:R-:W-:-:S02]  /*11990*/  LOP3.LUT R4, R4, 0x3, RZ, 0xc0, !PT ;  /* 0x0000000304047812 */ /* 0x000fc400078ec0ff */
[----:B------:R-:W-:Y:S02]  /*119a0*/  R2UR UR39, R8 ;  /* 0x00000000082772ca */ /* 0x000fe400000e0000 */
[----:B------:R-:W-:Y:S01]  /*119b0*/  @!UP1 UIADD3 UR4, UP0, UR46, 0x270, URZ ;  /* 0x000002702e049890 */ /* 0x000fe2000ff1e03f */
[----:B------:R-:W-:-:S03]  /*119c0*/  UMOV UR9, UR37 ;  /* 0x0000002500097c82 */ /* 0x000fc60008000000 */
[----:B------:R-:W-:-:S07]  /*119d0*/  @!UP1 UIADD3.X UR5, URZ, UR47, URZ, UP0, !UPT ;  /* 0x0000002f3f059290 */ /* 0x000fce00087fe43f */
[----:B------:R-:W-:Y:S02]  /*119e0*/  UMOV UR11, UR39 ;  /* 0x00000027000b7c82 */ /* 0x000fe40008000000 */
[----:B------:R1:W-:Y:S01]  /*119f0*/  @!UP1 UTMAPF.L2.4D [UR36], [UR4] ;  /* 0x00000024040095b8 */ /* 0x0003e20008018000 */
[----:B0-----:R-:W-:Y:S01]  /*11a00*/  LOP3.LUT P0, RZ, R2, UR6, RZ, 0xfc, !PT ;  /* 0x0000000602ff7c12 */ /* 0x001fe2000f80fcff */
[----:B------:R-:W-:Y:S01]  /*11a10*/  UMOV UR6, 0xffffffff ;  /* 0xffffffff00067882 */ /* 0x000fe20000000000 */
[----:B------:R1:W-:Y:S02]  /*11a20*/  @!UP1 UTMAPF.L2.4D [UR8], [UR4] ;  /* 0x00000008040095b8 */ /* 0x0003e40008018000 */
[----:B------:R-:W-:Y:S02]  /*11a30*/  LOP3.LUT P0, RZ, R3, UR7, RZ, 0xfc, P0 ;  /* 0x0000000703ff7c12 */ /* 0x000fe4000800fcff */
[----:B--2---:R-:W-:Y:S01]  /*11a40*/  SHF.R.S32.HI R19, RZ, 0x1f, R10 ;  /* 0x0000001fff137819 */ /* 0x004fe2000001140a */
[----:B------:R1:W-:Y:S01]  /*11a50*/  STL [R1+0x10], R10 ;  /* 0x0000100a01007387 */ /* 0x0003e20000100800 */
[----:B------:R-:W-:-:S03]  /*11a60*/  SEL R0, R10, RZ, !P0 ;  /* 0x000000ff0a007207 */ /* 0x000fc60004000000 */
[----:B------:R1:W-:Y:S01]  /*11a70*/  STL [R1+0x14], R19 ;  /* 0x0000141301007387 */ /* 0x0003e20000100800 */
[----:B------:R-:W-:Y:S05]  /*11a80*/  BRA.DIV UR6, `(.L_x_1105) ;  /* 0x0000003606107947 */ /* 0x000fea000b800000 */
[----:B------:R0:W2:Y:S02]  /*11a90*/  SHFL.IDX PT, R14, R4, RZ, 0x1f ;  /* 0x00001fff040e7589 */ /* 0x0000a400000e0000 */
.L_x_1175:
[----:B--2---:R-:W-:Y:S02]  /*11aa0*/  ISETP.NE.AND P0, PT, R14, RZ, PT ;  /* 0x000000ff0e00720c */ /* 0x004fe40003f05270 */
[----:B------:R-:W-:-:S11]  /*11ab0*/  PLOP3.LUT P6, PT, PT, PT, PT, 0x8, 0x0 ;  /* 0x000000000000781c */ /* 0x000fd60003fce170 */
[----:B------:R-:W-:Y:S05]  /*11ac0*/  @P0 BRA `(.L_x_1106) ;  /* 0x0000000400d80947 */ /* 0x000fea0003800000 */
[----:B-1----:R-:W-:Y:S01]  /*11ad0*/  UMOV UR4, 0xffffffff ;  /* 0xffffffff00047882 */ /* 0x002fe20000000000 */
[----:B------:R-:W-:Y:S02]  /*11ae0*/  VIADD R6, R16, 0xffffffff ;  /* 0xffffffff10067836 */ /* 0x000fe40000000000 */
[----:B------:R-:W-:Y:S05]  /*11af0*/  BRA.DIV UR4, `(.L_x_1107) ;  /* 0x0000003604147947 */ /* 0x000fea000b800000 */
[----:B------:R-:W-:-:S13]  /*11b00*/  ELECT P6, URZ, PT ;  /* 0x00000000003f782f */ /* 0x000fda00038c0000 */
.L_x_1178:
[----:B------:R-:W-:Y:S05]  /*11b10*/  @!P6 BRA `(.L_x_1108) ;  /* 0x000000040064e947 */ /* 0x000fea0003800000 */
[----:B------:R-:W-:-:S04]  /*11b20*/  ISETP.NE.U32.AND P0, PT, R2, RZ, PT ;  /* 0x000000ff0200720c */ /* 0x000fc80003f05070 */
[----:B------:R-:W-:-:S13]  /*11b30*/  ISETP.NE.AND.EX P0, PT, R3, RZ, PT, P0 ;  /* 0x000000ff0300720c */ /* 0x000fda0003f05300 */
[----:B------:R-:W-:Y:S05]  /*11b40*/  @!P0 BRA `(.L_x_1109) ;  /* 0x0000000000488947 */ /* 0x000fea0003800000 */
[----:B------:R-:W1:Y:S01]  /*11b50*/  LDC R9, c[0x0][0x41c] ;  /* 0x00010700ff097b82 */ /* 0x000e620000000800 */
[----:B------:R-:W-:Y:S01]  /*11b60*/  IMAD.MOV.U32 R0, RZ, RZ, R6 ;  /* 0x000000ffff007224 */ /* 0x000fe200078e0006 */
[----:B------:R-:W-:Y:S01]  /*11b70*/  ULDC.64 UR4, c[0x0][0x408] ;  /* 0x0001020000047ab9 */ /* 0x000fe20000000a00 */
[----:B-1----:R-:W-:-:S13]  /*11b80*/  ISETP.NE.AND P0, PT, R9, 0x1, PT ;  /* 0x000000010900780c */ /* 0x002fda0003f05270 */
[----:B0-----:R-:W0:Y:S02]  /*11b90*/  @P0 LDC.64 R4, c[0x0][0x420] ;  /* 0x00010800ff040b82 */ /* 0x001e240000000a00 */
[----:B0-----:R-:W-:-:S05]  /*11ba0*/  @P0 IMAD.HI.U32 R4, R6, R4, RZ ;  /* 0x0000000406040227 */ /* 0x001fca00078e00ff */
[----:B------:R-:W-:-:S04]  /*11bb0*/  @P0 SHF.R.U32.HI R0, RZ, R5, R4 ;  /* 0x00000005ff000219 */ /* 0x000fc80000011604 */
[--C-:B------:R-:W-:Y:S01]  /*11bc0*/  SHF.R.S32.HI R5, RZ, 0x1f, R0.reuse ;  /* 0x0000001fff057819 */ /* 0x100fe20000011400 */
[----:B------:R-:W-:-:S04]  /*11bd0*/  IMAD.MOV R4, RZ, RZ, -R0 ;  /* 0x000000ffff047224 */ /* 0x000fc800078e0a00 */
        /* <DEDUP_REMOVED lines=9> */
.L_x_1109:
[----:B-1----:R-:W0:Y:S04]  /*11c70*/  LDL R3, [R1+0x8] ;  /* 0x0000080001037983 */ /* 0x002e280000100800 */
[----:B------:R-:W2:Y:S01]  /*11c80*/  LDL R2, [R1+0xc] ;  /* 0x00000c0001027983 */ /* 0x000ea20000100800 */
[----:B------:R-:W-:Y:S02]  /*11c90*/  ISETP.NE.AND P0, PT, R17, RZ, PT ;  /* 0x000000ff1100720c */ /* 0x000fe40003f05270 */
[----:B0-----:R-:W-:Y:S02]  /*11ca0*/  LEA R4, R3, UR41, 0x3 ;  /* 0x0000002903047c11 */ /* 0x001fe4000f8e18ff */
[----:B--2---:R-:W-:-:S04]  /*11cb0*/  SHF.L.U32 R3, R2, 0x1f, RZ ;  /* 0x0000001f02037819 */ /* 0x004fc800000006ff */
[----:B------:R-:W0:Y:S02]  /*11cc0*/  SYNCS.PHASECHK.TRANS64.TRYWAIT P2, [R4+URZ+0x28480], R3 ;  /* 0x02848003040075a7 */ /* 0x000e24000804017f */
[----:B0-----:R-:W-:Y:S05]  /*11cd0*/  @!P2 BRA `(.L_x_1110) ;  /* 0x0000003000bca947 */ /* 0x001fea0003800000 */
.L_x_1179:
        /* <DEDUP_REMOVED lines=8> */
.L_x_1111:
        /* <DEDUP_REMOVED lines=25> */
.L_x_1180:
        /* <DEDUP_REMOVED lines=8> */
.L_x_1113:
        /* <DEDUP_REMOVED lines=19> */
[----:B-1----:R-:W-:Y:S01]  /*120a0*/  NOP ;  /* 0x0000000000007918 */ /* 0x002fe20000000000 */
.L_x_1108:
        /* <DEDUP_REMOVED lines=24> */
.L_x_1106:
        /* <DEDUP_REMOVED lines=10> */
.L_x_1181:
[----:B-1----:R-:W-:Y:S05]  /*122d0*/  BSYNC B0 ;  /* 0x0000000000007941 */ /* 0x002fea0003800000 */
.L_x_1114:
[----:B--2---:R-:W2:Y:S01]  /*122e0*/  LDL R3, [R1+0x18] ;  /* 0x0000180001037983 */ /* 0x004ea20000100800 */
[----:B------:R-:W-:-:S05]  /*122f0*/  VIADD R2, R16, 0xfffffffe ;  /* 0xfffffffe10027836 */ /* 0x000fca0000000000 */
[----:B--2---:R-:W-:-:S13]  /*12300*/  ISETP.GE.AND P0, PT, R2, R3, PT ;  /* 0x000000030200720c */ /* 0x004fda0003f06270 */
[----:B------:R-:W-:Y:S05]  /*12310*/  @!P0 BRA `(.L_x_1116) ;  /* 0x0000000c00f48947 */ /* 0x000fea0003800000 */
[----:B------:R1:W5:Y:S04]  /*12320*/  LDL.LU R3, [R1+0x8] ;  /* 0x0000080001037983 */ /* 0x0003680000300800 */
[----:B------:R1:W5:Y:S02]  /*12330*/  LDL.LU R8, [R1+0xc] ;  /* 0x00000c0001087983 */ /* 0x0003640000300800 */
.L_x_1138:
[----:B0----5:R-:W-:Y:S01]  /*12340*/  VIADD R4, R3, 0x1 ;  /* 0x0000000103047836 */ /* 0x021fe20000000000 */
        /* <DEDUP_REMOVED lines=9> */
[----:B------:R-:W-:Y:S01]  /*123e0*/  ULDC.64 UR4, c[0x0][0x3f8] ;  /* 0x0000fe0000047ab9 */ /* 0x000fe20000000a00 */
[----:B------:R-:W-:Y:S01]  /*123f0*/  IMAD.MOV.U32 R9, RZ, RZ, R2 ;  /* 0x000000ffff097224 */ /* 0x000fe200078e0002 */
        /* <DEDUP_REMOVED lines=17> */
[----:B------:R-:W-:-:S04]  /*12510*/  IMAD.WIDE.U32 R4, R6, UR6, R4 ;  /* 0x0000000606047c25 */ /* 0x000fc8000f8e0004 */
[----:B------:R-:W-:Y:S01]  /*12520*/  IMAD.IADD R0, R0, 0x1, R5 ;  /* 0x0000000100007824 */ /* 0x000fe200078e0205 */
[----:B------:R-:W-:-:S04]  /*12530*/  LEA R6, P0, R4, UR4, 0x2 ;  /* 0x0000000404067c11 */ /* 0x000fc8000f8010ff */
[----:B------:R-:W-:-:S05]  /*12540*/  LEA.HI.X R7, R4, UR5, R0, 0x2, P0 ;  /* 0x0000000504077c11 */ /* 0x000fca00080f1400 */
[----:B------:R2:W5:Y:S04]  /*12550*/  LDG.E R0, desc[UR50][R6.64] ;  /* 0x0000003206007981 */ /* 0x000568000c1e1900 */
.L_x_1119:
[----:B--2---:R-:W-:Y:S01]  /*12560*/  LEA R6, R11, UR41, 0x3 ;  /* 0x000000290b067c11 */ /* 0x004fe2000f8e18ff */
[----:B------:R-:W2:Y:S01]  /*12570*/  S2R R4, SR_TID.X ;  /* 0x0000000000047919 */ /* 0x000ea20000002100 */
[----:B------:R-:W-:Y:S01]  /*12580*/  SHF.L.U32 R5, R10, 0x1f, RZ ;  /* 0x0000001f0a057819 */ /* 0x000fe200000006ff */
[----:B------:R-:W-:Y:S03]  /*12590*/  BSSY B1, `(.L_x_1120) ;  /* 0x0000005000017945 */ /* 0x000fe60003800000 */
[----:B------:R-:W3:Y:S01]  /*125a0*/  SYNCS.PHASECHK.TRANS64.TRYWAIT P0, [R6+URZ+0x28480], R5 ;  /* 0x02848005060075a7 */ /* 0x000ee2000800017f */
[----:B--2---:R-:W-:-:S04]  /*125b0*/  LOP3.LUT R4, R4, 0x7f, RZ, 0xc0, !PT ;  /* 0x0000007f04047812 */ /* 0x004fc800078ec0ff */
[----:B------:R-:W-:Y:S01]  /*125c0*/  ISETP.NE.AND P2, PT, R4, RZ, PT ;  /* 0x000000ff0400720c */ /* 0x000fe20003f45270 */
[----:B---3--:R-:W-:-:S12]  /*125d0*/  @!P0 BRA `(.L_x_1121) ;  /* 0x0000002800bc8947 */ /* 0x008fd80003800000 */
.L_x_1182:
[----:B------:R-:W-:Y:S05]  /*125e0*/  BSYNC B1 ;  /* 0x0000000000017941 */ /* 0x000fea0003800000 */
.L_x_1120:
        /* <DEDUP_REMOVED lines=9> */
.L_x_1123:
[----:B------:R-:W-:Y:S05]  /*12680*/  BSYNC B1 ;  /* 0x0000000000017941 */ /* 0x000fea0003800000 */
.L_x_1122:
[----:B------:R-:W3:Y:S04]  /*12690*/  LDL R4, [R1+0x8] ;  /* 0x0000080001047983 */ /* 0x000ee80000100800 */
[----:B0-----:R-:W4:Y:S04]  /*126a0*/  LDL R10, [R1+0x4] ;  /* 0x00000400010a7983 */ /* 0x001f280000100800 */
[----:B------:R-:W2:Y:S01]  /*126b0*/  LDL R7, [R1+0x1c] ;  /* 0x00001c0001077983 */ /* 0x000ea20000100800 */
        /* <DEDUP_REMOVED lines=8> */
[----:B----4-:R-:W-:-:S03]  /*12740*/  R2UR UR12, R10 ;  /* 0x000000000a0c72ca */ /* 0x010fc600000e0000 */
[----:B------:R-:W-:Y:S02]  /*12750*/  VIADD R10, R4, 0x10000 ;  /* 0x00010000040a7836 */ /* 0x000fe40000000000 */
[----:B--2---:R-:W-:Y:S02]  /*12760*/  IMAD R9, R9, 0x40, R7 ;  /* 0x0000004009097824 */ /* 0x004fe400078e0207 */
[----:B------:R-:W-:-:S08]  /*12770*/  VIADD R7, R6, 0x28470 ;  /* 0x0002847006077836 */ /* 0x000fd00000000000 */
.L_x_1124:
        /* <DEDUP_REMOVED lines=8> */
[----:B0-----:R-:W-:Y:S05]  /*12800*/  @P0 BRA.U.ANY `(.L_x_1124) ;  /* 0xfffffffd00dc0947 */ /* 0x001fea000393ffff */
        /* <DEDUP_REMOVED lines=8> */
.L_x_1125:
        /* <DEDUP_REMOVED lines=8> */
[----:B0-----:R-:W-:Y:S05]  /*12910*/  @P0 BRA.U.ANY `(.L_x_1125) ;  /* 0xfffffffd00dc0947 */ /* 0x001fea000393ffff */
[----:B------:R-:W0:Y:S01]  /*12920*/  SYNCS.PHASECHK.TRANS64.TRYWAIT P0, [R6+URZ+0x28440], R5 ;  /* 0x02844005060075a7 */ /* 0x000e22000800017f */
[----:B------:R-:W-:Y:S04]  /*12930*/  BSSY B1, `(.L_x_1126) ;  /* 0x0000002000017945 */ /* 0x000fe80003800000 */
[----:B0-----:R-:W-:Y:S05]  /*12940*/  @!P0 BRA `(.L_x_1127) ;  /* 0x0000002400f48947 */ /* 0x001fea0003800000 */
.L_x_1183:
[----:B------:R-:W-:Y:S05]  /*12950*/  BSYNC B1 ;  /* 0x0000000000017941 */ /* 0x000fea0003800000 */
.L_x_1126:
[----:B------:R-:W-:Y:S01]  /*12960*/  BSSY B1, `(.L_x_1128) ;  /* 0x000000b000017945 */ /* 0x000fe20003800000 */
[----:B------:R-:W-:Y:S02]  /*12970*/  IMAD.MOV.U32 R10, RZ, RZ, 0x0 ;  /* 0x00000000ff0a7424 */ /* 0x000fe400078e00ff */
[----:B------:R-:W-:Y:S01]  /*12980*/  IMAD.MOV.U32 R11, RZ, RZ, 0x14f00000 ;  /* 0x14f00000ff0b7424 */ /* 0x000fe200078e00ff */
[----:B------:R-:W-:Y:S06]  /*12990*/  @P2 BRA `(.L_x_1129) ;  /* 0x00000000001c2947 */ /* 0x000fec0003800000 */
[----:B------:R-:W2:Y:S01]  /*129a0*/  S2R R7, SR_TID.X ;  /* 0x0000000000077919 */ /* 0x000ea20000002100 */
[----:B0-----:R-:W-:-:S04]  /*129b0*/  IMAD.MOV.U32 R5, RZ, RZ, 0x4000 ;  /* 0x00004000ff057424 */ /* 0x001fc800078e00ff */
[----:B------:R3:W-:Y:S01]  /*129c0*/  SYNCS.ARRIVE.TRANS64 RZ, [R6+URZ+0x28430], R5 ;  /* 0x0284300506ff79a7 */ /* 0x0007e2000800003f */
[----:B--2---:R-:W-:-:S04]  /*129d0*/  LOP3.LUT R7, R7, 0x1f, RZ, 0xc0, !PT ;  /* 0x0000001f07077812 */ /* 0x004fc800078ec0ff */
[----:B------:R-:W-:-:S13]  /*129e0*/  ISETP.NE.AND P0, PT, R7, RZ, PT ;  /* 0x000000ff0700720c */ /* 0x000fda0003f05270 */
[----:B---3--:R-:W-:Y:S05]  /*129f0*/  @!P0 BRA `(.L_x_1129) ;  /* 0x0000000000048947 */ /* 0x008fea0003800000 */
[----:B------:R-:W-:Y:S01]  /*12a00*/  BPT.TRAP 0x1 ;  /* 0x000000040000795c */ /* 0x000fe20000300000 */
.L_x_1129:
[----:B------:R-:W-:Y:S05]  /*12a10*/  BSYNC B1 ;  /* 0x0000000000017941 */ /* 0x000fea0003800000 */
.L_x_1128:
[----:B0-----:R-:W2:Y:S01]  /*12a20*/  LDL R5, [R1+0x4] ;  /* 0x0000040001057983 */ /* 0x001ea20000100800 */
        /* <DEDUP_REMOVED lines=9> */
.L_x_1130:
        /* <DEDUP_REMOVED lines=10> */
[----:B------:R-:W-:Y:S01]  /*12b60*/  R2UR UR10, R12 ;  /* 0x000000000c0a72ca */ /* 0x000fe200000e0000 */
[----:B------:R-:W-:Y:S01]  /*12b70*/  VIADD R4, R4, 0x22000 ;  /* 0x0002200004047836 */ /* 0x000fe20000000000 */
[----:B------:R-:W-:Y:S02]  /*12b80*/  R2UR UR6, R10 ;  /* 0x000000000a0672ca */ /* 0x000fe400000e0000 */
[----:B------:R-:W-:Y:S02]  /*12b90*/  R2UR UR7, R11 ;  /* 0x000000000b0772ca */ /* 0x000fe400000e0000 */
[----:B------:R-:W-:Y:S02]  /*12ba0*/  PLOP3.LUT P0, PT, PT, PT, PT, 0x80, 0x0 ;  /* 0x000000000000781c */ /* 0x000fe40003f0f070 */
[----:B--2---:R-:W-:-:S15]  /*12bb0*/  R2UR UR12, R7 ;  /* 0x00000000070c72ca */ /* 0x004fde00000e0000 */
.L_x_1131:
        /* <DEDUP_REMOVED lines=9> */
.L_x_1118:
[----:B------:R-:W-:Y:S05]  /*12c50*/  BSYNC B0 ;  /* 0x0000000000007941 */ /* 0x000fea0003800000 */
.L_x_1117:
[----:B------:R-:W-:-:S06]  /*12c60*/  UISETP.NE.AND UP0, UPT, UR42, 0x3, UPT ;  /* 0x000000032a00788c */ /* 0x000fcc000bf05270 */
[----:B------:R-:W-:-:S13]  /*12c70*/  PLOP3.LUT P0, PT, PT, PT, UP0, 0x80, 0x0 ;  /* 0x000000000000781c */ /* 0x000fda0003f0f008 */
[----:B------:R-:W-:Y:S05]  /*12c80*/  @!P0 BRA `(.L_x_1132) ;  /* 0x0000000000048947 */ /* 0x000fea0003800000 */
[----:B------:R-:W-:Y:S01]  /*12c90*/  BPT.TRAP 0x1 ;  /* 0x000000040000795c */ /* 0x000fe20000300000 */
.L_x_1132:
[----:B------:R-:W-:Y:S01]  /*12ca0*/  IMAD.U32 R4, RZ, RZ, UR44 ;  /* 0x0000002cff047e24 */ /* 0x000fe2000f8e00ff */
[----:B------:R-:W-:Y:S01]  /*12cb0*/  LEA R5, R3, UR41, 0x3 ;  /* 0x0000002903057c11 */ /* 0x000fe2000f8e18ff */
[----:B------:R-:W-:Y:S03]  /*12cc0*/  BSSY B0, `(.L_x_1133) ;  /* 0x0000007000007945 */ /* 0x000fe60003800000 */
[----:B------:R-:W-:Y:S01]  /*12cd0*/  ISETP.NE.AND P0, PT, R4, 0x3, PT ;  /* 0x000000030400780c */ /* 0x000fe20003f05270 */
[----:B------:R2:W-:Y:S01]  /*12ce0*/  STL [R1], R5 ;  /* 0x0000000501007387 */ /* 0x0005e20000100800 */
[----:B------:R-:W-:-:S04]  /*12cf0*/  LOP3.LUT R4, R8, 0x1, RZ, 0x3c, !PT ;  /* 0x0000000108047812 */ /* 0x000fc800078e3cff */
[----:B------:R-:W-:-:S04]  /*12d00*/  SHF.L.U32 R4, R4, 0x1f, RZ ;  /* 0x0000001f04047819 */ /* 0x000fc800000006ff */
[----:B------:R-:W3:Y:S02]  /*12d10*/  SYNCS.PHASECHK.TRANS64.TRYWAIT P2, [R5+URZ+0x28470], R4 ;  /* 0x02847004050075a7 */ /* 0x000ee4000804017f */
[----:B--23--:R-:W-:Y:S05]  /*12d20*/  @!P2 BRA `(.L_x_1134) ;  /* 0x000000240010a947 */ /* 0x00cfea0003800000 */
.L_x_1184:
[----:B------:R-:W-:Y:S05]  /*12d30*/  BSYNC B0 ;  /* 0x0000000000007941 */ /* 0x000fea0003800000 */
.L_x_1133:
[----:B------:R-:W-:Y:S05]  /*12d40*/  @!P0 BRA `(.L_x_1135) ;  /* 0x0000000000048947 */ /* 0x000fea0003800000 */
[----:B------:R-:W-:Y:S01]  /*12d50*/  BPT.TRAP 0x1 ;  /* 0x000000040000795c */ /* 0x000fe20000300000 */
.L_x_1135:
[----:B--2---:R-:W2:Y:S01]  /*12d60*/  LDL R5, [R1] ;  /* 0x0000000001057983 */ /* 0x004ea20000100800 */
[----:B------:R-:W-:Y:S01]  /*12d70*/  SHF.L.U32 R4, R8, 0x1f, RZ ;  /* 0x0000001f08047819 */ /* 0x000fe200000006ff */
[----:B------:R-:W-:-:S03]  /*12d80*/  IMAD.SHL.U32 R3, R3, 0x4000, RZ ;  /* 0x0000400003037824 */ /* 0x000fc600078e00ff */
[----:B--2---:R-:W2:Y:S02]  /*12d90*/  SYNCS.PHASECHK.TRANS64.TRYWAIT P2, [R5+URZ+0x28460], R4 ;  /* 0x02846004050075a7 */ /* 0x004ea4000804017f */
[----:B--2---:R-:W-:Y:S05]  /*12da0*/  @!P2 BRA `(.L_x_1136) ;  /* 0x000000240008a947 */ /* 0x004fea0003800000 */
.L_x_1185:
[----:B------:R-:W3:Y:S04]  /*12db0*/  LDL R6, [R1+0x2c] ;  /* 0x00002c0001067983 */ /* 0x000ee80000100800 */
[----:B------:R-:W4:Y:S01]  /*12dc0*/  LDL R12, [R1+0x28] ;  /* 0x00002800010c7983 */ /* 0x000f220000100800 */
[----:B------:R-:W-:Y:S05]  /*12dd0*/  WARPSYNC.ALL ;  /* 0x0000000000007948 */ /* 0x000fea0003800000 */
[----:B--2---:R-:W2:Y:S02]  /*12de0*/  S2R R5, SR_TID.X ;  /* 0x0000000000057919 */ /* 0x004ea40000002100 */
[----:B--2---:R-:W-:-:S02]  /*12df0*/  LOP3.LUT P2, RZ, R5, 0x4, RZ, 0xc0, !PT ;  /* 0x0000000405ff7812 */ /* 0x004fc4000784c0ff */
[C---:B---3--:R-:W-:Y:S01]  /*12e00*/  LOP3.LUT R20, R3.reuse, R6, RZ, 0xfc, !PT ;  /* 0x0000000603147212 */ /* 0x048fe200078efcff */
[----:B------:R-:W-:Y:S01]  /*12e10*/  IMAD.MOV.U32 R6, RZ, RZ, 0x40 ;  /* 0x00000040ff067424 */ /* 0x000fe200078e00ff */
[----:B----4-:R-:W-:-:S03]  /*12e20*/  IADD3 R3, R3, UR41, R12 ;  /* 0x0000002903037c10 */ /* 0x010fc6000fffe00c */
[----:B0-----:R-:W0:Y:S01]  /*12e30*/  LDSM.16.MT88.4 R8, [R20+UR41+0x10000] ;  /* 0x010000291408783b */ /* 0x001e220008004200 */
[----:B------:R-:W-:Y:S01]  /*12e40*/  SEL R6, R6, 0xffffffc0, !P2 ;  /* 0xffffffc006067807 */ /* 0x000fe20005000000 */
[----:B------:R-:W-:-:S04]  /*12e50*/  VIADD R21, R20, UR41 ;  /* 0x0000002914157c36 */ /* 0x000fc80008000000 */
[----:B------:R-:W-:Y:S01]  /*12e60*/  IMAD.IADD R21, R6, 0x1, R21 ;  /* 0x0000000106157824 */ /* 0x000fe200078e0215 */
[C-C-:B0-----:R-:W-:Y:S02]  /*12e70*/  PRMT R4, R8.reuse, 0x6420, R9.reuse ;  /* 0x0000642008047816 */ /* 0x141fe40000000009 */
[----:B------:R-:W-:Y:S02]  /*12e80*/  PRMT R5, R8, 0x7531, R9 ;  /* 0x0000753108057816 */ /* 0x000fe40000000009 */
[C-C-:B------:R-:W-:Y:S02]  /*12e90*/  PRMT R6, R10.reuse, 0x6420, R11.reuse ;  /* 0x000064200a067816 */ /* 0x140fe4000000000b */
[----:B------:R-:W-:Y:S02]  /*12ea0*/  PRMT R7, R10, 0x7531, R11 ;  /* 0x000075310a077816 */ /* 0x000fe4000000000b */
[----:B------:R-:W0:Y:S04]  /*12eb0*/  LDSM.16.MT88.4 R8, [R21+0x10000] ;  /* 0x010000001508783b */ /* 0x000e280000004200 */
[----:B------:R-:W-:Y:S01]  /*12ec0*/  STSM.16.M88.4 [R3+0x8000], R4 ;  /* 0x0080000403007844 */ /* 0x000fe20000000200 */
[----:B0-----:R-:W-:-:S02]  /*12ed0*/  PRMT R12, R8, 0x6420, R9 ;  /* 0x00006420080c7816 */ /* 0x001fc40000000009 */
[----:B------:R-:W-:Y:S02]  /*12ee0*/  PRMT R13, R8, 0x7531, R9 ;  /* 0x00007531080d7816 */ /* 0x000fe40000000009 */
[C-C-:B------:R-:W-:Y:S02]  /*12ef0*/  PRMT R14, R10.reuse, 0x6420, R11.reuse ;  /* 0x000064200a0e7816 */ /* 0x140fe4000000000b */
[----:B------:R-:W-:-:S05]  /*12f00*/  PRMT R15, R10, 0x7531, R11 ;  /* 0x000075310a0f7816 */ /* 0x000fca000000000b */
[----:B------:R0:W-:Y:S04]  /*12f10*/  STSM.16.M88.4 [R3+0x9000], R12 ;  /* 0x0090000c03007844 */ /* 0x0001e80000000200 */
[----:B------:R-:W2:Y:S01]  /*12f20*/  LDSM.16.MT88.4 R8, [R20+UR41+0x12000] ;  /* 0x012000291408783b */ /* 0x000ea20008004200 */
[----:B0-----:R-:W0:Y:S01]  /*12f30*/  S2R R15, SR_TID.X ;  /* 0x00000000000f7919 */ /* 0x001e220000002100 */
[C-C-:B--2---:R-:W-:Y:S02]  /*12f40*/  PRMT R4, R8.reuse, 0x6420, R9.reuse ;  /* 0x0000642008047816 */ /* 0x144fe40000000009 */
[----:B------:R-:W-:Y:S02]  /*12f50*/  PRMT R5, R8, 0x7531, R9 ;  /* 0x0000753108057816 */ /* 0x000fe40000000009 */
[----:B------:R-:W-:-:S02]  /*12f60*/  PRMT R6, R10, 0x6420, R11 ;  /* 0x000064200a067816 */ /* 0x000fc4000000000b */
[----:B------:R-:W-:Y:S02]  /*12f70*/  PRMT R7, R10, 0x7531, R11 ;  /* 0x000075310a077816 */ /* 0x000fe4000000000b */
[----:B------:R-:W2:Y:S01]  /*12f80*/  LDSM.16.MT88.4 R8, [R21+0x12000] ;  /* 0x012000001508783b */ /* 0x000ea20000004200 */
[----:B0-----:R-:W-:Y:S01]  /*12f90*/  LOP3.LUT P2, RZ, R15, 0x4, RZ, 0xc0, !PT ;  /* 0x000000040fff7812 */ /* 0x001fe2000784c0ff */
[----:B------:R-:W-:Y:S02]  /*12fa0*/  IMAD.MOV.U32 R15, RZ, RZ, 0x20 ;  /* 0x00000020ff0f7424 */ /* 0x000fe400078e00ff */
[----:B------:R-:W-:Y:S03]  /*12fb0*/  STSM.16.M88.4 [R3+0xa000], R4 ;  /* 0x00a0000403007844 */ /* 0x000fe60000000200 */
[----:B------:R-:W-:Y:S02]  /*12fc0*/  SEL R15, R15, 0xffffffe0, !P2 ;  /* 0xffffffe00f0f7807 */ /* 0x000fe40005000000 */
[----:B--2---:R-:W-:-:S02]  /*12fd0*/  PRMT R16, R8, 0x6420, R9 ;  /* 0x0000642008107816 */ /* 0x004fc40000000009 */
[----:B------:R-:W-:Y:S02]  /*12fe0*/  PRMT R17, R8, 0x7531, R9 ;  /* 0x0000753108117816 */ /* 0x000fe40000000009 */
[C-C-:B------:R-:W-:Y:S02]  /*12ff0*/  PRMT R18, R10.reuse, 0x6420, R11.reuse ;  /* 0x000064200a127816 */ /* 0x140fe4000000000b */
[----:B------:R-:W-:-:S05]  /*13000*/  PRMT R19, R10, 0x7531, R11 ;  /* 0x000075310a137816 */ /* 0x000fca000000000b */
[----:B------:R0:W-:Y:S04]  /*13010*/  STSM.16.M88.4 [R3+0xb000], R16 ;  /* 0x00b0001003007844 */ /* 0x0001e80000000200 */
[----:B------:R-:W2:Y:S01]  /*13020*/  LDSM.16.MT88.4 R8, [R20+UR41+0x11000] ;  /* 0x011000291408783b */ /* 0x000ea20008004200 */
[----:B0-----:R-:W-:Y:S02]  /*13030*/  IADD3 R3, R15, 0x8000, R3 ;  /* 0x000080000f037810 */ /* 0x001fe40007ffe003 */
[C-C-:B--2---:R-:W-:Y:S02]  /*13040*/  PRMT R4, R8.reuse, 0x6420, R9.reuse ;  /* 0x0000642008047816 */ /* 0x144fe40000000009 */
[----:B------:R-:W-:Y:S02]  /*13050*/  PRMT R5, R8, 0x7531, R9 ;  /* 0x0000753108057816 */ /* 0x000fe40000000009 */
[----:B------:R-:W-:-:S02]  /*13060*/  PRMT R6, R10, 0x6420, R11 ;  /* 0x000064200a067816 */ /* 0x000fc4000000000b */
[----:B------:R-:W-:Y:S02]  /*13070*/  PRMT R7, R10, 0x7531, R11 ;  /* 0x000075310a077816 */ /* 0x000fe4000000000b */
[----:B------:R-:W0:Y:S04]  /*13080*/  LDSM.16.MT88.4 R8, [R21+0x11000] ;  /* 0x011000001508783b */ /* 0x000e280000004200 */
[----:B------:R-:W-:Y:S01]  /*13090*/  STSM.16.M88.4 [R3], R4 ;  /* 0x0000000403007844 */ /* 0x000fe20000000200 */
[C-C-:B0-----:R-:W-:Y:S02]  /*130a0*/  PRMT R12, R8.reuse, 0x6420, R9.reuse ;  /* 0x00006420080c7816 */ /* 0x141fe40000000009 */
[----:B------:R-:W-:Y:S02]  /*130b0*/  PRMT R13, R8, 0x7531, R9 ;  /* 0x00007531080d7816 */ /* 0x000fe40000000009 */
[----:B------:R-:W-:-:S02]  /*130c0*/  PRMT R14, R10, 0x6420, R11 ;  /* 0x000064200a0e7816 */ /* 0x000fc4000000000b */
[----:B------:R-:W-:-:S05]  /*130d0*/  PRMT R15, R10, 0x7531, R11 ;  /* 0x000075310a0f7816 */ /* 0x000fca000000000b */
[----:B------:R-:W-:Y:S04]  /*130e0*/  STSM.16.M88.4 [R3+0x1000], R12 ;  /* 0x0010000c03007844 */ /* 0x000fe80000000200 */
[----:B------:R-:W0:Y:S02]  /*130f0*/  LDSM.16.MT88.4 R8, [R20+UR41+0x13000] ;  /* 0x013000291408783b */ /* 0x000e240008004200 */
[C-C-:B0-----:R-:W-:Y:S02]  /*13100*/  PRMT R4, R8.reuse, 0x6420, R9.reuse ;  /* 0x0000642008047816 */ /* 0x141fe40000000009 */
[----:B------:R-:W-:Y:S02]  /*13110*/  PRMT R5, R8, 0x7531, R9 ;  /* 0x0000753108057816 */ /* 0x000fe40000000009 */
[----:B------:R-:W-:-:S02]  /*13120*/  PRMT R6, R10, 0x6420, R11 ;  /* 0x000064200a067816 */ /* 0x000fc4000000000b */
[----:B------:R-:W-:Y:S02]  /*13130*/  PRMT R7, R10, 0x7531, R11 ;  /* 0x000075310a077816 */ /* 0x000fe4000000000b */
[----:B------:R-:W0:Y:S04]  /*13140*/  LDSM.16.MT88.4 R8, [R21+0x13000] ;  /* 0x013000001508783b */ /* 0x000e280000004200 */
[----:B------:R0:W-:Y:S02]  /*13150*/  STSM.16.M88.4 [R3+0x2000], R4 ;  /* 0x0020000403007844 */ /* 0x0001e40000000200 */
[C-C-:B0-----:R-:W-:Y:S02]  /*13160*/  PRMT R4, R8.reuse, 0x6420, R9.reuse ;  /* 0x0000642008047816 */ /* 0x141fe40000000009 */
        /* <DEDUP_REMOVED lines=12> */
.L_x_1137:
[----:B0-----:R-:W2:Y:S04]  /*13230*/  LDL.LU R3, [R1] ;  /* 0x0000000001037983 */ /* 0x001ea80000300800 */
[----:B------:R-:W3:Y:S04]  /*13240*/  LDL R4, [R1+0x18] ;  /* 0x0000180001047983 */ /* 0x000ee80000100800 */
[----:B------:R4:W5:Y:S01]  /*13250*/  LDL R8, [R1+0xc] ;  /* 0x00000c0001087983 */ /* 0x0009620000100800 */
[----:B--2---:R0:W-:Y:S01]  /*13260*/  SYNCS.ARRIVE.TRANS64.A1T0 RZ, [R3+URZ+0x28450], RZ ;  /* 0x028450ff03ff79a7 */ /* 0x0041e2000810003f */
[----:B------:R-:W-:Y:S01]  /*13270*/  BAR.SYNC.DEFER_BLOCKING 0x2, 0x80 ;  /* 0x0082000000007b1d */ /* 0x000fe20000010000 */
[C---:B---3--:R-:W-:Y:S01]  /*13280*/  ISETP.GT.AND P0, PT, R2.reuse, R4, PT ;  /* 0x000000040200720c */ /* 0x048fe20003f04270 */
[----:B------:R-:W-:-:S02]  /*13290*/  VIADD R2, R2, 0xffffffff ;  /* 0xffffffff02027836 */ /* 0x000fc40000000000 */
[----:B0-----:R-:W-:-:S05]  /*132a0*/  @!P1 VIADD R3, R3, 0x28480 ;  /* 0x0002848003039836 */ /* 0x001fca0000000000 */
[----:B------:R-:W-:-:S04]  /*132b0*/  @!P1 PRMT R3, RZ, 0x654, R3 ;  /* 0x00000654ff039816 */ /* 0x000fc80000000003 */
[----:B------:R0:W-:Y:S02]  /*132c0*/  @!P1 SYNCS.ARRIVE.TRANS64.RED.A1T0 RZ, [R3+URZ], RZ ;  /* 0x000000ff03ff99a7 */ /* 0x0001e4000810043f */
[----:B0-----:R4:W5:Y:S01]  /*132d0*/  LDL R3, [R1+0x8] ;  /* 0x0000080001037983 */ /* 0x0019620000100800 */
[----:B------:R-:W-:Y:S05]  /*132e0*/  @P0 BRA `(.L_x_1138) ;  /* 0xfffffff000140947 */ /* 0x000fea000383ffff */
.L_x_1116:
[----:B------:R-:W-:Y:S04]  /*132f0*/  BSSY B0, `(.L_x_1139) ;  /* 0x000000f000007945 */ /* 0x000fe80003800000 */
[----:B------:R-:W-:Y:S05]  /*13300*/  @P1 BRA `(.L_x_1140) ;  /* 0x0000000000341947 */ /* 0x000fea0003800000 */
[----:B------:R-:W2:Y:S01]  /*13310*/  S2R R5, SR_LANEID ;  /* 0x0000000000057919 */ /* 0x000ea20000000000 */
[----:B------:R-:W-:Y:S01]  /*13320*/  VOTEU.ANY UR4, UPT, PT ;  /* 0x0000000000047886 */ /* 0x000fe200038e0100 */
[----:B-----5:R-:W3:Y:S01]  /*13330*/  LDC.64 R2, c[0x0][0xc38] ;  /* 0x00030e00ff027b82 */ /* 0x020ee20000000a00 */
[----:B------:R-:W2:Y:S02]  /*13340*/  FLO.U32 R0, UR4 ;  /* 0x0000000400007d00 */ /* 0x000ea400080e0000 */
[----:B--2---:R-:W-:-:S06]  /*13350*/  ISETP.EQ.U32.AND P0, PT, R0, R5, PT ;  /* 0x000000050000720c */ /* 0x004fcc0003f02070 */
[----:B------:R-:W3:Y:S07]  /*13360*/  POPC R5, UR4 ;  /* 0x0000000400057d09 */ /* 0x000eee0008000000 */
[----:B---3--:R-:W2:Y:S01]  /*13370*/  @P0 ATOMG.E.ADD.STRONG.GPU PT, R3, desc[UR50][R2.64], R5 ;  /* 0x00000005020309a8 */ /* 0x008ea200081ee1f2 */
[----:B0-----:R-:W0:Y:S02]  /*13380*/  S2R R4, SR_LTMASK ;  /* 0x0000000000047919 */ /* 0x001e240000003900 */
[----:B0-----:R-:W-:-:S04]  /*13390*/  LOP3.LUT R4, R4, UR4, RZ, 0xc0, !PT ;  /* 0x0000000404047c12 */ /* 0x001fc8000f8ec0ff */
[----:B------:R-:W0:Y:S01]  /*133a0*/  POPC R7, R4 ;  /* 0x0000000400077309 */ /* 0x000e220000000000 */
[----:B--2---:R-:W0:Y:S02]  /*133b0*/  SHFL.IDX PT, R0, R3, R0, 0x1f ;  /* 0x00001f0003007589 */ /* 0x004e2400000e0000 */
[----:B0-----:R-:W-:-:S05]  /*133c0*/  IADD3 R0, R0, UR43, R7 ;  /* 0x0000002b00007c10 */ /* 0x001fca000fffe007 */
[----:B------:R2:W-:Y:S02]  /*133d0*/  STL [R1+0x20], R0 ;  /* 0x0000200001007387 */ /* 0x0005e40000100800 */
.L_x_1140:
[----:B------:R-:W-:Y:S05]  /*133e0*/  BSYNC B0 ;  /* 0x0000000000007941 */ /* 0x000fea0003800000 */
.L_x_1139:
[----:B------:R-:W-:-:S06]  /*133f0*/  UISETP.NE.AND UP0, UPT, UR42, 0x3, UPT ;  /* 0x000000032a00788c */ /* 0x000fcc000bf05270 */
[----:B------:R-:W-:-:S13]  /*13400*/  PLOP3.LUT P0, PT, PT, PT, UP0, 0x80, 0x0 ;  /* 0x000000000000781c */ /* 0x000fda0003f0f008 */
[----:B------:R-:W-:Y:S05]  /*13410*/  @!P0 BRA `(.L_x_1141) ;  /* 0x0000000000048947 */ /* 0x000fea0003800000 */
[----:B------:R-:W-:Y:S01]  /*13420*/  BPT.TRAP 0x1 ;  /* 0x000000040000795c */ /* 0x000fe20000300000 */
.L_x_1141:
[----:B------:R-:W3:Y:S04]  /*13430*/  LDL R2, [R1+0xc] ;  /* 0x00000c0001027983 */ /* 0x000ee80000100800 */
[----:B--2---:R-:W2:Y:S01]  /*13440*/  LDL R0, [R1+0x8] ;  /* 0x0000080001007983 */ /* 0x004ea20000100800 */
[----:B------:R-:W-:Y:S01]  /*13450*/  BSSY B0, `(.L_x_1142) ;  /* 0x0000008000007945 */ /* 0x000fe20003800000 */
[----:B---3-5:R-:W-:-:S04]  /*13460*/  LOP3.LUT R3, R2, 0x1, RZ, 0x3c, !PT ;  /* 0x0000000102037812 */ /* 0x028fc800078e3cff */
[----:B------:R-:W-:Y:S02]  /*13470*/  SHF.L.U32 R3, R3, 0x1f, RZ ;  /* 0x0000001f03037819 */ /* 0x000fe400000006ff */
[----:B--2---:R-:W-:-:S04]  /*13480*/  LEA R20, R0, UR41, 0x3 ;  /* 0x0000002900147c11 */ /* 0x004fc8000f8e18ff */
[----:B------:R-:W2:Y:S01]  /*13490*/  SYNCS.PHASECHK.TRANS64.TRYWAIT P0, [R20+URZ+0x28470], R3 ;  /* 0x02847003140075a7 */ /* 0x000ea2000800017f */
[----:B------:R-:W-:-:S05]  /*134a0*/  IMAD.U32 R0, RZ, RZ, UR44 ;  /* 0x0000002cff007e24 */ /* 0x000fca000f8e00ff */
[----:B------:R-:W-:Y:S01]  /*134b0*/  ISETP.NE.AND P2, PT, R0, 0x3, PT ;  /* 0x000000030000780c */ /* 0x000fe20003f45270 */
[----:B--2---:R-:W-:-:S12]  /*134c0*/  @!P0 BRA `(.L_x_1143) ;  /* 0x0000001c00588947 */ /* 0x004fd80003800000 */
.L_x_1186:
[----:B------:R-:W-:Y:S05]  /*134d0*/  BSYNC B0 ;  /* 0x0000000000007941 */ /* 0x000fea0003800000 */
.L_x_1142:
[----:B------:R-:W-:Y:S05]  /*134e0*/  @!P2 BRA `(.L_x_1144) ;  /* 0x000000000004a947 */ /* 0x000fea0003800000 */
[----:B------:R-:W-:Y:S01]  /*134f0*/  BPT.TRAP 0x1 ;  /* 0x000000040000795c */ /* 0x000fe20000300000 */
.L_x_1144:
[----:B------:R-:W2:Y:S02]  /*13500*/  LDL R0, [R1+0xc] ;  /* 0x00000c0001007983 */ /* 0x000ea40000100800 */
[----:B--2---:R-:W-:-:S04]  /*13510*/  SHF.L.U32 R3, R0, 0x1f, RZ ;  /* 0x0000001f00037819 */ /* 0x004fc800000006ff */
[----:B------:R-:W2:Y:S02]  /*13520*/  SYNCS.PHASECHK.TRANS64.TRYWAIT P0, [R20+URZ+0x28460], R3 ;  /* 0x02846003140075a7 */ /* 0x000ea4000800017f */
[----:B--2---:R-:W-:Y:S05]  /*13530*/  @!P0 BRA `(.L_x_1145) ;  /* 0x0000001c00508947 */ /* 0x004fea0003800000 */
.L_x_1187:
[----:B------:R-:W3:Y:S04]  /*13540*/  LDL R0, [R1+0x8] ;  /* 0x0000080001007983 */ /* 0x000ee80000100800 */
[----:B------:R-:W5:Y:S04]  /*13550*/  LDL R2, [R1+0x2c] ;  /* 0x00002c0001027983 */ /* 0x000f680000100800 */
[----:B------:R-:W2:Y:S01]  /*13560*/  LDL R12, [R1+0x28] ;  /* 0x00002800010c7983 */ /* 0x000ea20000100800 */
[----:B------:R-:W-:Y:S05]  /*13570*/  WARPSYNC.ALL ;  /* 0x0000000000007948 */ /* 0x000fea0003800000 */
[----:B------:R-:W0:Y:S01]  /*13580*/  S2R R8, SR_TID.X ;  /* 0x0000000000087919 */ /* 0x000e220000002100 */
[----:B------:R-:W-:Y:S01]  /*13590*/  IMAD.MOV.U32 R10, RZ, RZ, 0x40 ;  /* 0x00000040ff0a7424 */ /* 0x000fe200078e00ff */
[----:B------:R-:W1:Y:S01]  /*135a0*/  S2R R18, SR_TID.X ;  /* 0x0000000000127919 */ /* 0x000e620000002100 */
[----:B0-----:R-:W-:-:S04]  /*135b0*/  LOP3.LUT P0, RZ, R8, 0x4, RZ, 0xc0, !PT ;  /* 0x0000000408ff7812 */ /* 0x001fc8000780c0ff */
[----:B------:R-:W-:Y:S02]  /*135c0*/  SEL R10, R10, 0xffffffc0, !P0 ;  /* 0xffffffc00a0a7807 */ /* 0x000fe40004000000 */
[----:B-1----:R-:W-:Y:S01]  /*135d0*/  LOP3.LUT P0, RZ, R18, 0x4, RZ, 0xc0, !PT ;  /* 0x0000000412ff7812 */ /* 0x002fe2000780c0ff */
[----:B---3--:R-:W-:-:S05]  /*135e0*/  IMAD.SHL.U32 R0, R0, 0x4000, RZ ;  /* 0x0000400000007824 */ /* 0x008fca00078e00ff */
[C---:B-----5:R-:W-:Y:S02]  /*135f0*/  LOP3.LUT R2, R0.reuse, R2, RZ, 0xfc, !PT ;  /* 0x0000000200027212 */ /* 0x060fe400078efcff */
[----:B--2---:R-:W-:-:S03]  /*13600*/  IADD3 R0, R0, UR41, R12 ;  /* 0x0000002900007c10 */ /* 0x004fc6000fffe00c */
[----:B------:R-:W0:Y:S01]  /*13610*/  LDSM.16.MT88.4 R4, [R2+UR41+0x10000] ;  /* 0x010000290204783b */ /* 0x000e220008004200 */
[----:B------:R-:W-:-:S04]  /*13620*/  VIADD R3, R2, UR41 ;  /* 0x0000002902037c36 */ /* 0x000fc80008000000 */
        /* <DEDUP_REMOVED lines=19> */
[----:B-1----:R-:W-:-:S05]  /*13760*/  IMAD.MOV.U32 R15, RZ, RZ, 0x20 ;  /* 0x00000020ff0f7424 */ /* 0x002fca00078e00ff */
[----:B------:R-:W-:Y:S02]  /*13770*/  SEL R15, R15, 0xffffffe0, !P0 ;  /* 0xffffffe00f0f7807 */ /* 0x000fe40004000000 */
[C-C-:B0-----:R-:W-:Y:S02]  /*13780*/  PRMT R8, R4.reuse, 0x6420, R5.reuse ;  /* 0x0000642004087816 */ /* 0x141fe40000000005 */
[----:B------:R-:W-:Y:S02]  /*13790*/  PRMT R9, R4, 0x7531, R5 ;  /* 0x0000753104097816 */ /* 0x000fe40000000005 */
[C-C-:B------:R-:W-:Y:S02]  /*137a0*/  PRMT R10, R6.reuse, 0x6420, R7.reuse ;  /* 0x00006420060a7816 */ /* 0x140fe40000000007 */
[----:B------:R-:W-:-:S05]  /*137b0*/  PRMT R11, R6, 0x7531, R7 ;  /* 0x00007531060b7816 */ /* 0x000fca0000000007 */
[----:B------:R0:W-:Y:S04]  /*137c0*/  STSM.16.M88.4 [R0+0xb000], R8 ;  /* 0x00b0000800007844 */ /* 0x0001e80000000200 */
[----:B------:R-:W1:Y:S01]  /*137d0*/  LDSM.16.MT88.4 R4, [R2+UR41+0x11000] ;  /* 0x011000290204783b */ /* 0x000e620008004200 */
[----:B0-----:R-:W-:Y:S02]  /*137e0*/  IADD3 R0, R15, 0x8000, R0 ;  /* 0x000080000f007810 */ /* 0x001fe40007ffe000 */
[C-C-:B-1----:R-:W-:Y:S02]  /*137f0*/  PRMT R16, R4.reuse, 0x6420, R5.reuse ;  /* 0x0000642004107816 */ /* 0x142fe40000000005 */
        /* <DEDUP_REMOVED lines=30> */
.L_x_1146:
[----:B------:R-:W2:Y:S01]  /*139e0*/  LDL.LU R2, [R1+0x8] ;  /* 0x0000080001027983 */ /* 0x000ea20000300800 */
[----:B0-----:R-:W-:Y:S03]  /*139f0*/  SYNCS.ARRIVE.TRANS64.A1T0 RZ, [R20+URZ+0x28450], RZ ;  /* 0x028450ff14ff79a7 */ /* 0x001fe6000810003f */
[----:B------:R-:W3:Y:S01]  /*13a00*/  LDL.LU R3, [R1+0xc] ;  /* 0x00000c0001037983 */ /* 0x000ee20000300800 */
[----:B-1----:R-:W-:-:S05]  /*13a10*/  @!P1 VIADD R0, R20, 0x28480 ;  /* 0x0002848014009836 */ /* 0x002fca0000000000 */
[----:B------:R-:W-:Y:S01]  /*13a20*/  @!P1 PRMT R0, RZ, 0x654, R0 ;  /* 0x00000654ff009816 */ /* 0x000fe20000000000 */
[----:B------:R-:W-:Y:S06]  /*13a30*/  BAR.SYNC.DEFER_BLOCKING 0x2, 0x80 ;  /* 0x0082000000007b1d */ /* 0x000fec0000010000 */
[----:B------:R2:W-:Y:S02]  /*13a40*/  @!P1 SYNCS.ARRIVE.TRANS64.RED.A1T0 RZ, [R0+URZ], RZ ;  /* 0x000000ff00ff99a7 */ /* 0x0005e4000810043f */
[----:B--2---:R-:W-:-:S05]  /*13a50*/  VIADD R0, R2, 0x1 ;  /* 0x0000000102007836 */ /* 0x004fca0000000000 */
[----:B------:R-:W-:-:S04]  /*13a60*/  ISETP.NE.AND P0, PT, R0, 0x2, PT ;  /* 0x000000020000780c */ /* 0x000fc80003f05270 */
[----:B------:R-:W-:Y:S02]  /*13a70*/  SEL R2, RZ, 0x1, P0 ;  /* 0x00000001ff027807 */ /* 0x000fe40000000000 */
[----:B------:R-:W-:Y:S02]  /*13a80*/  SEL R0, R0, RZ, P0 ;  /* 0x000000ff00007207 */ /* 0x000fe40000000000 */
[----:B---3--:R-:W-:-:S03]  /*13a90*/  LOP3.LUT R3, R3, R2, RZ, 0x3c, !PT ;  /* 0x0000000203037212 */ /* 0x008fc600078e3cff */
[----:B------:R0:W-:Y:S04]  /*13aa0*/  STL [R1+0x8], R0 ;  /* 0x0000080001007387 */ /* 0x0001e80000100800 */
[----:B------:R0:W-:Y:S02]  /*13ab0*/  STL [R1+0xc], R3 ;  /* 0x00000c0301007387 */ /* 0x0001e40000100800 */
.L_x_1100:
[----:B------:R-:W-:Y:S05]  /*13ac0*/  BSYNC B6 ;  /* 0x0000000000067941 */ /* 0x000fea0003800000 */
.L_x_1098:
[----:B01----:R-:W2:Y:S02]  /*13ad0*/  LDL R0, [R1+0x30] ;  /* 0x0000300001007983 */ /* 0x003ea40000100800 */
[----:B--2---:R-:W-:-:S13]  /*13ae0*/  LOP3.LUT P0, RZ, R0, 0x2, RZ, 0xc0, !PT ;  /* 0x0000000200ff7812 */ /* 0x004fda000780c0ff */
[----:B------:R-:W-:Y:S05]  /*13af0*/  @!P0 BRA `(.L_x_1147) ;  /* 0x0000000000308947 */ /* 0x000fea0003800000 */
[----:B------:R-:W0:Y:S08]  /*13b00*/  S2UR UR5, SR_CgaCtaId ;  /* 0x00000000000579c3 */ /* 0x000e300000008800 */
[----:B------:R-:W-:Y:S06]  /*13b10*/  BAR.SYNC.DEFER_BLOCKING 0x5, 0x180 ;  /* 0x0146000000007b1d */ /* 0x000fec0000010000 */
[----:B------:R-:W-:-:S02]  /*13b20*/  UMOV UR4, 0x400 ;  /* 0x0000040000047882 */ /* 0x000fc40000000000 */
[----:B0-----:R-:W-:-:S09]  /*13b30*/  ULEA UR4, UR5, UR4, 0x18 ;  /* 0x0000000405047291 */ /* 0x001fd2000f8ec03f */
[----:B------:R-:W0:Y:S04]  /*13b40*/  LDS.128 R4, [UR4+0x284d0] ;  /* 0x0284d004ff047984 */ /* 0x000e280008000c00 */
[----:B0-----:R0:W-:Y:S01]  /*13b50*/  STL.64 [R1+0x20], R4 ;  /* 0x0000200401007387 */ /* 0x0011e20000100a00 */
[----:B------:R-:W-:Y:S02]  /*13b60*/  IMAD.MOV.U32 R2, RZ, RZ, R7 ;  /* 0x000000ffff027224 */ /* 0x000fe400078e0007 */
[----:B------:R-:W-:-:S03]  /*13b70*/  IMAD.MOV.U32 R0, RZ, RZ, R6 ;  /* 0x000000ffff007224 */ /* 0x000fc600078e0006 */
[----:B------:R-:W-:Y:S02]  /*13b80*/  R2UR UR45, R2 ;  /* 0x00000000022d72ca */ /* 0x000fe400000e0000 */
[----:B------:R-:W-:Y:S01]  /*13b90*/  R2UR UR38, R0 ;  /* 0x00000000002672ca */ /* 0x000fe200000e0000 */
[----:B------:R-:W-:Y:S06]  /*13ba0*/  BAR.ARV 0x4, 0x180 ;  /* 0x0106000000007b1d */ /* 0x000fec0000002000 */
[----:B------:R-:W-:Y:S08]  /*13bb0*/  BRA `(.L_x_1148) ;  /* 0x0000000800d07947 */ /* 0x000ff00003800000 */
.L_x_1147:
[----:B------:R-:W0:Y:S01]  /*13bc0*/  S2R R2, SR_TID.X ;  /* 0x0000000000027919 */ /* 0x000e220000002100 */
[----:B------:R-:W-:Y:S01]  /*13bd0*/  ULDC UR4, c[0x0][0xc14] ;  /* 0x0003050000047ab9 */ /* 0x000fe20000000800 */
[----:B------:R-:W2:Y:S01]  /*13be0*/  LDL.LU R0, [R1+0x20] ;  /* 0x0000200001007983 */ /* 0x000ea20000300800 */
[----:B0-----:R-:W-:-:S04]  /*13bf0*/  LOP3.LUT R8, R2, 0x1f, RZ, 0xc0, !PT ;  /* 0x0000001f02087812 */ /* 0x001fc800078ec0ff */
[C---:B------:R-:W-:Y:S01]  /*13c00*/  ISETP.NE.AND P0, PT, R8.reuse, 0x1f, PT ;  /* 0x0000001f0800780c */ /* 0x040fe20003f05270 */
[----:B------:R-:W-:-:S05]  /*13c10*/  VIADD R5, R8, UR45 ;  /* 0x0000002d08057c36 */ /* 0x000fca0008000000 */
[----:B------:R-:W-:Y:S01]  /*13c20*/  ISETP.GE.OR P1, PT, R5, UR4, !P0 ;  /* 0x0000000405007c0c */ /* 0x000fe2000c726670 */
[----:B------:R-:W-:-:S12]  /*13c30*/  ULDC UR4, c[0x0][0xc14] ;  /* 0x0003050000047ab9 */ /* 0x000fd80000000800 */
[----:B------:R-:W0:Y:S02]  /*13c40*/  @!P1 LDC.64 R2, c[0x0][0xc58] ;  /* 0x00031600ff029b82 */ /* 0x000e240000000a00 */
[----:B0-----:R-:W-:-:S04]  /*13c50*/  @!P1 IMAD.WIDE R2, R5, 0x4, R2 ;  /* 0x0000000405029825 */ /* 0x001fc800078e0202 */
[----:B------:R-:W-:-:S06]  /*13c60*/  IMAD.MOV.U32 R5, RZ, RZ, RZ ;  /* 0x000000ffff057224 */ /* 0x000fcc00078e00ff */
[----:B------:R-:W3:Y:S01]  /*13c70*/  @!P1 LDG.E R5, desc[UR50][R2.64] ;  /* 0x0000003202059981 */ /* 0x000ee2000c1e1900 */
[C---:B------:R-:W-:Y:S02]  /*13c80*/  ISETP.NE.AND P1, PT, R8.reuse, RZ, PT ;  /* 0x000000ff0800720c */ /* 0x040fe40003f25270 */
[C---:B------:R-:W-:Y:S02]  /*13c90*/  ISETP.GE.U32.AND P2, PT, R8.reuse, 0x2, PT ;  /* 0x000000020800780c */ /* 0x040fe40003f46070 */
[C---:B------:R-:W-:Y:S02]  /*13ca0*/  ISETP.GE.U32.AND P3, PT, R8.reuse, 0x4, PT ;  /* 0x000000040800780c */ /* 0x040fe40003f66070 */
[C---:B------:R-:W-:Y:S02]  /*13cb0*/  ISETP.GE.U32.AND P4, PT, R8.reuse, 0x8, PT ;  /* 0x000000080800780c */ /* 0x040fe40003f86070 */
[----:B------:R-:W-:Y:S01]  /*13cc0*/  ISETP.GE.U32.AND P5, PT, R8, 0x10, PT ;  /* 0x000000100800780c */ /* 0x000fe20003fa6070 */
[----:B--2---:R-:W-:-:S02]  /*13cd0*/  IMAD.MOV.U32 R6, RZ, RZ, R0 ;  /* 0x000000ffff067224 */ /* 0x004fc400078e0000 */
[----:B---3--:R-:W0:Y:S02]  /*13ce0*/  SHFL.UP PT, R0, R5, 0x1, RZ ;  /* 0x0420000005007989 */ /* 0x008e2400000e00ff */
        /* <DEDUP_REMOVED lines=9> */
[----:B------:R-:W1:Y:S02]  /*13d80*/  SHFL.UP PT, R3, R2, 0x8, RZ ;  /* 0x0500000002037989 */ /* 0x000e6400000e00ff */
[----:B-1----:R-:W-:-:S05]  /*13d90*/  SEL R3, R3, RZ, P4 ;  /* 0x000000ff03037207 */ /* 0x002fca0002000000 */
[----:B------:R-:W-:-:S05]  /*13da0*/  IMAD.IADD R3, R2, 0x1, R3 ;  /* 0x0000000102037824 */ /* 0x000fca00078e0203 */
[----:B------:R-:W1:Y:S04]  /*13db0*/  SHFL.UP PT, R0, R3, 0x10, RZ ;  /* 0x0600000003007989 */ /* 0x000e6800000e00ff */
[----:B------:R-:W-:Y:S01]  /*13dc0*/  SHFL.IDX PT, R9, R6, 0x1, 0x1f ;  /* 0x00201f0006097f89 */ /* 0x000fe200000e0000 */
[----:B-1----:R-:W-:-:S05]  /*13dd0*/  SEL R0, R0, RZ, P5 ;  /* 0x000000ff00007207 */ /* 0x002fca0002800000 */
[----:B------:R-:W-:-:S05]  /*13de0*/  IMAD.IADD R8, R3, 0x1, R0 ;  /* 0x0000000103087824 */ /* 0x000fca00078e0200 */
[----:B------:R-:W0:Y:S04]  /*13df0*/  SHFL.IDX PT, R7, R8, 0x1f, 0x1f ;  /* 0x03e01f0008077f89 */ /* 0x000e2800000e0000 */
[----:B------:R-:W1:Y:S01]  /*13e00*/  SHFL.IDX PT, R0, R6, RZ, 0x1f ;  /* 0x00001fff06007589 */ /* 0x000e6200000e0000 */
[----:B0-----:R-:W-:-:S04]  /*13e10*/  IMAD R2, R7, R4, RZ ;  /* 0x0000000407027224 */ /* 0x001fc800078e02ff */
[----:B------:R-:W-:-:S05]  /*13e20*/  IMAD.IADD R7, R9, 0x1, R2 ;  /* 0x0000000109077824 */ /* 0x000fca00078e0202 */
[----:B-1----:R-:W-:-:S13]  /*13e30*/  ISETP.GT.AND P6, PT, R7, R0, PT ;  /* 0x000000000700720c */ /* 0x002fda0003fc4270 */
[----:B------:R-:W-:Y:S05]  /*13e40*/  @P6 BRA `(.L_x_1149) ;  /* 0x0000000000906947 */ /* 0x000fea0003800000 */
.L_x_1153:
[----:B------:R-:W-:-:S04]  /*13e50*/  UIADD3 UR45, UR45, 0x1f, URZ ;  /* 0x0000001f2d2d7890 */ /* 0x000fc8000fffe03f */
[----:B------:R-:W-:-:S06]  /*13e60*/  UISETP.GE.AND UP0, UPT, UR45, UR4, UPT ;  /* 0x000000042d00728c */ /* 0x000fcc000bf06270 */
[----:B------:R-:W-:-:S13]  /*13e70*/  PLOP3.LUT P6, PT, PT, PT, UP0, 0x40, 0x0 ;  /* 0x000000000000781c */ /* 0x000fda0003fce808 */
[----:B------:R-:W-:Y:S05]  /*13e80*/  @!P6 BRA `(.L_x_1150) ;  /* 0x0000000400d0e947 */ /* 0x000fea0003800000 */
[----:B------:R-:W0:Y:S01]  /*13e90*/  S2R R2, SR_TID.X ;  /* 0x0000000000027919 */ /* 0x000e220000002100 */
[----:B------:R-:W-:Y:S01]  /*13ea0*/  BSSY B0, `(.L_x_1151) ;  /* 0x0000009000007945 */ /* 0x000fe20003800000 */
[----:B------:R-:W-:Y:S01]  /*13eb0*/  IMAD.MOV.U32 R5, RZ, RZ, RZ ;  /* 0x000000ffff057224 */ /* 0x000fe200078e00ff */
[----:B0-----:R-:W-:-:S05]  /*13ec0*/  LOP3.LUT R2, R2, 0x1f, RZ, 0xc0, !PT ;  /* 0x0000001f02027812 */ /* 0x001fca00078ec0ff */
[----:B------:R-:W-:-:S05]  /*13ed0*/  VIADD R9, R2, UR45 ;  /* 0x0000002d02097c36 */ /* 0x000fca0008000000 */
[----:B------:R-:W-:-:S13]  /*13ee0*/  ISETP.GE.OR P6, PT, R9, UR4, !P0 ;  /* 0x0000000409007c0c */ /* 0x000fda000c7c6670 */
[----:B------:R-:W-:Y:S05]  /*13ef0*/  @P6 BRA `(.L_x_1152) ;  /* 0x00000000000c6947 */ /* 0x000fea0003800000 */
[----:B------:R-:W0:Y:S02]  /*13f00*/  LDC.64 R2, c[0x0][0xc58] ;  /* 0x00031600ff027b82 */ /* 0x000e240000000a00 */
[----:B0-----:R-:W-:-:S05]  /*13f10*/  IMAD.WIDE R2, R9, 0x4, R2 ;  /* 0x0000000409027825 */ /* 0x001fca00078e0202 */
[----:B------:R0:W5:Y:S02]  /*13f20*/  LDG.E R5, desc[UR50][R2.64] ;  /* 0x0000003202057981 */ /* 0x000164000c1e1900 */
.L_x_1152:
[----:B------:R-:W-:Y:S05]  /*13f30*/  BSYNC B0 ;  /* 0x0000000000007941 */ /* 0x000fea0003800000 */
.L_x_1151:
        /* <DEDUP_REMOVED lines=21> */
.L_x_1149:
        /* <DEDUP_REMOVED lines=10> */
[----:B------:R0:W2:Y:S01]  /*14130*/  LDG.E R9, desc[UR50][R2.64] ;  /* 0x0000003202097981 */ /* 0x0000a2000c1e1900 */
[----:B------:R-:W-:Y:S01]  /*14140*/  IMAD.U32 R12, RZ, RZ, UR6 ;  /* 0x00000006ff0c7e24 */ /* 0x000fe2000f8e00ff */
[----:B------:R-:W-:-:S04]  /*14150*/  ISETP.NE.AND P0, PT, RZ, UR7, PT ;  /* 0x00000007ff007c0c */ /* 0x000fc8000bf05270 */
[----:B------:R-:W2:Y:S01]  /*14160*/  SHFL.IDX PT, R5, R5, R12, 0x1f ;  /* 0x00001f0c05057589 */ /* 0x000ea200000e0000 */
[----:B0-----:R-:W-:Y:S02]  /*14170*/  IMAD.MOV.U32 R2, RZ, RZ, RZ ;  /* 0x000000ffff027224 */ /* 0x001fe400078e00ff */
[----:B--2---:R-:W-:-:S05]  /*14180*/  IMAD R6, R5, R9, RZ ;  /* 0x0000000905067224 */ /* 0x004fca00078e02ff */
[----:B------:R-:W-:Y:S01]  /*14190*/  IABS R10, R6 ;  /* 0x00000006000a7213 */ /* 0x000fe20000000000 */
[----:B------:R-:W-:Y:S06]  /*141a0*/  @!P0 BRA `(.L_x_1154) ;  /* 0x00000000000c8947 */ /* 0x000fec0003800000 */
[----:B------:R-:W-:-:S06]  /*141b0*/  UIADD3 UR4, UR6, -0x1, URZ ;  /* 0xffffffff06047890 */ /* 0x000fcc000fffe03f */
[----:B------:R-:W-:-:S05]  /*141c0*/  IMAD.U32 R3, RZ, RZ, UR4 ;  /* 0x00000004ff037e24 */ /* 0x000fca000f8e00ff */
[----:B------:R0:W1:Y:S02]  /*141d0*/  SHFL.IDX PT, R2, R8, R3, 0x1f ;  /* 0x00001f0308027589 */ /* 0x00006400000e0000 */
.L_x_1154:
[----:B0-----:R-:W0:Y:S01]  /*141e0*/  I2F.RP R8, R10 ;  /* 0x0000000a00087306 */ /* 0x001e220000209400 */
[----:B-1----:R-:W-:Y:S02]  /*141f0*/  IMAD R12, R2, R4, R7 ;  /* 0x00000004020c7224 */ /* 0x002fe400078e0207 */
[----:B------:R-:W-:-:S03]  /*14200*/  IMAD.MOV.U32 R2, RZ, RZ, RZ ;  /* 0x000000ffff027224 */ /* 0x000fc600078e00ff */
[----:B------:R1:W-:Y:S02]  /*14210*/  STL [R1+0x20], R12 ;  /* 0x0000200c01007387 */ /* 0x0003e40000100800 */
[----:B0-----:R-:W0:Y:S02]  /*14220*/  MUFU.RCP R8, R8 ;  /* 0x0000000800087308 */ /* 0x001e240000001000 */
[----:B0-----:R-:W-:-:S06]  /*14230*/  VIADD R11, R8, 0xffffffe ;  /* 0x0ffffffe080b7836 */ /* 0x001fcc0000000000 */
[----:B------:R-:W0:Y:S02]  /*14240*/  F2I.FTZ.U32.TRUNC.NTZ R3, R11 ;  /* 0x0000000b00037305 */ /* 0x000e24000021f000 */
[----:B0-----:R-:W-:-:S04]  /*14250*/  IMAD.MOV R7, RZ, RZ, -R3 ;  /* 0x000000ffff077224 */ /* 0x001fc800078e0a03 */
[----:B------:R-:W-:-:S04]  /*14260*/  IMAD R7, R7, R10, RZ ;  /* 0x0000000a07077224 */ /* 0x000fc800078e02ff */
        /* <DEDUP_REMOVED lines=19> */
[----:B------:R-:W-:Y:S02]  /*143a0*/  IMAD.MOV R3, RZ, RZ, -R0 ;  /* 0x000000ffff037224 */ /* 0x000fe400078e0a00 */
[----:B------:R-:W-:Y:S02]  /*143b0*/  IMAD R7, R6, R2, R7 ;  /* 0x0000000206077224 */ /* 0x000fe400078e0207 */
[----:B------:R-:W-:Y:S01]  /*143c0*/  IMAD.MOV.U32 R2, RZ, RZ, RZ ;  /* 0x000000ffff027224 */ /* 0x000fe200078e00ff */
[----:B------:R-:W-:-:S04]  /*143d0*/  VIADDMNMX R4, R3, R4, R9, PT ;  /* 0x0000000403047246 */ /* 0x000fc80003800109 */
[-C--:B------:R-:W-:Y:S02]  /*143e0*/  IABS R8, R4.reuse ;  /* 0x0000000400087213 */ /* 0x080fe40000000000 */
[----:B------:R-:W-:Y:S02]  /*143f0*/  IABS R6, R4 ;  /* 0x0000000400067213 */ /* 0x000fe40000000000 */
[----:B------:R-:W0:Y:S03]  /*14400*/  I2F.RP R9, R8 ;  /* 0x0000000800097306 */ /* 0x000e260000209400 */
[----:B------:R-:W-:-:S05]  /*14410*/  IMAD.MOV R6, RZ, RZ, -R6 ;  /* 0x000000ffff067224 */ /* 0x000fca00078e0a06 */
[----:B0-----:R-:W0:Y:S02]  /*14420*/  MUFU.RCP R9, R9 ;  /* 0x0000000900097308 */ /* 0x001e240000001000 */
[----:B0-----:R-:W-:-:S06]  /*14430*/  VIADD R10, R9, 0xffffffe ;  /* 0x0ffffffe090a7836 */ /* 0x001fcc0000000000 */
[----:B------:R-:W0:Y:S02]  /*14440*/  F2I.FTZ.U32.TRUNC.NTZ R3, R10 ;  /* 0x0000000a00037305 */ /* 0x000e24000021f000 */
[----:B0-----:R-:W-:-:S04]  /*14450*/  IMAD.MOV R11, RZ, RZ, -R3 ;  /* 0x000000ffff0b7224 */ /* 0x001fc800078e0a03 */
[----:B------:R-:W-:-:S04]  /*14460*/  IMAD R11, R11, R8, RZ ;  /* 0x000000080b0b7224 */ /* 0x000fc800078e02ff */
[----:B------:R-:W-:Y:S01]  /*14470*/  IMAD.HI.U32 R2, R3, R11, R2 ;  /* 0x0000000b03027227 */ /* 0x000fe200078e0002 */
        /* <DEDUP_REMOVED lines=8> */
[C---:B------:R-:W-:Y:S01]  /*14500*/  LOP3.LUT R3, R7.reuse, R4, RZ, 0x3c, !PT ;  /* 0x0000000407037212 */ /* 0x040fe200078e3cff */
[----:B------:R-:W-:-:S03]  /*14510*/  IMAD.IADD R7, R7, 0x1, R0 ;  /* 0x0000000107077824 */ /* 0x000fc600078e0200 */
[----:B------:R-:W-:-:S07]  /*14520*/  ISETP.GE.AND P2, PT, R3, RZ, PT ;  /* 0x000000ff0300720c */ /* 0x000fce0003f46270 */
[----:B------:R-:W-:-:S06]  /*14530*/  @P0 VIADD R2, R2, 0x1 ;  /* 0x0000000102020836 */ /* 0x000fcc0000000000 */
[----:B------:R-:W-:Y:S01]  /*14540*/  @!P2 IMAD.MOV R2, RZ, RZ, -R2 ;  /* 0x000000ffff02a224 */ /* 0x000fe200078e0a02 */
[----:B------:R-:W-:Y:S01]  /*14550*/  @!P1 LOP3.LUT R2, RZ, R4, RZ, 0x33, !PT ;  /* 0x00000004ff029212 */ /* 0x000fe200078e33ff */
[----:B------:R-:W-:-:S04]  /*14560*/  IMAD.MOV R4, RZ, RZ, -R4 ;  /* 0x000000ffff047224 */ /* 0x000fc800078e0a04 */
[----:B------:R-:W-:Y:S01]  /*14570*/  IMAD R4, R2, R4, R7 ;  /* 0x0000000402047224 */ /* 0x000fe200078e0207 */
[----:B------:R-:W-:-:S04]  /*14580*/  LOP3.LUT R2, RZ, R2, RZ, 0x33, !PT ;  /* 0x00000002ff027212 */ /* 0x000fc800078e33ff */
[----:B------:R-:W-:Y:S01]  /*14590*/  R2UR UR38, R4 ;  /* 0x00000000042672ca */ /* 0x000fe200000e0000 */
[----:B------:R-:W-:-:S05]  /*145a0*/  IMAD.IADD R0, R5, 0x1, R2 ;  /* 0x0000000105007824 */ /* 0x000fca00078e0202 */
[----:B------:R1:W-:Y:S01]  /*145b0*/  STL [R1+0x24], R0 ;  /* 0x0000240001007387 */ /* 0x0003e20000100800 */
[----:B------:R-:W-:Y:S08]  /*145c0*/  BRA `(.L_x_1155) ;  /* 0x0000000000107947 */ /* 0x000ff00003800000 */
.L_x_1150:
[----:B------:R0:W-:Y:S01]  /*145d0*/  STL [R1+0x20], R0 ;  /* 0x0000200001007387 */ /* 0x0001e20000100800 */
[----:B------:R-:W-:Y:S01]  /*145e0*/  ULDC UR45, c[0x0][0xc14] ;  /* 0x00030500002d7ab9 */ /* 0x000fe20000000800 */
[----:B------:R-:W-:Y:S02]  /*145f0*/  UMOV UR38, URZ ;  /* 0x0000003f00267c82 */ /* 0x000fe40008000000 */
[----:B------:R0:W-:Y:S03]  /*14600*/  STL [R1+0x24], RZ ;  /* 0x000024ff01007387 */ /* 0x0001e60000100800 */
.L_x_1155:
[----:B------:R-:W2:Y:S04]  /*14610*/  LDL R3, [R1+0x20] ;  /* 0x0000200001037983 */ /* 0x000ea80000100800 */
[----:B------:R-:W3:Y:S01]  /*14620*/  LDL R2, [R1+0x24] ;  /* 0x0000240001027983 */ /* 0x000ee20000100800 */
[----:B------:R-:W-:Y:S02]  /*14630*/  IMAD.U32 R6, RZ, RZ, UR38 ;  /* 0x00000026ff067e24 */ /* 0x000fe4000f8e00ff */
[----:B------:R-:W-:Y:S01]  /*14640*/  IMAD.U32 R7, RZ, RZ, UR45 ;  /* 0x0000002dff077e24 */ /* 0x000fe2000f8e00ff */
[----:B01----:R-:W0:Y:S02]  /*14650*/  S2R R0, SR_TID.X ;  /* 0x0000000000007919 */ /* 0x003e240000002100 */
[----:B0-----:R-:W-:Y:S01]  /*14660*/  LOP3.LUT R0, R0, 0x1f, RZ, 0xc0, !PT ;  /* 0x0000001f00007812 */ /* 0x001fe200078ec0ff */
[----:B------:R-:W-:Y:S03]  /*14670*/  BAR.SYNC.DEFER_BLOCKING 0x4, 0x180 ;  /* 0x0106000000007b1d */ /* 0x000fe60000010000 */
[----:B------:R-:W-:-:S13]  /*14680*/  ISETP.NE.AND P0, PT, R0, RZ, PT ;  /* 0x000000ff0000720c */ /* 0x000fda0003f05270 */
[----:B------:R-:W-:Y:S01]  /*14690*/  @!P0 MOV R0, 0x400 ;  /* 0x0000040000008802 */ /* 0x000fe20000000f00 */
[----:B--2---:R-:W-:Y:S02]  /*146a0*/  IMAD.MOV.U32 R4, RZ, RZ, R3 ;  /* 0x000000ffff047224 */ /* 0x004fe400078e0003 */
[----:B------:R-:W0:Y:S01]  /*146b0*/  @!P0 S2R R3, SR_CgaCtaId ;  /* 0x0000000000038919 */ /* 0x000e220000008800 */
[----:B---3--:R-:W-:Y:S01]  /*146c0*/  IMAD.MOV.U32 R5, RZ, RZ, R2 ;  /* 0x000000ffff057224 */ /* 0x008fe200078e0002 */
[----:B0-----:R-:W-:-:S05]  /*146d0*/  @!P0 LEA R0, R3, R0, 0x18 ;  /* 0x0000000003008211 */ /* 0x001fca00078ec0ff */
[----:B------:R1:W-:Y:S01]  /*146e0*/  @!P0 STS.128 [R0+0x284d0], R4 ;  /* 0x0284d00400008388 */ /* 0x0003e20000000c00 */
[----:B------:R-:W-:Y:S06]  /*146f0*/  BAR.ARV 0x5, 0x180 ;  /* 0x0146000000007b1d */ /* 0x000fec0000002000 */
.L_x_1148:
[----:B------:R-:W-:Y:S02]  /*14700*/  ULDC UR4, c[0x0][0xc14] ;  /* 0x0003050000047ab9 */ /* 0x000fe40000000800 */
[----:B------:R-:W-:-:S06]  /*14710*/  UISETP.GE.AND UP0, UPT, UR45, UR4, UPT ;  /* 0x000000042d00728c */ /* 0x000fcc000bf06270 */
[----:B------:R-:W-:-:S13]  /*14720*/  PLOP3.LUT P0, PT, PT, PT, UP0, 0x80, 0x0 ;  /* 0x000000000000781c */ /* 0x000fda0003f0f008 */
[----:B------:R-:W-:Y:S05]  /*14730*/  @!P0 BRA `(.L_x_1156) ;  /* 0xffffffc000688947 */ /* 0x000fea000383ffff */
.L_x_1088:
[----:B-1----:R-:W2:Y:S01]  /*14740*/  LDL.LU R0, [R1+0x34] ;  /* 0x0000340001007983 */ /* 0x002ea20000300800 */
[----:B------:R-:W-:Y:S01]  /*14750*/  BSSY B0, `(.L_x_1157) ;  /* 0x000000b000007945 */ /* 0x000fe20003800000 */
[----:B0-----:R-:W0:Y:S01]  /*14760*/  S2R R5, SR_CgaCtaId ;  /* 0x0000000000057919 */ /* 0x001e220000008800 */
        /* <DEDUP_REMOVED lines=9> */
.L_x_1188:
[----:B------:R-:W-:Y:S05]  /*14800*/  BSYNC B0 ;  /* 0x0000000000007941 */ /* 0x000fea0003800000 */
.L_x_1157:
[----:B------:R-:W-:-:S03]  /*14810*/  UMOV UR4, 0xffffffff ;  /* 0xffffffff00047882 */ /* 0x000fc60000000000 */
[----:B------:R-:W-:Y:S05]  /*14820*/  BRA.DIV UR4, `(.L_x_1159) ;  /* 0x0000000a04bc7947 */ /* 0x000fea000b800000 */
[----:B------:R-:W1:Y:S02]  /*14830*/  S2R R2, SR_TID.X ;  /* 0x0000000000027919 */ /* 0x000e640000002100 */
[----:B-1----:R-:W-:-:S04]  /*14840*/  SHF.R.U32.HI R2, RZ, 0x5, R2 ;  /* 0x00000005ff027819 */ /* 0x002fc80000011602 */
[----:B------:R-:W-:-:S05]  /*14850*/  LOP3.LUT R2, R2, 0x3, RZ, 0xc0, !PT ;  /* 0x0000000302027812 */ /* 0x000fca00078ec0ff */
[----:B------:R1:W2:Y:S02]  /*14860*/  SHFL.IDX PT, R14, R2, RZ, 0x1f ;  /* 0x00001fff020e7589 */ /* 0x0002a400000e0000 */
.L_x_1191:
[----:B--2---:R-:W-:Y:S01]  /*14870*/  ISETP.NE.AND P0, PT, R14, RZ, PT ;  /* 0x000000ff0e00720c */ /* 0x004fe20003f05270 */
[----:B------:R-:W-:-:S12]  /*14880*/  BSSY B0, `(.L_x_1160) ;  /* 0x000002e000007945 */ /* 0x000fd80003800000 */
[----:B------:R-:W-:Y:S05]  /*14890*/  @P0 BRA `(.L_x_1161) ;  /* 0x0000000000b00947 */ /* 0x000fea0003800000 */
[----:B------:R-:W-:-:S03]  /*148a0*/  UMOV UR4, 0xffffffff ;  /* 0xffffffff00047882 */ /* 0x000fc60000000000 */
[----:B------:R-:W-:Y:S05]  /*148b0*/  BRA.DIV UR4, `(.L_x_1162) ;  /* 0x0000000a04cc7947 */ /* 0x000fea000b800000 */
[----:B------:R-:W-:-:S13]  /*148c0*/  ELECT P6, URZ, PT ;  /* 0x00000000003f782f */ /* 0x000fda00038c0000 */
.L_x_1194:
[----:B------:R-:W-:Y:S05]  /*148d0*/  @!P6 BRA `(.L_x_1161) ;  /* 0x0000000000a0e947 */ /* 0x000fea0003800000 */
[----:B------:R-:W-:-:S06]  /*148e0*/  ULOP3.LUT UR4, UR40, 0x2, URZ, 0xfc, !UPT ;  /* 0x0000000228047892 */ /* 0x000fcc000f8efc3f */
[----:B-1----:R-:W-:-:S05]  /*148f0*/  IMAD.U32 R2, RZ, RZ, UR4 ;  /* 0x00000004ff027e24 */ /* 0x002fca000f8e00ff */
[----:B------:R-:W-:-:S13]  /*14900*/  ISETP.NE.AND P0, PT, R2, 0x3, PT ;  /* 0x000000030200780c */ /* 0x000fda0003f05270 */
[----:B------:R-:W-:Y:S05]  /*14910*/  @!P0 BRA `(.L_x_1163) ;  /* 0x0000000000048947 */ /* 0x000fea0003800000 */
[----:B------:R-:W-:Y:S01]  /*14920*/  BPT.TRAP 0x1 ;  /* 0x000000040000795c */ /* 0x000fe20000300000 */
.L_x_1163:
        /* <DEDUP_REMOVED lines=14> */
.L_x_1195:
[----:B------:R-:W1:Y:S02]  /*14a10*/  SYNCS.PHASECHK.TRANS64.TRYWAIT P1, [R7+URZ], R2 ;  /* 0x00000002070075a7 */ /* 0x000e64000802017f */
[----:B-1----:R-:W-:Y:S05]  /*14a20*/  @!P1 BRA `(.L_x_1165) ;  /* 0x0000000800a49947 */ /* 0x002fea0003800000 */
.L_x_1196:
[----:B------:R-:W-:Y:S05]  /*14a30*/  @!P0 BRA `(.L_x_1166) ;  /* 0x0000000000048947 */ /* 0x000fea0003800000 */
[----:B------:R-:W-:Y:S01]  /*14a40*/  BPT.TRAP 0x1 ;  /* 0x000000040000795c */ /* 0x000fe20000300000 */
.L_x_1166:
[----:B------:R-:W2:Y:S02]  /*14a50*/  LDL.LU R4, [R1+0x8] ;  /* 0x0000080001047983 */ /* 0x000ea40000300800 */
[----:B--2---:R-:W-:-:S04]  /*14a60*/  IMAD R4, R4, 0x8, R0 ;  /* 0x0000000804047824 */ /* 0x004fc800078e0200 */
[----:B------:R-:W2:Y:S02]  /*14a70*/  SYNCS.PHASECHK.TRANS64.TRYWAIT P1, [R4+URZ+0x28460], R5 ;  /* 0x02846005040075a7 */ /* 0x000ea4000802017f */
[----:B--2---:R-:W-:Y:S05]  /*14a80*/  @!P1 BRA `(.L_x_1167) ;  /* 0x0000000800a09947 */ /* 0x004fea0003800000 */
.L_x_1197:
[----:B------:R-:W-:Y:S05]  /*14a90*/  @!P0 BRA `(.L_x_1168) ;  /* 0x0000000000048947 */ /* 0x000fea0003800000 */
[----:B------:R-:W-:Y:S01]  /*14aa0*/  BPT.TRAP 0x1 ;  /* 0x000000040000795c */ /* 0x000fe20000300000 */
.L_x_1168:
[----:B------:R-:W-:-:S04]  /*14ab0*/  IMAD R3, R3, 0x8, R0 ;  /* 0x0000000803037824 */ /* 0x000fc800078e0200 */
[----:B------:R-:W3:Y:S02]  /*14ac0*/  SYNCS.PHASECHK.TRANS64.TRYWAIT P1, [R3+URZ+0x28460], R2 ;  /* 0x02846002030075a7 */ /* 0x000ee4000802017f */
[----:B---3--:R-:W-:Y:S05]  /*14ad0*/  @!P1 BRA `(.L_x_1169) ;  /* 0x0000000800a09947 */ /* 0x008fea0003800000 */
.L_x_1198:
[----:B------:R-:W-:Y:S05]  /*14ae0*/  @!P0 BRA `(.L_x_1170) ;  /* 0x0000000000048947 */ /* 0x000fea0003800000 */
[----:B------:R-:W-:Y:S01]  /*14af0*/  BPT.TRAP 0x1 ;  /* 0x000000040000795c */ /* 0x000fe20000300000 */
.L_x_1170:
[----:B------:R-:W5:Y:S02]  /*14b00*/  SYNCS.PHASECHK.TRANS64.TRYWAIT P0, [R4+URZ+0x28480], R5 ;  /* 0x02848005040075a7 */ /* 0x000f64000800017f */
[----:B-----5:R-:W-:Y:S05]  /*14b10*/  @!P0 BRA `(.L_x_1171) ;  /* 0x0000000800a48947 */ /* 0x020fea0003800000 */
.L_x_1172:
[----:B------:R0:W0:Y:S02]  /*14b20*/  SYNCS.PHASECHK.TRANS64.TRYWAIT P0, [R3+URZ+0x28480], R2 ;  /* 0x02848002030075a7 */ /* 0x000024000800017f */
[----:B0-----:R-:W-:Y:S05]  /*14b30*/  @!P0 NANOSLEEP.SYNCS 0x989680 ;  /* 0x009896800000895d */ /* 0x001fea0003900000 */
[----:B------:R-:W0:Y:S02]  /*14b40*/  @!P0 SYNCS.PHASECHK.TRANS64 P0, [R3+URZ+0x28480], R2 ;  /* 0x02848002030085a7 */ /* 0x000e24000800007f */
[----:B0-----:R-:W-:Y:S05]  /*14b50*/  @!P0 BRA `(.L_x_1172) ;  /* 0xfffffffc00f08947 */ /* 0x001fea000383ffff */
.L_x_1161:
[----:B------:R-:W-:Y:S05]  /*14b60*/  BSYNC B0 ;  /* 0x0000000000007941 */ /* 0x000fea0003800000 */
.L_x_1160:
[----:B------:R-:W-:Y:S05]  /*14b70*/  EXIT ;  /* 0x000000000000794d */ /* 0x000fea0003800000 */
.L_x_986:
[----:B0-----:R-:W-:-:S04]  /*14b80*/  IMAD.U32 R3, RZ, RZ, UR41 ;  /* 0x00000029ff037e24 */ /* 0x001fc8000f8e00ff */
[----:B------:R0:W1:Y:S03]  /*14b90*/  SYNCS.PHASECHK.TRANS64.TRYWAIT P1, [R3+URZ+0x28400], R8 ;  /* 0x02840008030075a7 */ /* 0x000066000802017f */
[----:B-1----:R-:W-:Y:S05]  /*14ba0*/  @!P1 NANOSLEEP.SYNCS 0x989680 ;  /* 0x009896800000995d */ /* 0x002fea0003900000 */
[----:B------:R-:W1:Y:S02]  /*14bb0*/  @!P1 SYNCS.PHASECHK.TRANS64 P1, [R3+URZ+0x28400], R8 ;  /* 0x02840008030095a7 */ /* 0x000e64000802007f */
[----:B-1----:R-:W-:Y:S05]  /*14bc0*/  @!P1 BRA `(.L_x_986) ;  /* 0xfffffffc00ec9947 */ /* 0x002fea000383ffff */
[----:B------:R-:W-:Y:S05]  /*14bd0*/  BRA `(.L_x_1173) ;  /* 0xfffffed000e87947 */ /* 0x000fea000383ffff */
.L_x_990:
[----:B-1----:R1:W2:Y:S02]  /*14be0*/  SYNCS.PHASECHK.TRANS64.TRYWAIT P2, [R4+URZ+0x28430], R3 ;  /* 0x02843003040075a7 */ /* 0x0022a4000804017f */
[----:B--2---:R-:W-:Y:S05]  /*14bf0*/  @!P2 NANOSLEEP.SYNCS 0x989680 ;  /* 0x009896800000a95d */ /* 0x004fea0003900000 */
[----:B------:R-:W2:Y:S02]  /*14c00*/  @!P2 SYNCS.PHASECHK.TRANS64 P2, [R4+URZ+0x28430], R3 ;  /* 0x028430030400a5a7 */ /* 0x000ea4000804007f */
[----:B--2---:R-:W-:Y:S05]  /*14c10*/  @!P2 BRA `(.L_x_990) ;  /* 0xfffffffc00f0a947 */ /* 0x004fea000383ffff */
[----:B------:R-:W-:Y:S05]  /*14c20*/  BRA `(.L_x_989) ;  /* 0xfffffed4000c7947 */ /* 0x000fea000383ffff */
.L_x_1006:
[----:B-1----:R-:W-:-:S04]  /*14c30*/  IMAD.U32 R15, RZ, RZ, UR6 ;  /* 0x00000006ff0f7e24 */ /* 0x002fc8000f8e00ff */
[----:B------:R1:W2:Y:S03]  /*14c40*/  SYNCS.PHASECHK.TRANS64.TRYWAIT P2, [R15+URZ+0x28430], R12 ;  /* 0x0284300c0f0075a7 */ /* 0x0002a6000804017f */
[----:B--2---:R-:W-:Y:S05]  /*14c50*/  @!P2 NANOSLEEP.SYNCS 0x989680 ;  /* 0x009896800000a95d */ /* 0x004fea0003900000 */
[----:B------:R-:W2:Y:S02]  /*14c60*/  @!P2 SYNCS.PHASECHK.TRANS64 P2, [R15+URZ+0x28430], R12 ;  /* 0x0284300c0f00a5a7 */ /* 0x000ea4000804007f */
[----:B--2---:R-:W-:Y:S05]  /*14c70*/  @!P2 BRA `(.L_x_1006) ;  /* 0xfffffffc00eca947 */ /* 0x004fea000383ffff */
[----:B------:R-:W-:Y:S05]  /*14c80*/  BRA `(.L_x_1003) ;  /* 0xfffffef800807947 */ /* 0x000fea000383ffff */
.L_x_1010:
[----:B-1----:R-:W-:-:S04]  /*14c90*/  IMAD.U32 R15, RZ, RZ, UR6 ;  /* 0x00000006ff0f7e24 */ /* 0x002fc8000f8e00ff */
[----:B------:R1:W2:Y:S03]  /*14ca0*/  SYNCS.PHASECHK.TRANS64.TRYWAIT P2, [R15+URZ+0x28450], R12 ;  /* 0x0284500c0f0075a7 */ /* 0x0002a6000804017f */
[----:B--2---:R-:W-:Y:S05]  /*14cb0*/  @!P2 NANOSLEEP.SYNCS 0x989680 ;  /* 0x009896800000a95d */ /* 0x004fea0003900000 */
[----:B------:R-:W2:Y:S02]  /*14cc0*/  @!P2 SYNCS.PHASECHK.TRANS64 P2, [R15+URZ+0x28450], R12 ;  /* 0x0284500c0f00a5a7 */ /* 0x000ea4000804007f */
[----:B--2---:R-:W-:Y:S05]  /*14cd0*/  @!P2 BRA `(.L_x_1010) ;  /* 0xfffffffc00eca947 */ /* 0x004fea000383ffff */
[----:B------:R-:W-:Y:S05]  /*14ce0*/  BRA `(.L_x_1007) ;  /* 0xfffffefc00487947 */ /* 0x000fea000383ffff */
.L_x_1028:
[----:B-1----:R-:W-:-:S04]  /*14cf0*/  IMAD.U32 R8, RZ, RZ, UR6 ;  /* 0x00000006ff087e24 */ /* 0x002fc8000f8e00ff */
[----:B------:R1:W2:Y:S03]  /*14d00*/  SYNCS.PHASECHK.TRANS64.TRYWAIT P2, [R8+URZ+0x28430], R7 ;  /* 0x02843007080075a7 */ /* 0x0002a6000804017f */
[----:B--2---:R-:W-:Y:S05]  /*14d10*/  @!P2 NANOSLEEP.SYNCS 0x989680 ;  /* 0x009896800000a95d */ /* 0x004fea0003900000 */
[----:B------:R-:W2:Y:S02]  /*14d20*/  @!P2 SYNCS.PHASECHK.TRANS64 P2, [R8+URZ+0x28430], R7 ;  /* 0x028430070800a5a7 */ /* 0x000ea4000804007f */
[----:B--2---:R-:W-:Y:S05]  /*14d30*/  @!P2 BRA `(.L_x_1028) ;  /* 0xfffffffc00eca947 */ /* 0x004fea000383ffff */
[----:B------:R-:W-:Y:S05]  /*14d40*/  BRA `(.L_x_1025) ;  /* 0xffffff2000c07947 */ /* 0x000fea000383ffff */
.L_x_1032:
[----:B-1----:R-:W-:-:S04]  /*14d50*/  IMAD.U32 R8, RZ, RZ, UR6 ;  /* 0x00000006ff087e24 */ /* 0x002fc8000f8e00ff */
[----:B------:R1:W2:Y:S03]  /*14d60*/  SYNCS.PHASECHK.TRANS64.TRYWAIT P2, [R8+URZ+0x28450], R7 ;  /* 0x02845007080075a7 */ /* 0x0002a6000804017f */
[----:B--2---:R-:W-:Y:S05]  /*14d70*/  @!P2 NANOSLEEP.SYNCS 0x989680 ;  /* 0x009896800000a95d */ /* 0x004fea0003900000 */
[----:B------:R-:W2:Y:S02]  /*14d80*/  @!P2 SYNCS.PHASECHK.TRANS64 P2, [R8+URZ+0x28450], R7 ;  /* 0x028450070800a5a7 */ /* 0x000ea4000804007f */
[----:B--2---:R-:W-:Y:S05]  /*14d90*/  @!P2 BRA `(.L_x_1032) ;  /* 0xfffffffc00eca947 */ /* 0x004fea000383ffff */
[----:B------:R-:W-:Y:S05]  /*14da0*/  BRA `(.L_x_1029) ;  /* 0xffffff2400947947 */ /* 0x000fea000383ffff */
.L_x_1039:
[----:B-1----:R-:W-:-:S04]  /*14db0*/  IMAD.U32 R8, RZ, RZ, UR6 ;  /* 0x00000006ff087e24 */ /* 0x002fc8000f8e00ff */
[----:B------:R1:W2:Y:S03]  /*14dc0*/  SYNCS.PHASECHK.TRANS64.TRYWAIT P2, [R8+URZ+0x28430], R7 ;  /* 0x02843007080075a7 */ /* 0x0002a6000804017f */
[----:B--2---:R-:W-:Y:S05]  /*14dd0*/  @!P2 NANOSLEEP.SYNCS 0x989680 ;  /* 0x009896800000a95d */ /* 0x004fea0003900000 */
[----:B------:R-:W2:Y:S02]  /*14de0*/  @!P2 SYNCS.PHASECHK.TRANS64 P2, [R8+URZ+0x28430], R7 ;  /* 0x028430070800a5a7 */ /* 0x000ea4000804007f */
[----:B--2---:R-:W-:Y:S05]  /*14df0*/  @!P2 BRA `(.L_x_1039) ;  /* 0xfffffffc00eca947 */ /* 0x004fea000383ffff */
[----:B------:R-:W-:Y:S05]  /*14e00*/  BRA `(.L_x_1036) ;  /* 0xffffff40001c7947 */ /* 0x000fea000383ffff */
.L_x_1043:
[----:B-1----:R-:W-:-:S04]  /*14e10*/  IMAD.U32 R8, RZ, RZ, UR6 ;  /* 0x00000006ff087e24 */ /* 0x002fc8000f8e00ff */
[----:B------:R1:W2:Y:S03]  /*14e20*/  SYNCS.PHASECHK.TRANS64.TRYWAIT P2, [R8+URZ+0x28450], R7 ;  /* 0x02845007080075a7 */ /* 0x0002a6000804017f */
[----:B--2---:R-:W-:Y:S05]  /*14e30*/  @!P2 NANOSLEEP.SYNCS 0x989680 ;  /* 0x009896800000a95d */ /* 0x004fea0003900000 */
[----:B------:R-:W2:Y:S02]  /*14e40*/  @!P2 SYNCS.PHASECHK.TRANS64 P2, [R8+URZ+0x28450], R7 ;  /* 0x028450070800a5a7 */ /* 0x000ea4000804007f */
[----:B--2---:R-:W-:Y:S05]  /*14e50*/  @!P2 BRA `(.L_x_1043) ;  /* 0xfffffffc00eca947 */ /* 0x004fea000383ffff */
[----:B------:R-:W-:Y:S05]  /*14e60*/  BRA `(.L_x_1040) ;  /* 0xffffff4000f07947 */ /* 0x000fea000383ffff */
.L_x_1057:
[----:B-1----:R-:W-:-:S04]  /*14e70*/  IMAD.U32 R3, RZ, RZ, UR11 ;  /* 0x0000000bff037e24 */ /* 0x002fc8000f8e00ff */
[----:B------:R1:W2:Y:S03]  /*14e80*/  SYNCS.PHASECHK.TRANS64.TRYWAIT P1, [R3+URZ+0x28450], R0 ;  /* 0x02845000030075a7 */ /* 0x0002a6000802017f */
[----:B--2---:R-:W-:Y:S05]  /*14e90*/  @!P1 NANOSLEEP.SYNCS 0x989680 ;  /* 0x009896800000995d */ /* 0x004fea0003900000 */
[----:B------:R-:W2:Y:S02]  /*14ea0*/  @!P1 SYNCS.PHASECHK.TRANS64 P1, [R3+URZ+0x28450], R0 ;  /* 0x02845000030095a7 */ /* 0x000ea4000802007f */
[----:B--2---:R-:W-:Y:S05]  /*14eb0*/  @!P1 BRA `(.L_x_1057) ;  /* 0xfffffffc00ec9947 */ /* 0x004fea000383ffff */
[----:B------:R-:W-:Y:S05]  /*14ec0*/  BRA `(.L_x_1056) ;  /* 0xffffff6400a87947 */ /* 0x000fea000383ffff */
.L_x_1105:
[----:B------:R-:W-:Y:S02]  /*14ed0*/  IMAD.MOV.U32 R13, RZ, RZ, R4 ;  /* 0x000000ffff0d7224 */ /* 0x000fe400078e0004 */
[----:B------:R-:W-:Y:S02]  /*14ee0*/  IMAD.MOV.U32 R12, RZ, RZ, RZ ;  /* 0x000000ffff0c7224 */ /* 0x000fe400078e00ff */
[----:B------:R-:W-:Y:S02]  /*14ef0*/  IMAD.MOV.U32 R11, RZ, RZ, 0x1f ;  /* 0x0000001fff0b7424 */ /* 0x000fe400078e00ff */
[----:B------:R-:W-:-:S07]  /*14f00*/  IMAD.MOV.U32 R15, RZ, RZ, -0x1 ;  /* 0xffffffffff0f7424 */ /* 0x000fce00078e00ff */
[----:B-1----:R-:W-:Y:S05]  /*14f10*/  WARPSYNC.COLLECTIVE R15, `(.L_x_1174) ;  /* 0x000000000f087348 */ /* 0x002fea0003c00000 */
[----:B------:R0:W2:Y:S02]  /*14f20*/  SHFL.IDX P6, R14, R13, R12, R11 ;  /* 0x0000000c0d0e7389 */ /* 0x0000a400000c000b */
[----:B012---:R-:W-:Y:S01]  /*14f30*/  ENDCOLLECTIVE ;  /* 0x000000000000791b */ /* 0x007fe20003800000 */
.L_x_1174:
[----:B------:R-:W-:Y:S05]  /*14f40*/  BRA `(.L_x_1175) ;  /* 0xffffffc800d47947 */ /* 0x000fea000383ffff */
.L_x_1107:
[----:B------:R-:W-:Y:S01]  /*14f50*/  BSSY B0, `(.L_x_1176) ;  /* 0x0000006000007945 */ /* 0x000fe20003800000 */
[----:B------:R-:W-:-:S07]  /*14f60*/  IMAD.MOV.U32 R15, RZ, RZ, -0x1 ;  /* 0xffffffffff0f7424 */ /* 0x000fce00078e00ff */
[----:B0-----:R-:W-:Y:S05]  /*14f70*/  WARPSYNC.COLLECTIVE R15, `(.L_x_1177) ;  /* 0x000000000f0c7348 */ /* 0x001fea0003c00000 */
[----:B------:R-:W-:Y:S02]  /*14f80*/  ELECT P6, UR62, PT ;  /* 0x00000000003e782f */ /* 0x000fe400038c0000 */
[----:B------:R-:W-:Y:S01]  /*14f90*/  MOV R14, UR62 ;  /* 0x0000003e000e7c02 */ /* 0x000fe20008000f00 */
[----:B0-----:R-:W-:Y:S10]  /*14fa0*/  ENDCOLLECTIVE ;  /* 0x000000000000791b */ /* 0x001ff40003800000 */
.L_x_1177:
[----:B------:R-:W-:Y:S05]  /*14fb0*/  BSYNC B0 ;  /* 0x0000000000007941 */ /* 0x000fea0003800000 */
.L_x_1176:
[----:B------:R-:W-:Y:S05]  /*14fc0*/  BRA `(.L_x_1178) ;  /* 0xffffffc800d07947 */ /* 0x000fea000383ffff */
.L_x_1110:
[----:B0-----:R0:W1:Y:S02]  /*14fd0*/  SYNCS.PHASECHK.TRANS64.TRYWAIT P2, [R4+URZ+0x28480], R3 ;  /* 0x02848003040075a7 */ /* 0x001064000804017f */
[----:B-1----:R-:W-:Y:S05]  /*14fe0*/  @!P2 NANOSLEEP.SYNCS 0x989680 ;  /* 0x009896800000a95d */ /* 0x002fea0003900000 */
[----:B------:R-:W1:Y:S02]  /*14ff0*/  @!P2 SYNCS.PHASECHK.TRANS64 P2, [R4+URZ+0x28480], R3 ;  /* 0x028480030400a5a7 */ /* 0x000e64000804007f */
[----:B-1----:R-:W-:Y:S05]  /*15000*/  @!P2 BRA `(.L_x_1110) ;  /* 0xfffffffc00f0a947 */ /* 0x002fea000383ffff */
[----:B------:R-:W-:Y:S05]  /*15010*/  BRA `(.L_x_1179) ;  /* 0xffffffcc00307947 */ /* 0x000fea000383ffff */
.L_x_1112:
[----:B-1----:R1:W2:Y:S02]  /*15020*/  SYNCS.PHASECHK.TRANS64.TRYWAIT P2, [R4+URZ+0x28440], R3 ;  /* 0x02844003040075a7 */ /* 0x0022a4000804017f */
[----:B--2---:R-:W-:Y:S05]  /*15030*/  @!P2 NANOSLEEP.SYNCS 0x989680 ;  /* 0x009896800000a95d */ /* 0x004fea0003900000 */
[----:B------:R-:W2:Y:S02]  /*15040*/  @!P2 SYNCS.PHASECHK.TRANS64 P2, [R4+URZ+0x28440], R3 ;  /* 0x028440030400a5a7 */ /* 0x000ea4000804007f */
[----:B--2---:R-:W-:Y:S05]  /*15050*/  @!P2 BRA `(.L_x_1112) ;  /* 0xfffffffc00f0a947 */ /* 0x004fea000383ffff */
[----:B------:R-:W-:Y:S05]  /*15060*/  BRA `(.L_x_1180) ;  /* 0xffffffcc00a07947 */ /* 0x000fea000383ffff */
.L_x_1115:
[----:B--2---:R-:W-:-:S04]  /*15070*/  IMAD.U32 R3, RZ, RZ, UR41 ;  /* 0x00000029ff037e24 */ /* 0x004fc8000f8e00ff */
[----:B------:R2:W3:Y:S03]  /*15080*/  SYNCS.PHASECHK.TRANS64.TRYWAIT P0, [R3+URZ+0x28420], R2 ;  /* 0x02842002030075a7 */ /* 0x0004e6000800017f */
[----:B---3--:R-:W-:Y:S05]  /*15090*/  @!P0 NANOSLEEP.SYNCS 0x989680 ;  /* 0x009896800000895d */ /* 0x008fea0003900000 */
[----:B------:R-:W3:Y:S02]  /*150a0*/  @!P0 SYNCS.PHASECHK.TRANS64 P0, [R3+URZ+0x28420], R2 ;  /* 0x02842002030085a7 */ /* 0x000ee4000800007f */
[----:B---3--:R-:W-:Y:S05]  /*150b0*/  @!P0 BRA `(.L_x_1115) ;  /* 0xfffffffc00ec8947 */ /* 0x008fea000383ffff */
[----:B------:R-:W-:Y:S05]  /*150c0*/  BRA `(.L_x_1181) ;  /* 0xffffffd000807947 */ /* 0x000fea000383ffff */
.L_x_1121:
[----:B--2---:R2:W3:Y:S02]  /*150d0*/  SYNCS.PHASECHK.TRANS64.TRYWAIT P0, [R6+URZ+0x28480], R5 ;  /* 0x02848005060075a7 */ /* 0x0044e4000800017f */
[----:B---3--:R-:W-:Y:S05]  /*150e0*/  @!P0 NANOSLEEP.SYNCS 0x989680 ;  /* 0x009896800000895d */ /* 0x008fea0003900000 */
[----:B------:R-:W3:Y:S02]  /*150f0*/  @!P0 SYNCS.PHASECHK.TRANS64 P0, [R6+URZ+0x28480], R5 ;  /* 0x02848005060085a7 */ /* 0x000ee4000800007f */
[----:B---3--:R-:W-:Y:S05]  /*15100*/  @!P0 BRA `(.L_x_1121) ;  /* 0xfffffffc00f08947 */ /* 0x008fea000383ffff */
[----:B------:R-:W-:Y:S05]  /*15110*/  BRA `(.L_x_1182) ;  /* 0xffffffd400307947 */ /* 0x000fea000383ffff */
.L_x_1127:
[----:B0-----:R0:W2:Y:S02]  /*15120*/  SYNCS.PHASECHK.TRANS64.TRYWAIT P0, [R6+URZ+0x28440], R5 ;  /* 0x02844005060075a7 */ /* 0x0010a4000800017f */
[----:B--2---:R-:W-:Y:S05]  /*15130*/  @!P0 NANOSLEEP.SYNCS 0x989680 ;  /* 0x009896800000895d */ /* 0x004fea0003900000 */
[----:B------:R-:W2:Y:S02]  /*15140*/  @!P0 SYNCS.PHASECHK.TRANS64 P0, [R6+URZ+0x28440], R5 ;  /* 0x02844005060085a7 */ /* 0x000ea4000800007f */
[----:B--2---:R-:W-:Y:S05]  /*15150*/  @!P0 BRA `(.L_x_1127) ;  /* 0xfffffffc00f08947 */ /* 0x004fea000383ffff */
[----:B------:R-:W-:Y:S05]  /*15160*/  BRA `(.L_x_1183) ;  /* 0xffffffd400f87947 */ /* 0x000fea000383ffff */
.L_x_1134:
[----:B--2---:R-:W2:Y:S02]  /*15170*/  LDL R5, [R1] ;  /* 0x0000000001057983 */ /* 0x004ea40000100800 */
[----:B--2---:R2:W3:Y:S02]  /*15180*/  SYNCS.PHASECHK.TRANS64.TRYWAIT P2, [R5+URZ+0x28470], R4 ;  /* 0x02847004050075a7 */ /* 0x0044e4000804017f */
[----:B---3--:R-:W-:Y:S05]  /*15190*/  @!P2 NANOSLEEP.SYNCS 0x989680 ;  /* 0x009896800000a95d */ /* 0x008fea0003900000 */
[----:B------:R-:W3:Y:S02]  /*151a0*/  @!P2 SYNCS.PHASECHK.TRANS64 P2, [R5+URZ+0x28470], R4 ;  /* 0x028470040500a5a7 */ /* 0x000ee4000804007f */
[----:B---3--:R-:W-:Y:S05]  /*151b0*/  @!P2 BRA `(.L_x_1134) ;  /* 0xfffffffc00eca947 */ /* 0x008fea000383ffff */
[----:B------:R-:W-:Y:S05]  /*151c0*/  BRA `(.L_x_1184) ;  /* 0xffffffd800d87947 */ /* 0x000fea000383ffff */
.L_x_1136:
[----:B--2---:R-:W2:Y:S02]  /*151d0*/  LDL R5, [R1] ;  /* 0x0000000001057983 */ /* 0x004ea40000100800 */
[----:B--2---:R2:W3:Y:S02]  /*151e0*/  SYNCS.PHASECHK.TRANS64.TRYWAIT P2, [R5+URZ+0x28460], R4 ;  /* 0x02846004050075a7 */ /* 0x0044e4000804017f */
[----:B---3--:R-:W-:Y:S05]  /*151f0*/  @!P2 NANOSLEEP.SYNCS 0x989680 ;  /* 0x009896800000a95d */ /* 0x008fea0003900000 */
[----:B------:R-:W3:Y:S02]  /*15200*/  @!P2 SYNCS.PHASECHK.TRANS64 P2, [R5+URZ+0x28460], R4 ;  /* 0x028460040500a5a7 */ /* 0x000ee4000804007f */
[----:B---3--:R-:W-:Y:S05]  /*15210*/  @!P2 BRA `(.L_x_1136) ;  /* 0xfffffffc00eca947 */ /* 0x008fea000383ffff */
[----:B------:R-:W-:Y:S05]  /*15220*/  BRA `(.L_x_1185) ;  /* 0xffffffd800e07947 */ /* 0x000fea000383ffff */
.L_x_1143:
[----:B--2---:R2:W3:Y:S02]  /*15230*/  SYNCS.PHASECHK.TRANS64.TRYWAIT P0, [R20+URZ+0x28470], R3 ;  /* 0x02847003140075a7 */ /* 0x0044e4000800017f */
[----:B---3--:R-:W-:Y:S05]  /*15240*/  @!P0 NANOSLEEP.SYNCS 0x989680 ;  /* 0x009896800000895d */ /* 0x008fea0003900000 */
[----:B------:R-:W3:Y:S02]  /*15250*/  @!P0 SYNCS.PHASECHK.TRANS64 P0, [R20+URZ+0x28470], R3 ;  /* 0x02847003140085a7 */ /* 0x000ee4000800007f */
[----:B---3--:R-:W-:Y:S05]  /*15260*/  @!P0 BRA `(.L_x_1143) ;  /* 0xfffffffc00f08947 */ /* 0x008fea000383ffff */
[----:B------:R-:W-:Y:S05]  /*15270*/  BRA `(.L_x_1186) ;  /* 0xffffffe000947947 */ /* 0x000fea000383ffff */
.L_x_1145:
[----:B--2---:R2:W3:Y:S02]  /*15280*/  SYNCS.PHASECHK.TRANS64.TRYWAIT P0, [R20+URZ+0x28460], R3 ;  /* 0x02846003140075a7 */ /* 0x0044e4000800017f */
[----:B---3--:R-:W-:Y:S05]  /*15290*/  @!P0 NANOSLEEP.SYNCS 0x989680 ;  /* 0x009896800000895d */ /* 0x008fea0003900000 */
[----:B------:R-:W3:Y:S02]  /*152a0*/  @!P0 SYNCS.PHASECHK.TRANS64 P0, [R20+URZ+0x28460], R3 ;  /* 0x02846003140085a7 */ /* 0x000ee4000800007f */
[----:B---3--:R-:W-:Y:S05]  /*152b0*/  @!P0 BRA `(.L_x_1145) ;  /* 0xfffffffc00f08947 */ /* 0x008fea000383ffff */
[----:B------:R-:W-:Y:S05]  /*152c0*/  BRA `(.L_x_1187) ;  /* 0xffffffe0009c7947 */ /* 0x000fea000383ffff */
.L_x_1158:
[----:B0-----:R0:W1:Y:S02]  /*152d0*/  SYNCS.PHASECHK.TRANS64.TRYWAIT P0, [R0+URZ+0x28420], R3 ;  /* 0x02842003000075a7 */ /* 0x001064000800017f */
[----:B-1----:R-:W-:Y:S05]  /*152e0*/  @!P0 NANOSLEEP.SYNCS 0x989680 ;  /* 0x009896800000895d */ /* 0x002fea0003900000 */
[----:B------:R-:W1:Y:S02]  /*152f0*/  @!P0 SYNCS.PHASECHK.TRANS64 P0, [R0+URZ+0x28420], R3 ;  /* 0x02842003000085a7 */ /* 0x000e64000800007f */
[----:B-1----:R-:W-:Y:S05]  /*15300*/  @!P0 BRA `(.L_x_1158) ;  /* 0xfffffffc00f08947 */ /* 0x002fea000383ffff */
[----:B------:R-:W-:Y:S05]  /*15310*/  BRA `(.L_x_1188) ;  /* 0xfffffff400387947 */ /* 0x000fea000383ffff */
.L_x_1159:
        /* <DEDUP_REMOVED lines=8> */
[----:B0---4-:R-:W-:Y:S05]  /*153a0*/  WARPSYNC.COLLECTIVE R15, `(.L_x_1190) ;  /* 0x000000000f087348 */ /* 0x011fea0003c00000 */
[----:B------:R1:W2:Y:S02]  /*153b0*/  SHFL.IDX P6, R14, R13, R12, R11 ;  /* 0x0000000c0d0e7389 */ /* 0x0002a400000c000b */
[----:B012-4-:R-:W-:Y:S01]  /*153c0*/  ENDCOLLECTIVE ;  /* 0x000000000000791b */ /* 0x017fe20003800000 */
.L_x_1190:
[----:B------:R-:W-:Y:S05]  /*153d0*/  BSYNC B0 ;  /* 0x0000000000007941 */ /* 0x000fea0003800000 */
.L_x_1189:
[----:B------:R-:W-:Y:S05]  /*153e0*/  BRA `(.L_x_1191) ;  /* 0xfffffff400207947 */ /* 0x000fea000383ffff */
.L_x_1162:
[----:B------:R-:W-:Y:S01]  /*153f0*/  BSSY B1, `(.L_x_1192) ;  /* 0x0000006000017945 */ /* 0x000fe20003800000 */
[----:B------:R-:W-:-:S07]  /*15400*/  IMAD.MOV.U32 R15, RZ, RZ, -0x1 ;  /* 0xffffffffff0f7424 */ /* 0x000fce00078e00ff */
[----:B01--4-:R-:W-:Y:S05]  /*15410*/  WARPSYNC.COLLECTIVE R15, `(.L_x_1193) ;  /* 0x000000000f0c7348 */ /* 0x013fea0003c00000 */
[----:B------:R-:W-:Y:S02]  /*15420*/  ELECT P6, UR62, PT ;  /* 0x00000000003e782f */ /* 0x000fe400038c0000 */
[----:B------:R-:W-:Y:S01]  /*15430*/  MOV R14, UR62 ;  /* 0x0000003e000e7c02 */ /* 0x000fe20008000f00 */
[----:B01--4-:R-:W-:Y:S10]  /*15440*/  ENDCOLLECTIVE ;  /* 0x000000000000791b */ /* 0x013ff40003800000 */
.L_x_1193:
[----:B------:R-:W-:Y:S05]  /*15450*/  BSYNC B1 ;  /* 0x0000000000017941 */ /* 0x000fea0003800000 */
.L_x_1192:
[----:B------:R-:W-:Y:S05]  /*15460*/  BRA `(.L_x_1194) ;  /* 0xfffffff400187947 */ /* 0x000fea000383ffff */
.L_x_1164:
[----:B0-----:R0:W1:Y:S02]  /*15470*/  SYNCS.PHASECHK.TRANS64.TRYWAIT P1, [R6+URZ], R5 ;  /* 0x00000005060075a7 */ /* 0x001064000802017f */
[----:B-1----:R-:W-:Y:S05]  /*15480*/  @!P1 NANOSLEEP.SYNCS 0x989680 ;  /* 0x009896800000995d */ /* 0x002fea0003900000 */
[----:B------:R-:W1:Y:S02]  /*15490*/  @!P1 SYNCS.PHASECHK.TRANS64 P1, [R6+URZ], R5 ;  /* 0x00000005060095a7 */ /* 0x000e64000802007f */
[----:B-1----:R-:W-:Y:S05]  /*154a0*/  @!P1 BRA `(.L_x_1164) ;  /* 0xfffffffc00f09947 */ /* 0x002fea000383ffff */
[----:B------:R-:W-:Y:S05]  /*154b0*/  BRA `(.L_x_1195) ;  /* 0xfffffff400547947 */ /* 0x000fea000383ffff */
.L_x_1165:
[----:B-1----:R1:W2:Y:S02]  /*154c0*/  SYNCS.PHASECHK.TRANS64.TRYWAIT P1, [R7+URZ], R2 ;  /* 0x00000002070075a7 */ /* 0x0022a4000802017f */
[----:B--2---:R-:W-:Y:S05]  /*154d0*/  @!P1 NANOSLEEP.SYNCS 0x989680 ;  /* 0x009896800000995d */ /* 0x004fea0003900000 */
[----:B------:R-:W2:Y:S02]  /*154e0*/  @!P1 SYNCS.PHASECHK.TRANS64 P1, [R7+URZ], R2 ;  /* 0x00000002070095a7 */ /* 0x000ea4000802007f */
[----:B--2---:R-:W-:Y:S05]  /*154f0*/  @!P1 BRA `(.L_x_1165) ;  /* 0xfffffffc00f09947 */ /* 0x004fea000383ffff */
[----:B------:R-:W-:Y:S05]  /*15500*/  BRA `(.L_x_1196) ;  /* 0xfffffff400487947 */ /* 0x000fea000383ffff */
.L_x_1167:
[----:B--2---:R2:W3:Y:S02]  /*15510*/  SYNCS.PHASECHK.TRANS64.TRYWAIT P1, [R4+URZ+0x28460], R5 ;  /* 0x02846005040075a7 */ /* 0x0044e4000802017f */
[----:B---3--:R-:W-:Y:S05]  /*15520*/  @!P1 NANOSLEEP.SYNCS 0x989680 ;  /* 0x009896800000995d */ /* 0x008fea0003900000 */
[----:B------:R-:W3:Y:S02]  /*15530*/  @!P1 SYNCS.PHASECHK.TRANS64 P1, [R4+URZ+0x28460], R5 ;  /* 0x02846005040095a7 */ /* 0x000ee4000802007f */
[----:B---3--:R-:W-:Y:S05]  /*15540*/  @!P1 BRA `(.L_x_1167) ;  /* 0xfffffffc00f09947 */ /* 0x008fea000383ffff */
[----:B------:R-:W-:Y:S05]  /*15550*/  BRA `(.L_x_1197) ;  /* 0xfffffff4004c7947 */ /* 0x000fea000383ffff */
.L_x_1169:
[----:B---3--:R3:W0:Y:S02]  /*15560*/  SYNCS.PHASECHK.TRANS64.TRYWAIT P1, [R3+URZ+0x28460], R2 ;  /* 0x02846002030075a7 */ /* 0x008624000802017f */
[----:B0-----:R-:W-:Y:S05]  /*15570*/  @!P1 NANOSLEEP.SYNCS 0x989680 ;  /* 0x009896800000995d */ /* 0x001fea0003900000 */
[----:B------:R-:W0:Y:S02]  /*15580*/  @!P1 SYNCS.PHASECHK.TRANS64 P1, [R3+URZ+0x28460], R2 ;  /* 0x02846002030095a7 */ /* 0x000e24000802007f */
[----:B0-----:R-:W-:Y:S05]  /*15590*/  @!P1 BRA `(.L_x_1169) ;  /* 0xfffffffc00f09947 */ /* 0x001fea000383ffff */
[----:B------:R-:W-:Y:S05]  /*155a0*/  BRA `(.L_x_1198) ;  /* 0xfffffff4004c7947 */ /* 0x000fea000383ffff */
.L_x_1171:
[----:B------:R0:W0:Y:S02]  /*155b0*/  SYNCS.PHASECHK.TRANS64.TRYWAIT P0, [R4+URZ+0x28480], R5 ;  /* 0x02848005040075a7 */ /* 0x000024000800017f */
[----:B0-----:R-:W-:Y:S05]  /*155c0*/  @!P0 NANOSLEEP.SYNCS 0x989680 ;  /* 0x009896800000895d */ /* 0x001fea0003900000 */
[----:B------:R-:W0:Y:S02]  /*155d0*/  @!P0 SYNCS.PHASECHK.TRANS64 P0, [R4+URZ+0x28480], R5 ;  /* 0x02848005040085a7 */ /* 0x000e24000800007f */
[----:B0-----:R-:W-:Y:S05]  /*155e0*/  @!P0 BRA `(.L_x_1171) ;  /* 0xfffffffc00f08947 */ /* 0x001fea000383ffff */
[----:B------:R-:W-:Y:S05]  /*155f0*/  BRA `(.L_x_1172) ;  /* 0xfffffff400487947 */ /* 0x000fea000383ffff */
.L_x_1199:
        /* <DEDUP_REMOVED lines=16> */
.L_x_2768:


//--------------------- .text._ZN7cutlass13device_kernelIN5flash11enable_sm90INS1_16FlashAttnFwdSm90INS1_25CollectiveMainloopFwdSm90ILi2EN4cute5tupleIJNS5_1CILi1EEES8_S8_EEENS6_IJNS7_ILi128EEENS7_ILi64EEENS7_ILi256EEEEEELi256ENS_12float_e4m3_tEfNS_4arch4Sm90ELb0ELb1ELb1ELb1ELb0ELb1ELb0ELb1ELb1ELb0ELb0ELb0EEENS1_21CollectiveEpilogueFwdINS6_IJSA_SC_SB_EEES9_NS_10bfloat16_tESG_Li256ELb1ELb0ELb0ELb1EEENS1_36VarlenDynamicPersistentTileSchedulerILi128ELi64ELi256ELi128ELb0ELb0ELb1ELb1ELb0ELb1EEEEEEEEEvNT_6ParamsE --------------------------
	.section	.text._ZN7cutlass13device_kernelIN5flash11enable_sm90INS1_16FlashAttnFwdSm90INS1_25CollectiveMainloopFwdSm90ILi2EN4cute5tupleIJNS5_1CILi1EEES8_S8_EEENS6_IJNS7_ILi128EEENS7_ILi64EEENS7_ILi256EEEEEELi256ENS_12float_e4m3_tEfNS_4arch4Sm90ELb0ELb1ELb1ELb1ELb0ELb1ELb0ELb1ELb1ELb0ELb0ELb0EEENS1_21CollectiveEpilogueFwdINS6_IJSA_SC_SB_EEES9_NS_10bfloat16_tESG_Li256ELb1ELb0ELb0ELb1EEENS1_36VarlenDynamicPersistentTileSchedulerILi128ELi64ELi256ELi128ELb0ELb0ELb1ELb1ELb0ELb1EEEEEEEEEvNT_6ParamsE,"ax",@progbits
	.align	128
.text._ZN7cutlass13device_kernelIN5flash11enable_sm90INS1_16FlashAttnFwdSm90INS1_25CollectiveMainloopFwdSm90ILi2EN4cute5tupleIJNS5_1CILi1EEES8_S8_EEENS6_IJNS7_ILi128EEENS7_ILi64EEENS7_ILi256EEEEEELi256ENS_12float_e4m3_tEfNS_4arch4Sm90ELb0ELb1ELb1ELb1ELb0ELb1ELb0ELb1ELb1ELb0ELb0ELb0EEENS1_21CollectiveEpilogueFwdINS6_IJSA_SC_SB_EEES9_NS_10bfloat16_tESG_Li256ELb1ELb0ELb0ELb1EEENS1_36VarlenDynamicPersistentTileSchedulerILi128ELi64ELi256ELi128ELb0ELb0ELb1ELb1ELb0ELb1EEEEEEEEEvNT_6ParamsE:
        .type           _ZN7cutlass13device_kernelIN5flash11enable_sm90INS1_16FlashAttnFwdSm90INS1_25CollectiveMainloopFwdSm90ILi2EN4cute5tupleIJNS5_1CILi1EEES8_S8_EEENS6_IJNS7_ILi128EEENS7_ILi64EEENS7_ILi256EEEEEELi256ENS_12float_e4m3_tEfNS_4arch4Sm90ELb0ELb1ELb1ELb1ELb0ELb1ELb0ELb1ELb1ELb0ELb0ELb0EEENS1_21CollectiveEpilogueFwdINS6_IJSA_SC_SB_EEES9_NS_10bfloat16_tESG_Li256ELb1ELb0ELb0ELb1EEENS1_36VarlenDynamicPersistentTileSchedulerILi128ELi64ELi256ELi128ELb0ELb0ELb1ELb1ELb0ELb1EEEEEEEEEvNT_6ParamsE,@function
        .size           _ZN7cutlass13device_kernelIN5flash11enable_sm90INS1_16FlashAttnFwdSm90INS1_25CollectiveMainloopFwdSm90ILi2EN4cute5tupleIJNS5_1CILi1EEES8_S8_EEENS6_IJNS7_ILi128EEENS7_ILi64EEENS7_ILi256EEEEEELi256ENS_12float_e4m3_tEfNS_4arch4Sm90ELb0ELb1ELb1ELb1ELb0ELb1ELb0ELb1ELb1ELb0ELb0ELb0EEENS1_21CollectiveEpilogueFwdINS6_IJSA_SC_SB_EEES9_NS_10bfloat16_tESG_Li256ELb1ELb0ELb0ELb1EEENS1_36VarlenDynamicPersistentTileSchedulerILi128ELi64ELi256ELi128ELb0ELb0ELb1ELb1ELb0ELb1EEEEEEEEEvNT_6ParamsE,(.L_x_2769 - _ZN7cutlass13device_kernelIN5flash11enable_sm90INS1_16FlashAttnFwdSm90INS1_25CollectiveMainloopFwdSm90ILi2EN4cute5tupleIJNS5_1CILi1EEES8_S8_EEENS6_IJNS7_ILi128EEENS7_ILi64EEENS7_ILi256EEEEEELi256ENS_12float_e4m3_tEfNS_4arch4Sm90ELb0ELb1ELb1ELb1ELb0ELb1ELb0ELb1ELb1ELb0ELb0ELb0EEENS1_21CollectiveEpilogueFwdINS6_IJSA_SC_SB_EEES9_NS_10bfloat16_tESG_Li256ELb1ELb0ELb0ELb1EEENS1_36VarlenDynamicPersistentTileSchedulerILi128ELi64ELi256ELi128ELb0ELb0ELb1ELb1ELb0ELb1EEEEEEEEEvNT_6ParamsE)
        .other          _ZN7cutlass13device_kernelIN5flash11enable_sm90INS1_16FlashAttnFwdSm90INS1_25CollectiveMainloopFwdSm90ILi2EN4cute5tupleIJNS5_1CILi1EEES8_S8_EEENS6_IJNS7_ILi128EEENS7_ILi64EEENS7_ILi256EEEEEELi256ENS_12float_e4m3_tEfNS_4arch4Sm90ELb0ELb1ELb1ELb1ELb0ELb1ELb0ELb1ELb1ELb0ELb0ELb0EEENS1_21CollectiveEpilogueFwdINS6_IJSA_SC_SB_EEES9_NS_10bfloat16_tESG_Li256ELb1ELb0ELb0ELb1EEENS1_36VarlenDynamicPersistentTileSchedulerILi128ELi64ELi256ELi128ELb0ELb0ELb1ELb1ELb0ELb1EEEEEEEEEvNT_6ParamsE,@"STO_CUDA_ENTRY STV_DEFAULT"
_ZN7cutlass13device_kernelIN5flash11enable_sm90INS1_16FlashAttnFwdSm90INS1_25CollectiveMainloopFwdSm90ILi2EN4cute5tupleIJNS5_1CILi1EEES8_S8_EEENS6_IJNS7_ILi128EEENS7_ILi64EEENS7_ILi256EEEEEELi256ENS_12float_e4m3_tEfNS_4arch4Sm90ELb0ELb1ELb1ELb1ELb0ELb1ELb0ELb1ELb1ELb0ELb0ELb0EEENS1_21CollectiveEpilogueFwdINS6_IJSA_SC_SB_EEES9_NS_10bfloat16_tESG_Li256ELb1ELb0ELb0ELb1EEENS1_36VarlenDynamicPersistentTileSchedulerILi128ELi64ELi256ELi128ELb0ELb0ELb1ELb1ELb0ELb1EEEEEEEEEvNT_6ParamsE:
        /* <DEDUP_REMOVED lines=27> */
.L_x_1201:
[----:B------:R-:W-:Y:S05]  /*01b0*/  BSYNC B0 ;  /* 0x0000000000007941 */ /* 0x000fea0003800000 */
.L_x_1200:
        /* <DEDUP_REMOVED lines=41> */
.L_x_1202:
        /* <DEDUP_REMOVED lines=22> */
.L_x_1203:
        /* <DEDUP_REMOVED lines=18> */
.L_x_1204:
        /* <DEDUP_REMOVED lines=22> */
.L_x_1205:
        /* <DEDUP_REMOVED lines=22> */
.L_x_1206:
        /* <DEDUP_REMOVED lines=8> */
.L_x_1209:
        /* <DEDUP_REMOVED lines=22> */
[----:B------:R-:W-:Y:S01]  /*0b70*/  CS2R R200, SRZ ;  /* 0x0000000000c87805 */ /* 0x000fe2000001ff00 */
[----:B------:R-:W-:Y:S01]  /*0b80*/  IMAD.MOV.U32 R194, RZ, RZ, RZ ;  /* 0x000000ffffc27224 */ /* 0x000fe200078e00ff */
[----:B------:R-:W-:Y:S01]  /*0b90*/  ULOP3.LUT UR45, UR40, 0x1, URZ, 0xfc, !UPT ;  /* 0x00000001282d7892 */ /* 0x000fe2000f8efc3f */
[----:B------:R-:W-:-:S08]  /*0ba0*/  UMOV UR43, URZ ;  /* 0x0000003f002b7c82 */ /* 0x000fd00008000000 */
[----:B------:R-:W-:Y:S01]  /*0bb0*/  UIADD3 UR44, UR44, 0x18000, URZ ;  /* 0x000180002c2c7890 */ /* 0x000fe2000fffe03f */
[----:B0-----:R-:W-:-:S05]  /*0bc0*/  VIADD R236, R0, 0xffffff80 ;  /* 0xffffff8000ec7836 */ /* 0x001fca0000000000 */
[----:B------:R-:W-:-:S04]  /*0bd0*/  SHF.R.S32.HI R3, RZ, 0x1f, R236 ;  /* 0x0000001fff037819 */ /* 0x000fc800000114ec */
[CC--:B------:R-:W-:Y:S02]  /*0be0*/  LEA.HI R5, R3.reuse, R236.reuse, RZ, 0x7 ;  /* 0x000000ec03057211 */ /* 0x0c0fe400078f38ff */
[-C--:B------:R-:W-:Y:S02]  /*0bf0*/  LEA.HI R0, R3, R236.reuse, RZ, 0x4 ;  /* 0x000000ec03007211 */ /* 0x080fe400078f20ff */
[----:B------:R-:W-:Y:S02]  /*0c00*/  LOP3.LUT R223, R5, 0xffffff80, RZ, 0xc0, !PT ;  /* 0xffffff8005df7812 */ /* 0x000fe400078ec0ff */
[----:B------:R-:W-:Y:S02]  /*0c10*/  LEA.HI R2, R3, R236, RZ, 0x5 ;  /* 0x000000ec03027211 */ /* 0x000fe400078f28ff */
[----:B------:R-:W-:Y:S01]  /*0c20*/  SHF.R.S32.HI R230, RZ, 0x7, R5 ;  /* 0x00000007ffe67819 */ /* 0x000fe20000011405 */
[----:B------:R-:W-:Y:S02]  /*0c30*/  IMAD.IADD R223, R236, 0x1, -R223 ;  /* 0x00000001ecdf7824 */ /* 0x000fe400078e0adf */
[----:B------:R-:W-:Y:S01]  /*0c40*/  IMAD.SHL.U32 R2, R2, 0x20, RZ ;  /* 0x0000002002027824 */ /* 0x000fe200078e00ff */
[----:B------:R-:W-:-:S02]  /*0c50*/  LEA.HI R5, R5, R230, RZ, 0x1 ;  /* 0x000000e605057211 */ /* 0x000fc400078f08ff */
[----:B------:R-:W-:Y:S02]  /*0c60*/  SHF.R.S32.HI R4, RZ, 0x1f, R223 ;  /* 0x0000001fff047819 */ /* 0x000fe400000114df */
[----:B------:R-:W-:Y:S02]  /*0c70*/  LOP3.LUT R2, R2, 0xfffffc00, RZ, 0xc0, !PT ;  /* 0xfffffc0002027812 */ /* 0x000fe400078ec0ff */
[CC--:B------:R-:W-:Y:S02]  /*0c80*/  LEA.HI R6, R4.reuse, R223.reuse, RZ, 0x2 ;  /* 0x000000df04067211 */ /* 0x0c0fe400078f10ff */
[----:B------:R-:W-:Y:S02]  /*0c90*/  LEA.HI R4, R4, R223, RZ, 0x5 ;  /* 0x000000df04047211 */ /* 0x000fe400078f28ff */
[--C-:B------:R-:W-:Y:S02]  /*0ca0*/  SHF.R.S32.HI R8, RZ, 0x2, R6.reuse ;  /* 0x00000002ff087819 */ /* 0x100fe40000011406 */
[----:B------:R-:W-:-:S02]  /*0cb0*/  SHF.R.S32.HI R7, RZ, 0x1f, R6 ;  /* 0x0000001fff077819 */ /* 0x000fc40000011406 */
[----:B------:R-:W-:Y:S02]  /*0cc0*/  SHF.R.S32.HI R4, RZ, 0x5, R4 ;  /* 0x00000005ff047819 */ /* 0x000fe40000011404 */
[----:B------:R-:W-:Y:S02]  /*0cd0*/  LEA.HI R7, R7, R8, RZ, 0x3 ;  /* 0x0000000807077211 */ /* 0x000fe400078f18ff */
[----:B------:R-:W-:Y:S02]  /*0ce0*/  LOP3.LUT R5, R5, 0x3fffffe, RZ, 0xc0, !PT ;  /* 0x03fffffe05057812 */ /* 0x000fe400078ec0ff */
[----:B------:R-:W-:Y:S02]  /*0cf0*/  LOP3.LUT R9, R7, 0xfffffff8, RZ, 0xc0, !PT ;  /* 0xfffffff807097812 */ /* 0x000fe400078ec0ff */
[----:B------:R-:W-:Y:S01]  /*0d00*/  LOP3.LUT R7, R0, 0x3fffff0, RZ, 0xc0, !PT ;  /* 0x03fffff000077812 */ /* 0x000fe200078ec0ff */
[----:B------:R-:W-:Y:S01]  /*0d10*/  IMAD.IADD R5, R230, 0x1, -R5 ;  /* 0x00000001e6057824 */ /* 0x000fe200078e0a05 */
[----:B------:R-:W-:Y:S01]  /*0d20*/  LOP3.LUT R196, R6, 0x7ffffffc, RZ, 0xc0, !PT ;  /* 0x7ffffffc06c47812 */ /* 0x000fe200078ec0ff */
[----:B------:R-:W-:Y:S01]  /*0d30*/  IMAD.IADD R11, R8, 0x1, -R9 ;  /* 0x00000001080b7824 */ /* 0x000fe200078e0a09 */
[----:B------:R-:W-:Y:S01]  /*0d40*/  SHF.R.S32.HI R9, RZ, 0x4, R0 ;  /* 0x00000004ff097819 */ /* 0x000fe20000011400 */
[----:B------:R-:W-:-:S02]  /*0d50*/  IMAD.IADD R7, R236, 0x1, -R7 ;  /* 0x00000001ec077824 */ /* 0x000fc400078e0a07 */
[----:B------:R-:W-:Y:S01]  /*0d60*/  IMAD.IADD R196, R223, 0x1, -R196 ;  /* 0x00000001dfc47824 */ /* 0x000fe200078e0ac4 */
[----:B------:R-:W-:Y:S01]  /*0d70*/  LEA.HI R0, R0, R9, RZ, 0x1 ;  /* 0x0000000900007211 */ /* 0x000fe200078f08ff */
[----:B------:R-:W-:Y:S01]  /*0d80*/  IMAD R7, R7, 0x40, R2 ;  /* 0x0000004007077824 */ /* 0x000fe200078e0202 */
[----:B------:R-:W-:Y:S02]  /*0d90*/  LEA R4, R4, R11, 0x4 ;  /* 0x0000000b04047211 */ /* 0x000fe400078e20ff */
[----:B------:R-:W-:-:S03]  /*0da0*/  LOP3.LUT R0, R0, 0x1ffffffe, RZ, 0xc0, !PT ;  /* 0x1ffffffe00007812 */ /* 0x000fc600078ec0ff */
[----:B------:R-:W-:Y:S02]  /*0db0*/  IMAD R227, R5, 0x40, R4 ;  /* 0x0000004005e37824 */ /* 0x000fe400078e0204 */
[----:B------:R-:W-:-:S04]  /*0dc0*/  IMAD.IADD R0, R9, 0x1, -R0 ;  /* 0x0000000109007824 */ /* 0x000fc800078e0a00 */
[----:B------:R-:W-:Y:S01]  /*0dd0*/  IMAD R235, R0, 0x8, R7 ;  /* 0x0000000800eb7824 */ /* 0x000fe200078e0207 */
[CC--:B------:R-:W-:Y:S02]  /*0de0*/  LEA.HI R0, R3.reuse, R236.reuse, RZ, 0x6 ;  /* 0x000000ec03007211 */ /* 0x0c0fe400078f30ff */
[----:B------:R-:W-:-:S03]  /*0df0*/  LEA.HI R3, R3, R236, RZ, 0x3 ;  /* 0x000000ec03037211 */ /* 0x000fc600078f18ff */
[----:B------:R-:W-:Y:S01]  /*0e00*/  IMAD.SHL.U32 R0, R0, 0x10, RZ ;  /* 0x0000001000007824 */ /* 0x000fe200078e00ff */
[----:B------:R-:W-:Y:S02]  /*0e10*/  SHF.R.S32.HI R18, RZ, 0x3, R3 ;  /* 0x00000003ff127819 */ /* 0x000fe40000011403 */
[----:B------:R-:W-:Y:S02]  /*0e20*/  LOP3.LUT R5, R3, 0xfffffff8, RZ, 0xc0, !PT ;  /* 0xfffffff803057812 */ /* 0x000fe400078ec0ff */
[----:B------:R-:W-:Y:S01]  /*0e30*/  LOP3.LUT R213, R0, 0xfffffc00, RZ, 0xc0, !PT ;  /* 0xfffffc0000d57812 */ /* 0x000fe200078ec0ff */
[C---:B------:R-:W-:Y:S01]  /*0e40*/  VIADD R222, R18.reuse, 0x40 ;  /* 0x0000004012de7836 */ /* 0x040fe20000000000 */
[C---:B------:R-:W-:Y:S01]  /*0e50*/  SHF.L.U32 R209, R18.reuse, 0x7, RZ ;  /* 0x0000000712d17819 */ /* 0x040fe200000006ff */
[C---:B------:R-:W-:Y:S01]  /*0e60*/  VIADD R221, R18.reuse, 0x60 ;  /* 0x0000006012dd7836 */ /* 0x040fe20000000000 */
[----:B------:R-:W-:Y:S01]  /*0e70*/  SHF.R.S32.HI R19, RZ, 0x1f, R18 ;  /* 0x0000001fff137819 */ /* 0x000fe20000011412 */
[----:B------:R-:W-:Y:S01]  /*0e80*/  VIADD R195, R18, 0x20 ;  /* 0x0000002012c37836 */ /* 0x000fe20000000000 */
[----:B------:R-:W-:Y:S01]  /*0e90*/  SHF.R.S32.HI R3, RZ, 0x1f, R222 ;  /* 0x0000001fff037819 */ /* 0x000fe200000114de */
[----:B------:R-:W-:Y:S01]  /*0ea0*/  IMAD.IADD R218, R236, 0x1, -R5 ;  /* 0x00000001ecda7824 */ /* 0x000fe200078e0a05 */
[----:B------:R-:W-:Y:S01]  /*0eb0*/  SHF.R.S32.HI R2, RZ, 0x1f, R221 ;  /* 0x0000001fff027819 */ /* 0x000fe200000114dd */
[----:B------:R-:W-:Y:S01]  /*0ec0*/  IMAD.SHL.U32 R208, R195, 0x80, RZ ;  /* 0x00000080c3d07824 */ /* 0x000fe200078e00ff */
[----:B------:R-:W-:Y:S01]  /*0ed0*/  SHF.R.S32.HI R0, RZ, 0x1f, R195 ;  /* 0x0000001fff007819 */ /* 0x000fe200000114c3 */
[----:B------:R-:W-:Y:S01]  /*0ee0*/  IMAD.SHL.U32 R229, R222, 0x80, RZ ;  /* 0x00000080dee57824 */ /* 0x000fe200078e00ff */
[----:B------:R-:W-:Y:S01]  /*0ef0*/  LEA.HI R3, R3, R222, RZ, 0x3 ;  /* 0x000000de03037211 */ /* 0x000fe200078f18ff */
[----:B------:R-:W-:Y:S01]  /*0f00*/  IMAD.SHL.U32 R228, R221, 0x80, RZ ;  /* 0x00000080dde47824 */ /* 0x000fe200078e00ff */
[----:B------:R-:W-:Y:S01]  /*0f10*/  LEA.HI R2, R2, R221, RZ, 0x3 ;  /* 0x000000dd02027211 */ /* 0x000fe200078f18ff */
[----:B------:R-:W-:Y:S01]  /*0f20*/  IMAD.SHL.U32 R192, R218, 0x10, RZ ;  /* 0x00000010dac07824 */ /* 0x000fe200078e00ff */
[----:B------:R-:W-:Y:S01]  /*0f30*/  LEA.HI R0, R0, R195, RZ, 0x3 ;  /* 0x000000c300007211 */ /* 0x000fe200078f18ff */
[----:B------:R-:W-:Y:S01]  /*0f40*/  IMAD.SHL.U32 R3, R3, 0x80, RZ ;  /* 0x0000008003037824 */ /* 0x000fe200078e00ff */
[----:B------:R-:W-:Y:S01]  /*0f50*/  LOP3.LUT R209, R209, 0x380, RZ, 0xc0, !PT ;  /* 0x00000380d1d17812 */ /* 0x000fe200078ec0ff */
[----:B------:R-:W-:Y:S01]  /*0f60*/  IMAD.SHL.U32 R232, R2, 0x80, RZ ;  /* 0x0000008002e87824 */ /* 0x000fe200078e00ff */
[----:B------:R-:W-:Y:S01]  /*0f70*/  LOP3.LUT R208, R208, 0x380, RZ, 0xc0, !PT ;  /* 0x00000380d0d07812 */ /* 0x000fe200078ec0ff */
[----:B------:R-:W-:Y:S01]  /*0f80*/  IMAD.SHL.U32 R22, R218, 0x8, RZ ;  /* 0x00000008da167824 */ /* 0x000fe200078e00ff */
[----:B------:R-:W-:-:S02]  /*0f90*/  LOP3.LUT R229, R229, 0x380, RZ, 0xc0, !PT ;  /* 0x00000380e5e57812 */ /* 0x000fc400078ec0ff */
[----:B------:R-:W-:Y:S01]  /*0fa0*/  LOP3.LUT R228, R228, 0x380, RZ, 0xc0, !PT ;  /* 0x00000380e4e47812 */ /* 0x000fe200078ec0ff */
[----:B------:R-:W-:Y:S01]  /*0fb0*/  VIADD R199, R22, 0x40 ;  /* 0x0000004016c77836 */ /* 0x000fe20000000000 */
[----:B------:R-:W-:Y:S02]  /*0fc0*/  SHF.L.U32 R0, R0, 0x7, RZ ;  /* 0x0000000700007819 */ /* 0x000fe400000006ff */
[----:B------:R-:W-:Y:S02]  /*0fd0*/  LOP3.LUT R215, R209, 0x70, R192, 0xf8, !PT ;  /* 0x00000070d1d77812 */ /* 0x000fe400078ef8c0 */
[----:B------:R-:W-:Y:S02]  /*0fe0*/  SHF.R.U32.HI R212, RZ, 0x3, R209 ;  /* 0x00000003ffd47819 */ /* 0x000fe400000116d1 */
[----:B------:R-:W-:Y:S02]  /*0ff0*/  SHF.R.U32.HI R210, RZ, 0x3, R208 ;  /* 0x00000003ffd27819 */ /* 0x000fe400000116d0 */
[----:B------:R-:W-:-:S02]  /*1000*/  LOP3.LUT R2, R208, 0x70, R192, 0xf8, !PT ;  /* 0x00000070d0027812 */ /* 0x000fc400078ef8c0 */
[--C-:B------:R-:W-:Y:S02]  /*1010*/  LOP3.LUT R4, R229, 0x70, R192.reuse, 0xf8, !PT ;  /* 0x00000070e5047812 */ /* 0x100fe400078ef8c0 */
[----:B------:R-:W-:Y:S02]  /*1020*/  SHF.R.U32.HI R233, RZ, 0x3, R229 ;  /* 0x00000003ffe97819 */ /* 0x000fe400000116e5 */
[----:B------:R-:W-:Y:S02]  /*1030*/  LOP3.LUT R5, R228, 0x70, R192, 0xf8, !PT ;  /* 0x00000070e4057812 */ /* 0x000fe400078ef8c0 */
[----:B------:R-:W-:Y:S02]  /*1040*/  SHF.R.U32.HI R231, RZ, 0x3, R228 ;  /* 0x00000003ffe77819 */ /* 0x000fe400000116e4 */
[----:B------:R-:W-:Y:S02]  /*1050*/  LOP3.LUT R211, R0, 0xfffffc00, RZ, 0xc0, !PT ;  /* 0xfffffc0000d37812 */ /* 0x000fe400078ec0ff */
[----:B------:R-:W-:-:S02]  /*1060*/  LOP3.LUT R234, R3, 0xfffffc00, RZ, 0xc0, !PT ;  /* 0xfffffc0003ea7812 */ /* 0x000fc400078ec0ff */
[----:B------:R-:W-:Y:S02]  /*1070*/  LOP3.LUT R232, R232, 0xfffffc00, RZ, 0xc0, !PT ;  /* 0xfffffc00e8e87812 */ /* 0x000fe400078ec0ff */
[----:B------:R-:W-:Y:S02]  /*1080*/  LOP3.LUT R215, R213, R215, R212, 0xf6, !PT ;  /* 0x000000d7d5d77212 */ /* 0x000fe400078ef6d4 */
[----:B------:R-:W-:Y:S02]  /*1090*/  LOP3.LUT R3, R211, R2, R210, 0xf6, !PT ;  /* 0x00000002d3037212 */ /* 0x000fe400078ef6d2 */
[----:B------:R-:W-:Y:S01]  /*10a0*/  LOP3.LUT R225, R234, R4, R233, 0xf6, !PT ;  /* 0x00000004eae17212 */ /* 0x000fe200078ef6e9 */
[----:B------:R-:W-:Y:S01]  /*10b0*/  IMAD.IADD R214, R16, 0x1, R215 ;  /* 0x0000000110d67824 */ /* 0x000fe200078e02d7 */
[----:B------:R-:W-:Y:S01]  /*10c0*/  LOP3.LUT R5, R232, R5, R231, 0xf6, !PT ;  /* 0x00000005e8057212 */ /* 0x000fe200078ef6e7 */
[C---:B------:R-:W-:Y:S01]  /*10d0*/  IMAD.IADD R226, R16.reuse, 0x1, R3 ;  /* 0x0000000110e27824 */ /* 0x040fe200078e0203 */
[----:B------:R-:W-:Y:S01]  /*10e0*/  SHF.R.S32.HI R216, RZ, 0x1f, R195 ;  /* 0x0000001fffd87819 */ /* 0x000fe200000114c3 */
[C---:B------:R-:W-:Y:S01]  /*10f0*/  IMAD.IADD R225, R16.reuse, 0x1, R225 ;  /* 0x0000000110e17824 */ /* 0x040fe200078e02e1 */
[----:B------:R-:W-:Y:S01]  /*1100*/  SHF.R.S32.HI R193, RZ, 0x1f, R192 ;  /* 0x0000001fffc17819 */ /* 0x000fe200000114c0 */
[----:B------:R-:W-:Y:S01]  /*1110*/  IMAD.IADD R224, R16, 0x1, R5 ;  /* 0x0000000110e07824 */ /* 0x000fe200078e0205 */
[----:B------:R-:W-:-:S07]  /*1120*/  SHF.R.S32.HI R23, RZ, 0x1f, R22 ;  /* 0x0000001fff177819 */ /* 0x000fce0000011416 */
.L_x_1457:
[----:B------:R-:W-:Y:S05]  /*1130*/  YIELD ;  /* 0x0000000000007946 */ /* 0x000fea0003800000 */
[----:B------:R-:W-:Y:S01]  /*1140*/  ULDC.64 UR4, c[0x0][0xa28] ;  /* 0x00028a0000047ab9 */ /* 0x000fe20000000a00 */
[----:B0-2345:R-:W0:Y:S01]  /*1150*/  LDC.64 R4, c[0x0][0xa08] ;  /* 0x00028200ff047b82 */ /* 0x03de220000000a00 */
[----:B------:R-:W-:Y:S01]  /*1160*/  ISETP.NE.U32.AND P1, PT, RZ, UR4, PT ;  /* 0x00000004ff007c0c */ /* 0x000fe2000bf25070 */
[----:B------:R-:W-:Y:S01]  /*1170*/  IMAD.MOV.U32 R11, RZ, RZ, RZ ;  /* 0x000000ffff0b7224 */ /* 0x000fe200078e00ff */
[----:B------:R-:W-:Y:S02]  /*1180*/  MOV R25, RZ ;  /* 0x000000ff00197202 */ /* 0x000fe40000000f00 */
[----:B------:R-:W-:Y:S01]  /*1190*/  ISETP.NE.AND.EX P1, PT, RZ, UR5, PT, P1 ;  /* 0x00000005ff007c0c */ /* 0x000fe2000bf25310 */
[----:B------:R-:W-:-:S02]  /*11a0*/  ULDC.64 UR4, c[0x0][0xa18] ;  /* 0x0002860000047ab9 */ /* 0x000fc40000000a00 */
[----:B------:R-:W-:-:S04]  /*11b0*/  ISETP.NE.U32.AND P2, PT, RZ, UR4, PT ;  /* 0x00000004ff007c0c */ /* 0x000fc8000bf45070 */
[----:B------:R-:W-:Y:S01]  /*11c0*/  ISETP.NE.AND.EX P2, PT, RZ, UR5, PT, P2 ;  /* 0x00000005ff007c0c */ /* 0x000fe2000bf45320 */
[----:B------:R-:W-:Y:S02]  /*11d0*/  ULDC.64 UR4, c[0x0][0xa08] ;  /* 0x0002820000047ab9 */ /* 0x000fe40000000a00 */
[----:B------:R-:W-:-:S03]  /*11e0*/  ISETP.NE.U32.AND P0, PT, RZ, UR4, PT ;  /* 0x00000004ff007c0c */ /* 0x000fc6000bf05070 */
[----:B------:R-:W1:Y:S01]  /*11f0*/  @P1 LDC.64 R2, c[0x0][0xa28] ;  /* 0x00028a00ff021b82 */ /* 0x000e620000000a00 */
[----:B------:R-:W-:Y:S01]  /*1200*/  ISETP.NE.AND.EX P0, PT, RZ, UR5, PT, P0 ;  /* 0x00000005ff007c0c */ /* 0x000fe2000bf05300 */
[----:B0-----:R-:W-:-:S06]  /*1210*/  IMAD.WIDE R8, R207, 0x4, R4 ;  /* 0x00000004cf087825 */ /* 0x001fcc00078e0204 */
[----:B------:R-:W0:Y:S01]  /*1220*/  @P2 LDC.64 R6, c[0x0][0xa18] ;  /* 0x00028600ff062b82 */ /* 0x000e220000000a00 */
[----:B------:R-:W-:Y:S02]  /*1230*/  ULDC UR4, c[0x0][0x288] ;  /* 0x0000a20000047ab9 */ /* 0x000fe40000000800 */
[----:B------:R-:W-:Y:S01]  /*1240*/  IMAD.U32 R198, RZ, RZ, UR4 ;  /* 0x00000004ffc67e24 */ /* 0x000fe2000f8e00ff */
[----:B------:R-:W-:Y:S02]  /*1250*/  ULDC.64 UR4, c[0x0][0x3f8] ;  /* 0x0000fe0000047ab9 */ /* 0x000fe40000000a00 */
[----:B------:R2:W5:Y:S01]  /*1260*/  @P0 LDG.E R25, desc[UR46][R8.64] ;  /* 0x0000002e08190981 */ /* 0x000562000c1e1900 */
[----:B-1----:R-:W-:-:S05]  /*1270*/  @P1 IMAD.WIDE R2, R207, 0x4, R2 ;  /* 0x00000004cf021825 */ /* 0x002fca00078e0202 */
[----:B------:R2:W5:Y:S01]  /*1280*/  @P1 LDG.E R11, desc[UR46][R2.64] ;  /* 0x0000002e020b1981 */ /* 0x000562000c1e1900 */
[----:B0-----:R-:W-:-:S05]  /*1290*/  @P2 IMAD.WIDE R4, R207, 0x4, R6 ;  /* 0x00000004cf042825 */ /* 0x001fca00078e0206 */
        /* <DEDUP_REMOVED lines=10> */
[----:B--2---:R-:W-:Y:S06]  /*1340*/  @P2 BRA `(.L_x_1211) ;  /* 0x0000000000242947 */ /* 0x004fec0003800000 */
        /* <DEDUP_REMOVED lines=9> */
.L_x_1211:
[----:B------:R-:W-:Y:S01]  /*13e0*/  ULDC.64 UR4, c[0x0][0xa20] ;  /* 0x0002880000047ab9 */ /* 0x000fe20000000a00 */
[----:B------:R-:W-:Y:S01]  /*13f0*/  IMAD.MOV.U32 R220, RZ, RZ, R205 ;  /* 0x000000ffffdc7224 */ /* 0x000fe200078e00cd */
[----:B------:R-:W-:Y:S01]  /*1400*/  ISETP.NE.U32.AND P1, PT, RZ, UR4, PT ;  /* 0x00000004ff007c0c */ /* 0x000fe2000bf25070 */
[----:B------:R-:W-:Y:S02]  /*1410*/  IMAD.MOV.U32 R217, RZ, RZ, R206 ;  /* 0x000000ffffd97224 */ /* 0x000fe400078e00ce */
[----:B------:R-:W-:Y:S01]  /*1420*/  IMAD.MOV.U32 R219, RZ, RZ, R207 ;  /* 0x000000ffffdb7224 */ /* 0x000fe200078e00cf */
[----:B------:R-:W-:-:S13]  /*1430*/  ISETP.NE.AND.EX P1, PT, RZ, UR5, PT, P1 ;  /* 0x00000005ff007c0c */ /* 0x000fda000bf25310 */
[----:B------:R-:W-:Y:S05]  /*1440*/  @!P1 BRA `(.L_x_1212) ;  /* 0x0000000000109947 */ /* 0x000fea0003800000 */
[----:B------:R-:W0:Y:S02]  /*1450*/  LDC.64 R2, c[0x0][0xa20] ;  /* 0x00028800ff027b82 */ /* 0x000e240000000a00 */
[----:B0-----:R-:W-:-:S05]  /*1460*/  IMAD.WIDE R2, R207, 0x4, R2 ;  /* 0x00000004cf027825 */ /* 0x001fca00078e0202 */
[----:B------:R0:W5:Y:S01]  /*1470*/  LDG.E R24, desc[UR46][R2.64] ;  /* 0x0000002e02187981 */ /* 0x000162000c1e1900 */
[----:B------:R-:W-:Y:S05]  /*1480*/  BRA `(.L_x_1213) ;  /* 0x0000000000107947 */ /* 0x000fea0003800000 */
.L_x_1212:
[----:B------:R-:W-:Y:S05]  /*1490*/  @!P0 BRA `(.L_x_1213) ;  /* 0x00000000000c8947 */ /* 0x000fea0003800000 */
[----:B------:R-:W2:Y:S04]  /*14a0*/  LDG.E R3, desc[UR46][R8.64] ;  /* 0x0000002e08037981 */ /* 0x000ea8000c1e1900 */
[----:B------:R-:W2:Y:S02]  /*14b0*/  LDG.E R24, desc[UR46][R8.64+0x4] ;  /* 0x0000042e08187981 */ /* 0x000ea4000c1e1900 */
[----:B--2---:R-:W-:-:S07]  /*14c0*/  IMAD.IADD R24, R24, 0x1, -R3 ;  /* 0x0000000118187824 */ /* 0x004fce00078e0a03 */
.L_x_1213:
[----:B------:R-:W-:Y:S01]  /*14d0*/  ULDC.64 UR4, c[0x0][0xa10] ;  /* 0x0002840000047ab9 */ /* 0x000fe20000000a00 */
[----:B------:R-:W1:Y:S01]  /*14e0*/  LDC.64 R8, c[0x0][0x9e0] ;  /* 0x00027800ff087b82 */ /* 0x000e620000000a00 */
[----:B------:R-:W-:-:S04]  /*14f0*/  ISETP.NE.U32.AND P0, PT, RZ, UR4, PT ;  /* 0x00000004ff007c0c */ /* 0x000fc8000bf05070 */
[----:B------:R-:W-:Y:S01]  /*1500*/  ISETP.NE.AND.EX P0, PT, RZ, UR5, PT, P0 ;  /* 0x00000005ff007c0c */ /* 0x000fe2000bf05300 */
[----:B------:R-:W-:Y:S02]  /*1510*/  ULDC.64 UR4, c[0x0][0xa30] ;  /* 0x00028c0000047ab9 */ /* 0x000fe40000000a00 */
[----:B------:R-:W-:-:S04]  /*1520*/  ISETP.NE.U32.AND P1, PT, RZ, UR4, PT ;  /* 0x00000004ff007c0c */ /* 0x000fc8000bf25070 */
[----:B------:R-:W-:-:S06]  /*1530*/  ISETP.NE.AND.EX P1, PT, RZ, UR5, PT, P1 ;  /* 0x00000005ff007c0c */ /* 0x000fcc000bf25310 */
[----:B0-----:R-:W0:Y:S08]  /*1540*/  @P0 LDC.64 R2, c[0x0][0xa10] ;  /* 0x00028400ff020b82 */ /* 0x001e300000000a00 */
[----:B------:R-:W2:Y:S01]  /*1550*/  @P1 LDC.64 R4, c[0x0][0xa30] ;  /* 0x00028c00ff041b82 */ /* 0x000ea20000000a00 */
[----:B0-----:R-:W-:-:S05]  /*1560*/  @P0 IMAD.WIDE R2, R207, 0x4, R2 ;  /* 0x00000004cf020825 */ /* 0x001fca00078e0202 */
[----:B------:R-:W3:Y:S04]  /*1570*/  @P0 LDG.E R0, desc[UR46][R2.64] ;  /* 0x0000002e02000981 */ /* 0x000ee8000c1e1900 */
[----:B------:R-:W3:Y:S01]  /*1580*/  @P0 LDG.E R7, desc[UR46][R2.64+0x4] ;  /* 0x0000042e02070981 */ /* 0x000ee2000c1e1900 */
[----:B-----5:R-:W-:Y:S01]  /*1590*/  MOV R27, R24 ;  /* 0x00000018001b7202 */ /* 0x020fe20000000f00 */
[----:B--2---:R-:W-:-:S04]  /*15a0*/  @P1 IMAD.WIDE R4, R207, 0x4, R4 ;  /* 0x00000004cf041825 */ /* 0x004fc800078e0204 */
[----:B------:R-:W-:Y:S01]  /*15b0*/  IMAD.IADD R11, R24, 0x1, -R11 ;  /* 0x00000001180b7824 */ /* 0x000fe200078e0a0b */
[----:B------:R0:W5:Y:S01]  /*15c0*/  @P1 LDG.E R27, desc[UR46][R4.64] ;  /* 0x0000002e041b1981 */ /* 0x000162000c1e1900 */
[----:B-1----:R-:W-:Y:S02]  /*15d0*/  ISETP.GE.AND P1, PT, R9, 0x1, PT ;  /* 0x000000010900780c */ /* 0x002fe40003f26270 */
[----:B------:R-:W-:Y:S01]  /*15e0*/  LEA R6, R205, 0x80, 0x7 ;  /* 0x00000080cd067811 */ /* 0x000fe200078e38ff */
[----:B---3--:R-:W-:-:S04]  /*15f0*/  @P0 IMAD.IADD R48, R7, 0x1, -R0 ;  /* 0x0000000107300824 */ /* 0x008fc800078e0a00 */
[----:B------:R-:W-:-:S04]  /*1600*/  IMAD.IADD R197, R11, 0x1, R48 ;  /* 0x000000010bc57824 */ /* 0x000fc800078e0230 */
[C---:B------:R-:W-:Y:S01]  /*1610*/  VIADD R0, R197.reuse, 0x3f ;  /* 0x0000003fc5007836 */ /* 0x040fe20000000000 */
[----:B------:R-:W-:-:S04]  /*1620*/  IADD3 R3, R197, R6, -R198 ;  /* 0x00000006c5037210 */ /* 0x000fc80007ffe8c6 */
[----:B------:R-:W-:-:S04]  /*1630*/  SHF.R.S32.HI R7, RZ, 0x1f, R0 ;  /* 0x0000001fff077819 */ /* 0x000fc80000011400 */
[----:B------:R-:W-:Y:S01]  /*1640*/  LEA.HI R7, R7, R0, RZ, 0x6 ;  /* 0x0000000007077211 */ /* 0x000fe200078f30ff */
[----:B------:R-:W-:-:S03]  /*1650*/  IMAD.IADD R0, R3, 0x1, R8 ;  /* 0x0000000103007824 */ /* 0x000fc600078e0208 */
[----:B------:R-:W-:Y:S01]  /*1660*/  SHF.R.S32.HI R56, RZ, 0x6, R7 ;  /* 0x00000006ff387819 */ /* 0x000fe20000011407 */
[----:B0-----:R-:W-:Y:S06]  /*1670*/  @!P1 BRA `(.L_x_1214) ;  /* 0x0000000000489947 */ /* 0x001fec0003800000 */
[C---:B------:R-:W-:Y:S01]  /*1680*/  ISETP.GT.AND P0, PT, R3.reuse, RZ, PT ;  /* 0x000000ff0300720c */ /* 0x040fe20003f04270 */
[----:B------:R-:W-:Y:S01]  /*1690*/  BSSY B0, `(.L_x_1215) ;  /* 0x000000e000007945 */ /* 0x000fe20003800000 */
[----:B------:R-:W-:-:S11]  /*16a0*/  VIADD R2, R3, 0xffffffff ;  /* 0xffffffff03027836 */ /* 0x000fd60000000000 */
        /* <DEDUP_REMOVED lines=8> */
.L_x_1216:
[----:B------:R-:W-:-:S13]  /*1730*/  ISETP.NE.AND P0, PT, R9, 0x1, PT ;  /* 0x000000010900780c */ /* 0x000fda0003f05270 */
[----:B------:R-:W0:Y:S02]  /*1740*/  @P0 LDC.64 R4, c[0x0][0x9e8] ;  /* 0x00027a00ff040b82 */ /* 0x000e240000000a00 */
[----:B0-----:R-:W-:-:S05]  /*1750*/  @P0 IMAD.HI.U32 R4, R2, R4, RZ ;  /* 0x0000000402040227 */ /* 0x001fca00078e00ff */
[----:B------:R-:W-:-:S07]  /*1760*/  @P0 SHF.R.U32.HI R2, RZ, R5, R4 ;  /* 0x00000005ff020219 */ /* 0x000fce0000011604 */
.L_x_1217:
[----:B------:R-:W-:Y:S05]  /*1770*/  BSYNC B0 ;  /* 0x0000000000007941 */ /* 0x000fea0003800000 */
.L_x_1215:
[----:B------:R-:W-:-:S05]  /*1780*/  IMAD R3, R2, R9, R9 ;  /* 0x0000000902037224 */ /* 0x000fca00078e0209 */
[----:B------:R-:W-:-:S07]  /*1790*/  VIMNMX R0, R0, R3, PT ;  /* 0x0000000300007248 */ /* 0x000fce0003fe0100 */
.L_x_1214:
[----:B------:R-:W-:Y:S01]  /*17a0*/  IMAD R2, R205, 0x80, -R198 ;  /* 0x00000080cd027824 */ /* 0x000fe200078e0ac6 */
[----:B------:R-:W-:-:S04]  /*17b0*/  ULDC UR4, c[0x0][0x9dc] ;  /* 0x0002770000047ab9 */ /* 0x000fc80000000800 */
[----:B------:R-:W-:-:S05]  /*17c0*/  IADD3 R2, R197, R2, RZ ;  /* 0x00000002c5027210 */ /* 0x000fca0007ffe0ff */
[----:B------:R-:W-:Y:S01]  /*17d0*/  VIADD R3, R2, -UR4 ;  /* 0x8000000402037c36 */ /* 0x000fe20008000000 */
[----:B------:R-:W-:Y:S06]  /*17e0*/  @!P1 BRA `(.L_x_1218) ;  /* 0x0000000000449947 */ /* 0x000fec0003800000 */
[----:B------:R-:W-:Y:S01]  /*17f0*/  ISETP.GT.AND P0, PT, R2, -0x1, PT ;  /* 0xffffffff0200780c */ /* 0x000fe20003f04270 */
[----:B------:R-:W-:-:S12]  /*1800*/  BSSY B0, `(.L_x_1219) ;  /* 0x000000d000007945 */ /* 0x000fd80003800000 */
        /* <DEDUP_REMOVED lines=8> */
.L_x_1220:
[----:B------:R-:W-:-:S13]  /*1890*/  ISETP.NE.AND P0, PT, R9, 0x1, PT ;  /* 0x000000010900780c */ /* 0x000fda0003f05270 */
[----:B------:R-:W0:Y:S02]  /*18a0*/  @P0 LDC.64 R4, c[0x0][0x9e8] ;  /* 0x00027a00ff040b82 */ /* 0x000e240000000a00 */
[----:B0-----:R-:W-:-:S05]  /*18b0*/  @P0 IMAD.HI.U32 R4, R2, R4, RZ ;  /* 0x0000000402040227 */ /* 0x001fca00078e00ff */
[----:B------:R-:W-:-:S07]  /*18c0*/  @P0 SHF.R.U32.HI R2, RZ, R5, R4 ;  /* 0x00000005ff020219 */ /* 0x000fce0000011604 */
.L_x_1221:
[----:B------:R-:W-:Y:S05]  /*18d0*/  BSYNC B0 ;  /* 0x0000000000007941 */ /* 0x000fea0003800000 */
.L_x_1219:
[----:B------:R-:W-:-:S05]  /*18e0*/  IMAD R2, R2, R9, RZ ;  /* 0x0000000902027224 */ /* 0x000fca00078e02ff */
[----:B------:R-:W-:-:S07]  /*18f0*/  VIMNMX R3, R3, R2, !PT ;  /* 0x0000000203037248 */ /* 0x000fce0007fe0100 */
.L_x_1218:
[----:B------:R-:W-:Y:S01]  /*1900*/  VIADD R0, R0, 0x3f ;  /* 0x0000003f00007836 */ /* 0x000fe20000000000 */
[----:B------:R-:W-:-:S04]  /*1910*/  SHF.R.S32.HI R2, RZ, 0x1f, R3 ;  /* 0x0000001fff027819 */ /* 0x000fc80000011403 */
[----:B------:R-:W-:Y:S02]  /*1920*/  SHF.R.S32.HI R5, RZ, 0x1f, R0 ;  /* 0x0000001fff057819 */ /* 0x000fe40000011400 */
[----:B------:R-:W-:Y:S02]  /*1930*/  LEA.HI R2, R2, R3, RZ, 0x6 ;  /* 0x0000000302027211 */ /* 0x000fe400078f30ff */
[----:B------:R-:W-:Y:S02]  /*1940*/  LEA.HI R5, R5, R0, RZ, 0x6 ;  /* 0x0000000005057211 */ /* 0x000fe400078f30ff */
[----:B------:R-:W-:Y:S02]  /*1950*/  SHF.R.S32.HI R2, RZ, 0x6, R2 ;  /* 0x00000006ff027819 */ /* 0x000fe40000011402 */
[----:B------:R-:W-:Y:S02]  /*1960*/  SHF.R.S32.HI R5, RZ, 0x6, R5 ;  /* 0x00000006ff057819 */ /* 0x000fe40000011405 */
[----:B------:R-:W-:-:S02]  /*1970*/  VIMNMX R2, RZ, R2, !PT ;  /* 0x00000002ff027248 */ /* 0x000fc40007fe0100 */
[----:B------:R-:W-:-:S03]  /*1980*/  VIMNMX R5, R56, R5, PT ;  /* 0x0000000538057248 */ /* 0x000fc60003fe0100 */
[--C-:B------:R-:W-:Y:S02]  /*1990*/  IMAD R2, R2, 0x40, -R11.reuse ;  /* 0x0000004002027824 */ /* 0x100fe400078e0a0b */
[----:B------:R-:W-:-:S03]  /*19a0*/  IMAD R5, R5, 0x40, -R11 ;  /* 0x0000004005057824 */ /* 0x000fc600078e0a0b */
[----:B------:R-:W-:Y:S02]  /*19b0*/  VIMNMX R2, RZ, R2, !PT ;  /* 0x00000002ff027248 */ /* 0x000fe40007fe0100 */
[----:B------:R-:W-:Y:S02]  /*19c0*/  VIMNMX R5, R5, R48, PT ;  /* 0x0000003005057248 */ /* 0x000fe40003fe0100 */
[----:B------:R-:W-:Y:S02]  /*19d0*/  SHF.R.U32.HI R26, RZ, 0x6, R2 ;  /* 0x00000006ff1a7819 */ /* 0x000fe40000011602 */
[----:B------:R-:W-:-:S03]  /*19e0*/  ISETP.GT.AND P0, PT, R5, R2, PT ;  /* 0x000000020500720c */ /* 0x000fc60003f04270 */
[----:B------:R-:W-:-:S10]  /*19f0*/  IMAD.MOV.U32 R49, RZ, RZ, R26 ;  /* 0x000000ffff317224 */ /* 0x000fd400078e001a */
[----:B------:R-:W-:-:S05]  /*1a00*/  @P0 VIADD R0, R5, 0x3f ;  /* 0x0000003f05000836 */ /* 0x000fca0000000000 */
[----:B------:R-:W-:-:S04]  /*1a10*/  @P0 SHF.R.S32.HI R3, RZ, 0x1f, R0 ;  /* 0x0000001fff030819 */ /* 0x000fc80000011400 */
[----:B------:R-:W-:-:S04]  /*1a20*/  @P0 LEA.HI R3, R3, R0, RZ, 0x6 ;  /* 0x0000000003030211 */ /* 0x000fc800078f30ff */
[----:B------:R-:W-:Y:S02]  /*1a30*/  @P0 SHF.R.S32.HI R49, RZ, 0x6, R3 ;  /* 0x00000006ff310819 */ /* 0x000fe40000011403 */
[----:B------:R-:W-:Y:S02]  /*1a40*/  PLOP3.LUT P0, PT, PT, PT, PT, 0x80, 0x0 ;  /* 0x000000000000781c */ /* 0x000fe40003f0f070 */
[----:B------:R-:W-:-:S13]  /*1a50*/  ISETP.GT.AND P1, PT, R49, R26, PT ;  /* 0x0000001a3100720c */ /* 0x000fda0003f24270 */
[----:B------:R-:W-:Y:S05]  /*1a60*/  @!P1 BRA `(.L_x_1222) ;  /* 0x0000005400c49947 */ /* 0x000fea0003800000 */
        /* <DEDUP_REMOVED lines=19> */
[----:B-1---5:R-:W-:Y:S05]  /*1ba0*/  CALL.ABS.NOINC R2 ;  /* 0x0000000002007343 */ /* 0x022fea0003c00000 */
.L_x_1224:
[----:B------:R-:W-:Y:S05]  /*1bb0*/  BSYNC B6 ;  /* 0x0000000000067941 */ /* 0x000fea0003800000 */
.L_x_1223:
[----:B------:R-:W-:Y:S01]  /*1bc0*/  VIADD R0, R16, 0x10000 ;  /* 0x0001000010007836 */ /* 0x000fe20000000000 */
[----:B------:R-:W-:Y:S04]  /*1bd0*/  BSSY B6, `(.L_x_1225) ;  /* 0x0000013000067945 */ /* 0x000fe80003800000 */
[----:B------:R-:W-:-:S13]  /*1be0*/  LOP3.LUT P0, RZ, R0, 0x3ff, RZ, 0xc0, !PT ;  /* 0x000003ff00ff7812 */ /* 0x000fda000780c0ff */
[----:B------:R-:W-:Y:S05]  /*1bf0*/  @!P0 BRA `(.L_x_1226) ;  /* 0x0000000000408947 */ /* 0x000fea0003800000 */
[----:B------:R-:W-:Y:S01]  /*1c00*/  MOV R0, 0x0 ;  /* 0x0000000000007802 */ /* 0x000fe20000000f00 */
[----:B------:R-:W-:Y:S01]  /*1c10*/  ULDC.64 UR4, c[0x4][0xc0] ;  /* 0x0100300000047ab9 */ /* 0x000fe20000000a00 */
[----:B------:R-:W-:Y:S01]  /*1c20*/  ULDC.64 UR6, c[0x4][0x58] ;  /* 0x0100160000067ab9 */ /* 0x000fe20000000a00 */
[----:B------:R-:W-:Y:S01]  /*1c30*/  MOV R4, UR4 ;  /* 0x0000000400047c02 */ /* 0x000fe20008000f00 */
        /* <DEDUP_REMOVED lines=12> */
.L_x_1226:
[----:B------:R-:W-:Y:S05]  /*1d00*/  BSYNC B6 ;  /* 0x0000000000067941 */ /* 0x000fea0003800000 */
.L_x_1225:
[----:B------:R-:W-:Y:S01]  /*1d10*/  ULDC.64 UR4, c[0x0][0x9f8] ;  /* 0x00027e0000047ab9 */ /* 0x000fe20000000a00 */
[----:B------:R-:W-:Y:S01]  /*1d20*/  MOV R4, R207 ;  /* 0x000000cf00047202 */ /* 0x000fe20000000f00 */
[----:B------:R-:W0:Y:S01]  /*1d30*/  LDC R0, c[0x0][0x428] ;  /* 0x00010a00ff007b82 */ /* 0x000e220000000800 */
[----:B------:R-:W-:-:S07]  /*1d40*/  ISETP.NE.U32.AND P0, PT, RZ, UR4, PT ;  /* 0x00000004ff007c0c */ /* 0x000fce000bf05070 */
[----:B------:R-:W1:Y:S01]  /*1d50*/  LDC.64 R66, c[0x0][0x2f0] ;  /* 0x0000bc00ff427b82 */ /* 0x000e620000000a00 */
[----:B------:R-:W-:Y:S01]  /*1d60*/  ISETP.NE.AND.EX P0, PT, RZ, UR5, PT, P0 ;  /* 0x00000005ff007c0c */ /* 0x000fe2000bf05300 */
[----:B------:R-:W2:Y:S01]  /*1d70*/  S2R R21, SR_TID.X ;  /* 0x0000000000157919 */ /* 0x000ea20000002100 */
[----:B------:R-:W-:Y:S01]  /*1d80*/  IMAD.IADD R47, R25, 0x1, R24 ;  /* 0x00000001192f7824 */ /* 0x000fe200078e0218 */
[----:B------:R-:W-:Y:S01]  /*1d90*/  ULDC.64 UR6, c[0x0][0xa08] ;  /* 0x0002820000067ab9 */ /* 0x000fe20000000a00 */
[----:B------:R-:W-:-:S03]  /*1da0*/  ULDC.64 UR4, c[0x0][0x2f8] ;  /* 0x0000be0000047ab9 */ /* 0x000fc60000000a00 */
[----:B------:R-:W3:Y:S08]  /*1db0*/  LDC.64 R70, c[0x0][0x3e8] ;  /* 0x0000fa00ff467b82 */ /* 0x000ef00000000a00 */
[----:B------:R-:W4:Y:S08]  /*1dc0*/  @P0 LDC.64 R2, c[0x0][0x9f8] ;  /* 0x00027e00ff020b82 */ /* 0x000f300000000a00 */
[----:B------:R-:W3:Y:S08]  /*1dd0*/  LDC R13, c[0x0][0x3d4] ;  /* 0x0000f500ff0d7b82 */ /* 0x000ef00000000800 */
[----:B------:R-:W3:Y:S01]  /*1de0*/  LDC.64 R74, c[0x0][0x3d8] ;  /* 0x0000f600ff4a7b82 */ /* 0x000ee20000000a00 */
[----:B----4-:R-:W-:-:S05]  /*1df0*/  @P0 IMAD.WIDE R2, R207, 0x4, R2 ;  /* 0x00000004cf020825 */ /* 0x010fca00078e0202 */
[----:B------:R4:W3:Y:S01]  /*1e00*/  @P0 LDG.E R4, desc[UR46][R2.64] ;  /* 0x0000002e02040981 */ /* 0x0008e2000c1e1900 */
[----:B0-----:R-:W-:Y:S01]  /*1e10*/  ISETP.NE.AND P0, PT, R0, 0x1, PT ;  /* 0x000000010000780c */ /* 0x001fe20003f05270 */
[-C--:B-1----:R-:W-:Y:S01]  /*1e20*/  IMAD.WIDE.U32 R60, R18, R66.reuse, R192 ;  /* 0x00000042123c7225 */ /* 0x082fe200078e00c0 */
[----:B------:R-:W-:Y:S02]  /*1e30*/  SHF.R.S32.HI R15, RZ, 0x1f, R47 ;  /* 0x0000001fff0f7819 */ /* 0x000fe4000001142f */
[----:B--2---:R-:W-:Y:S01]  /*1e40*/  SHF.R.U32.HI R28, RZ, 0x7, R21 ;  /* 0x00000007ff1c7819 */ /* 0x004fe20000011615 */
[----:B------:R-:W-:Y:S01]  /*1e50*/  VIADD R101, R192, 0x80 ;  /* 0x00000080c0657836 */ /* 0x000fe20000000000 */
[----:B------:R-:W-:Y:S01]  /*1e60*/  IADD3 R46, P1, R18, R47, RZ ;  /* 0x0000002f122e7210 */ /* 0x000fe20007f3e0ff */
[-C--:B------:R-:W-:Y:S01]  /*1e70*/  IMAD R6, R15, R66.reuse, RZ ;  /* 0x000000420f067224 */ /* 0x080fe200078e02ff */
[----:B------:R-:W-:Y:S01]  /*1e80*/  ISETP.NE.AND P6, PT, R28, 0x1, PT ;  /* 0x000000011c00780c */ /* 0x000fe20003fc5270 */
[----:B----4-:R-:W-:Y:S01]  /*1e90*/  IMAD.WIDE.U32 R2, R47, R66, RZ ;  /* 0x000000422f027225 */ /* 0x010fe200078e00ff */
[----:B------:R-:W-:-:S02]  /*1ea0*/  SHF.L.U64.HI R63, R66, 0x5, R67 ;  /* 0x00000005423f7819 */ /* 0x000fc40000010243 */
[----:B---3--:R-:W-:Y:S01]  /*1eb0*/  SHF.L.U64.HI R68, R70, 0x6, R71 ;  /* 0x0000000646447819 */ /* 0x008fe20000010247 */
[----:B------:R-:W0:Y:S01]  /*1ec0*/  @P0 LDC R5, c[0x0][0x42c] ;  /* 0x00010b00ff050b82 */ /* 0x000e220000000800 */
[----:B------:R-:W-:Y:S01]  /*1ed0*/  IMAD.SHL.U32 R65, R66, 0x40, RZ ;  /* 0x0000004042417824 */ /* 0x000fe200078e00ff */
[----:B------:R-:W-:Y:S01]  /*1ee0*/  SHF.L.U64.HI R72, R74, 0x6, R75 ;  /* 0x000000064a487819 */ /* 0x000fe2000001024b */
[----:B------:R-:W-:Y:S02]  /*1ef0*/  IMAD.SHL.U32 R69, R70, 0x20, RZ ;  /* 0x0000002046457824 */ /* 0x000fe400078e00ff */
[----:B------:R-:W-:Y:S02]  /*1f00*/  IMAD.SHL.U32 R73, R74, 0x20, RZ ;  /* 0x000000204a497824 */ /* 0x000fe400078e00ff */
[----:B------:R-:W-:Y:S01]  /*1f10*/  IMAD.SHL.U32 R76, R13, 0x2, RZ ;  /* 0x000000020d4c7824 */ /* 0x000fe200078e00ff */
[----:B------:R-:W1:Y:S01]  /*1f20*/  @P0 LDC R7, c[0x0][0x430] ;  /* 0x00010c00ff070b82 */ /* 0x000e620000000800 */
[----:B0-----:R-:W-:-:S04]  /*1f30*/  @P0 IMAD.HI.U32 R0, R206, R5, RZ ;  /* 0x00000005ce000227 */ /* 0x001fc800078e00ff */
[----:B------:R-:W-:Y:S01]  /*1f40*/  IMAD.MOV.U32 R5, RZ, RZ, R206 ;  /* 0x000000ffff057224 */ /* 0x000fe200078e00ce */
[----:B-1----:R-:W-:Y:S01]  /*1f50*/  @P0 SHF.R.U32.HI R5, RZ, R7, R0 ;  /* 0x00000007ff050219 */ /* 0x002fe20000011600 */
[----:B------:R-:W-:Y:S01]  /*1f60*/  IMAD R7, R47, R67, R6 ;  /* 0x000000432f077224 */ /* 0x000fe200078e0206 */
[----:B------:R-:W-:Y:S01]  /*1f70*/  ISETP.NE.U32.AND P0, PT, RZ, UR6, PT ;  /* 0x00000006ff007c0c */ /* 0x000fe2000bf05070 */
[----:B------:R-:W-:Y:S01]  /*1f80*/  IMAD.X R47, R19, 0x1, R15, P1 ;  /* 0x00000001132f7824 */ /* 0x000fe200008e060f */
[----:B------:R-:W-:Y:S01]  /*1f90*/  SHF.R.S32.HI R8, RZ, 0x1f, R5 ;  /* 0x0000001fff087819 */ /* 0x000fe20000011405 */
[----:B------:R-:W-:Y:S01]  /*1fa0*/  IMAD.IADD R3, R3, 0x1, R7 ;  /* 0x0000000103037824 */ /* 0x000fe200078e0207 */
[----:B------:R-:W-:-:S03]  /*1fb0*/  ISETP.NE.AND.EX P0, PT, RZ, UR7, PT, P0 ;  /* 0x00000007ff007c0c */ /* 0x000fc6000bf05300 */
[----:B------:R-:W-:Y:S02]  /*1fc0*/  IMAD R6, R8, UR4, RZ ;  /* 0x0000000408067c24 */ /* 0x000fe4000f8e02ff */
[----:B------:R-:W-:-:S04]  /*1fd0*/  IMAD.WIDE.U32 R2, R5, UR4, R2 ;  /* 0x0000000405027c25 */ /* 0x000fc8000f8e0002 */
[----:B------:R-:W-:Y:S01]  /*1fe0*/  IMAD R7, R5, UR5, R6 ;  /* 0x0000000505077c24 */ /* 0x000fe2000f8e0206 */
[----:B------:R-:W-:Y:S01]  /*1ff0*/  ULDC.64 UR4, c[0x0][0x300] ;  /* 0x0000c00000047ab9 */ /* 0x000fe20000000a00 */
[----:B------:R-:W-:Y:S02]  /*2000*/  IMAD R6, R19, R70, RZ ;  /* 0x0000004613067224 */ /* 0x000fe400078e02ff */
[----:B------:R-:W-:Y:S01]  /*2010*/  IMAD.IADD R3, R3, 0x1, R7 ;  /* 0x0000000103037824 */ /* 0x000fe200078e0207 */
[----:B------:R-:W-:Y:S02]  /*2020*/  SHF.R.S32.HI R0, RZ, 0x1f, R4 ;  /* 0x0000001fff007819 */ /* 0x000fe40000011404 */
[----:B------:R-:W-:Y:S02]  /*2030*/  SEL R25, R4, RZ, !P0 ;  /* 0x000000ff04197207 */ /* 0x000fe40004000000 */
[----:B------:R-:W-:-:S03]  /*2040*/  SEL R10, R0, RZ, !P0 ;  /* 0x000000ff000a7207 */ /* 0x000fc60004000000 */
[----:B------:R-:W-:-:S04]  /*2050*/  IMAD.WIDE.U32 R40, R25, UR4, R2 ;  /* 0x0000000419287c25 */ /* 0x000fc8000f8e0002 */
[----:B------:R-:W-:Y:S01]  /*2060*/  IMAD R0, R10, UR4, RZ ;  /* 0x000000040a007c24 */ /* 0x000fe2000f8e02ff */
[----:B------:R-:W-:-:S03]  /*2070*/  IADD3 R57, P0, R40, R60, RZ ;  /* 0x0000003c28397210 */ /* 0x000fc60007f1e0ff */
[----:B------:R-:W-:Y:S01]  /*2080*/  IMAD R7, R25, UR5, R0 ;  /* 0x0000000519077c24 */ /* 0x000fe2000f8e0200 */
[----:B------:R-:W-:Y:S05]  /*2090*/  @!P6 WARPSYNC.ALL ;  /* 0x000000000000e948 */ /* 0x000fea0003800000 */
[----:B------:R-:W-:Y:S01]  /*20a0*/  ULDC.64 UR4, c[0x0][0x320] ;  /* 0x0000c80000047ab9 */ /* 0x000fe20000000a00 */
[----:B------:R-:W-:Y:S02]  /*20b0*/  IMAD R0, R19, R66, RZ ;  /* 0x0000004213007224 */ /* 0x000fe400078e02ff */
[----:B------:R-:W-:Y:S02]  /*20c0*/  IMAD R2, R8, UR4, RZ ;  /* 0x0000000408027c24 */ /* 0x000fe4000f8e02ff */
[----:B------:R-:W-:-:S02]  /*20d0*/  IMAD R3, R18, R67, R0 ;  /* 0x0000004312037224 */ /* 0x000fc400078e0200 */
[----:B------:R-:W-:Y:S02]  /*20e0*/  IMAD R9, R5, UR5, R2 ;  /* 0x0000000505097c24 */ /* 0x000fe4000f8e0202 */
[----:B------:R-:W-:Y:S02]  /*20f0*/  IMAD.IADD R0, R41, 0x1, R7 ;  /* 0x0000000129007824 */ /* 0x000fe400078e0207 */
[----:B------:R-:W-:Y:S01]  /*2100*/  IMAD.WIDE.U32 R4, R5, UR4, R192 ;  /* 0x0000000405047c25 */ /* 0x000fe2000f8e00c0 */
[----:B------:R-:W-:Y:S02]  /*2110*/  ULDC.64 UR4, c[0x0][0x328] ;  /* 0x0000ca0000047ab9 */ /* 0x000fe40000000a00 */
[----:B------:R-:W-:Y:S01]  /*2120*/  IADD3.X R60, R0, R61, R3, P0, !PT ;  /* 0x0000003d003c7210 */ /* 0x000fe200007fe403 */
[----:B------:R-:W-:Y:S01]  /*2130*/  IMAD.IADD R5, R5, 0x1, R9 ;  /* 0x0000000105057824 */ /* 0x000fe200078e0209 */
[----:B------:R-:W-:Y:S01]  /*2140*/  @!P6 BAR.SYNC.DEFER_BLOCKING 0x9, 0x100 ;  /* 0x024400000000eb1d */ /* 0x000fe20000010000 */
[----:B------:R-:W-:Y:S01]  /*2150*/  IMAD.WIDE.U32 R2, R18, R70, R22 ;  /* 0x0000004612027225 */ /* 0x000fe200078e0016 */
[----:B------:R-:W-:-:S02]  /*2160*/  ISETP.GE.AND P0, PT, R192, R13, PT ;  /* 0x0000000dc000720c */ /* 0x000fc40003f06270 */
[----:B------:R-:W-:Y:S01]  /*2170*/  SHF.L.U64.HI R61, R66, 0x6, R67 ;  /* 0x00000006423d7819 */ /* 0x000fe20000010243 */
[----:B------:R-:W-:Y:S01]  /*2180*/  IMAD R9, R18, R71, R6 ;  /* 0x0000004712097224 */ /* 0x000fe200078e0206 */
[----:B------:R-:W-:Y:S01]  /*2190*/  SHF.L.U64.HI R67, R70, 0x5, R71 ;  /* 0x0000000546437819 */ /* 0x000fe20000010247 */
[----:B------:R-:W-:Y:S02]  /*21a0*/  IMAD R8, R10, UR4, RZ ;  /* 0x000000040a087c24 */ /* 0x000fe4000f8e02ff */
[----:B------:R-:W-:Y:S01]  /*21b0*/  IMAD.IADD R21, R3, 0x1, R9 ;  /* 0x0000000103157824 */ /* 0x000fe200078e0209 */
[----:B------:R-:W-:Y:S01]  /*21c0*/  SEL R3, R13, RZ, P0 ;  /* 0x000000ff0d037207 */ /* 0x000fe20000000000 */
[----:B------:R-:W-:-:S04]  /*21d0*/  IMAD.WIDE.U32 R6, R18, R70, R192 ;  /* 0x0000004612067225 */ /* 0x000fc800078e00c0 */
[----:B------:R-:W-:Y:S01]  /*21e0*/  IMAD R83, R25, UR5, R8 ;  /* 0x0000000519537c24 */ /* 0x000fe2000f8e0208 */
[----:B------:R-:W-:Y:S01]  /*21f0*/  IADD3 R8, R192, R3, RZ ;  /* 0x00000003c0087210 */ /* 0x000fe20007ffe0ff */
[----:B------:R-:W-:Y:S02]  /*2200*/  IMAD.IADD R7, R9, 0x1, R7 ;  /* 0x0000000109077824 */ /* 0x000fe400078e0207 */
[----:B------:R-:W-:Y:S01]  /*2210*/  IMAD.WIDE.U32 R24, R25, UR4, R4 ;  /* 0x0000000419187c25 */ /* 0x000fe2000f8e0004 */
[----:B------:R-:W-:Y:S01]  /*2220*/  SHF.R.S32.HI R9, RZ, 0x1f, R8 ;  /* 0x0000001fff097819 */ /* 0x000fe20000011408 */
[----:B------:R-:W-:Y:S02]  /*2230*/  ULDC UR4, c[0x0][0x2e4] ;  /* 0x0000b90000047ab9 */ /* 0x000fe40000000800 */
[----:B------:R-:W-:Y:S01]  /*2240*/  IMAD R4, R19, R74, RZ ;  /* 0x0000004a13047224 */ /* 0x000fe200078e02ff */
[CC--:B------:R-:W-:Y:S01]  /*2250*/  LEA.HI R10, R9.reuse, R8.reuse, RZ, 0x7 ;  /* 0x00000008090a7211 */ /* 0x0c0fe200078f38ff */
[----:B------:R-:W-:Y:S01]  /*2260*/  IMAD.MOV.U32 R20, RZ, RZ, R2 ;  /* 0x000000ffff147224 */ /* 0x000fe200078e0002 */
[----:B------:R-:W-:Y:S01]  /*2270*/  LEA.HI R8, R9, R8, RZ, 0x4 ;  /* 0x0000000809087211 */ /* 0x000fe200078f20ff */
[----:B------:R-:W-:Y:S01]  /*2280*/  IMAD.WIDE.U32 R2, R18, R74, R22 ;  /* 0x0000004a12027225 */ /* 0x000fe200078e0016 */
[----:B------:R-:W-:-:S02]  /*2290*/  ISETP.GE.AND P1, PT, R192, UR4, PT ;  /* 0x00000004c0007c0c */ /* 0x000fc4000bf26270 */
[----:B------:R-:W-:Y:S01]  /*22a0*/  LOP3.LUT R9, R208, 0x70, R8, 0xf8, !PT ;  /* 0x00000070d0097812 */ /* 0x000fe200078ef808 */
[----:B------:R-:W-:Y:S01]  /*22b0*/  IMAD R11, R18, R75, R4 ;  /* 0x0000004b120b7224 */ /* 0x000fe200078e0204 */
[----:B------:R-:W-:Y:S01]  /*22c0*/  LOP3.LUT R77, R8, 0xfffffff0, RZ, 0xc0, !PT ;  /* 0xfffffff0084d7812 */ /* 0x000fe200078ec0ff */
[----:B------:R-:W-:Y:S01]  /*22d0*/  IMAD.WIDE.U32 R4, R18, R74, R192 ;  /* 0x0000004a12047225 */ /* 0x000fe200078e00c0 */
[----:B------:R-:W-:Y:S02]  /*22e0*/  LOP3.LUT R9, R9, R210, RZ, 0x3c, !PT ;  /* 0x000000d209097212 */ /* 0x000fe400078e3cff */
[----:B------:R-:W-:Y:S01]  /*22f0*/  ISETP.GE.AND P2, PT, R101, UR4, PT ;  /* 0x0000000465007c0c */ /* 0x000fe2000bf46270 */
[----:B------:R-:W-:Y:S01]  /*2300*/  IMAD.IADD R43, R3, 0x1, R11 ;  /* 0x00000001032b7824 */ /* 0x000fe200078e020b */
[--C-:B------:R-:W-:Y:S01]  /*2310*/  LOP3.LUT R3, R209, 0x70, R8.reuse, 0xf8, !PT ;  /* 0x00000070d1037812 */ /* 0x100fe200078ef808 */
[----:B------:R-:W-:Y:S01]  /*2320*/  IMAD.SHL.U32 R10, R10, 0x40, RZ ;  /* 0x000000400a0a7824 */ /* 0x000fe200078e00ff */
[----:B------:R-:W-:Y:S01]  /*2330*/  SHF.R.S32.HI R79, RZ, 0x4, R8 ;  /* 0x00000004ff4f7819 */ /* 0x000fe20000011408 */
[----:B------:R-:W-:Y:S01]  /*2340*/  IMAD.IADD R5, R11, 0x1, R5 ;  /* 0x000000010b057824 */ /* 0x000fe200078e0205 */
[----:B-----5:R-:W-:Y:S01]  /*2350*/  SHF.R.S32.HI R11, RZ, 0x1f, R27 ;  /* 0x0000001fff0b7819 */ /* 0x020fe2000001141b */
[----:B------:R-:W-:Y:S01]  /*2360*/  IMAD.MOV.U32 R42, RZ, RZ, R2 ;  /* 0x000000ffff2a7224 */ /* 0x000fe200078e0002 */
[----:B------:R-:W-:Y:S01]  /*2370*/  LOP3.LUT R10, R10, 0xffffe000, RZ, 0xc0, !PT ;  /* 0xffffe0000a0a7812 */ /* 0x000fe200078ec0ff */
[----:B------:R-:W-:Y:S01]  /*2380*/  IMAD.WIDE.U32 R20, R27, R70, R20 ;  /* 0x000000461b147225 */ /* 0x000fe200078e0014 */
[----:B------:R-:W-:-:S02]  /*2390*/  LOP3.LUT R3, R3, R212, RZ, 0x3c, !PT ;  /* 0x000000d403037212 */ /* 0x000fc400078e3cff */
[----:B------:R-:W-:Y:S01]  /*23a0*/  IADD3 R64, R9, R10, R211 ;  /* 0x0000000a09407210 */ /* 0x000fe20007ffe0d3 */
[----:B------:R-:W-:Y:S01]  /*23b0*/  IMAD R2, R11, R70, RZ ;  /* 0x000000460b027224 */ /* 0x000fe200078e02ff */
[----:B------:R-:W-:Y:S01]  /*23c0*/  IADD3 R62, R3, R10, R213 ;  /* 0x0000000a033e7210 */ /* 0x000fe20007ffe0d5 */
[----:B------:R-:W-:Y:S01]  /*23d0*/  IMAD R10, R11, R74, RZ ;  /* 0x0000004a0b0a7224 */ /* 0x000fe200078e02ff */
[----:B------:R-:W-:Y:S01]  /*23e0*/  SHF.R.S32.HI R81, RZ, 0x1f, R77 ;  /* 0x0000001fff517819 */ /* 0x000fe2000001144d */
[C---:B------:R-:W-:Y:S01]  /*23f0*/  IMAD R9, R27.reuse, R71, R2 ;  /* 0x000000471b097224 */ /* 0x040fe200078e0202 */
[----:B------:R-:W-:Y:S01]  /*2400*/  SHF.L.U64.HI R71, R74, 0x5, R75 ;  /* 0x000000054a477819 */ /* 0x000fe2000001024b */
[----:B------:R-:W-:Y:S01]  /*2410*/  IMAD.WIDE.U32 R2, R27, R70, R6 ;  /* 0x000000461b027225 */ /* 0x000fe200078e0006 */
[----:B------:R-:W-:-:S03]  /*2420*/  SHF.L.U32 R70, R70, 0x6, RZ ;  /* 0x0000000646467819 */ /* 0x000fc600000006ff */
[C---:B------:R-:W-:Y:S02]  /*2430*/  IMAD R7, R27.reuse, R75, R10 ;  /* 0x0000004b1b077224 */ /* 0x040fe400078e020a */
[----:B------:R-:W-:-:S04]  /*2440*/  IMAD.WIDE.U32 R42, R27, R74, R42 ;  /* 0x0000004a1b2a7225 */ /* 0x000fc800078e002a */
[----:B------:R-:W-:Y:S01]  /*2450*/  IMAD.WIDE.U32 R44, R27, R74, R4 ;  /* 0x0000004a1b2c7225 */ /* 0x000fe200078e0004 */
[----:B------:R-:W-:-:S03]  /*2460*/  IADD3 R82, R43, R7, RZ ;  /* 0x000000072b527210 */ /* 0x000fc60007ffe0ff */
[----:B------:R-:W-:Y:S02]  /*2470*/  IMAD.SHL.U32 R66, R66, 0x20, RZ ;  /* 0x0000002042427824 */ /* 0x000fe400078e00ff */
[----:B------:R-:W-:Y:S02]  /*2480*/  IMAD.SHL.U32 R74, R74, 0x40, RZ ;  /* 0x000000404a4a7824 */ /* 0x000fe400078e00ff */
[----:B------:R-:W-:Y:S02]  /*2490*/  VIADD R75, R28, 0x8 ;  /* 0x000000081c4b7836 */ /* 0x000fe40000000000 */
[----:B------:R-:W-:Y:S02]  /*24a0*/  IMAD.IADD R78, R21, 0x1, R9 ;  /* 0x00000001154e7824 */ /* 0x000fe400078e0209 */
[----:B------:R-:W-:Y:S02]  /*24b0*/  IMAD.IADD R80, R9, 0x1, R3 ;  /* 0x0000000109507824 */ /* 0x000fe400078e0203 */
[----:B------:R-:W-:-:S02]  /*24c0*/  IMAD.IADD R84, R7, 0x1, R45 ;  /* 0x0000000107547824 */ /* 0x000fc400078e022d */
[----:B------:R-:W-:-:S07]  /*24d0*/  IMAD.IADD R83, R25, 0x1, R83 ;  /* 0x0000000119537824 */ /* 0x000fce00078e0253 */
.L_x_1274:
[----:B------:R-:W0:Y:S01]  /*24e0*/  LDC.64 R50, c[0x0][0x2d8] ;  /* 0x0000b600ff327b82 */ /* 0x000e220000000a00 */
[----:B------:R-:W-:Y:S01]  /*24f0*/  VIADD R49, R49, 0xffffffff ;  /* 0xffffffff31317836 */ /* 0x000fe20000000000 */
[----:B------:R-:W-:Y:S05]  /*2500*/  YIELD ;  /* 0x0000000000007946 */ /* 0x000fea0003800000 */
[----:B--23--:R-:W-:Y:S01]  /*2510*/  SHF.R.S32.HI R11, RZ, 0x1f, R49 ;  /* 0x0000001fff0b7819 */ /* 0x00cfe20000011431 */
[----:B------:R-:W1:Y:S01]  /*2520*/  LDC R37, c[0x0][0x3d4] ;  /* 0x0000f500ff257b82 */ /* 0x000e620000000800 */
[-C--:B------:R-:W-:Y:S01]  /*2530*/  IMAD R4, R61, R49.reuse, RZ ;  /* 0x000000313d047224 */ /* 0x080fe200078e02ff */
[----:B------:R-:W-:Y:S01]  /*2540*/  BSSY B0, `(.L_x_1227) ;  /* 0x000046f000007945 */ /* 0x000fe20003800000 */
[----:B------:R-:W-:-:S04]  /*2550*/  IMAD.WIDE.U32 R54, R65, R49, RZ ;  /* 0x0000003141367225 */ /* 0x000fc800078e00ff */
[----:B------:R-:W-:Y:S01]  /*2560*/  IMAD R5, R11, R65, R4 ;  /* 0x000000410b057224 */ /* 0x000fe200078e0204 */
[----:B------:R-:W-:-:S03]  /*2570*/  IADD3 R13, P3, P4, R57, R54, R66 ;  /* 0x00000036390d7210 */ /* 0x000fc60007c7e042 */
[----:B------:R-:W-:Y:S02]  /*2580*/  IMAD.IADD R59, R55, 0x1, R5 ;  /* 0x00000001373b7824 */ /* 0x000fe400078e0205 */
[----:B------:R-:W-:-:S03]  /*2590*/  IMAD R5, R17, 0x4000, R215 ;  /* 0x0000400011057824 */ /* 0x000fc600078e02d7 */
[----:B------:R-:W-:Y:S01]  /*25a0*/  IADD3.X R4, R60, R59, R63, P3, P4 ;  /* 0x0000003b3c047210 */ /* 0x000fe20001fe843f */
[----:B------:R-:W-:Y:S01]  /*25b0*/  IMAD.IADD R86, R16, 0x1, R5 ;  /* 0x0000000110567824 */ /* 0x000fe200078e0205 */
[-C--:B0-----:R-:W-:Y:S02]  /*25c0*/  IADD3 R14, P4, P5, R54, R50.reuse, R57 ;  /* 0x00000032360e7210 */ /* 0x081fe40007d9e039 */
[----:B------:R-:W-:Y:S02]  /*25d0*/  IADD3 R12, P3, R13, R50, RZ ;  /* 0x000000320d0c7210 */ /* 0x000fe40007f7e0ff */
[----:B------:R-:W-:Y:S02]  /*25e0*/  IADD3.X R15, R59, R51, R60, P4, P5 ;  /* 0x000000333b0f7210 */ /* 0x000fe400027ea43c */
[----:B-1----:R-:W-:Y:S01]  /*25f0*/  ISETP.GE.AND P4, PT, R37, 0x1, PT ;  /* 0x000000012500780c */ /* 0x002fe20003f86270 */
[----:B------:R-:W-:Y:S01]  /*2600*/  IMAD.X R13, R4, 0x1, R51, P3 ;  /* 0x00000001040d7824 */ /* 0x000fe200018e0633 */
[----:B------:R-:W-:-:S04]  /*2610*/  ISETP.GT.AND P5, PT, R49, R26, PT ;  /* 0x0000001a3100720c */ /* 0x000fc80003fa4270 */
[----:B------:R-:W-:-:S07]  /*2620*/  P2R R102, PR, RZ, 0x20 ;  /* 0x00000020ff667803 */ /* 0x000fce0000000000 */
[----:B----4-:R-:W-:Y:S05]  /*2630*/  @!P4 BRA `(.L_x_1228) ;  /* 0x000000440014c947 */ /* 0x010fea0003800000 */
[----:B------:R-:W-:Y:S01]  /*2640*/  ULDC.U8 UR4, c[0x0][0x3f0] ;  /* 0x0000fc0000047ab9 */ /* 0x000fe20000000000 */
[-C--:B------:R-:W-:Y:S01]  /*2650*/  IMAD R5, R72, R49.reuse, RZ ;  /* 0x0000003148057224 */ /* 0x080fe200078e02ff */
[----:B------:R-:W-:Y:S01]  /*2660*/  ISETP.NE.AND P3, PT, RZ, UR4, PT ;  /* 0x00000004ff007c0c */ /* 0x000fe2000bf65270 */
[-C--:B------:R-:W-:Y:S02]  /*2670*/  IMAD R7, R68, R49.reuse, RZ ;  /* 0x0000003144077224 */ /* 0x080fe400078e02ff */
[C---:B------:R-:W-:Y:S02]  /*2680*/  IMAD R9, R11.reuse, R74, R5 ;  /* 0x0000004a0b097224 */ /* 0x040fe400078e0205 */
[----:B------:R-:W-:Y:S02]  /*2690*/  IMAD R11, R11, R70, R7 ;  /* 0x000000460b0b7224 */ /* 0x000fe400078e0207 */
[----:B------:R-:W-:Y:S02]  /*26a0*/  IMAD R87, R49, -0x40, R48 ;  /* 0xffffffc031577824 */ /* 0x000fe400078e0230 */
[----:B------:R-:W-:-:S03]  /*26b0*/  IMAD.WIDE.U32 R4, R70, R49, RZ ;  /* 0x0000003146047225 */ /* 0x000fc600078e00ff */
[----:B------:R-:W-:Y:S01]  /*26c0*/  VIMNMX R87, R87, 0x40, PT ;  /* 0x0000004057577848 */ /* 0x000fe20003fe0100 */
[----:B------:R-:W-:Y:S01]  /*26d0*/  IMAD.WIDE.U32 R6, R74, R49, RZ ;  /* 0x000000314a067225 */ /* 0x000fe200078e00ff */
[----:B------:R-:W-:-:S03]  /*26e0*/  IADD3 R85, R5, R11, RZ ;  /* 0x0000000b05557210 */ /* 0x000fc60007ffe0ff */
        /* <DEDUP_REMOVED lines=26> */
.L_x_1231:
[----:B------:R-:W-:Y:S05]  /*2890*/  BSYNC B1 ;  /* 0x0000000000017941 */ /* 0x000fea0003800000 */
.L_x_1230:
[----:B------:R-:W-:Y:S01]  /*28a0*/  ISETP.GE.AND P5, PT, R195, R87, PT ;  /* 0x00000057c300720c */ /* 0x000fe20003fa6270 */
[----:B------:R-:W-:Y:S01]  /*28b0*/  BSSY B1, `(.L_x_1232) ;  /* 0x000001b000017945 */ /* 0x000fe20003800000 */
[----:B------:R-:W-:Y:S02]  /*28c0*/  CS2R R30, SRZ ;  /* 0x00000000001e7805 */ /* 0x000fe4000001ff00 */
[----:B0-----:R-:W-:Y:S01]  /*28d0*/  CS2R R10, SRZ ;  /* 0x00000000000a7805 */ /* 0x001fe2000001ff00 */
[----:B-----5:R-:W-:Y:S01]  /*28e0*/  IMAD.MOV.U32 R36, RZ, RZ, R32 ;  /* 0x000000ffff247224 */ /* 0x020fe200078e0020 */
[----:B------:R-:W-:Y:S01]  /*28f0*/  CS2R R28, SRZ ;  /* 0x00000000001c7805 */ /* 0x000fe2000001ff00 */
[----:B------:R-:W-:-:S06]  /*2900*/  IMAD.MOV.U32 R99, RZ, RZ, R58 ;  /* 0x000000ffff637224 */ /* 0x000fcc00078e003a */
[----:B------:R-:W-:Y:S05]  /*2910*/  @P5 BRA `(.L_x_1233) ;  /* 0x0000000000505947 */ /* 0x000fea0003800000 */
        /* <DEDUP_REMOVED lines=20> */
.L_x_1233:
[----:B------:R-:W-:Y:S05]  /*2a60*/  BSYNC B1 ;  /* 0x0000000000017941 */ /* 0x000fea0003800000 */
.L_x_1232:
[----:B------:R-:W-:Y:S01]  /*2a70*/  UISETP.NE.AND UP0, UPT, UR45, 0x3, UPT ;  /* 0x000000032d00788c */ /* 0x000fe2000bf05270 */
[----:B------:R-:W-:Y:S02]  /*2a80*/  IMAD.MOV.U32 R52, RZ, RZ, R34 ;  /* 0x000000ffff347224 */ /* 0x000fe400078e0022 */
[----:B------:R-:W-:Y:S02]  /*2a90*/  IMAD.MOV.U32 R96, RZ, RZ, R54 ;  /* 0x000000ffff607224 */ /* 0x000fe400078e0036 */
[----:B-----5:R-:W-:Y:S01]  /*2aa0*/  IMAD.MOV.U32 R38, RZ, RZ, R8 ;  /* 0x000000ffff267224 */ /* 0x020fe200078e0008 */
[----:B------:R-:W-:Y:S01]  /*2ab0*/  PLOP3.LUT P3, PT, PT, PT, UP0, 0x80, 0x0 ;  /* 0x000000000000781c */ /* 0x000fe20003f6f008 */
[----:B------:R-:W-:Y:S02]  /*2ac0*/  IMAD.MOV.U32 R50, RZ, RZ, R30 ;  /* 0x000000ffff327224 */ /* 0x000fe400078e001e */
[----:B------:R-:W-:Y:S02]  /*2ad0*/  IMAD.MOV.U32 R39, RZ, RZ, R10 ;  /* 0x000000ffff277224 */ /* 0x000fe400078e000a */
[----:B------:R-:W-:-:S08]  /*2ae0*/  IMAD.MOV.U32 R51, RZ, RZ, R28 ;  /* 0x000000ffff337224 */ /* 0x000fd000078e001c */
[----:B------:R-:W-:Y:S05]  /*2af0*/  @!P3 BRA `(.L_x_1234) ;  /* 0x000000000004b947 */ /* 0x000fea0003800000 */
[----:B------:R-:W-:Y:S01]  /*2b00*/  BPT.TRAP 0x1 ;  /* 0x000000040000795c */ /* 0x000fe20000300000 */
.L_x_1234:
[----:B------:R-:W-:Y:S01]  /*2b10*/  LEA R85, R17, R16, 0x3 ;  /* 0x0000001011557211 */ /* 0x000fe200078e18ff */
[----:B------:R-:W-:Y:S01]  /*2b20*/  BSSY B1, `(.L_x_1235) ;  /* 0x0000004000017945 */ /* 0x000fe20003800000 */
[----:B------:R-:W-:-:S04]  /*2b30*/  SHF.L.U32 R88, R201, 0x1f, RZ ;  /* 0x0000001fc9587819 */ /* 0x000fc800000006ff */
[----:B------:R-:W1:Y:S02]  /*2b40*/  SYNCS.PHASECHK.TRANS64.TRYWAIT P6, [R85+URZ+0x28490], R88 ;  /* 0x02849058550075a7 */ /* 0x000e6400080c017f */
[----:B-1----:R-:W-:Y:S05]  /*2b50*/  @!P6 BRA `(.L_x_1236) ;  /* 0x0000023000c8e947 */ /* 0x002fea0003800000 */
.L_x_1602:
[----:B------:R-:W-:Y:S05]  /*2b60*/  BSYNC B1 ;  /* 0x0000000000017941 */ /* 0x000fea0003800000 */
.L_x_1235:
[----:B------:R-:W-:Y:S04]  /*2b70*/  BSSY B1, `(.L_x_1237) ;  /* 0x00000e2000017945 */ /* 0x000fe80003800000 */
[----:B------:R-:W-:Y:S05]  /*2b80*/  @P4 BRA `(.L_x_1238) ;  /* 0x0000000c00804947 */ /* 0x000fea0003800000 */
[----:B------:R-:W-:Y:S04]  /*2b90*/  BSSY B2, `(.L_x_1239) ;  /* 0x0000070000027945 */ /* 0x000fe80003800000 */
[----:B------:R-:W-:Y:S05]  /*2ba0*/  @P1 BRA `(.L_x_1240) ;  /* 0x0000000400b81947 */ /* 0x000fea0003800000 */
[----:B0-----:R0:W2:Y:S01]  /*2bb0*/  LDS.128 R4, [R86+0x20000] ;  /* 0x0200000056047984 */ /* 0x0010a20000000c00 */
[----:B------:R-:W-:Y:S01]  /*2bc0*/  ISETP.GE.AND P4, PT, R22, R37, PT ;  /* 0x000000251600720c */ /* 0x000fe20003f86270 */
[----:B------:R-:W-:-:S12]  /*2bd0*/  BSSY B3, `(.L_x_1241) ;  /* 0x000006a000037945 */ /* 0x000fd80003800000 */
[----:B0-----:R-:W-:Y:S05]  /*2be0*/  @P4 BRA `(.L_x_1242) ;  /* 0x0000000400a04947 */ /* 0x001fea0003800000 */
[----:B------:R-:W-:Y:S01]  /*2bf0*/  SHF.R.U32.HI R58, RZ, 0x8, R55 ;  /* 0x00000008ff3a7819 */ /* 0x000fe20000011637 */
[----:B--2---:R-:W-:Y:S01]  /*2c00*/  IMAD.MOV.U32 R54, RZ, RZ, R6 ;  /* 0x000000ffff367224 */ /* 0x004fe200078e0006 */
[--C-:B------:R-:W-:Y:S02]  /*2c10*/  SHF.R.U32.HI R91, RZ, 0x10, R59.reuse ;  /* 0x00000010ff5b7819 */ /* 0x100fe4000001163b */
[----:B------:R-:W-:Y:S02]  /*2c20*/  SHF.R.U32.HI R89, RZ, 0x8, R59 ;  /* 0x00000008ff597819 */ /* 0x000fe4000001163b */
[----:B------:R-:W-:Y:S02]  /*2c30*/  LOP3.LUT R53, R59, 0xff0000ff, RZ, 0xc0, !PT ;  /* 0xff0000ff3b357812 */ /* 0x000fe400078ec0ff */
[----:B------:R-:W-:Y:S01]  /*2c40*/  SHF.R.U32.HI R59, RZ, 0x10, R55 ;  /* 0x00000010ff3b7819 */ /* 0x000fe20000011637 */
[----:B------:R-:W-:Y:S01]  /*2c50*/  IMAD.SHL.U32 R6, R89, 0x100, RZ ;  /* 0x0000010059067824 */ /* 0x000fe200078e00ff */
[----:B------:R-:W-:Y:S01]  /*2c60*/  LOP3.LUT R90, R55, 0xff0000ff, RZ, 0xc0, !PT ;  /* 0xff0000ff375a7812 */ /* 0x000fe200078ec0ff */
[----:B------:R-:W-:-:S02]  /*2c70*/  IMAD.MOV.U32 R55, RZ, RZ, R7 ;  /* 0x000000ffff377224 */ /* 0x000fc400078e0007 */
[----:B------:R-:W-:Y:S01]  /*2c80*/  IMAD.SHL.U32 R7, R58, 0x100, RZ ;  /* 0x000001003a077824 */ /* 0x000fe200078e00ff */
[----:B------:R-:W-:Y:S01]  /*2c90*/  LOP3.LUT R58, R53, 0xff00, R6, 0xf8, !PT ;  /* 0x0000ff00353a7812 */ /* 0x000fe200078ef806 */
[----:B------:R-:W-:Y:S01]  /*2ca0*/  IMAD.U32 R59, R59, 0x10000, RZ ;  /* 0x000100003b3b7824 */ /* 0x000fe200078e00ff */
[----:B------:R-:W-:Y:S02]  /*2cb0*/  F2FP.F16.E4M3.UNPACK_B R53, R96.H1 ;  /* 0x00000060ff35723e */ /* 0x000fe400030006ff */
[----:B------:R-:W-:Y:S01]  /*2cc0*/  LOP3.LUT R90, R90, 0xff00, R7, 0xf8, !PT ;  /* 0x0000ff005a5a7812 */ /* 0x000fe200078ef807 */
[----:B------:R-:W-:Y:S01]  /*2cd0*/  IMAD.U32 R7, R91, 0x10000, RZ ;  /* 0x000100005b077824 */ /* 0x000fe200078e00ff */
[-C--:B------:R-:W-:Y:S01]  /*2ce0*/  F2FP.F16.E4M3.UNPACK_B R6, R5.reuse ;  /* 0x00000005ff06723e */ /* 0x080fe200020006ff */
[--C-:B------:R-:W-:Y:S01]  /*2cf0*/  HADD2.F32 R92, -RZ, R53.reuse.H1_H1 ;  /* 0x30000035ff5c7230 */ /* 0x100fe20000004100 */
[----:B------:R-:W-:Y:S02]  /*2d00*/  F2FP.F16.E4M3.UNPACK_B R5, R5.H1 ;  /* 0x00000005ff05723e */ /* 0x000fe400030006ff */
[----:B------:R-:W-:Y:S01]  /*2d10*/  LOP3.LUT R89, R58, 0xff0000, R7, 0xf8, !PT ;  /* 0x00ff00003a597812 */ /* 0x000fe200078ef807 */
[----:B------:R-:W-:Y:S01]  /*2d20*/  HADD2.F32 R7, -RZ, R6.H1_H1 ;  /* 0x30000006ff077230 */ /* 0x000fe20000004100 */
[----:B------:R-:W-:Y:S01]  /*2d30*/  LOP3.LUT R91, R90, 0xff0000, R59, 0xf8, !PT ;  /* 0x00ff00005a5b7812 */ /* 0x000fe200078ef83b */
[----:B------:R-:W-:Y:S01]  /*2d40*/  HADD2.F32 R90, -RZ, R53.H0_H0 ;  /* 0x20000035ff5a7230 */ /* 0x000fe20000004100 */
[----:B------:R-:W-:Y:S01]  /*2d50*/  F2FP.F16.E4M3.UNPACK_B R58, R99.H1 ;  /* 0x00000063ff3a723e */ /* 0x000fe200030006ff */
[----:B------:R-:W-:-:S02]  /*2d60*/  HADD2.F32 R53, -RZ, R5.H1_H1 ;  /* 0x30000005ff357230 */ /* 0x000fc40000004100 */
[----:B------:R-:W-:Y:S02]  /*2d70*/  HADD2.F32 R6, -RZ, R6.H0_H0 ;  /* 0x20000006ff067230 */ /* 0x000fe40000004100 */
[----:B------:R-:W-:Y:S01]  /*2d80*/  FMUL.FTZ R93, R7, R90 ;  /* 0x0000005a075d7220 */ /* 0x000fe20000410000 */
[--C-:B------:R-:W-:Y:S02]  /*2d90*/  HADD2.F32 R59, -RZ, R58.reuse.H0_H0 ;  /* 0x2000003aff3b7230 */ /* 0x100fe40000004100 */
[----:B------:R-:W-:Y:S01]  /*2da0*/  FMUL.FTZ R94, R53, R92 ;  /* 0x0000005c355e7220 */ /* 0x000fe20000410000 */
[----:B------:R-:W-:Y:S02]  /*2db0*/  HADD2.F32 R5, -RZ, R5.H0_H0 ;  /* 0x20000005ff057230 */ /* 0x000fe40000004100 */
[C---:B------:R-:W-:Y:S01]  /*2dc0*/  FMUL.FTZ R90, R6.reuse, R90 ;  /* 0x0000005a065a7220 */ /* 0x040fe20000410000 */
[----:B------:R-:W-:Y:S02]  /*2dd0*/  HADD2.F32 R58, -RZ, R58.H1_H1 ;  /* 0x3000003aff3a7230 */ /* 0x000fe40000004100 */
[-C--:B------:R-:W-:Y:S01]  /*2de0*/  FFMA.FTZ R95, R6, R59.reuse, -R93 ;  /* 0x0000003b065f7223 */ /* 0x080fe2000001085d */
[----:B------:R-:W-:Y:S01]  /*2df0*/  F2FP.F16.E4M3.UNPACK_B R6, R96 ;  /* 0x00000060ff06723e */ /* 0x000fe200020006ff */
[----:B------:R-:W-:Y:S01]  /*2e00*/  FMUL.FTZ R92, R5, R92 ;  /* 0x0000005c055c7220 */ /* 0x000fe20000410000 */
[----:B------:R-:W-:Y:S01]  /*2e10*/  FFMA.FTZ R96, R7, R59, R90 ;  /* 0x0000003b07607223 */ /* 0x000fe2000001005a */
[----:B------:R-:W-:Y:S01]  /*2e20*/  FFMA.FTZ R97, R5, R58, -R94 ;  /* 0x0000003a05617223 */ /* 0x000fe2000001085e */
[-C--:B------:R-:W-:Y:S01]  /*2e30*/  F2FP.F16.E4M3.UNPACK_B R5, R4.reuse.H1 ;  /* 0x00000004ff05723e */ /* 0x080fe200030006ff */
[--C-:B------:R-:W-:Y:S01]  /*2e40*/  HADD2.F32 R90, -RZ, R6.reuse.H1_H1 ;  /* 0x30000006ff5a7230 */ /* 0x100fe20000004100 */
[----:B------:R-:W-:Y:S01]  /*2e50*/  F2FP.F16.E4M3.UNPACK_B R4, R4 ;  /* 0x00000004ff04723e */ /* 0x000fe200020006ff */
[----:B------:R-:W-:-:S02]  /*2e60*/  HADD2.F32 R59, -RZ, R6.H0_H0 ;  /* 0x20000006ff3b7230 */ /* 0x000fc40000004100 */
[----:B------:R-:W-:Y:S01]  /*2e70*/  FFMA.FTZ R98, R53, R58, R92 ;  /* 0x0000003a35627223 */ /* 0x000fe2000001005c */
[--C-:B------:R-:W-:Y:S01]  /*2e80*/  HADD2.F32 R6, -RZ, R5.reuse.H0_H0 ;  /* 0x20000005ff067230 */ /* 0x100fe20000004100 */
[----:B------:R-:W-:Y:S01]  /*2e90*/  F2FP.F16.E4M3.UNPACK_B R53, R99 ;  /* 0x00000063ff35723e */ /* 0x000fe200020006ff */
[----:B------:R-:W-:Y:S02]  /*2ea0*/  HADD2.F32 R7, -RZ, R5.H1_H1 ;  /* 0x30000005ff077230 */ /* 0x000fe40000004100 */
[--C-:B------:R-:W-:Y:S02]  /*2eb0*/  HADD2.F32 R5, -RZ, R4.reuse.H0_H0 ;  /* 0x20000004ff057230 */ /* 0x100fe40000004100 */
[-C--:B------:R-:W-:Y:S01]  /*2ec0*/  FMUL.FTZ R92, R6, R90.reuse ;  /* 0x0000005a065c7220 */ /* 0x080fe20000410000 */
[----:B------:R-:W-:Y:S02]  /*2ed0*/  HADD2.F32 R4, -RZ, R4.H1_H1 ;  /* 0x30000004ff047230 */ /* 0x000fe40000004100 */
[----:B------:R-:W-:Y:S01]  /*2ee0*/  FMUL.FTZ R93, R7, R90 ;  /* 0x0000005a075d7220 */ /* 0x000fe20000410000 */
[--C-:B------:R-:W-:Y:S01]  /*2ef0*/  HADD2.F32 R58, -RZ, R53.reuse.H1_H1 ;  /* 0x30000035ff3a7230 */ /* 0x100fe20000004100 */
[----:B------:R-:W-:Y:S01]  /*2f00*/  F2FP.SATFINITE.E4M3.F32.PACK_AB_MERGE_C R103, R98, R97, RZ ;  /* 0x000000616267723e */ /* 0x000fe200048070ff */
[----:B------:R-:W-:-:S02]  /*2f10*/  HADD2.F32 R53, -RZ, R53.H0_H0 ;  /* 0x20000035ff357230 */ /* 0x000fc40000004100 */
[-C--:B------:R-:W-:Y:S01]  /*2f20*/  FMUL.FTZ R90, R4, R59.reuse ;  /* 0x0000003b045a7220 */ /* 0x080fe20000410000 */
[----:B------:R-:W-:Y:S01]  /*2f30*/  FMUL.FTZ R59, R5, R59 ;  /* 0x0000003b053b7220 */ /* 0x000fe20000410000 */
[-C--:B------:R-:W-:Y:S01]  /*2f40*/  FFMA.FTZ R6, R6, R58.reuse, -R93 ;  /* 0x0000003a06067223 */ /* 0x080fe2000001085d */
[----:B------:R-:W-:Y:S01]  /*2f50*/  FFMA.FTZ R7, R7, R58, R92 ;  /* 0x0000003a07077223 */ /* 0x000fe2000001005c */
[-C--:B------:R-:W-:Y:S01]  /*2f60*/  FFMA.FTZ R93, R5, R53.reuse, -R90 ;  /* 0x00000035055d7223 */ /* 0x080fe2000001085a */
[----:B------:R-:W-:Y:S01]  /*2f70*/  FFMA.FTZ R94, R4, R53, R59 ;  /* 0x00000035045e7223 */ /* 0x000fe2000001003b */
[----:B------:R-:W-:Y:S02]  /*2f80*/  F2FP.F16.E4M3.UNPACK_B R5, R55.H1 ;  /* 0x00000037ff05723e */ /* 0x000fe400030006ff */
[----:B------:R-:W-:Y:S02]  /*2f90*/  F2FP.F16.E4M3.UNPACK_B R59, R91.H1 ;  /* 0x0000005bff3b723e */ /* 0x000fe400030006ff */
[----:B------:R-:W-:Y:S01]  /*2fa0*/  F2FP.SATFINITE.E4M3.F32.PACK_AB_MERGE_C R100, R7, R6, RZ ;  /* 0x000000060764723e */ /* 0x000fe200048070ff */
[----:B------:R-:W-:Y:S01]  /*2fb0*/  HADD2.F32 R7, -RZ, R5.H1_H1 ;  /* 0x30000005ff077230 */ /* 0x000fe20000004100 */
        /* <DEDUP_REMOVED lines=15> */
[-C--:B------:R-:W-:Y:S01]  /*30b0*/  FMUL.FTZ R97, R5, R90.reuse ;  /* 0x0000005a05617220 */ /* 0x080fe20000410000 */
[----:B------:R-:W-:Y:S01]  /*30c0*/  F2FP.F16.E4M3.UNPACK_B R55, R55 ;  /* 0x00000037ff37723e */ /* 0x000fe200020006ff */
[C---:B------:R-:W-:Y:S01]  /*30d0*/  FMUL.FTZ R90, R4.reuse, R90 ;  /* 0x0000005a045a7220 */ /* 0x040fe20000410000 */
[----:B------:R-:W-:Y:S01]  /*30e0*/  FFMA.FTZ R99, R7, R58, R92 ;  /* 0x0000003a07637223 */ /* 0x000fe2000001005c */
[----:B------:R-:W-:Y:S01]  /*30f0*/  FFMA.FTZ R97, R4, R6, -R97 ;  /* 0x0000000604617223 */ /* 0x000fe20000010861 */
[----:B------:R-:W-:-:S02]  /*3100*/  HADD2.F32 R4, -RZ, R54.H0_H0 ;  /* 0x20000036ff047230 */ /* 0x000fc40000004100 */
[----:B------:R-:W-:Y:S01]  /*3110*/  FFMA.FTZ R90, R5, R6, R90 ;  /* 0x00000006055a7223 */ /* 0x000fe2000001005a */
[----:B------:R-:W-:Y:S01]  /*3120*/  HADD2.F32 R5, -RZ, R55.H0_H0 ;  /* 0x20000037ff057230 */ /* 0x000fe20000004100 */
[----:B------:R-:W-:Y:S01]  /*3130*/  F2FP.SATFINITE.E4M3.F32.PACK_AB_MERGE_C R98, R99, R98, RZ ;  /* 0x000000626362723e */ /* 0x000fe200048070ff */
[----:B------:R-:W-:Y:S02]  /*3140*/  HADD2.F32 R54, -RZ, R54.H1_H1 ;  /* 0x30000036ff367230 */ /* 0x000fe40000004100 */
[----:B------:R-:W-:Y:S01]  /*3150*/  HADD2.F32 R91, -RZ, R91.H0_H0 ;  /* 0x2000005bff5b7230 */ /* 0x000fe20000004100 */
[----:B------:R-:W-:Y:S01]  /*3160*/  F2FP.SATFINITE.E4M3.F32.PACK_AB_MERGE_C R90, R90, R97, RZ ;  /* 0x000000615a5a723e */ /* 0x000fe200048070ff */
[----:B------:R-:W-:Y:S02]  /*3170*/  HADD2.F32 R55, -RZ, R55.H1_H1 ;  /* 0x30000037ff377230 */ /* 0x000fe40000004100 */
[----:B------:R-:W-:Y:S02]  /*3180*/  HADD2.F32 R58, -RZ, R59.H0_H0 ;  /* 0x2000003bff3a7230 */ /* 0x000fe40000004100 */
[----:B------:R-:W-:Y:S01]  /*3190*/  FMUL.FTZ R7, R54, R91 ;  /* 0x0000005b36077220 */ /* 0x000fe20000410000 */
[----:B------:R-:W-:-:S02]  /*31a0*/  HADD2.F32 R89, -RZ, R89.H0_H0 ;  /* 0x20000059ff597230 */ /* 0x000fc40000004100 */
[C---:B------:R-:W-:Y:S01]  /*31b0*/  FMUL.FTZ R91, R4.reuse, R91 ;  /* 0x0000005b045b7220 */ /* 0x040fe20000410000 */
[----:B------:R-:W-:Y:S02]  /*31c0*/  HADD2.F32 R6, -RZ, R53.H0_H0 ;  /* 0x20000035ff067230 */ /* 0x000fe40000004100 */
[-C--:B------:R-:W-:Y:S01]  /*31d0*/  FMUL.FTZ R92, R55, R58.reuse ;  /* 0x0000003a375c7220 */ /* 0x080fe20000410000 */
[C---:B------:R-:W-:Y:S01]  /*31e0*/  FMUL.FTZ R58, R5.reuse, R58 ;  /* 0x0000003a053a7220 */ /* 0x040fe20000410000 */
[-C--:B------:R-:W-:Y:S01]  /*31f0*/  FFMA.FTZ R7, R4, R89.reuse, -R7 ;  /* 0x0000005904077223 */ /* 0x080fe20000010807 */
[----:B------:R-:W-:Y:S01]  /*3200*/  FFMA.FTZ R54, R54, R89, R91 ;  /* 0x0000005936367223 */ /* 0x000fe2000001005b */
[-C--:B------:R-:W-:Y:S01]  /*3210*/  FFMA.FTZ R92, R5, R6.reuse, -R92 ;  /* 0x00000006055c7223 */ /* 0x080fe2000001085c */
[----:B------:R-:W-:Y:S01]  /*3220*/  FFMA.FTZ R55, R55, R6, R58 ;  /* 0x0000000637377223 */ /* 0x000fe2000001003a */
[----:B------:R-:W-:Y:S02]  /*3230*/  F2FP.SATFINITE.E4M3.F32.PACK_AB_MERGE_C R5, R96, R95, R103 ;  /* 0x0000005f6005723e */ /* 0x000fe40004807067 */
[----:B------:R-:W-:-:S02]  /*3240*/  F2FP.SATFINITE.E4M3.F32.PACK_AB_MERGE_C R6, R54, R7, R90 ;  /* 0x000000073606723e */ /* 0x000fc4000480705a */
[----:B------:R-:W-:Y:S02]  /*3250*/  F2FP.SATFINITE.E4M3.F32.PACK_AB_MERGE_C R4, R94, R93, R100 ;  /* 0x0000005d5e04723e */ /* 0x000fe40004807064 */
[----:B------:R-:W-:-:S07]  /*3260*/  F2FP.SATFINITE.E4M3.F32.PACK_AB_MERGE_C R7, R55, R92, R98 ;  /* 0x0000005c3707723e */ /* 0x000fce0004807062 */
.L_x_1242:
[----:B------:R-:W-:Y:S05]  /*3270*/  BSYNC B3 ;  /* 0x0000000000037941 */ /* 0x000fea0003800000 */
.L_x_1241:
[----:B--2---:R2:W-:Y:S02]  /*3280*/  STG.E.128 desc[UR46][R14.64], R4 ;  /* 0x000000040e007986 */ /* 0x0045e4000c101d2e */
.L_x_1240:
[----:B------:R-:W-:Y:S05]  /*3290*/  BSYNC B2 ;  /* 0x0000000000027941 */ /* 0x000fea0003800000 */
.L_x_1239:
[----:B------:R-:W-:Y:S05]  /*32a0*/  @P2 BRA `(.L_x_1238) ;  /* 0x0000000400b82947 */ /* 0x000fea0003800000 */
[----:B0-2---:R0:W2:Y:S01]  /*32b0*/  LDS.128 R4, [R86+0x22000] ;  /* 0x0220000056047984 */ /* 0x0050a20000000c00 */
[----:B------:R-:W-:Y:S01]  /*32c0*/  ISETP.GE.AND P4, PT, R199, R37, PT ;  /* 0x00000025c700720c */ /* 0x000fe20003f86270 */
[----:B------:R-:W-:-:S12]  /*32d0*/  BSSY B2, `(.L_x_1243) ;  /* 0x000006a000027945 */ /* 0x000fd80003800000 */
[----:B0-----:R-:W-:Y:S05]  /*32e0*/  @P4 BRA `(.L_x_1244) ;  /* 0x0000000400a04947 */ /* 0x001fea0003800000 */
[----:B------:R-:W-:Y:S01]  /*32f0*/  SHF.R.U32.HI R54, RZ, 0x8, R35 ;  /* 0x00000008ff367819 */ /* 0x000fe20000011623 */
[----:B--2---:R-:W-:Y:S01]  /*3300*/  IMAD.MOV.U32 R34, RZ, RZ, R7 ;  /* 0x000000ffff227224 */ /* 0x004fe200078e0007 */
[--C-:B------:R-:W-:Y:S02]  /*3310*/  SHF.R.U32.HI R59, RZ, 0x8, R33.reuse ;  /* 0x00000008ff3b7819 */ /* 0x100fe40000011621 */
[----:B------:R-:W-:Y:S02]  /*3320*/  LOP3.LUT R32, R33, 0xff0000ff, RZ, 0xc0, !PT ;  /* 0xff0000ff21207812 */ /* 0x000fe400078ec0ff */
[----:B------:R-:W-:Y:S01]  /*3330*/  SHF.R.U32.HI R55, RZ, 0x10, R33 ;  /* 0x00000010ff377819 */ /* 0x000fe20000011621 */
[----:B------:R-:W-:Y:S01]  /*3340*/  IMAD.MOV.U32 R33, RZ, RZ, R6 ;  /* 0x000000ffff217224 */ /* 0x000fe200078e0006 */
[----:B------:R-:W-:Y:S01]  /*3350*/  SHF.R.U32.HI R58, RZ, 0x10, R35 ;  /* 0x00000010ff3a7819 */ /* 0x000fe20000011623 */
[----:B------:R-:W-:Y:S01]  /*3360*/  IMAD.SHL.U32 R6, R54, 0x100, RZ ;  /* 0x0000010036067824 */ /* 0x000fe200078e00ff */
[----:B------:R-:W-:-:S02]  /*3370*/  SHF.L.U32 R7, R59, 0x8, RZ ;  /* 0x000000083b077819 */ /* 0x000fc400000006ff */
[----:B------:R-:W-:Y:S01]  /*3380*/  LOP3.LUT R53, R35, 0xff0000ff, RZ, 0xc0, !PT ;  /* 0xff0000ff23357812 */ /* 0x000fe200078ec0ff */
[----:B------:R-:W-:Y:S01]  /*3390*/  IMAD.U32 R58, R58, 0x10000, RZ ;  /* 0x000100003a3a7824 */ /* 0x000fe200078e00ff */
[----:B------:R-:W-:Y:S01]  /*33a0*/  LOP3.LUT R7, R32, 0xff00, R7, 0xf8, !PT ;  /* 0x0000ff0020077812 */ /* 0x000fe200078ef807 */
[----:B------:R-:W-:Y:S01]  /*33b0*/  IMAD.U32 R32, R55, 0x10000, RZ ;  /* 0x0001000037207824 */ /* 0x000fe200078e00ff */
[----:B------:R-:W-:Y:S02]  /*33c0*/  LOP3.LUT R35, R53, 0xff00, R6, 0xf8, !PT ;  /* 0x0000ff0035237812 */ /* 0x000fe400078ef806 */
[----:B------:R-:W-:Y:S02]  /*33d0*/  F2FP.F16.E4M3.UNPACK_B R53, R52.H1 ;  /* 0x00000034ff35723e */ /* 0x000fe400030006ff */
[-C--:B------:R-:W-:Y:S02]  /*33e0*/  F2FP.F16.E4M3.UNPACK_B R6, R5.reuse ;  /* 0x00000005ff06723e */ /* 0x080fe400020006ff */
[----:B------:R-:W-:Y:S01]  /*33f0*/  LOP3.LUT R59, R35, 0xff0000, R58, 0xf8, !PT ;  /* 0x00ff0000233b7812 */ /* 0x000fe200078ef83a */
[--C-:B------:R-:W-:Y:S01]  /*3400*/  HADD2.F32 R55, -RZ, R53.reuse.H0_H0 ;  /* 0x20000035ff377230 */ /* 0x100fe20000004100 */
[----:B------:R-:W-:Y:S01]  /*3410*/  LOP3.LUT R54, R7, 0xff0000, R32, 0xf8, !PT ;  /* 0x00ff000007367812 */ /* 0x000fe200078ef820 */
[--C-:B------:R-:W-:Y:S01]  /*3420*/  HADD2.F32 R7, -RZ, R6.reuse.H1_H1 ;  /* 0x30000006ff077230 */ /* 0x100fe20000004100 */
        /* <DEDUP_REMOVED lines=26> */
[----:B------:R-:W-:Y:S02]  /*35d0*/  HADD2.F32 R52, -RZ, R52.H0_H0 ;  /* 0x20000034ff347230 */ /* 0x000fe40000004100 */
[----:B------:R-:W-:Y:S01]  /*35e0*/  FMUL.FTZ R53, R7, R35 ;  /* 0x0000002307357220 */ /* 0x000fe20000410000 */
[----:B------:R-:W-:-:S02]  /*35f0*/  HADD2.F32 R4, -RZ, R4.H1_H1 ;  /* 0x30000004ff047230 */ /* 0x000fc40000004100 */
[--C-:B------:R-:W-:Y:S02]  /*3600*/  HADD2.F32 R32, -RZ, R36.reuse.H1_H1 ;  /* 0x30000024ff207230 */ /* 0x100fe40000004100 */
[-C--:B------:R-:W-:Y:S01]  /*3610*/  FMUL.FTZ R35, R5, R52.reuse ;  /* 0x0000003405237220 */ /* 0x080fe20000410000 */
[----:B------:R-:W-:Y:S02]  /*3620*/  HADD2.F32 R36, -RZ, R36.H0_H0 ;  /* 0x20000024ff247230 */ /* 0x000fe40000004100 */
[----:B------:R-:W-:Y:S01]  /*3630*/  FMUL.FTZ R58, R4, R52 ;  /* 0x00000034043a7220 */ /* 0x000fe20000410000 */
[-C--:B------:R-:W-:Y:S01]  /*3640*/  FFMA.FTZ R53, R6, R32.reuse, -R53 ;  /* 0x0000002006357223 */ /* 0x080fe20000010835 */
[----:B------:R-:W-:Y:S02]  /*3650*/  FFMA.FTZ R90, R7, R32, R90 ;  /* 0x00000020075a7223 */ /* 0x000fe4000001005a */
[-C--:B------:R-:W-:Y:S01]  /*3660*/  FFMA.FTZ R58, R5, R36.reuse, -R58 ;  /* 0x00000024053a7223 */ /* 0x080fe2000001083a */
[----:B------:R-:W-:Y:S01]  /*3670*/  FFMA.FTZ R55, R4, R36, R35 ;  /* 0x0000002404377223 */ /* 0x000fe20000010023 */
[----:B------:R-:W-:-:S02]  /*3680*/  F2FP.F16.E4M3.UNPACK_B R5, R34.H1 ;  /* 0x00000022ff05723e */ /* 0x000fc400030006ff */
[----:B------:R-:W-:Y:S02]  /*3690*/  F2FP.F16.E4M3.UNPACK_B R36, R59.H1 ;  /* 0x0000003bff24723e */ /* 0x000fe400030006ff */
        /* <DEDUP_REMOVED lines=12> */
[--C-:B------:R-:W-:Y:S02]  /*3760*/  HADD2.F32 R52, -RZ, R59.reuse.H1_H1 ;  /* 0x3000003bff347230 */ /* 0x100fe40000004100 */
        /* <DEDUP_REMOVED lines=11> */
[--C-:B------:R-:W-:Y:S02]  /*3820*/  HADD2.F32 R5, -RZ, R34.reuse.H0_H0 ;  /* 0x20000022ff057230 */ /* 0x100fe40000004100 */
[----:B------:R-:W-:Y:S01]  /*3830*/  FFMA.FTZ R94, R7, R35, R90 ;  /* 0x00000023075e7223 */ /* 0x000fe2000001005a */
[----:B------:R-:W-:Y:S02]  /*3840*/  HADD2.F32 R33, -RZ, R33.H1_H1 ;  /* 0x30000021ff217230 */ /* 0x000fe40000004100 */
[----:B------:R-:W-:Y:S01]  /*3850*/  FMUL.FTZ R6, R4, R59 ;  /* 0x0000003b04067220 */ /* 0x000fe20000410000 */
[----:B------:R-:W-:Y:S01]  /*3860*/  HADD2.F32 R34, -RZ, R34.H1_H1 ;  /* 0x30000022ff227230 */ /* 0x000fe20000004100 */
[----:B------:R-:W-:Y:S01]  /*3870*/  F2FP.SATFINITE.E4M3.F32.PACK_AB_MERGE_C R52, R52, R53, RZ ;  /* 0x000000353434723e */ /* 0x000fe200048070ff */
        /* <DEDUP_REMOVED lines=15> */
.L_x_1244:
[----:B------:R-:W-:Y:S05]  /*3970*/  BSYNC B2 ;  /* 0x0000000000027941 */ /* 0x000fea0003800000 */
.L_x_1243:
[----:B--2---:R3:W-:Y:S02]  /*3980*/  STG.E.128 desc[UR46][R14.64+0x80], R4 ;  /* 0x000080040e007986 */ /* 0x0047e4000c101d2e */
.L_x_1238:
[----:B------:R-:W-:Y:S05]  /*3990*/  BSYNC B1 ;  /* 0x0000000000017941 */ /* 0x000fea0003800000 */
.L_x_1237:
[----:B------:R-:W-:Y:S05]  /*39a0*/  @P5 BRA `(.L_x_1245) ;  /* 0x0000003000a05947 */ /* 0x000fea0003800000 */
[----:B------:R-:W-:Y:S04]  /*39b0*/  BSSY B1, `(.L_x_1246) ;  /* 0x0000071000017945 */ /* 0x000fe80003800000 */
[----:B------:R-:W-:Y:S05]  /*39c0*/  @P1 BRA `(.L_x_1247) ;  /* 0x0000000400bc1947 */ /* 0x000fea0003800000 */
[----:B0-23--:R0:W2:Y:S01]  /*39d0*/  LDS.128 R4, [R86+0x21000] ;  /* 0x0210000056047984 */ /* 0x00d0a20000000c00 */
[----:B------:R-:W-:Y:S01]  /*39e0*/  ISETP.GE.AND P4, PT, R22, R37, PT ;  /* 0x000000251600720c */ /* 0x000fe20003f86270 */
[----:B------:R-:W-:-:S12]  /*39f0*/  BSSY B2, `(.L_x_1248) ;  /* 0x000006b000027945 */ /* 0x000fd80003800000 */
[----:B0-----:R-:W-:Y:S05]  /*3a00*/  @P4 BRA `(.L_x_1249) ;  /* 0x0000000400a44947 */ /* 0x001fea0003800000 */
[----:B------:R-:W-:Y:S01]  /*3a10*/  SHF.R.U32.HI R34, RZ, 0x8, R31 ;  /* 0x00000008ff227819 */ /* 0x000fe2000001161f */
[----:B--2---:R-:W-:Y:S01]  /*3a20*/  IMAD.MOV.U32 R28, RZ, RZ, R7 ;  /* 0x000000ffff1c7224 */ /* 0x004fe200078e0007 */
[----:B------:R-:W-:Y:S01]  /*3a30*/  LOP3.LUT R14, R31, 0xff0000ff, RZ, 0xc0, !PT ;  /* 0xff0000ff1f0e7812 */ /* 0x000fe200078ec0ff */
[----:B------:R-:W-:Y:S01]  /*3a40*/  IMAD.MOV.U32 R15, RZ, RZ, R6 ;  /* 0x000000ffff0f7224 */ /* 0x000fe200078e0006 */
[----:B------:R-:W-:Y:S01]  /*3a50*/  SHF.R.U32.HI R33, RZ, 0x10, R31 ;  /* 0x00000010ff217819 */ /* 0x000fe2000001161f */
[----:B------:R-:W-:Y:S01]  /*3a60*/  IMAD.SHL.U32 R7, R34, 0x100, RZ ;  /* 0x0000010022077824 */ /* 0x000fe200078e00ff */
[--C-:B------:R-:W-:Y:S02]  /*3a70*/  SHF.R.U32.HI R31, RZ, 0x8, R29.reuse ;  /* 0x00000008ff1f7819 */ /* 0x100fe4000001161d */
[----:B------:R-:W-:Y:S02]  /*3a80*/  LOP3.LUT R30, R29, 0xff0000ff, RZ, 0xc0, !PT ;  /* 0xff0000ff1d1e7812 */ /* 0x000fe400078ec0ff */
[----:B------:R-:W-:Y:S01]  /*3a90*/  SHF.R.U32.HI R32, RZ, 0x10, R29 ;  /* 0x00000010ff207819 */ /* 0x000fe2000001161d */
[----:B------:R-:W-:Y:S01]  /*3aa0*/  IMAD.SHL.U32 R29, R31, 0x100, RZ ;  /* 0x000001001f1d7824 */ /* 0x000fe200078e00ff */
[----:B------:R-:W-:Y:S01]  /*3ab0*/  LOP3.LUT R7, R14, 0xff00, R7, 0xf8, !PT ;  /* 0x0000ff000e077812 */ /* 0x000fe200078ef807 */
[----:B------:R-:W-:Y:S01]  /*3ac0*/  IMAD.U32 R14, R33, 0x10000, RZ ;  /* 0x00010000210e7824 */ /* 0x000fe200078e00ff */
[----:B------:R-:W-:-:S02]  /*3ad0*/  SHF.L.U32 R32, R32, 0x10, RZ ;  /* 0x0000001020207819 */ /* 0x000fc400000006ff */
        /* <DEDUP_REMOVED lines=92> */
.L_x_1249:
[----:B------:R-:W-:Y:S05]  /*40a0*/  BSYNC B2 ;  /* 0x0000000000027941 */ /* 0x000fea0003800000 */
.L_x_1248:
[----:B--2---:R4:W-:Y:S02]  /*40b0*/  STG.E.128 desc[UR46][R12.64], R4 ;  /* 0x000000040c007986 */ /* 0x0049e4000c101d2e */
.L_x_1247:
[----:B------:R-:W-:Y:S05]  /*40c0*/  BSYNC B1 ;  /* 0x0000000000017941 */ /* 0x000fea0003800000 */
.L_x_1246:
[----:B------:R-:W-:Y:S05]  /*40d0*/  @P2 BRA `(.L_x_1245) ;  /* 0x0000002800d42947 */ /* 0x000fea0003800000 */
[----:B0-234-:R0:W2:Y:S01]  /*40e0*/  LDS.128 R4, [R86+0x23000] ;  /* 0x0230000056047984 */ /* 0x01d0a20000000c00 */
[----:B------:R-:W-:Y:S01]  /*40f0*/  ISETP.GE.AND P4, PT, R199, R37, PT ;  /* 0x00000025c700720c */ /* 0x000fe20003f86270 */
[----:B------:R-:W-:-:S12]  /*4100*/  BSSY B1, `(.L_x_1250) ;  /* 0x000006b000017945 */ /* 0x000fd80003800000 */
[----:B0-----:R-:W-:Y:S05]  /*4110*/  @P4 BRA `(.L_x_1251) ;  /* 0x0000000400a44947 */ /* 0x001fea0003800000 */
[----:B------:R-:W-:Y:S01]  /*4120*/  SHF.R.U32.HI R8, RZ, 0x8, R11 ;  /* 0x00000008ff087819 */ /* 0x000fe2000001160b */
[----:B--2---:R-:W-:Y:S01]  /*4130*/  IMAD.MOV.U32 R10, RZ, RZ, R7 ;  /* 0x000000ffff0a7224 */ /* 0x004fe200078e0007 */
[--C-:B------:R-:W-:Y:S02]  /*4140*/  SHF.R.U32.HI R28, RZ, 0x8, R9.reuse ;  /* 0x00000008ff1c7819 */ /* 0x100fe40000011609 */
[----:B------:R-:W-:Y:S01]  /*4150*/  SHF.R.U32.HI R30, RZ, 0x10, R9 ;  /* 0x00000010ff1e7819 */ /* 0x000fe20000011609 */
[----:B------:R-:W-:Y:S01]  /*4160*/  IMAD.SHL.U32 R7, R8, 0x100, RZ ;  /* 0x0000010008077824 */ /* 0x000fe200078e00ff */
[----:B------:R-:W-:Y:S01]  /*4170*/  LOP3.LUT R15, R9, 0xff0000ff, RZ, 0xc0, !PT ;  /* 0xff0000ff090f7812 */ /* 0x000fe200078ec0ff */
[----:B------:R-:W-:Y:S01]  /*4180*/  IMAD.MOV.U32 R9, RZ, RZ, R6 ;  /* 0x000000ffff097224 */ /* 0x000fe200078e0006 */
[----:B------:R-:W-:Y:S01]  /*4190*/  SHF.R.U32.HI R29, RZ, 0x10, R11 ;  /* 0x00000010ff1d7819 */ /* 0x000fe2000001160b */
[----:B------:R-:W-:Y:S01]  /*41a0*/  IMAD.SHL.U32 R6, R28, 0x100, RZ ;  /* 0x000001001c067824 */ /* 0x000fe200078e00ff */
[----:B------:R-:W-:-:S03]  /*41b0*/  LOP3.LUT R14, R11, 0xff0000ff, RZ, 0xc0, !PT ;  /* 0xff0000ff0b0e7812 */ /* 0x000fc600078ec0ff */
[----:B------:R-:W-:Y:S01]  /*41c0*/  IMAD.U32 R11, R29, 0x10000, RZ ;  /* 0x000100001d0b7824 */ /* 0x000fe200078e00ff */
        /* <DEDUP_REMOVED lines=94> */
.L_x_1251:
[----:B------:R-:W-:Y:S05]  /*47b0*/  BSYNC B1 ;  /* 0x0000000000017941 */ /* 0x000fea0003800000 */
.L_x_1250:
[----:B--2---:R0:W-:Y:S01]  /*47c0*/  STG.E.128 desc[UR46][R12.64+0x80], R4 ;  /* 0x000080040c007986 */ /* 0x0041e2000c101d2e */
[----:B------:R-:W-:Y:S05]  /*47d0*/  BRA `(.L_x_1245) ;  /* 0x0000002400147947 */ /* 0x000fea0003800000 */
.L_x_1229:
[----:B------:R-:W-:Y:S02]  /*47e0*/  ISETP.GE.AND P3, PT, R195, R87, PT ;  /* 0x00000057c300720c */ /* 0x000fe40003f66270 */
[----:B------:R-:W-:Y:S02]  /*47f0*/  CS2R R14, SRZ ;  /* 0x00000000000e7805 */ /* 0x000fe4000001ff00 */
[----:B------:R-:W-:Y:S02]  /*4800*/  CS2R R12, SRZ ;  /* 0x00000000000c7805 */ /* 0x000fe4000001ff00 */
[----:B------:R-:W-:Y:S02]  /*4810*/  CS2R R30, SRZ ;  /* 0x00000000001e7805 */ /* 0x000fe4000001ff00 */
[----:B------:R-:W-:Y:S02]  /*4820*/  ISETP.GE.OR P3, PT, R192, R37, P3 ;  /* 0x00000025c000720c */ /* 0x000fe40001f66670 */
[----:B------:R-:W-:-:S11]  /*4830*/  CS2R R28, SRZ ;  /* 0x00000000001c7805 */ /* 0x000fd6000001ff00 */
[----:B------:R-:W-:-:S04]  /*4840*/  @!P3 IADD3 R39, P4, P5, R44, R6, R73 ;  /* 0x000000062c27b210 */ /* 0x000fc80007d9e049 */
[----:B------:R-:W-:Y:S02]  /*4850*/  @!P3 IADD3.X R8, R84, R53, R71, P4, P5 ;  /* 0x000000355408b210 */ /* 0x000fe400027ea447 */
[----:B------:R-:W-:-:S04]  /*4860*/  ISETP.GE.AND P4, PT, R18, R87, PT ;  /* 0x000000571200720c */ /* 0x000fc80003f86270 */
[----:B------:R-:W-:-:S13]  /*4870*/  ISETP.GE.OR P4, PT, R192, R37, P4 ;  /* 0x00000025c000720c */ /* 0x000fda0002786670 */
[----:B------:R-:W0:Y:S08]  /*4880*/  @!P4 LDC.64 R32, c[0x0][0x3c8] ;  /* 0x0000f200ff20cb82 */ /* 0x000e300000000a00 */
[----:B------:R-:W1:Y:S01]  /*4890*/  @!P4 LDC.64 R34, c[0x0][0x3e0] ;  /* 0x0000f800ff22cb82 */ /* 0x000e620000000a00 */
[----:B0-----:R-:W-:-:S07]  /*48a0*/  @!P4 IADD3 R32, P5, P6, R44, R32, R6 ;  /* 0x000000202c20c210 */ /* 0x001fce0007ebe006 */
[----:B------:R-:W0:Y:S01]  /*48b0*/  @!P3 LDC.64 R6, c[0x0][0x3c8] ;  /* 0x0000f200ff06bb82 */ /* 0x000e220000000a00 */
[----:B------:R-:W-:Y:S02]  /*48c0*/  @!P4 IADD3.X R33, R84, R33, R53, P5, P6 ;  /* 0x000000215421c210 */ /* 0x000fe40002fec435 */
[----:B-1----:R-:W-:-:S03]  /*48d0*/  @!P4 IADD3 R34, P5, P6, R2, R34, R4 ;  /* 0x000000220222c210 */ /* 0x002fc60007ebe004 */
[----:B------:R-:W2:Y:S02]  /*48e0*/  @!P4 LDG.E.128 R12, desc[UR46][R32.64] ;  /* 0x0000002e200cc981 */ /* 0x000ea4000c1e1d00 */
[----:B------:R-:W1:Y:S01]  /*48f0*/  @!P3 LDC.64 R52, c[0x0][0x3e0] ;  /* 0x0000f800ff34bb82 */ /* 0x000e620000000a00 */
[----:B------:R-:W-:Y:S02]  /*4900*/  @!P4 IADD3.X R35, R80, R35, R85, P5, P6 ;  /* 0x000000235023c210 */ /* 0x000fe40002fec455 */
[----:B------:R-:W-:-:S03]  /*4910*/  @!P3 IADD3 R5, P5, P6, R2, R4, R69 ;  /* 0x000000040205b210 */ /* 0x000fc60007ebe045 */
[----:B------:R-:W3:Y:S01]  /*4920*/  @!P4 LDG.E.128 R28, desc[UR46][R34.64] ;  /* 0x0000002e221cc981 */ /* 0x000ee2000c1e1d00 */
[----:B------:R-:W-:Y:S02]  /*4930*/  @!P3 IADD3.X R4, R80, R85, R67, P5, P6 ;  /* 0x000000555004b210 */ /* 0x000fe40002fec443 */
[----:B0-----:R-:W-:-:S04]  /*4940*/  @!P3 IADD3 R38, P4, R39, R6, RZ ;  /* 0x000000062726b210 */ /* 0x001fc80007f9e0ff */
[----:B------:R-:W-:Y:S02]  /*4950*/  @!P3 IADD3.X R39, R8, R7, RZ, P4, !PT ;  /* 0x000000070827b210 */ /* 0x000fe400027fe4ff */
[----:B-1----:R-:W-:Y:S02]  /*4960*/  @!P3 IADD3 R52, P4, R5, R52, RZ ;  /* 0x000000340534b210 */ /* 0x002fe40007f9e0ff */
[----:B------:R-:W-:Y:S02]  /*4970*/  CS2R R6, SRZ ;  /* 0x0000000000067805 */ /* 0x000fe4000001ff00 */
[----:B------:R-:W-:Y:S02]  /*4980*/  CS2R R10, SRZ ;  /* 0x00000000000a7805 */ /* 0x000fe4000001ff00 */
[----:B------:R-:W-:Y:S01]  /*4990*/  CS2R R8, SRZ ;  /* 0x0000000000087805 */ /* 0x000fe2000001ff00 */
[----:B------:R-:W-:Y:S01]  /*49a0*/  @!P3 IMAD.X R53, R4, 0x1, R53, P4 ;  /* 0x000000010435b824 */ /* 0x000fe200020e0635 */
[----:B------:R-:W-:-:S04]  /*49b0*/  CS2R R4, SRZ ;  /* 0x0000000000047805 */ /* 0x000fc8000001ff00 */
[----:B------:R-:W4:Y:S04]  /*49c0*/  @!P3 LDG.E.128 R8, desc[UR46][R52.64] ;  /* 0x0000002e3408b981 */ /* 0x000f28000c1e1d00 */
[----:B------:R-:W5:Y:S01]  /*49d0*/  @!P3 LDG.E.128 R4, desc[UR46][R38.64] ;  /* 0x0000002e2604b981 */ /* 0x000f62000c1e1d00 */
[----:B------:R-:W-:-:S06]  /*49e0*/  UISETP.NE.AND UP0, UPT, UR45, 0x3, UPT ;  /* 0x000000032d00788c */ /* 0x000fcc000bf05270 */
[----:B------:R-:W-:Y:S02]  /*49f0*/  PLOP3.LUT P3, PT, PT, PT, UP0, 0x80, 0x0 ;  /* 0x000000000000781c */ /* 0x000fe40003f6f008 */
[----:B------:R-:W-:Y:S01]  /*4a00*/  ISETP.GE.AND P4, PT, R192, R37, PT ;  /* 0x00000025c000720c */ /* 0x000fe20003f86270 */
[----:B--2---:R-:W-:Y:S02]  /*4a10*/  IMAD.MOV.U32 R98, RZ, RZ, R14 ;  /* 0x000000ffff627224 */ /* 0x004fe400078e000e */
[----:B------:R-:W-:Y:S02]  /*4a20*/  IMAD.MOV.U32 R111, RZ, RZ, R12 ;  /* 0x000000ffff6f7224 */ /* 0x000fe400078e000c */
[----:B---3--:R-:W-:Y:S02]  /*4a30*/  IMAD.MOV.U32 R100, RZ, RZ, R30 ;  /* 0x000000ffff647224 */ /* 0x008fe400078e001e */
[----:B------:R-:W-:Y:S02]  /*4a40*/  IMAD.MOV.U32 R113, RZ, RZ, R28 ;  /* 0x000000ffff717224 */ /* 0x000fe400078e001c */
[----:B----4-:R-:W-:Y:S01]  /*4a50*/  IMAD.MOV.U32 R91, RZ, RZ, R10 ;  /* 0x000000ffff5b7224 */ /* 0x010fe200078e000a */
[----:B------:R-:W-:Y:S01]  /*4a60*/  MOV R92, R8 ;  /* 0x00000008005c7202 */ /* 0x000fe20000000f00 */
[----:B-----5:R-:W-:-:S02]  /*4a70*/  IMAD.MOV.U32 R89, RZ, RZ, R6 ;  /* 0x000000ffff597224 */ /* 0x020fc400078e0006 */
[----:B------:R-:W-:Y:S01]  /*4a80*/  IMAD.MOV.U32 R90, RZ, RZ, R4 ;  /* 0x000000ffff5a7224 */ /* 0x000fe200078e0004 */
[----:B------:R-:W-:Y:S06]  /*4a90*/  @!P3 BRA `(.L_x_1252) ;  /* 0x000000000004b947 */ /* 0x000fec0003800000 */
[----:B------:R-:W-:Y:S01]  /*4aa0*/  BPT.TRAP 0x1 ;  /* 0x000000040000795c */ /* 0x000fe20000300000 */
.L_x_1252:
[----:B------:R-:W-:Y:S01]  /*4ab0*/  IMAD R85, R17, 0x8, R16 ;  /* 0x0000000811557824 */ /* 0x000fe200078e0210 */
[----:B------:R-:W-:Y:S01]  /*4ac0*/  SHF.L.U32 R88, R201, 0x1f, RZ ;  /* 0x0000001fc9587819 */ /* 0x000fe200000006ff */
[----:B------:R-:W0:Y:S01]  /*4ad0*/  LDC R93, c[0x0][0x2e4] ;  /* 0x0000b900ff5d7b82 */ /* 0x000e220000000800 */
[----:B------:R-:W-:Y:S01]  /*4ae0*/  BSSY B1, `(.L_x_1253) ;  /* 0x0000006000017945 */ /* 0x000fe20003800000 */
[----:B------:R-:W-:Y:S01]  /*4af0*/  IMAD.MOV.U32 R55, RZ, RZ, R59 ;  /* 0x000000ffff377224 */ /* 0x000fe200078e003b */
[----:B------:R-:W1:Y:S05]  /*4b00*/  SYNCS.PHASECHK.TRANS64.TRYWAIT P5, [R85+URZ+0x28490], R88 ;  /* 0x02849058550075a7 */ /* 0x000e6a00080a017f */
[----:B------:R-:W2:Y:S01]  /*4b10*/  LDC.64 R52, c[0x0][0x2f0] ;  /* 0x0000bc00ff347b82 */ /* 0x000ea20000000a00 */
[----:B0-----:R-:W-:Y:S01]  /*4b20*/  IMAD.IADD R95, R93, 0x1, -R76 ;  /* 0x000000015d5f7824 */ /* 0x001fe200078e0a4c */
[----:B-1----:R-:W-:Y:S06]  /*4b30*/  @!P5 BRA `(.L_x_1254) ;  /* 0x0000021000e4d947 */ /* 0x002fec0003800000 */
.L_x_1603:
[----:B------:R-:W-:Y:S05]  /*4b40*/  BSYNC B1 ;  /* 0x0000000000017941 */ /* 0x000fea0003800000 */
.L_x_1253:
[----:B------:R-:W-:Y:S01]  /*4b50*/  ISETP.GE.OR P5, PT, R18, R87, P1 ;  /* 0x000000571200720c */ /* 0x000fe20000fa6670 */
[----:B------:R-:W-:-:S12]  /*4b60*/  BSSY B1, `(.L_x_1255) ;  /* 0x00000f8000017945 */ /* 0x000fd80003800000 */
[----:B------:R-:W-:Y:S05]  /*4b70*/  @P5 BRA `(.L_x_1256) ;  /* 0x0000000c00d85947 */ /* 0x000fea0003800000 */
[-C--:B--2---:R-:W-:Y:S01]  /*4b80*/  IMAD R32, R19, R52.reuse, RZ ;  /* 0x0000003413207224 */ /* 0x084fe200078e02ff */
[----:B------:R-:W-:Y:S01]  /*4b90*/  BSSY B2, `(.L_x_1257) ;  /* 0x00000e8000027945 */ /* 0x000fe20003800000 */
[----:B------:R-:W-:-:S04]  /*4ba0*/  IMAD.WIDE.U32 R58, R18, R52, R54 ;  /* 0x00000034123a7225 */ /* 0x000fc800078e0036 */
[----:B------:R-:W-:Y:S01]  /*4bb0*/  IMAD R97, R18, R53, R32 ;  /* 0x0000003512617224 */ /* 0x000fe200078e0220 */
[----:B------:R-:W-:Y:S02]  /*4bc0*/  SEL R32, R76, R95, !P0 ;  /* 0x0000005f4c207207 */ /* 0x000fe40004000000 */
[----:B------:R-:W-:Y:S01]  /*4bd0*/  IADD3 R99, P5, P6, R40, R58, R77 ;  /* 0x0000003a28637210 */ /* 0x000fe20007ebe04d */
[----:B------:R-:W-:Y:S01]  /*4be0*/  IMAD.IADD R97, R97, 0x1, R59 ;  /* 0x0000000161617824 */ /* 0x000fe200078e023b */
[----:B------:R-:W-:-:S04]  /*4bf0*/  SHF.R.S32.HI R33, RZ, 0x1f, R32 ;  /* 0x0000001fff217819 */ /* 0x000fc80000011420 */
        /* <DEDUP_REMOVED lines=10> */
[----:B------:R-:W-:Y:S01]  /*4ca0*/  IADD3 R32, R33, R32, R213 ;  /* 0x0000002021207210 */ /* 0x000fe20007ffe0d5 */
[----:B------:R-:W-:-:S04]  /*4cb0*/  IMAD R33, R17, 0x4000, R62 ;  /* 0x0000400011217824 */ /* 0x000fc800078e023e */
[----:B------:R-:W-:Y:S01]  /*4cc0*/  IMAD R35, R17, 0x4000, R32 ;  /* 0x0000400011237824 */ /* 0x000fe200078e0220 */
[----:B------:R-:W-:-:S03]  /*4cd0*/  IADD3 R33, R16, R33, RZ ;  /* 0x0000002110217210 */ /* 0x000fc60007ffe0ff */
[----:B------:R-:W-:-:S03]  /*4ce0*/  IMAD.IADD R36, R16, 0x1, R35 ;  /* 0x0000000110247824 */ /* 0x000fc600078e0223 */
[----:B------:R-:W1:Y:S04]  /*4cf0*/  LDS.128 R32, [R33+0x20000] ;  /* 0x0200000021207984 */ /* 0x000e680000000c00 */
[----:B------:R-:W2:Y:S01]  /*4d00*/  LDS.128 R36, [R36+0x20000] ;  /* 0x0200000024247984 */ /* 0x000ea20000000c00 */
[----:B------:R-:W-:Y:S05]  /*4d10*/  @P4 BRA `(.L_x_1258) ;  /* 0x0000000c003c4947 */ /* 0x000fea0003800000 */
[--C-:B------:R-:W-:Y:S02]  /*4d20*/  SHF.R.U32.HI R109, RZ, 0x8, R13.reuse ;  /* 0x00000008ff6d7819 */ /* 0x100fe4000001160d */
[----:B------:R-:W-:Y:S02]  /*4d30*/  LOP3.LUT R12, R13, 0xff0000ff, RZ, 0xc0, !PT ;  /* 0xff0000ff0d0c7812 */ /* 0x000fe400078ec0ff */
[----:B------:R-:W-:Y:S01]  /*4d40*/  SHF.R.U32.HI R107, RZ, 0x10, R13 ;  /* 0x00000010ff6b7819 */ /* 0x000fe2000001160d */
[----:B------:R-:W-:Y:S01]  /*4d50*/  IMAD.SHL.U32 R13, R109, 0x100, RZ ;  /* 0x000001006d0d7824 */ /* 0x000fe200078e00ff */
[----:B------:R-:W-:Y:S02]  /*4d60*/  SHF.R.U32.HI R106, RZ, 0x8, R15 ;  /* 0x00000008ff6a7819 */ /* 0x000fe4000001160f */
[----:B------:R-:W-:Y:S02]  /*4d70*/  SHF.R.U32.HI R103, RZ, 0x8, R31 ;  /* 0x00000008ff677819 */ /* 0x000fe4000001161f */
[----:B------:R-:W-:-:S02]  /*4d80*/  SHF.R.U32.HI R104, RZ, 0x8, R29 ;  /* 0x00000008ff687819 */ /* 0x000fc4000001161d */
[----:B------:R-:W-:Y:S02]  /*4d90*/  LOP3.LUT R14, R15, 0xff0000ff, RZ, 0xc0, !PT ;  /* 0xff0000ff0f0e7812 */ /* 0x000fe400078ec0ff */
[----:B------:R-:W-:Y:S01]  /*4da0*/  SHF.R.U32.HI R105, RZ, 0x10, R15 ;  /* 0x00000010ff697819 */ /* 0x000fe2000001160f */
[----:B------:R-:W-:Y:S01]  /*4db0*/  IMAD.SHL.U32 R15, R106, 0x100, RZ ;  /* 0x000001006a0f7824 */ /* 0x000fe200078e00ff */
[----:B------:R-:W-:Y:S01]  /*4dc0*/  LOP3.LUT R12, R12, 0xff00, R13, 0xf8, !PT ;  /* 0x0000ff000c0c7812 */ /* 0x000fe200078ef80d */
[----:B------:R-:W-:Y:S01]  /*4dd0*/  IMAD.U32 R13, R107, 0x10000, RZ ;  /* 0x000100006b0d7824 */ /* 0x000fe200078e00ff */
[----:B------:R-:W-:Y:S02]  /*4de0*/  LOP3.LUT R30, R31, 0xff0000ff, RZ, 0xc0, !PT ;  /* 0xff0000ff1f1e7812 */ /* 0x000fe400078ec0ff */
[----:B------:R-:W-:Y:S01]  /*4df0*/  SHF.R.U32.HI R110, RZ, 0x10, R31 ;  /* 0x00000010ff6e7819 */ /* 0x000fe2000001161f */
[----:B------:R-:W-:Y:S01]  /*4e00*/  IMAD.SHL.U32 R31, R103, 0x100, RZ ;  /* 0x00000100671f7824 */ /* 0x000fe200078e00ff */
[----:B------:R-:W-:-:S02]  /*4e10*/  LOP3.LUT R28, R29, 0xff0000ff, RZ, 0xc0, !PT ;  /* 0xff0000ff1d1c7812 */ /* 0x000fc400078ec0ff */
[----:B------:R-:W-:Y:S01]  /*4e20*/  SHF.R.U32.HI R108, RZ, 0x10, R29 ;  /* 0x00000010ff6c7819 */ /* 0x000fe2000001161d */
[----:B------:R-:W-:Y:S01]  /*4e30*/  IMAD.SHL.U32 R29, R104, 0x100, RZ ;  /* 0x00000100681d7824 */ /* 0x000fe200078e00ff */
[----:B------:R-:W-:Y:S02]  /*4e40*/  LOP3.LUT R15, R14, 0xff00, R15, 0xf8, !PT ;  /* 0x0000ff000e0f7812 */ /* 0x000fe400078ef80f */
[----:B------:R-:W-:Y:S01]  /*4e50*/  LOP3.LUT R14, R12, 0xff0000, R13, 0xf8, !PT ;  /* 0x00ff00000c0e7812 */ /* 0x000fe200078ef80d */
[----:B------:R-:W-:Y:S01]  /*4e60*/  IMAD.U32 R12, R105, 0x10000, RZ ;  /* 0x00010000690c7824 */ /* 0x000fe200078e00ff */
[----:B------:R-:W-:Y:S01]  /*4e70*/  LOP3.LUT R109, R30, 0xff00, R31, 0xf8, !PT ;  /* 0x0000ff001e6d7812 */ /* 0x000fe200078ef81f */
[----:B------:R-:W-:Y:S01]  /*4e80*/  IMAD.U32 R108, R108, 0x10000, RZ ;  /* 0x000100006c6c7824 */ /* 0x000fe200078e00ff */
[----:B------:R-:W-:Y:S02]  /*4e90*/  LOP3.LUT R107, R28, 0xff00, R29, 0xf8, !PT ;  /* 0x0000ff001c6b7812 */ /* 0x000fe400078ef81d */
[----:B------:R-:W-:-:S02]  /*4ea0*/  F2FP.F16.E4M3.UNPACK_B R105, R113.H1 ;  /* 0x00000071ff69723e */ /* 0x000fc400030006ff */
[----:B--2---:R-:W-:Y:S02]  /*4eb0*/  F2FP.F16.E4M3.UNPACK_B R30, R36.H1 ;  /* 0x00000024ff1e723e */ /* 0x004fe400030006ff */
[----:B-1----:R-:W-:Y:S01]  /*4ec0*/  F2FP.F16.E4M3.UNPACK_B R28, R32.H1 ;  /* 0x00000020ff1c723e */ /* 0x002fe200030006ff */
[----:B------:R-:W-:Y:S01]  /*4ed0*/  HADD2.F32 R106, -RZ, R105.H0_H0 ;  /* 0x20000069ff6a7230 */ /* 0x000fe20000004100 */
[----:B------:R-:W-:Y:S01]  /*4ee0*/  F2FP.F16.E4M3.UNPACK_B R103, R111.H1 ;  /* 0x0000006fff67723e */ /* 0x000fe200030006ff */
[----:B------:R-:W-:Y:S01]  /*4ef0*/  HADD2.F32 R31, -RZ, R30.H0_H0 ;  /* 0x2000001eff1f7230 */ /* 0x000fe20000004100 */
[----:B------:R-:W-:Y:S01]  /*4f00*/  SHF.L.U32 R110, R110, 0x10, RZ ;  /* 0x000000106e6e7819 */ /* 0x000fe200000006ff */
[--C-:B------:R-:W-:Y:S01]  /*4f10*/  HADD2.F32 R29, -RZ, R28.reuse.H0_H0 ;  /* 0x2000001cff1d7230 */ /* 0x100fe20000004100 */
[----:B------:R-:W-:Y:S01]  /*4f20*/  F2FP.F16.E4M3.UNPACK_B R36, R36 ;  /* 0x00000024ff24723e */ /* 0x000fe200020006ff */
[----:B------:R-:W-:Y:S02]  /*4f30*/  HADD2.F32 R104, -RZ, R103.H0_H0 ;  /* 0x20000067ff687230 */ /* 0x000fe40000004100 */
[-C--:B------:R-:W-:Y:S01]  /*4f40*/  FMUL.FTZ R112, R31, R106.reuse ;  /* 0x0000006a1f707220 */ /* 0x080fe20000410000 */
[----:B------:R-:W-:Y:S01]  /*4f50*/  LOP3.LUT R13, R109, 0xff0000, R110, 0xf8, !PT ;  /* 0x00ff00006d0d7812 */ /* 0x000fe200078ef86e */
[C---:B------:R-:W-:Y:S01]  /*4f60*/  FMUL.FTZ R106, R29.reuse, R106 ;  /* 0x0000006a1d6a7220 */ /* 0x040fe20000410000 */
[----:B------:R-:W-:Y:S01]  /*4f70*/  F2FP.F16.E4M3.UNPACK_B R32, R32 ;  /* 0x00000020ff20723e */ /* 0x000fe200020006ff */
[----:B------:R-:W-:Y:S01]  /*4f80*/  FFMA.FTZ R112, R29, R104, -R112 ;  /* 0x000000681d707223 */ /* 0x000fe20000010870 */
[----:B------:R-:W-:-:S02]  /*4f90*/  HADD2.F32 R29, -RZ, R28.H1_H1 ;  /* 0x3000001cff1d7230 */ /* 0x000fc40000004100 */
[----:B------:R-:W-:Y:S01]  /*4fa0*/  FFMA.FTZ R110, R31, R104, R106 ;  /* 0x000000681f6e7223 */ /* 0x000fe2000001006a */
[----:B------:R-:W-:Y:S01]  /*4fb0*/  HADD2.F32 R106, -RZ, R105.H1_H1 ;  /* 0x30000069ff6a7230 */ /* 0x000fe20000004100 */
[----:B------:R-:W-:Y:S01]  /*4fc0*/  F2FP.F16.E4M3.UNPACK_B R105, R113 ;  /* 0x00000071ff69723e */ /* 0x000fe200020006ff */
[----:B------:R-:W-:Y:S01]  /*4fd0*/  HADD2.F32 R31, -RZ, R30.H1_H1 ;  /* 0x3000001eff1f7230 */ /* 0x000fe20000004100 */
[----:B------:R-:W-:Y:S01]  /*4fe0*/  LOP3.LUT R12, R15, 0xff0000, R12, 0xf8, !PT ;  /* 0x00ff00000f0c7812 */ /* 0x000fe200078ef80c */
[----:B------:R-:W-:Y:S01]  /*4ff0*/  HADD2.F32 R104, -RZ, R103.H1_H1 ;  /* 0x30000067ff687230 */ /* 0x000fe20000004100 */
[----:B------:R-:W-:Y:S01]  /*5000*/  LOP3.LUT R15, R107, 0xff0000, R108, 0xf8, !PT ;  /* 0x00ff00006b0f7812 */ /* 0x000fe200078ef86c */
        /* <DEDUP_REMOVED lines=30> */
[----:B------:R-:W-:Y:S01]  /*51f0*/  FMUL.FTZ R114, R31, R104 ;  /* 0x000000681f727220 */ /* 0x000fe20000410000 */
[----:B------:R-:W-:Y:S01]  /*5200*/  HADD2.F32 R36, -RZ, R32.H0_H0 ;  /* 0x20000020ff247230 */ /* 0x000fe20000004100 */
[----:B------:R-:W-:Y:S01]  /*5210*/  F2FP.F16.E4M3.UNPACK_B R100, R100 ;  /* 0x00000064ff64723e */ /* 0x000fe200020006ff */
[----:B------:R-:W-:Y:S02]  /*5220*/  HADD2.F32 R30, -RZ, R30.H1_H1 ;  /* 0x3000001eff1e7230 */ /* 0x000fe40000004100 */
[----:B------:R-:W-:Y:S01]  /*5230*/  FMUL.FTZ R104, R29, R104 ;  /* 0x000000681d687220 */ /* 0x000fe20000410000 */
[----:B------:R-:W-:-:S02]  /*5240*/  HADD2.F32 R28, -RZ, R28.H1_H1 ;  /* 0x3000001cff1c7230 */ /* 0x000fc40000004100 */
[----:B------:R-:W-:Y:S01]  /*5250*/  FFMA.FTZ R114, R29, R36, -R114 ;  /* 0x000000241d727223 */ /* 0x000fe20000010872 */
[----:B------:R-:W-:Y:S02]  /*5260*/  HADD2.F32 R29, -RZ, R32.H1_H1 ;  /* 0x30000020ff1d7230 */ /* 0x000fe40000004100 */
[-C--:B------:R-:W-:Y:S01]  /*5270*/  FMUL.FTZ R109, R30, R103.reuse ;  /* 0x000000671e6d7220 */ /* 0x080fe20000410000 */
[----:B------:R-:W-:Y:S01]  /*5280*/  F2FP.F16.E4M3.UNPACK_B R34, R34 ;  /* 0x00000022ff22723e */ /* 0x000fe200020006ff */
[C---:B------:R-:W-:Y:S01]  /*5290*/  FMUL.FTZ R103, R28.reuse, R103 ;  /* 0x000000671c677220 */ /* 0x040fe20000410000 */
[----:B------:R-:W-:Y:S02]  /*52a0*/  HADD2.F32 R32, -RZ, R100.H0_H0 ;  /* 0x20000064ff207230 */ /* 0x000fe40000004100 */
[-C--:B------:R-:W-:Y:S01]  /*52b0*/  FFMA.FTZ R117, R28, R29.reuse, -R109 ;  /* 0x0000001d1c757223 */ /* 0x080fe2000001086d */
[----:B------:R-:W-:Y:S01]  /*52c0*/  F2FP.F16.E4M3.UNPACK_B R98, R98 ;  /* 0x00000062ff62723e */ /* 0x000fe200020006ff */
[----:B------:R-:W-:Y:S01]  /*52d0*/  FFMA.FTZ R119, R30, R29, R103 ;  /* 0x0000001d1e777223 */ /* 0x000fe20000010067 */
[----:B------:R-:W-:-:S02]  /*52e0*/  HADD2.F32 R29, -RZ, R38.H0_H0 ;  /* 0x20000026ff1d7230 */ /* 0x000fc40000004100 */
[----:B------:R-:W-:Y:S01]  /*52f0*/  FFMA.FTZ R104, R31, R36, R104 ;  /* 0x000000241f687223 */ /* 0x000fe20000010068 */
[----:B------:R-:W-:Y:S01]  /*5300*/  HADD2.F32 R103, -RZ, R100.H1_H1 ;  /* 0x30000064ff677230 */ /* 0x000fe20000004100 */
[----:B------:R-:W-:Y:S01]  /*5310*/  F2FP.SATFINITE.E4M3.F32.PACK_AB_MERGE_C R114, R117, R114, RZ ;  /* 0x000000727572723e */ /* 0x000fe200048070ff */
[----:B------:R-:W-:Y:S02]  /*5320*/  HADD2.F32 R28, -RZ, R34.H0_H0 ;  /* 0x20000022ff1c7230 */ /* 0x000fe40000004100 */
[----:B------:R-:W-:Y:S01]  /*5330*/  FMUL.FTZ R109, R29, R32 ;  /* 0x000000201d6d7220 */ /* 0x000fe20000410000 */
[----:B------:R-:W-:Y:S01]  /*5340*/  HADD2.F32 R38, -RZ, R38.H1_H1 ;  /* 0x30000026ff267230 */ /* 0x000fe20000004100 */
[----:B------:R-:W-:Y:S01]  /*5350*/  F2FP.SATFINITE.E4M3.F32.PACK_AB_MERGE_C R104, R119, R104, RZ ;  /* 0x000000687768723e */ /* 0x000fe200048070ff */
[----:B------:R-:W-:Y:S02]  /*5360*/  HADD2.F32 R34, -RZ, R34.H1_H1 ;  /* 0x30000022ff227230 */ /* 0x000fe40000004100 */
[----:B------:R-:W-:Y:S01]  /*5370*/  FMUL.FTZ R32, R28, R32 ;  /* 0x000000201c207220 */ /* 0x000fe20000410000 */
[----:B------:R-:W-:-:S02]  /*5380*/  HADD2.F32 R30, -RZ, R98.H0_H0 ;  /* 0x20000062ff1e7230 */ /* 0x000fc40000004100 */
[-C--:B------:R-:W-:Y:S01]  /*5390*/  FMUL.FTZ R115, R38, R103.reuse ;  /* 0x0000006726737220 */ /* 0x080fe20000410000 */
[----:B------:R-:W-:Y:S02]  /*53a0*/  HADD2.F32 R31, -RZ, R98.H1_H1 ;  /* 0x30000062ff1f7230 */ /* 0x000fe40000004100 */
[----:B------:R-:W-:Y:S01]  /*53b0*/  FMUL.FTZ R103, R34, R103 ;  /* 0x0000006722677220 */ /* 0x000fe20000410000 */
[----:B------:R-:W-:Y:S01]  /*53c0*/  F2FP.SATFINITE.E4M3.F32.PACK_AB_MERGE_C R110, R113, R110, RZ ;  /* 0x0000006e716e723e */ /* 0x000fe200048070ff */
[-C--:B------:R-:W-:Y:S01]  /*53d0*/  FFMA.FTZ R109, R28, R30.reuse, -R109 ;  /* 0x0000001e1c6d7223 */ /* 0x080fe2000001086d */
[----:B------:R-:W-:Y:S01]  /*53e0*/  FFMA.FTZ R36, R29, R30, R32 ;  /* 0x0000001e1d247223 */ /* 0x000fe20000010020 */
[----:B------:R-:W-:Y:S01]  /*53f0*/  FFMA.FTZ R103, R38, R31, R103 ;  /* 0x0000001f26677223 */ /* 0x000fe20000010067 */
[----:B------:R-:W-:Y:S01]  /*5400*/  F2FP.F16.E4M3.UNPACK_B R30, R37 ;  /* 0x00000025ff1e723e */ /* 0x000fe200020006ff */
[----:B------:R-:W-:Y:S01]  /*5410*/  FFMA.FTZ R100, R34, R31, -R115 ;  /* 0x0000001f22647223 */ /* 0x000fe20000010873 */
[----:B------:R-:W-:-:S02]  /*5420*/  F2FP.F16.E4M3.UNPACK_B R38, R15 ;  /* 0x0000000fff26723e */ /* 0x000fc400020006ff */
[----:B------:R-:W-:Y:S01]  /*5430*/  F2FP.F16.E4M3.UNPACK_B R28, R33 ;  /* 0x00000021ff1c723e */ /* 0x000fe200020006ff */
[----:B------:R-:W-:Y:S01]  /*5440*/  HADD2.F32 R31, -RZ, R30.H0_H0 ;  /* 0x2000001eff1f7230 */ /* 0x000fe20000004100 */
[----:B------:R-:W-:Y:S01]  /*5450*/  F2FP.F16.E4M3.UNPACK_B R34, R14 ;  /* 0x0000000eff22723e */ /* 0x000fe200020006ff */
[----:B------:R-:W-:Y:S01]  /*5460*/  HADD2.F32 R98, -RZ, R38.H0_H0 ;  /* 0x20000026ff627230 */ /* 0x000fe20000004100 */
[----:B------:R-:W-:Y:S01]  /*5470*/  F2FP.SATFINITE.E4M3.F32.PACK_AB_MERGE_C R32, R111, R112, RZ ;  /* 0x000000706f20723e */ /* 0x000fe200048070ff */
[----:B------:R-:W-:Y:S01]  /*5480*/  HADD2.F32 R29, -RZ, R28.H0_H0 ;  /* 0x2000001cff1d7230 */ /* 0x000fe20000004100 */
[----:B------:R-:W-:Y:S01]  /*5490*/  F2FP.SATFINITE.E4M3.F32.PACK_AB_MERGE_C R112, R103, R36, R104 ;  /* 0x000000246770723e */ /* 0x000fe20004807068 */
[----:B------:R-:W-:Y:S01]  /*54a0*/  HADD2.F32 R36, -RZ, R34.H0_H0 ;  /* 0x20000022ff247230 */ /* 0x000fe20000004100 */
[----:B------:R-:W-:Y:S01]  /*54b0*/  F2FP.SATFINITE.E4M3.F32.PACK_AB_MERGE_C R114, R100, R109, R114 ;  /* 0x0000006d6472723e */ /* 0x000fe20004807072 */
[----:B------:R-:W-:Y:S01]  /*54c0*/  FMUL.FTZ R100, R31, R98 ;  /* 0x000000621f647220 */ /* 0x000fe20000410000 */
[----:B------:R-:W-:-:S02]  /*54d0*/  HADD2.F32 R30, -RZ, R30.H1_H1 ;  /* 0x3000001eff1e7230 */ /* 0x000fc40000004100 */
[C---:B------:R-:W-:Y:S01]  /*54e0*/  FMUL.FTZ R98, R29.reuse, R98 ;  /* 0x000000621d627220 */ /* 0x040fe20000410000 */
[----:B------:R-:W-:Y:S02]  /*54f0*/  HADD2.F32 R103, -RZ, R38.H1_H1 ;  /* 0x30000026ff677230 */ /* 0x000fe40000004100 */
[-C--:B------:R-:W-:Y:S01]  /*5500*/  FFMA.FTZ R100, R29, R36.reuse, -R100 ;  /* 0x000000241d647223 */ /* 0x080fe20000010864 */
[----:B------:R-:W-:Y:S02]  /*5510*/  HADD2.F32 R28, -RZ, R28.H1_H1 ;  /* 0x3000001cff1c7230 */ /* 0x000fe40000004100 */
[----:B------:R-:W-:Y:S01]  /*5520*/  FFMA.FTZ R98, R31, R36, R98 ;  /* 0x000000241f627223 */ /* 0x000fe20000010062 */
[----:B------:R-:W-:Y:S02]  /*5530*/  HADD2.F32 R29, -RZ, R34.H1_H1 ;  /* 0x30000022ff1d7230 */ /* 0x000fe40000004100 */
[-C--:B------:R-:W-:Y:S01]  /*5540*/  FMUL.FTZ R31, R30, R103.reuse ;  /* 0x000000671e1f7220 */ /* 0x080fe20000410000 */
[----:B------:R-:W-:Y:S01]  /*5550*/  F2FP.SATFINITE.E4M3.F32.PACK_AB_MERGE_C R32, R105, R106, R32 ;  /* 0x0000006a6920723e */ /* 0x000fe20004807020 */
[C---:B------:R-:W-:Y:S01]  /*5560*/  FMUL.FTZ R103, R28.reuse, R103 ;  /* 0x000000671c677220 */ /* 0x040fe20000410000 */
[----:B------:R-:W-:Y:S01]  /*5570*/  F2FP.F16.E4M3.UNPACK_B R33, R33.H1 ;  /* 0x00000021ff21723e */ /* 0x000fe200030006ff */
[----:B------:R-:W-:Y:S01]  /*5580*/  FFMA.FTZ R105, R28, R29, -R31 ;  /* 0x0000001d1c697223 */ /* 0x000fe2000001081f */
[----:B------:R-:W-:-:S02]  /*5590*/  F2FP.F16.E4M3.UNPACK_B R37, R37.H1 ;  /* 0x00000025ff25723e */ /* 0x000fc400030006ff */
[----:B------:R-:W-:Y:S01]  /*55a0*/  F2FP.F16.E4M3.UNPACK_B R31, R15.H1 ;  /* 0x0000000fff1f723e */ /* 0x000fe200030006ff */
[----:B------:R-:W-:Y:S01]  /*55b0*/  HADD2.F32 R15, -RZ, R33.H0_H0 ;  /* 0x20000021ff0f7230 */ /* 0x000fe20000004100 */
[----:B------:R-:W-:Y:S01]  /*55c0*/  F2FP.SATFINITE.E4M3.F32.PACK_AB_MERGE_C R110, R108, R107, R110 ;  /* 0x0000006b6c6e723e */ /* 0x000fe2000480706e */
[----:B------:R-:W-:Y:S01]  /*55d0*/  FFMA.FTZ R107, R30, R29, R103 ;  /* 0x0000001d1e6b7223 */ /* 0x000fe20000010067 */
[----:B------:R-:W-:Y:S01]  /*55e0*/  HADD2.F32 R28, -RZ, R37.H0_H0 ;  /* 0x20000025ff1c7230 */ /* 0x000fe20000004100 */
[----:B------:R-:W-:Y:S01]  /*55f0*/  F2FP.F16.E4M3.UNPACK_B R14, R14.H1 ;  /* 0x0000000eff0e723e */ /* 0x000fe200030006ff */
[----:B------:R-:W-:Y:S02]  /*5600*/  HADD2.F32 R30, -RZ, R31.H0_H0 ;  /* 0x2000001fff1e7230 */ /* 0x000fe40000004100 */
[----:B------:R-:W-:Y:S02]  /*5610*/  HADD2.F32 R37, -RZ, R37.H1_H1 ;  /* 0x30000025ff257230 */ /* 0x000fe40000004100 */
[----:B------:R-:W-:-:S02]  /*5620*/  HADD2.F32 R34, -RZ, R31.H1_H1 ;  /* 0x3000001fff227230 */ /* 0x000fc40000004100 */
[CC--:B------:R-:W-:Y:S01]  /*5630*/  FMUL.FTZ R36, R28.reuse, R30.reuse ;  /* 0x0000001e1c247220 */ /* 0x0c0fe20000410000 */
[----:B------:R-:W-:Y:S02]  /*5640*/  HADD2.F32 R33, -RZ, R33.H1_H1 ;  /* 0x30000021ff217230 */ /* 0x000fe40000004100 */
[----:B------:R-:W-:Y:S01]  /*5650*/  FMUL.FTZ R31, R15, R30 ;  /* 0x0000001e0f1f7220 */ /* 0x000fe20000410000 */
[--C-:B------:R-:W-:Y:S02]  /*5660*/  HADD2.F32 R29, -RZ, R14.reuse.H0_H0 ;  /* 0x2000000eff1d7230 */ /* 0x100fe40000004100 */
[----:B------:R-:W-:Y:S02]  /*5670*/  HADD2.F32 R30, -RZ, R14.H1_H1 ;  /* 0x3000000eff1e7230 */ /* 0x000fe40000004100 */
[-C--:B------:R-:W-:Y:S01]  /*5680*/  FMUL.FTZ R14, R37, R34.reuse ;  /* 0x00000022250e7220 */ /* 0x080fe20000410000 */
[----:B------:R-:W-:Y:S01]  /*5690*/  FMUL.FTZ R34, R33, R34 ;  /* 0x0000002221227220 */ /* 0x000fe20000410000 */
[-C--:B------:R-:W-:Y:S01]  /*56a0*/  FFMA.FTZ R104, R15, R29.reuse, -R36 ;  /* 0x0000001d0f687223 */ /* 0x080fe20000010824 */
[----:B------:R-:W-:Y:S01]  /*56b0*/  FFMA.FTZ R106, R28, R29, R31 ;  /* 0x0000001d1c6a7223 */ /* 0x000fe2000001001f */
[-C--:B------:R-:W-:Y:S01]  /*56c0*/  FFMA.FTZ R109, R33, R30.reuse, -R14 ;  /* 0x0000001e216d7223 */ /* 0x080fe2000001080e */
[----:B------:R-:W-:Y:S01]  /*56d0*/  F2FP.F16.E4M3.UNPACK_B R29, R39 ;  /* 0x00000027ff1d723e */ /* 0x000fe200020006ff */
[----:B------:R-:W-:Y:S01]  /*56e0*/  FFMA.FTZ R111, R37, R30, R34 ;  /* 0x0000001e256f7223 */ /* 0x000fe20000010022 */
[----:B------:R-:W-:-:S02]  /*56f0*/  F2FP.F16.E4M3.UNPACK_B R14, R35 ;  /* 0x00000023ff0e723e */ /* 0x000fc400020006ff */
[----:B------:R-:W-:Y:S01]  /*5700*/  F2FP.F16.E4M3.UNPACK_B R39, R39.H1 ;  /* 0x00000027ff27723e */ /* 0x000fe200030006ff */
[--C-:B------:R-:W-:Y:S01]  /*5710*/  HADD2.F32 R30, -RZ, R29.reuse.H0_H0 ;  /* 0x2000001dff1e7230 */ /* 0x100fe20000004100 */
[----:B------:R-:W-:Y:S01]  /*5720*/  F2FP.F16.E4M3.UNPACK_B R36, R13.H1 ;  /* 0x0000000dff24723e */ /* 0x000fe200030006ff */
[----:B------:R-:W-:Y:S01]  /*5730*/  HADD2.F32 R15, -RZ, R14.H0_H0 ;  /* 0x2000000eff0f7230 */ /* 0x000fe20000004100 */
[----:B------:R-:W-:Y:S01]  /*5740*/  F2FP.F16.E4M3.UNPACK_B R35, R35.H1 ;  /* 0x00000023ff23723e */ /* 0x000fe200030006ff */
[----:B------:R-:W-:Y:S01]  /*5750*/  HADD2.F32 R29, -RZ, R29.H1_H1 ;  /* 0x3000001dff1d7230 */ /* 0x000fe20000004100 */
[----:B------:R-:W-:Y:S01]  /*5760*/  F2FP.F16.E4M3.UNPACK_B R34, R13 ;  /* 0x0000000dff22723e */ /* 0x000fe200020006ff */
[----:B------:R-:W-:Y:S01]  /*5770*/  HADD2.F32 R103, -RZ, R36.H0_H0 ;  /* 0x20000024ff677230 */ /* 0x000fe20000004100 */
[-C--:B------:R-:W-:Y:S01]  /*5780*/  F2FP.F16.E4M3.UNPACK_B R13, R12.reuse ;  /* 0x0000000cff0d723e */ /* 0x080fe200020006ff */
[----:B------:R-:W-:Y:S01]  /*5790*/  HADD2.F32 R28, -RZ, R35.H0_H0 ;  /* 0x20000023ff1c7230 */ /* 0x000fe20000004100 */
[----:B------:R-:W-:Y:S01]  /*57a0*/  F2FP.F16.E4M3.UNPACK_B R31, R12.H1 ;  /* 0x0000000cff1f723e */ /* 0x000fe200030006ff */
[----:B------:R-:W-:Y:S01]  /*57b0*/  HADD2.F32 R12, -RZ, R39.H0_H0 ;  /* 0x20000027ff0c7230 */ /* 0x000fe20000004100 */
[----:B------:R-:W-:Y:S01]  /*57c0*/  F2FP.SATFINITE.E4M3.F32.PACK_AB_MERGE_C R104, R109, R104, RZ ;  /* 0x000000686d68723e */ /* 0x000fe200048070ff */
[----:B------:R-:W-:Y:S01]  /*57d0*/  HADD2.F32 R38, -RZ, R34.H0_H0 ;  /* 0x20000022ff267230 */ /* 0x000fe20000004100 */
[----:B------:R-:W-:Y:S01]  /*57e0*/  F2FP.SATFINITE.E4M3.F32.PACK_AB_MERGE_C R106, R111, R106, RZ ;  /* 0x0000006a6f6a723e */ /* 0x000fe200048070ff */
[----:B------:R-:W-:-:S02]  /*57f0*/  HADD2.F32 R37, -RZ, R31.H0_H0 ;  /* 0x2000001fff257230 */ /* 0x000fc40000004100 */
[-C--:B------:R-:W-:Y:S01]  /*5800*/  FMUL.FTZ R115, R12, R103.reuse ;  /* 0x000000670c737220 */ /* 0x080fe20000410000 */
[----:B------:R-:W-:Y:S01]  /*5810*/  FMUL.FTZ R103, R28, R103 ;  /* 0x000000671c677220 */ /* 0x000fe20000410000 */
[----:B------:R-:W-:Y:S02]  /*5820*/  HADD2.F32 R39, -RZ, R39.H1_H1 ;  /* 0x30000027ff277230 */ /* 0x000fe40000004100 */
[----:B------:R-:W-:Y:S01]  /*5830*/  FMUL.FTZ R108, R30, R38 ;  /* 0x000000261e6c7220 */ /* 0x000fe20000410000 */
[----:B------:R-:W-:Y:S02]  /*5840*/  HADD2.F32 R36, -RZ, R36.H1_H1 ;  /* 0x30000024ff247230 */ /* 0x000fe40000004100 */
[-C--:B------:R-:W-:Y:S01]  /*5850*/  FFMA.FTZ R115, R28, R37.reuse, -R115 ;  /* 0x000000251c737223 */ /* 0x080fe20000010873 */
[----:B------:R-:W-:Y:S02]  /*5860*/  HADD2.F32 R35, -RZ, R35.H1_H1 ;  /* 0x30000023ff237230 */ /* 0x000fe40000004100 */
[----:B------:R-:W-:Y:S01]  /*5870*/  FFMA.FTZ R103, R12, R37, R103 ;  /* 0x000000250c677223 */ /* 0x000fe20000010067 */
[----:B------:R-:W-:-:S02]  /*5880*/  HADD2.F32 R33, -RZ, R13.H0_H0 ;  /* 0x2000000dff217230 */ /* 0x000fc40000004100 */
[-C--:B------:R-:W-:Y:S01]  /*5890*/  FMUL.FTZ R28, R39, R36.reuse ;  /* 0x00000024271c7220 */ /* 0x080fe20000410000 */
[----:B------:R-:W-:Y:S02]  /*58a0*/  HADD2.F32 R34, -RZ, R34.H1_H1 ;  /* 0x30000022ff227230 */ /* 0x000fe40000004100 */
[----:B------:R-:W-:Y:S01]  /*58b0*/  FMUL.FTZ R36, R35, R36 ;  /* 0x0000002423247220 */ /* 0x000fe20000410000 */
[----:B------:R-:W-:Y:S02]  /*58c0*/  HADD2.F32 R14, -RZ, R14.H1_H1 ;  /* 0x3000000eff0e7230 */ /* 0x000fe40000004100 */
[C---:B------:R-:W-:Y:S01]  /*58d0*/  FMUL.FTZ R113, R15.reuse, R38 ;  /* 0x000000260f717220 */ /* 0x040fe20000410000 */
[----:B------:R-:W-:Y:S02]  /*58e0*/  HADD2.F32 R12, -RZ, R31.H1_H1 ;  /* 0x3000001fff0c7230 */ /* 0x000fe40000004100 */
[----:B------:R-:W-:Y:S01]  /*58f0*/  FFMA.FTZ R108, R15, R33, -R108 ;  /* 0x000000210f6c7223 */ /* 0x000fe2000001086c */
[----:B------:R-:W-:-:S02]  /*5900*/  HADD2.F32 R13, -RZ, R13.H1_H1 ;  /* 0x3000000dff0d7230 */ /* 0x000fc40000004100 */
[-C--:B------:R-:W-:Y:S01]  /*5910*/  FMUL.FTZ R15, R29, R34.reuse ;  /* 0x000000221d0f7220 */ /* 0x080fe20000410000 */
[----:B------:R-:W-:Y:S01]  /*5920*/  FMUL.FTZ R34, R14, R34 ;  /* 0x000000220e227220 */ /* 0x000fe20000410000 */
[-C--:B------:R-:W-:Y:S01]  /*5930*/  FFMA.FTZ R36, R39, R12.reuse, R36 ;  /* 0x0000000c27247223 */ /* 0x080fe20000010024 */
[----:B------:R-:W-:Y:S01]  /*5940*/  FFMA.FTZ R28, R35, R12, -R28 ;  /* 0x0000000c231c7223 */ /* 0x000fe2000001081c */
[----:B------:R-:W-:Y:S01]  /*5950*/  FFMA.FTZ R113, R30, R33, R113 ;  /* 0x000000211e717223 */ /* 0x000fe20000010071 */
[-C--:B------:R-:W-:Y:S01]  /*5960*/  FFMA.FTZ R34, R29, R13.reuse, R34 ;  /* 0x0000000d1d227223 */ /* 0x080fe20000010022 */
[----:B------:R-:W-:Y:S01]  /*5970*/  FFMA.FTZ R15, R14, R13, -R15 ;  /* 0x0000000d0e0f7223 */ /* 0x000fe2000001080f */
[----:B------:R-:W-:Y:S01]  /*5980*/  F2FP.SATFINITE.E4M3.F32.PACK_AB_MERGE_C R36, R36, R103, RZ ;  /* 0x000000672424723e */ /* 0x000fe200048070ff */
[----:B------:R-:W-:Y:S01]  /*5990*/  IMAD.MOV.U32 R38, RZ, RZ, R112 ;  /* 0x000000ffff267224 */ /* 0x000fe200078e0070 */
[----:B------:R-:W-:Y:S02]  /*59a0*/  F2FP.SATFINITE.E4M3.F32.PACK_AB_MERGE_C R28, R28, R115, RZ ;  /* 0x000000731c1c723e */ /* 0x000fe400048070ff */
[----:B------:R-:W-:Y:S01]  /*59b0*/  F2FP.SATFINITE.E4M3.F32.PACK_AB_MERGE_C R39, R34, R113, R36 ;  /* 0x000000712227723e */ /* 0x000fe20004807024 */
[----:B------:R-:W-:Y:S01]  /*59c0*/  IMAD.MOV.U32 R36, RZ, RZ, R110 ;  /* 0x000000ffff247224 */ /* 0x000fe200078e006e */
[----:B------:R-:W-:Y:S01]  /*59d0*/  F2FP.SATFINITE.E4M3.F32.PACK_AB_MERGE_C R33, R105, R100, R104 ;  /* 0x000000646921723e */ /* 0x000fe20004807068 */
[----:B------:R-:W-:Y:S01]  /*59e0*/  IMAD.MOV.U32 R34, RZ, RZ, R114 ;  /* 0x000000ffff227224 */ /* 0x000fe200078e0072 */
[----:B------:R-:W-:-:S02]  /*59f0*/  F2FP.SATFINITE.E4M3.F32.PACK_AB_MERGE_C R35, R15, R108, R28 ;  /* 0x0000006c0f23723e */ /* 0x000fc4000480701c */
[----:B------:R-:W-:-:S07]  /*5a00*/  F2FP.SATFINITE.E4M3.F32.PACK_AB_MERGE_C R37, R107, R98, R106 ;  /* 0x000000626b25723e */ /* 0x000fce000480706a */
.L_x_1258:
[----:B------:R-:W-:Y:S05]  /*5a10*/  BSYNC B2 ;  /* 0x0000000000027941 */ /* 0x000fea0003800000 */
.L_x_1257:
[----:B------:R-:W-:Y:S02]  /*5a20*/  ISETP.GE.AND P5, PT, R96, R93, PT ;  /* 0x0000005d6000720c */ /* 0x000fe40003fa6270 */
[----:B------:R-:W-:-:S11]  /*5a30*/  P2R R13, PR, RZ, 0x1 ;  /* 0x00000001ff0d7803 */ /* 0x000fd60000000000 */
[--C-:B------:R-:W-:Y:S02]  /*5a40*/  @!P5 SHF.R.S32.HI R12, RZ, 0x1f, R96.reuse ;  /* 0x0000001fff0cd819 */ /* 0x100fe40000011460 */
[----:B------:R-:W-:-:S04]  /*5a50*/  @!P5 IADD3 R15, P0, P6, R40, R58, R96 ;  /* 0x0000003a280fd210 */ /* 0x000fc80007e1e060 */
[----:B------:R-:W-:Y:S02]  /*5a60*/  @!P5 IADD3.X R28, R0, R97, R12, P0, P6 ;  /* 0x00000061001cd210 */ /* 0x000fe400007ec40c */
[----:B------:R-:W-:Y:S02]  /*5a70*/  IADD3 R12, P6, R99, R50, RZ ;  /* 0x00000032630c7210 */ /* 0x000fe40007fde0ff */
[----:B------:R-:W-:-:S03]  /*5a80*/  ISETP.NE.AND P0, PT, R13, RZ, PT ;  /* 0x000000ff0d00720c */ /* 0x000fc60003f05270 */
[----:B------:R-:W-:Y:S01]  /*5a90*/  IMAD.X R13, R94, 0x1, R51, P6 ;  /* 0x000000015e0d7824 */ /* 0x000fe200030e0633 */
[----:B------:R-:W-:-:S04]  /*5aa0*/  @!P5 IADD3 R14, P6, R15, R50, RZ ;  /* 0x000000320f0ed210 */ /* 0x000fc80007fde0ff */
[----:B-1----:R1:W-:Y:S01]  /*5ab0*/  STG.E.128 desc[UR46][R12.64], R32 ;  /* 0x000000200c007986 */ /* 0x0023e2000c101d2e */
[----:B------:R-:W-:-:S05]  /*5ac0*/  @!P5 IMAD.X R15, R28, 0x1, R51, P6 ;  /* 0x000000011c0fd824 */ /* 0x000fca00030e0633 */
[----:B--2---:R1:W-:Y:S03]  /*5ad0*/  @!P5 STG.E.128 desc[UR46][R14.64], R36 ;  /* 0x000000240e00d986 */ /* 0x0043e6000c101d2e */
.L_x_1256:
[----:B------:R-:W-:Y:S05]  /*5ae0*/  BSYNC B1 ;  /* 0x0000000000017941 */ /* 0x000fea0003800000 */
.L_x_1255:
[C---:B------:R-:W-:Y:S01]  /*5af0*/  ISETP.GE.OR P5, PT, R195.reuse, R87, P1 ;  /* 0x00000057c300720c */ /* 0x040fe20000fa6670 */
[-C--:B-12---:R-:W-:Y:S02]  /*5b00*/  IMAD R12, R216, R52.reuse, RZ ;  /* 0x00000034d80c7224 */ /* 0x086fe400078e02ff */
[----:B------:R-:W-:-:S04]  /*5b10*/  IMAD.WIDE.U32 R54, R195, R52, R54 ;  /* 0x00000034c3367225 */ /* 0x000fc800078e0036 */
[----:B------:R-:W-:-:S06]  /*5b20*/  IMAD R35, R195, R53, R12 ;  /* 0x00000035c3237224 */ /* 0x000fcc00078e020c */
[----:B------:R-:W-:Y:S05]  /*5b30*/  @P5 BRA `(.L_x_1245) ;  /* 0x00000010003c5947 */ /* 0x000fea0003800000 */
[----:B------:R-:W-:Y:S01]  /*5b40*/  IMAD.IADD R35, R55, 0x1, R35 ;  /* 0x0000000137237824 */ /* 0x000fe200078e0223 */
[----:B------:R-:W-:Y:S01]  /*5b50*/  IADD3 R33, P5, P6, R40, R54, R77 ;  /* 0x0000003628217210 */ /* 0x000fe20007ebe04d */
[----:B------:R-:W-:Y:S01]  /*5b60*/  BSSY B1, `(.L_x_1259) ;  /* 0x00000e8000017945 */ /* 0x000fe20003800000 */
[----:B------:R-:W-:Y:S02]  /*5b70*/  SEL R95, R76, R95, !P0 ;  /* 0x0000005f4c5f7207 */ /* 0x000fe40004000000 */
[----:B------:R-:W-:Y:S02]  /*5b80*/  IADD3.X R12, R0, R35, R81, P5, P6 ;  /* 0x00000023000c7210 */ /* 0x000fe40002fec451 */
[----:B------:R-:W-:-:S05]  /*5b90*/  IADD3 R32, P5, R33, R50, RZ ;  /* 0x0000003221207210 */ /* 0x000fca0007fbe0ff */
[----:B------:R-:W-:Y:S01]  /*5ba0*/  IMAD.X R33, R12, 0x1, R51, P5 ;  /* 0x000000010c217824 */ /* 0x000fe200028e0633 */
[----:B------:R-:W-:-:S04]  /*5bb0*/  SHF.R.S32.HI R12, RZ, 0x1f, R95 ;  /* 0x0000001fff0c7819 */ /* 0x000fc8000001145f */
[----:B------:R-:W-:-:S04]  /*5bc0*/  LEA.HI R12, R12, R95, RZ, 0x5 ;  /* 0x0000005f0c0c7211 */ /* 0x000fc800078f28ff */
[----:B------:R-:W-:-:S04]  /*5bd0*/  LEA.HI.SX32 R12, R12, R79, 0x1b ;  /* 0x0000004f0c0c7211 */ /* 0x000fc800078fdaff */
[----:B------:R-:W-:Y:S01]  /*5be0*/  SHF.R.S32.HI R13, RZ, 0x1f, R12 ;  /* 0x0000001fff0d7819 */ /* 0x000fe2000001140c */
[----:B------:R-:W-:-:S03]  /*5bf0*/  IMAD.SHL.U32 R37, R12, 0x10, RZ ;  /* 0x000000100c257824 */ /* 0x000fc600078e00ff */
[----:B------:R-:W-:Y:S02]  /*5c00*/  LEA.HI R12, R13, R12, RZ, 0x3 ;  /* 0x0000000c0d0c7211 */ /* 0x000fe400078f18ff */
[----:B------:R-:W-:Y:S02]  /*5c10*/  LOP3.LUT R13, R208, 0x70, R37, 0xf8, !PT ;  /* 0x00000070d00d7812 */ /* 0x000fe400078ef825 */
[----:B------:R-:W-:Y:S02]  /*5c20*/  SHF.L.U32 R14, R12, 0xa, RZ ;  /* 0x0000000a0c0e7819 */ /* 0x000fe400000006ff */
[----:B------:R-:W-:Y:S01]  /*5c30*/  LOP3.LUT R12, R13, R210, RZ, 0x3c, !PT ;  /* 0x000000d20d0c7212 */ /* 0x000fe200078e3cff */
[----:B------:R-:W-:Y:S01]  /*5c40*/  IMAD R13, R17, 0x4000, R64 ;  /* 0x00004000110d7824 */ /* 0x000fe200078e0240 */
[----:B------:R-:W-:-:S03]  /*5c50*/  LOP3.LUT R14, R14, 0xffffe000, RZ, 0xc0, !PT ;  /* 0xffffe0000e0e7812 */ /* 0x000fc600078ec0ff */
[----:B------:R-:W-:Y:S01]  /*5c60*/  IMAD.IADD R13, R16, 0x1, R13 ;  /* 0x00000001100d7824 */ /* 0x000fe200078e020d */
[----:B------:R-:W-:-:S05]  /*5c70*/  IADD3 R12, R12, R14, R211 ;  /* 0x0000000e0c0c7210 */ /* 0x000fca0007ffe0d3 */
[----:B------:R-:W-:-:S04]  /*5c80*/  IMAD R15, R17, 0x4000, R12 ;  /* 0x00004000110f7824 */ /* 0x000fc800078e020c */
[----:B------:R-:W-:Y:S02]  /*5c90*/  IMAD.IADD R28, R16, 0x1, R15 ;  /* 0x00000001101c7824 */ /* 0x000fe400078e020f */
[----:B------:R-:W1:Y:S04]  /*5ca0*/  LDS.128 R12, [R13+0x20000] ;  /* 0x020000000d0c7984 */ /* 0x000e680000000c00 */
[----:B------:R-:W2:Y:S01]  /*5cb0*/  LDS.128 R28, [R28+0x20000] ;  /* 0x020000001c1c7984 */ /* 0x000ea20000000c00 */
[----:B------:R-:W-:Y:S05]  /*5cc0*/  @P4 BRA `(.L_x_1260) ;  /* 0x0000000c00444947 */ /* 0x000fea0003800000 */
[----:B------:R-:W-:Y:S02]  /*5cd0*/  SHF.R.U32.HI R4, RZ, 0x8, R5 ;  /* 0x00000008ff047819 */ /* 0x000fe40000011605 */
[----:B------:R-:W-:Y:S02]  /*5ce0*/  SHF.R.U32.HI R10, RZ, 0x8, R11 ;  /* 0x00000008ff0a7819 */ /* 0x000fe4000001160b */
[----:B------:R-:W-:Y:S01]  /*5cf0*/  SHF.R.U32.HI R8, RZ, 0x8, R9 ;  /* 0x00000008ff087819 */ /* 0x000fe20000011609 */
[----:B------:R-:W-:Y:S01]  /*5d00*/  IMAD.SHL.U32 R4, R4, 0x100, RZ ;  /* 0x0000010004047824 */ /* 0x000fe200078e00ff */
[----:B------:R-:W-:Y:S01]  /*5d10*/  SHF.R.U32.HI R38, RZ, 0x10, R5 ;  /* 0x00000010ff267819 */ /* 0x000fe20000011605 */
[----:B------:R-:W-:Y:S01]  /*5d20*/  IMAD.SHL.U32 R10, R10, 0x100, RZ ;  /* 0x000001000a0a7824 */ /* 0x000fe200078e00ff */
[----:B------:R-:W-:Y:S01]  /*5d30*/  LOP3.LUT R5, R5, 0xff0000ff, RZ, 0xc0, !PT ;  /* 0xff0000ff05057812 */ /* 0x000fe200078ec0ff */
[----:B------:R-:W-:Y:S01]  /*5d40*/  IMAD.SHL.U32 R8, R8, 0x100, RZ ;  /* 0x0000010008087824 */ /* 0x000fe200078e00ff */
[----:B------:R-:W-:-:S02]  /*5d50*/  SHF.R.U32.HI R6, RZ, 0x8, R7 ;  /* 0x00000008ff067819 */ /* 0x000fc40000011607 */
[----:B------:R-:W-:Y:S02]  /*5d60*/  SHF.R.U32.HI R36, RZ, 0x10, R11 ;  /* 0x00000010ff247819 */ /* 0x000fe4000001160b */
[----:B------:R-:W-:Y:S02]  /*5d70*/  SHF.R.U32.HI R39, RZ, 0x10, R9 ;  /* 0x00000010ff277819 */ /* 0x000fe40000011609 */
[----:B------:R-:W-:Y:S02]  /*5d80*/  LOP3.LUT R11, R11, 0xff0000ff, RZ, 0xc0, !PT ;  /* 0xff0000ff0b0b7812 */ /* 0x000fe400078ec0ff */
[----:B------:R-:W-:Y:S02]  /*5d90*/  LOP3.LUT R9, R9, 0xff0000ff, RZ, 0xc0, !PT ;  /* 0xff0000ff09097812 */ /* 0x000fe400078ec0ff */
[----:B------:R-:W-:Y:S01]  /*5da0*/  LOP3.LUT R5, R5, 0xff00, R4, 0xf8, !PT ;  /* 0x0000ff0005057812 */ /* 0x000fe200078ef804 */
[----:B------:R-:W-:Y:S01]  /*5db0*/  IMAD.SHL.U32 R4, R6, 0x100, RZ ;  /* 0x0000010006047824 */ /* 0x000fe200078e00ff */
[----:B------:R-:W-:-:S02]  /*5dc0*/  SHF.R.U32.HI R34, RZ, 0x10, R7 ;  /* 0x00000010ff227819 */ /* 0x000fc40000011607 */
[----:B------:R-:W-:Y:S02]  /*5dd0*/  LOP3.LUT R7, R7, 0xff0000ff, RZ, 0xc0, !PT ;  /* 0xff0000ff07077812 */ /* 0x000fe400078ec0ff */
[----:B------:R-:W-:Y:S02]  /*5de0*/  SHF.L.U32 R6, R38, 0x10, RZ ;  /* 0x0000001026067819 */ /* 0x000fe400000006ff */
[----:B------:R-:W-:Y:S02]  /*5df0*/  LOP3.LUT R94, R11, 0xff00, R10, 0xf8, !PT ;  /* 0x0000ff000b5e7812 */ /* 0x000fe400078ef80a */
[----:B------:R-:W-:Y:S02]  /*5e00*/  LOP3.LUT R58, R9, 0xff00, R8, 0xf8, !PT ;  /* 0x0000ff00093a7812 */ /* 0x000fe400078ef808 */
[----:B------:R-:W-:Y:S02]  /*5e10*/  F2FP.F16.E4M3.UNPACK_B R38, R92.H1 ;  /* 0x0000005cff26723e */ /* 0x000fe400030006ff */
[----:B--2---:R-:W-:-:S02]  /*5e20*/  F2FP.F16.E4M3.UNPACK_B R10, R28.H1 ;  /* 0x0000001cff0a723e */ /* 0x004fc400030006ff */
[----:B-1----:R-:W-:Y:S01]  /*5e30*/  F2FP.F16.E4M3.UNPACK_B R8, R12.H1 ;  /* 0x0000000cff08723e */ /* 0x002fe200030006ff */
[----:B------:R-:W-:Y:S01]  /*5e40*/  HADD2.F32 R52, -RZ, R38.H0_H0 ;  /* 0x20000026ff347230 */ /* 0x000fe20000004100 */
[----:B------:R-:W-:Y:S01]  /*5e50*/  LOP3.LUT R7, R7, 0xff00, R4, 0xf8, !PT ;  /* 0x0000ff0007077812 */ /* 0x000fe200078ef804 */
[----:B------:R-:W-:Y:S01]  /*5e60*/  IMAD.U32 R4, R34, 0x10000, RZ ;  /* 0x0001000022047824 */ /* 0x000fe200078e00ff */
[----:B------:R-:W-:Y:S01]  /*5e70*/  F2FP.F16.E4M3.UNPACK_B R34, R90.H1 ;  /* 0x0000005aff22723e */ /* 0x000fe200030006ff */
[----:B------:R-:W-:Y:S01]  /*5e80*/  HADD2.F32 R11, -RZ, R10.H0_H0 ;  /* 0x2000000aff0b7230 */ /* 0x000fe20000004100 */
[----:B------:R-:W-:Y:S01]  /*5e90*/  LOP3.LUT R6, R5, 0xff0000, R6, 0xf8, !PT ;  /* 0x00ff000005067812 */ /* 0x000fe200078ef806 */
[----:B------:R-:W-:Y:S01]  /*5ea0*/  HADD2.F32 R9, -RZ, R8.H0_H0 ;  /* 0x20000008ff097230 */ /* 0x000fe20000004100 */
[----:B------:R-:W-:Y:S01]  /*5eb0*/  LOP3.LUT R4, R7, 0xff0000, R4, 0xf8, !PT ;  /* 0x00ff000007047812 */ /* 0x000fe200078ef804 */
[----:B------:R-:W-:Y:S02]  /*5ec0*/  IMAD.U32 R7, R39, 0x10000, RZ ;  /* 0x0001000027077824 */ /* 0x000fe400078e00ff */
[----:B------:R-:W-:Y:S01]  /*5ed0*/  FMUL.FTZ R96, R11, R52 ;  /* 0x000000340b607220 */ /* 0x000fe20000410000 */
[----:B------:R-:W-:-:S02]  /*5ee0*/  IMAD.U32 R5, R36, 0x10000, RZ ;  /* 0x0001000024057824 */ /* 0x000fc400078e00ff */
[----:B------:R-:W-:Y:S01]  /*5ef0*/  FMUL.FTZ R52, R9, R52 ;  /* 0x0000003409347220 */ /* 0x000fe20000410000 */
[----:B------:R-:W-:Y:S01]  /*5f00*/  HADD2.F32 R36, -RZ, R34.H0_H0 ;  /* 0x20000022ff247230 */ /* 0x000fe20000004100 */
[----:B------:R-:W-:Y:S01]  /*5f10*/  LOP3.LUT R7, R58, 0xff0000, R7, 0xf8, !PT ;  /* 0x00ff00003a077812 */ /* 0x000fe200078ef807 */
[----:B------:R-:W-:Y:S01]  /*5f20*/  HADD2.F32 R38, -RZ, R38.H1_H1 ;  /* 0x30000026ff267230 */ /* 0x000fe20000004100 */
[----:B------:R-:W-:Y:S01]  /*5f30*/  F2FP.F16.E4M3.UNPACK_B R92, R92 ;  /* 0x0000005cff5c723e */ /* 0x000fe200020006ff */
[----:B------:R-:W-:Y:S02]  /*5f40*/  HADD2.F32 R34, -RZ, R34.H1_H1 ;  /* 0x30000022ff227230 */ /* 0x000fe40000004100 */
[----:B------:R-:W-:Y:S01]  /*5f50*/  FFMA.FTZ R58, R11, R36, R52 ;  /* 0x000000240b3a7223 */ /* 0x000fe20000010034 */
[----:B------:R-:W-:Y:S01]  /*5f60*/  HADD2.F32 R11, -RZ, R10.H1_H1 ;  /* 0x3000000aff0b7230 */ /* 0x000fe20000004100 */
[----:B------:R-:W-:Y:S01]  /*5f70*/  F2FP.F16.E4M3.UNPACK_B R28, R28 ;  /* 0x0000001cff1c723e */ /* 0x000fe200020006ff */
[----:B------:R-:W-:Y:S01]  /*5f80*/  FFMA.FTZ R96, R9, R36, -R96 ;  /* 0x0000002409607223 */ /* 0x000fe20000010860 */
[----:B------:R-:W-:Y:S01]  /*5f90*/  F2FP.F16.E4M3.UNPACK_B R12, R12 ;  /* 0x0000000cff0c723e */ /* 0x000fe200020006ff */
[----:B------:R-:W-:Y:S01]  /*5fa0*/  HADD2.F32 R9, -RZ, R8.H1_H1 ;  /* 0x30000008ff097230 */ /* 0x000fe20000004100 */
[----:B------:R-:W-:Y:S01]  /*5fb0*/  F2FP.F16.E4M3.UNPACK_B R90, R90 ;  /* 0x0000005aff5a723e */ /* 0x000fe200020006ff */
[----:B------:R-:W-:-:S02]  /*5fc0*/  HADD2.F32 R39, -RZ, R92.H0_H0 ;  /* 0x2000005cff277230 */ /* 0x000fc40000004100 */
[-C--:B------:R-:W-:Y:S01]  /*5fd0*/  FMUL.FTZ R36, R11, R38.reuse ;  /* 0x000000260b247220 */ /* 0x080fe20000410000 */
[----:B------:R-:W-:Y:S02]  /*5fe0*/  HADD2.F32 R10, -RZ, R28.H0_H0 ;  /* 0x2000001cff0a7230 */ /* 0x000fe40000004100 */
[C---:B------:R-:W-:Y:S01]  /*5ff0*/  FMUL.FTZ R38, R9.reuse, R38 ;  /* 0x0000002609267220 */ /* 0x040fe20000410000 */
[----:B------:R-:W-:Y:S02]  /*6000*/  HADD2.F32 R8, -RZ, R12.H0_H0 ;  /* 0x2000000cff087230 */ /* 0x000fe40000004100 */
[-C--:B------:R-:W-:Y:S01]  /*6010*/  FFMA.FTZ R95, R9, R34.reuse, -R36 ;  /* 0x00000022095f7223 */ /* 0x080fe20000010824 */
[----:B------:R-:W-:Y:S02]  /*6020*/  HADD2.F32 R9, -RZ, R90.H0_H0 ;  /* 0x2000005aff097230 */ /* 0x000fe40000004100 */
[-C--:B------:R-:W-:Y:S01]  /*6030*/  FMUL.FTZ R53, R10, R39.reuse ;  /* 0x000000270a357220 */ /* 0x080fe20000410000 */
[----:B------:R-:W-:Y:S01]  /*6040*/  FFMA.FTZ R97, R11, R34, R38 ;  /* 0x000000220b617223 */ /* 0x000fe20000010026 */
[----:B------:R-:W-:Y:S01]  /*6050*/  FMUL.FTZ R39, R8, R39 ;  /* 0x0000002708277220 */ /* 0x000fe20000410000 */
[----:B------:R-:W-:-:S02]  /*6060*/  HADD2.F32 R11, -RZ, R92.H1_H1 ;  /* 0x3000005cff0b7230 */ /* 0x000fc40000004100 */
[-C--:B------:R-:W-:Y:S01]  /*6070*/  FFMA.FTZ R53, R8, R9.reuse, -R53 ;  /* 0x0000000908357223 */ /* 0x080fe20000010835 */
[----:B------:R-:W-:Y:S02]  /*6080*/  HADD2.F32 R28, -RZ, R28.H1_H1 ;  /* 0x3000001cff1c7230 */ /* 0x000fe40000004100 */
[----:B------:R-:W-:Y:S01]  /*6090*/  FFMA.FTZ R38, R10, R9, R39 ;  /* 0x000000090a267223 */ /* 0x000fe20000010027 */
[----:B------:R-:W-:Y:S01]  /*60a0*/  HADD2.F32 R12, -RZ, R12.H1_H1 ;  /* 0x3000000cff0c7230 */ /* 0x000fe20000004100 */
[----:B------:R-:W-:Y:S01]  /*60b0*/  F2FP.F16.E4M3.UNPACK_B R34, R91.H1 ;  /* 0x0000005bff22723e */ /* 0x000fe200030006ff */
        /* <DEDUP_REMOVED lines=11> */
[----:B------:R-:W-:Y:S01]  /*6170*/  HADD2.F32 R9, -RZ, R8.H0_H0 ;  /* 0x20000008ff097230 */ /* 0x000fe20000004100 */
[----:B------:R-:W-:Y:S01]  /*6180*/  F2FP.F16.E4M3.UNPACK_B R14, R14 ;  /* 0x0000000eff0e723e */ /* 0x000fe200020006ff */
[----:B------:R-:W-:Y:S02]  /*6190*/  HADD2.F32 R39, -RZ, R34.H1_H1 ;  /* 0x30000022ff277230 */ /* 0x000fe40000004100 */
[-C--:B------:R-:W-:Y:S01]  /*61a0*/  FMUL.FTZ R34, R11, R36.reuse ;  /* 0x000000240b227220 */ /* 0x080fe20000410000 */
[----:B------:R-:W-:Y:S02]  /*61b0*/  HADD2.F32 R28, -RZ, R12.H0_H0 ;  /* 0x2000000cff1c7230 */ /* 0x000fe40000004100 */
[----:B------:R-:W-:Y:S01]  /*61c0*/  FMUL.FTZ R90, R9, R36 ;  /* 0x00000024095a7220 */ /* 0x000fe20000410000 */
[----:B------:R-:W-:Y:S01]  /*61d0*/  HADD2.F32 R10, -RZ, R10.H1_H1 ;  /* 0x3000000aff0a7230 */ /* 0x000fe20000004100 */
[----:B------:R-:W-:Y:S01]  /*61e0*/  F2FP.F16.E4M3.UNPACK_B R30, R30 ;  /* 0x0000001eff1e723e */ /* 0x000fe200020006ff */
[----:B------:R-:W-:-:S02]  /*61f0*/  HADD2.F32 R8, -RZ, R8.H1_H1 ;  /* 0x30000008ff087230 */ /* 0x000fc40000004100 */
[-C--:B------:R-:W-:Y:S01]  /*6200*/  FFMA.FTZ R36, R9, R28.reuse, -R34 ;  /* 0x0000001c09247223 */ /* 0x080fe20000010822 */
[----:B------:R-:W-:Y:S02]  /*6210*/  HADD2.F32 R9, -RZ, R12.H1_H1 ;  /* 0x3000000cff097230 */ /* 0x000fe40000004100 */
[-C--:B------:R-:W-:Y:S01]  /*6220*/  FMUL.FTZ R99, R10, R39.reuse ;  /* 0x000000270a637220 */ /* 0x080fe20000410000 */
[----:B------:R-:W-:Y:S01]  /*6230*/  FFMA.FTZ R90, R11, R28, R90 ;  /* 0x0000001c0b5a7223 */ /* 0x000fe2000001005a */
[C---:B------:R-:W-:Y:S01]  /*6240*/  FMUL.FTZ R39, R8.reuse, R39 ;  /* 0x0000002708277220 */ /* 0x040fe20000410000 */
[----:B------:R-:W-:Y:S01]  /*6250*/  F2FP.F16.E4M3.UNPACK_B R89, R89 ;  /* 0x00000059ff59723e */ /* 0x000fe200020006ff */
[-C--:B------:R-:W-:Y:S01]  /*6260*/  FFMA.FTZ R99, R8, R9.reuse, -R99 ;  /* 0x0000000908637223 */ /* 0x080fe20000010863 */
[--C-:B------:R-:W-:Y:S02]  /*6270*/  HADD2.F32 R11, -RZ, R91.reuse.H0_H0 ;  /* 0x2000005bff0b7230 */ /* 0x100fe40000004100 */
[----:B------:R-:W-:Y:S01]  /*6280*/  FFMA.FTZ R103, R10, R9, R39 ;  /* 0x000000090a677223 */ /* 0x000fe20000010027 */
[----:B------:R-:W-:Y:S01]  /*6290*/  HADD2.F32 R8, -RZ, R14.H0_H0 ;  /* 0x2000000eff087230 */ /* 0x000fe20000004100 */
[----:B------:R-:W-:Y:S01]  /*62a0*/  F2FP.F16.E4M3.UNPACK_B R28, R7 ;  /* 0x00000007ff1c723e */ /* 0x000fe200020006ff */
[----:B------:R-:W-:Y:S01]  /*62b0*/  HADD2.F32 R9, -RZ, R30.H0_H0 ;  /* 0x2000001eff097230 */ /* 0x000fe20000004100 */
[----:B------:R-:W-:Y:S01]  /*62c0*/  F2FP.SATFINITE.E4M3.F32.PACK_AB_MERGE_C R36, R99, R36, RZ ;  /* 0x000000246324723e */ /* 0x000fe200048070ff */
[----:B------:R-:W-:-:S02]  /*62d0*/  HADD2.F32 R91, -RZ, R91.H1_H1 ;  /* 0x3000005bff5b7230 */ /* 0x000fc40000004100 */
[-C--:B------:R-:W-:Y:S01]  /*62e0*/  FMUL.FTZ R12, R8, R11.reuse ;  /* 0x0000000b080c7220 */ /* 0x080fe20000410000 */
[----:B------:R-:W-:Y:S02]  /*62f0*/  HADD2.F32 R30, -RZ, R30.H1_H1 ;  /* 0x3000001eff1e7230 */ /* 0x000fe40000004100 */
[----:B------:R-:W-:Y:S01]  /*6300*/  FMUL.FTZ R39, R9, R11 ;  /* 0x0000000b09277220 */ /* 0x000fe20000410000 */
[--C-:B------:R-:W-:Y:S01]  /*6310*/  HADD2.F32 R10, -RZ, R89.reuse.H0_H0 ;  /* 0x20000059ff0a7230 */ /* 0x100fe20000004100 */
[----:B------:R-:W-:Y:S01]  /*6320*/  F2FP.SATFINITE.E4M3.F32.PACK_AB_MERGE_C R103, R103, R90, RZ ;  /* 0x0000005a6767723e */ /* 0x000fe200048070ff */
[----:B------:R-:W-:Y:S02]  /*6330*/  HADD2.F32 R14, -RZ, R14.H1_H1 ;  /* 0x3000000eff0e7230 */ /* 0x000fe40000004100 */
[-C--:B------:R-:W-:Y:S01]  /*6340*/  FMUL.FTZ R11, R30, R91.reuse ;  /* 0x0000005b1e0b7220 */ /* 0x080fe20000410000 */
[----:B------:R-:W-:Y:S02]  /*6350*/  HADD2.F32 R89, -RZ, R89.H1_H1 ;  /* 0x30000059ff597230 */ /* 0x000fe40000004100 */
[-C--:B------:R-:W-:Y:S01]  /*6360*/  FFMA.FTZ R39, R8, R10.reuse, -R39 ;  /* 0x0000000a08277223 */ /* 0x080fe20000010827 */
[----:B------:R-:W-:Y:S01]  /*6370*/  FFMA.FTZ R34, R9, R10, R12 ;  /* 0x0000000a09227223 */ /* 0x000fe2000001000c */
[C---:B------:R-:W-:Y:S01]  /*6380*/  FMUL.FTZ R91, R14.reuse, R91 ;  /* 0x0000005b0e5b7220 */ /* 0x040fe20000410000 */
[----:B------:R-:W-:Y:S01]  /*6390*/  F2FP.F16.E4M3.UNPACK_B R10, R29 ;  /* 0x0000001dff0a723e */ /* 0x000fe200020006ff */
[----:B------:R-:W-:Y:S01]  /*63a0*/  FFMA.FTZ R14, R14, R89, -R11 ;  /* 0x000000590e0e7223 */ /* 0x000fe2000001080b */
[----:B------:R-:W-:Y:S01]  /*63b0*/  F2FP.F16.E4M3.UNPACK_B R8, R13 ;  /* 0x0000000dff08723e */ /* 0x000fe200020006ff */
[----:B------:R-:W-:Y:S01]  /*63c0*/  FFMA.FTZ R91, R30, R89, R91 ;  /* 0x000000591e5b7223 */ /* 0x000fe2000001005b */
[----:B------:R-:W-:Y:S01]  /*63d0*/  F2FP.F16.E4M3.UNPACK_B R12, R6 ;  /* 0x00000006ff0c723e */ /* 0x000fe200020006ff */
[----:B------:R-:W-:Y:S01]  /*63e0*/  HADD2.F32 R11, -RZ, R10.H0_H0 ;  /* 0x2000000aff0b7230 */ /* 0x000fe20000004100 */
[----:B------:R-:W-:Y:S01]  /*63f0*/  F2FP.SATFINITE.E4M3.F32.PACK_AB_MERGE_C R90, R14, R39, R36 ;  /* 0x000000270e5a723e */ /* 0x000fe20004807024 */
[----:B------:R-:W-:Y:S01]  /*6400*/  HADD2.F32 R30, -RZ, R28.H0_H0 ;  /* 0x2000001cff1e7230 */ /* 0x000fe20000004100 */
[----:B------:R-:W-:Y:S01]  /*6410*/  F2FP.SATFINITE.E4M3.F32.PACK_AB_MERGE_C R103, R91, R34, R103 ;  /* 0x000000225b67723e */ /* 0x000fe20004807067 */
[----:B------:R-:W-:Y:S01]  /*6420*/  HADD2.F32 R9, -RZ, R8.H0_H0 ;  /* 0x20000008ff097230 */ /* 0x000fe20000004100 */
[----:B------:R-:W-:Y:S01]  /*6430*/  F2FP.SATFINITE.E4M3.F32.PACK_AB_MERGE_C R95, R95, R96, RZ ;  /* 0x000000605f5f723e */ /* 0x000fe200048070ff */
[----:B------:R-:W-:-:S02]  /*6440*/  HADD2.F32 R14, -RZ, R12.H0_H0 ;  /* 0x2000000cff0e7230 */ /* 0x000fc40000004100 */
[-C--:B------:R-:W-:Y:S01]  /*6450*/  FMUL.FTZ R34, R11, R30.reuse ;  /* 0x0000001e0b227220 */ /* 0x080fe20000410000 */
[----:B------:R-:W-:Y:S02]  /*6460*/  HADD2.F32 R10, -RZ, R10.H1_H1 ;  /* 0x3000000aff0a7230 */ /* 0x000fe40000004100 */
[C---:B------:R-:W-:Y:S01]  /*6470*/  FMUL.FTZ R30, R9.reuse, R30 ;  /* 0x0000001e091e7220 */ /* 0x040fe20000410000 */
[----:B------:R-:W-:Y:S02]  /*6480*/  HADD2.F32 R39, -RZ, R28.H1_H1 ;  /* 0x3000001cff277230 */ /* 0x000fe40000004100 */
[-C--:B------:R-:W-:Y:S01]  /*6490*/  FFMA.FTZ R34, R9, R14.reuse, -R34 ;  /* 0x0000000e09227223 */ /* 0x080fe20000010822 */
[----:B------:R-:W-:Y:S02]  /*64a0*/  HADD2.F32 R8, -RZ, R8.H1_H1 ;  /* 0x30000008ff087230 */ /* 0x000fe40000004100 */
[----:B------:R-:W-:Y:S01]  /*64b0*/  FFMA.FTZ R30, R11, R14, R30 ;  /* 0x0000000e0b1e7223 */ /* 0x000fe2000001001e */
[----:B------:R-:W-:-:S02]  /*64c0*/  HADD2.F32 R9, -RZ, R12.H1_H1 ;  /* 0x3000000cff097230 */ /* 0x000fc40000004100 */
[-C--:B------:R-:W-:Y:S01]  /*64d0*/  FMUL.FTZ R11, R10, R39.reuse ;  /* 0x000000270a0b7220 */ /* 0x080fe20000410000 */
[----:B------:R-:W-:Y:S01]  /*64e0*/  F2FP.SATFINITE.E4M3.F32.PACK_AB_MERGE_C R97, R97, R58, RZ ;  /* 0x0000003a6161723e */ /* 0x000fe200048070ff */
[----:B------:R-:W-:Y:S01]  /*64f0*/  FMUL.FTZ R39, R8, R39 ;  /* 0x0000002708277220 */ /* 0x000fe20000410000 */
[----:B------:R-:W-:Y:S01]  /*6500*/  F2FP.SATFINITE.E4M3.F32.PACK_AB_MERGE_C R58, R52, R53, R95 ;  /* 0x00000035343a723e */ /* 0x000fe2000480705f */
[----:B------:R-:W-:Y:S01]  /*6510*/  FFMA.FTZ R53, R8, R9, -R11 ;  /* 0x0000000908357223 */ /* 0x000fe2000001080b */
[----:B------:R-:W-:Y:S02]  /*6520*/  F2FP.F16.E4M3.UNPACK_B R13, R13.H1 ;  /* 0x0000000dff0d723e */ /* 0x000fe400030006ff */
[----:B------:R-:W-:Y:S02]  /*6530*/  F2FP.F16.E4M3.UNPACK_B R29, R29.H1 ;  /* 0x0000001dff1d723e */ /* 0x000fe400030006ff */
[----:B------:R-:W-:Y:S01]  /*6540*/  F2FP.F16.E4M3.UNPACK_B R11, R7.H1 ;  /* 0x00000007ff0b723e */ /* 0x000fe200030006ff */
[----:B------:R-:W-:Y:S01]  /*6550*/  HADD2.F32 R7, -RZ, R13.H0_H0 ;  /* 0x2000000dff077230 */ /* 0x000fe20000004100 */
[----:B------:R-:W-:Y:S01]  /*6560*/  F2FP.SATFINITE.E4M3.F32.PACK_AB_MERGE_C R97, R59, R38, R97 ;  /* 0x000000263b61723e */ /* 0x000fe20004807061 */
[----:B------:R-:W-:Y:S01]  /*6570*/  FFMA.FTZ R59, R10, R9, R39 ;  /* 0x000000090a3b7223 */ /* 0x000fe20000010027 */
[----:B------:R-:W-:Y:S01]  /*6580*/  HADD2.F32 R8, -RZ, R29.H0_H0 ;  /* 0x2000001dff087230 */ /* 0x000fe20000004100 */
[----:B------:R-:W-:Y:S01]  /*6590*/  F2FP.F16.E4M3.UNPACK_B R6, R6.H1 ;  /* 0x00000006ff06723e */ /* 0x000fe200030006ff */
[----:B------:R-:W-:Y:S01]  /*65a0*/  HADD2.F32 R10, -RZ, R11.H0_H0 ;  /* 0x2000000bff0a7230 */ /* 0x000fe20000004100 */
[----:B------:R-:W-:Y:S01]  /*65b0*/  LOP3.LUT R5, R94, 0xff0000, R5, 0xf8, !PT ;  /* 0x00ff00005e057812 */ /* 0x000fe200078ef805 */
[----:B------:R-:W-:-:S02]  /*65c0*/  HADD2.F32 R29, -RZ, R29.H1_H1 ;  /* 0x3000001dff1d7230 */ /* 0x000fc40000004100 */
[----:B------:R-:W-:Y:S02]  /*65d0*/  HADD2.F32 R12, -RZ, R11.H1_H1 ;  /* 0x3000000bff0c7230 */ /* 0x000fe40000004100 */
[CC--:B------:R-:W-:Y:S01]  /*65e0*/  FMUL.FTZ R14, R8.reuse, R10.reuse ;  /* 0x0000000a080e7220 */ /* 0x0c0fe20000410000 */
[--C-:B------:R-:W-:Y:S02]  /*65f0*/  HADD2.F32 R9, -RZ, R6.reuse.H0_H0 ;  /* 0x20000006ff097230 */ /* 0x100fe40000004100 */
[----:B------:R-:W-:Y:S01]  /*6600*/  FMUL.FTZ R11, R7, R10 ;  /* 0x0000000a070b7220 */ /* 0x000fe20000410000 */
[----:B------:R-:W-:Y:S01]  /*6610*/  HADD2.F32 R13, -RZ, R13.H1_H1 ;  /* 0x3000000dff0d7230 */ /* 0x000fe20000004100 */
[----:B------:R-:W-:Y:S01]  /*6620*/  F2FP.F16.E4M3.UNPACK_B R28, R5.H1 ;  /* 0x00000005ff1c723e */ /* 0x000fe200030006ff */
[----:B------:R-:W-:Y:S02]  /*6630*/  HADD2.F32 R10, -RZ, R6.H1_H1 ;  /* 0x30000006ff0a7230 */ /* 0x000fe40000004100 */
[----:B------:R-:W-:Y:S01]  /*6640*/  FMUL.FTZ R6, R29, R12 ;  /* 0x0000000c1d067220 */ /* 0x000fe20000410000 */
[-C--:B------:R-:W-:Y:S01]  /*6650*/  FFMA.FTZ R36, R7, R9.reuse, -R14 ;  /* 0x0000000907247223 */ /* 0x080fe2000001080e */
[----:B------:R-:W-:Y:S01]  /*6660*/  FFMA.FTZ R38, R8, R9, R11 ;  /* 0x0000000908267223 */ /* 0x000fe2000001000b */
[----:B------:R-:W-:Y:S01]  /*6670*/  F2FP.F16.E4M3.UNPACK_B R9, R31 ;  /* 0x0000001fff09723e */ /* 0x000fe200020006ff */
[C---:B------:R-:W-:Y:S01]  /*6680*/  FFMA.FTZ R89, R13.reuse, R10, -R6 ;  /* 0x0000000a0d597223 */ /* 0x040fe20000010806 */
[----:B------:R-:W-:Y:S01]  /*6690*/  F2FP.F16.E4M3.UNPACK_B R6, R15 ;  /* 0x0000000fff06723e */ /* 0x000fe200020006ff */
[----:B------:R-:W-:Y:S01]  /*66a0*/  FMUL.FTZ R12, R13, R12 ;  /* 0x0000000c0d0c7220 */ /* 0x000fe20000410000 */
[----:B------:R-:W-:Y:S01]  /*66b0*/  F2FP.F16.E4M3.UNPACK_B R31, R31.H1 ;  /* 0x0000001fff1f723e */ /* 0x000fe200030006ff */
[----:B------:R-:W-:Y:S01]  /*66c0*/  HADD2.F32 R39, -RZ, R28.H0_H0 ;  /* 0x2000001cff277230 */ /* 0x000fe20000004100 */
        /* <DEDUP_REMOVED lines=22> */
[----:B------:R-:W-:Y:S02]  /*6830*/  HADD2.F32 R12, -RZ, R5.H0_H0 ;  /* 0x20000005ff0c7230 */ /* 0x000fe40000004100 */
[----:B------:R-:W-:Y:S01]  /*6840*/  FMUL.FTZ R28, R15, R28 ;  /* 0x0000001c0f1c7220 */ /* 0x000fe20000410000 */
[----:B------:R-:W-:Y:S02]  /*6850*/  HADD2.F32 R9, -RZ, R9.H1_H1 ;  /* 0x30000009ff097230 */ /* 0x000fe40000004100 */
[C---:B------:R-:W-:Y:S01]  /*6860*/  FMUL.FTZ R29, R7.reuse, R29 ;  /* 0x0000001d071d7220 */ /* 0x040fe20000410000 */
[----:B------:R-:W-:Y:S02]  /*6870*/  HADD2.F32 R14, -RZ, R14.H1_H1 ;  /* 0x3000000eff0e7230 */ /* 0x000fe40000004100 */
[----:B------:R-:W-:Y:S01]  /*6880*/  FFMA.FTZ R52, R7, R12, -R52 ;  /* 0x0000000c07347223 */ /* 0x000fe20000010834 */
[----:B------:R-:W-:-:S02]  /*6890*/  HADD2.F32 R6, -RZ, R6.H1_H1 ;  /* 0x30000006ff067230 */ /* 0x000fc40000004100 */
[----:B------:R-:W-:Y:S01]  /*68a0*/  FFMA.FTZ R29, R10, R12, R29 ;  /* 0x0000000c0a1d7223 */ /* 0x000fe2000001001d */
[----:B------:R-:W-:Y:S02]  /*68b0*/  HADD2.F32 R4, -RZ, R11.H1_H1 ;  /* 0x3000000bff047230 */ /* 0x000fe40000004100 */
[-C--:B------:R-:W-:Y:S01]  /*68c0*/  FMUL.FTZ R7, R9, R14.reuse ;  /* 0x0000000e09077220 */ /* 0x080fe20000410000 */
[----:B------:R-:W-:Y:S02]  /*68d0*/  HADD2.F32 R5, -RZ, R5.H1_H1 ;  /* 0x30000005ff057230 */ /* 0x000fe40000004100 */
[C---:B------:R-:W-:Y:S01]  /*68e0*/  FMUL.FTZ R14, R6.reuse, R14 ;  /* 0x0000000e060e7220 */ /* 0x040fe20000410000 */
[----:B------:R-:W-:Y:S01]  /*68f0*/  F2FP.SATFINITE.E4M3.F32.PACK_AB_MERGE_C R30, R59, R30, R38 ;  /* 0x0000001e3b1e723e */ /* 0x000fe20004807026 */
[-C--:B------:R-:W-:Y:S01]  /*6900*/  FFMA.FTZ R28, R31, R4.reuse, R28 ;  /* 0x000000041f1c7223 */ /* 0x080fe2000001001c */
[----:B------:R-:W-:Y:S01]  /*6910*/  FFMA.FTZ R8, R15, R4, -R8 ;  /* 0x000000040f087223 */ /* 0x000fe20000010808 */
[-C--:B------:R-:W-:Y:S01]  /*6920*/  FFMA.FTZ R14, R9, R5.reuse, R14 ;  /* 0x00000005090e7223 */ /* 0x080fe2000001000e */
[----:B------:R-:W-:Y:S01]  /*6930*/  FFMA.FTZ R7, R6, R5, -R7 ;  /* 0x0000000506077223 */ /* 0x000fe20000010807 */
[----:B------:R-:W-:Y:S01]  /*6940*/  F2FP.SATFINITE.E4M3.F32.PACK_AB_MERGE_C R13, R53, R34, R36 ;  /* 0x00000022350d723e */ /* 0x000fe20004807024 */
[----:B------:R-:W-:Y:S01]  /*6950*/  IMAD.MOV.U32 R12, RZ, RZ, R58 ;  /* 0x000000ffff0c7224 */ /* 0x000fe200078e003a */
[----:B------:R-:W-:-:S02]  /*6960*/  F2FP.SATFINITE.E4M3.F32.PACK_AB_MERGE_C R28, R28, R39, RZ ;  /* 0x000000271c1c723e */ /* 0x000fc400048070ff */
[----:B------:R-:W-:Y:S02]  /*6970*/  F2FP.SATFINITE.E4M3.F32.PACK_AB_MERGE_C R8, R8, R95, RZ ;  /* 0x0000005f0808723e */ /* 0x000fe400048070ff */
[----:B------:R-:W-:Y:S01]  /*6980*/  F2FP.SATFINITE.E4M3.F32.PACK_AB_MERGE_C R31, R14, R29, R28 ;  /* 0x0000001d0e1f723e */ /* 0x000fe2000480701c */
[----:B------:R-:W-:Y:S01]  /*6990*/  IMAD.MOV.U32 R29, RZ, RZ, R30 ;  /* 0x000000ffff1d7224 */ /* 0x000fe200078e001e */
[----:B------:R-:W-:Y:S01]  /*69a0*/  F2FP.SATFINITE.E4M3.F32.PACK_AB_MERGE_C R15, R7, R52, R8 ;  /* 0x00000034070f723e */ /* 0x000fe20004807008 */
[----:B------:R-:W-:Y:S02]  /*69b0*/  IMAD.MOV.U32 R28, RZ, RZ, R97 ;  /* 0x000000ffff1c7224 */ /* 0x000fe400078e0061 */
[----:B------:R-:W-:Y:S02]  /*69c0*/  IMAD.MOV.U32 R14, RZ, RZ, R90 ;  /* 0x000000ffff0e7224 */ /* 0x000fe400078e005a */
[----:B------:R-:W-:-:S07]  /*69d0*/  IMAD.MOV.U32 R30, RZ, RZ, R103 ;  /* 0x000000ffff1e7224 */ /* 0x000fce00078e0067 */
.L_x_1260:
[----:B------:R-:W-:Y:S05]  /*69e0*/  BSYNC B1 ;  /* 0x0000000000017941 */ /* 0x000fea0003800000 */
.L_x_1259:
[----:B-1----:R1:W-:Y:S01]  /*69f0*/  STG.E.128 desc[UR46][R32.64], R12 ;  /* 0x0000000c20007986 */ /* 0x0023e2000c101d2e */
[----:B------:R-:W-:-:S13]  /*6a00*/  ISETP.GE.AND P4, PT, R37, R93, PT ;  /* 0x0000005d2500720c */ /* 0x000fda0003f86270 */
[----:B------:R-:W-:Y:S05]  /*6a10*/  @P4 BRA `(.L_x_1245) ;  /* 0x0000000000844947 */ /* 0x000fea0003800000 */
[--C-:B------:R-:W-:Y:S02]  /*6a20*/  SHF.R.S32.HI R4, RZ, 0x1f, R37.reuse ;  /* 0x0000001fff047819 */ /* 0x100fe40000011425 */
[----:B------:R-:W-:-:S04]  /*6a30*/  IADD3 R37, P4, P5, R40, R54, R37 ;  /* 0x0000003628257210 */ /* 0x000fc80007d9e025 */
[----:B------:R-:W-:Y:S02]  /*6a40*/  IADD3.X R4, R0, R35, R4, P4, P5 ;  /* 0x0000002300047210 */ /* 0x000fe400027ea404 */
[----:B------:R-:W-:-:S04]  /*6a50*/  IADD3 R50, P4, R37, R50, RZ ;  /* 0x0000003225327210 */ /* 0x000fc80007f9e0ff */
[----:B------:R-:W-:-:S05]  /*6a60*/  IADD3.X R51, R4, R51, RZ, P4, !PT ;  /* 0x0000003304337210 */ /* 0x000fca00027fe4ff */
[----:B--2---:R2:W-:Y:S01]  /*6a70*/  STG.E.128 desc[UR46][R50.64], R28 ;  /* 0x0000001c32007986 */ /* 0x0045e2000c101d2e */
[----:B------:R-:W-:Y:S05]  /*6a80*/  BRA `(.L_x_1245) ;  /* 0x0000000000687947 */ /* 0x000fea0003800000 */
.L_x_1228:
[----:B------:R-:W-:-:S06]  /*6a90*/  UISETP.NE.AND UP0, UPT, UR45, 0x3, UPT ;  /* 0x000000032d00788c */ /* 0x000fcc000bf05270 */
[----:B------:R-:W-:-:S13]  /*6aa0*/  PLOP3.LUT P3, PT, PT, PT, UP0, 0x80, 0x0 ;  /* 0x000000000000781c */ /* 0x000fda0003f6f008 */
[----:B------:R-:W-:Y:S05]  /*6ab0*/  @!P3 BRA `(.L_x_1261) ;  /* 0x000000000004b947 */ /* 0x000fea0003800000 */
[----:B------:R-:W-:Y:S01]  /*6ac0*/  BPT.TRAP 0x1 ;  /* 0x000000040000795c */ /* 0x000fe20000300000 */
.L_x_1261:
[----:B------:R-:W-:Y:S01]  /*6ad0*/  IMAD R85, R17, 0x8, R16 ;  /* 0x0000000811557824 */ /* 0x000fe200078e0210 */
[----:B------:R-:W-:Y:S01]  /*6ae0*/  SHF.L.U32 R88, R201, 0x1f, RZ ;  /* 0x0000001fc9587819 */ /* 0x000fe200000006ff */
[----:B------:R-:W-:Y:S01]  /*6af0*/  IMAD R87, R49, -0x40, R48 ;  /* 0xffffffc031577824 */ /* 0x000fe200078e0230 */
[----:B------:R-:W-:Y:S02]  /*6b00*/  BSSY B1, `(.L_x_1262) ;  /* 0x0000004000017945 */ /* 0x000fe40003800000 */
[----:B------:R-:W0:Y:S02]  /*6b10*/  SYNCS.PHASECHK.TRANS64.TRYWAIT P4, [R85+URZ+0x28490], R88 ;  /* 0x02849058550075a7 */ /* 0x000e24000808017f */
[----:B------:R-:W-:Y:S01]  /*6b20*/  VIMNMX R87, R87, 0x40, PT ;  /* 0x0000004057577848 */ /* 0x000fe20003fe0100 */
[----:B0-----:R-:W-:Y:S06]  /*6b30*/  @!P4 BRA `(.L_x_1263) ;  /* 0x000001f000f8c947 */ /* 0x001fec0003800000 */
.L_x_1604:
[----:B------:R-:W-:Y:S05]  /*6b40*/  BSYNC B1 ;  /* 0x0000000000017941 */ /* 0x000fea0003800000 */
.L_x_1262:
[-C--:B------:R-:W-:Y:S01]  /*6b50*/  ISETP.GE.AND P5, PT, R18, R87.reuse, PT ;  /* 0x000000571200720c */ /* 0x080fe20003fa6270 */
[----:B------:R-:W-:Y:S01]  /*6b60*/  BSSY B1, `(.L_x_1264) ;  /* 0x0000007000017945 */ /* 0x000fe20003800000 */
[----:B------:R-:W-:-:S11]  /*6b70*/  ISETP.GE.AND P4, PT, R195, R87, PT ;  /* 0x00000057c300720c */ /* 0x000fd60003f86270 */
[----:B------:R-:W-:Y:S05]  /*6b80*/  @P5 BRA `(.L_x_1265) ;  /* 0x0000000000105947 */ /* 0x000fea0003800000 */
[----:B------:R-:W1:Y:S04]  /*6b90*/  @!P1 LDS.128 R4, [R86+0x20000] ;  /* 0x0200000056049984 */ /* 0x000e680000000c00 */
[----:B------:R-:W2:Y:S04]  /*6ba0*/  @!P2 LDS.128 R8, [R86+0x22000] ;  /* 0x022000005608a984 */ /* 0x000ea80000000c00 */
[----:B-1----:R1:W-:Y:S04]  /*6bb0*/  @!P1 STG.E.128 desc[UR46][R14.64], R4 ;  /* 0x000000040e009986 */ /* 0x0023e8000c101d2e */
[----:B--2---:R1:W-:Y:S02]  /*6bc0*/  @!P2 STG.E.128 desc[UR46][R14.64+0x80], R8 ;  /* 0x000080080e00a986 */ /* 0x0043e4000c101d2e */
.L_x_1265:
[----:B------:R-:W-:Y:S05]  /*6bd0*/  BSYNC B1 ;  /* 0x0000000000017941 */ /* 0x000fea0003800000 */
.L_x_1264:
[----:B------:R-:W-:Y:S05]  /*6be0*/  @P4 BRA `(.L_x_1245) ;  /* 0x0000000000104947 */ /* 0x000fea0003800000 */
[----:B-1----:R-:W1:Y:S04]  /*6bf0*/  @!P1 LDS.128 R4, [R86+0x21000] ;  /* 0x0210000056049984 */ /* 0x002e680000000c00 */
[----:B------:R-:W2:Y:S04]  /*6c00*/  @!P2 LDS.128 R8, [R86+0x23000] ;  /* 0x023000005608a984 */ /* 0x000ea80000000c00 */
[----:B-1----:R1:W-:Y:S04]  /*6c10*/  @!P1 STG.E.128 desc[UR46][R12.64], R4 ;  /* 0x000000040c009986 */ /* 0x0023e8000c101d2e */
[----:B--2---:R1:W-:Y:S02]  /*6c20*/  @!P2 STG.E.128 desc[UR46][R12.64+0x80], R8 ;  /* 0x000080080c00a986 */ /* 0x0043e4000c101d2e */
.L_x_1245:
[----:B------:R-:W-:Y:S05]  /*6c30*/  BSYNC B0 ;  /* 0x0000000000007941 */ /* 0x000fea0003800000 */
.L_x_1227:
[----:B01234-:R-:W0:Y:S01]  /*6c40*/  S2R R4, SR_TID.X ;  /* 0x0000000000047919 */ /* 0x01fe220000002100 */
[----:B------:R-:W-:Y:S01]  /*6c50*/  @!PT LDS RZ, [RZ] ;  /* 0x00000000fffff984 */ /* 0x000fe20000000800 */
[----:B------:R-:W-:Y:S01]  /*6c60*/  @!PT LDS RZ, [RZ] ;  /* 0x00000000fffff984 */ /* 0x000fe20000000800 */
[----:B------:R-:W-:Y:S01]  /*6c70*/  @!PT LDS RZ, [RZ] ;  /* 0x00000000fffff984 */ /* 0x000fe20000000800 */
[----:B------:R-:W-:Y:S01]  /*6c80*/  @!PT LDS RZ, [RZ] ;  /* 0x00000000fffff984 */ /* 0x000fe20000000800 */
[----:B------:R1:W-:Y:S06]  /*6c90*/  MEMBAR.ALL.CTA ;  /* 0x0000000000007992 */ /* 0x0003ec0000008000 */
[----:B-1----:R-:W1:Y:S01]  /*6ca0*/  FENCE.VIEW.ASYNC.S ;  /* 0x00000000000073c6 */ /* 0x002e620000000000 */
[----:B------:R-:W-:Y:S05]  /*6cb0*/  WARPSYNC.ALL ;  /* 0x0000000000007948 */ /* 0x000fea0003800000 */
[----:B------:R-:W-:Y:S01]  /*6cc0*/  BSSY B0, `(.L_x_1266) ;  /* 0x0000009000007945 */ /* 0x000fe20003800000 */
[----:B0-----:R-:W-:Y:S01]  /*6cd0*/  LOP3.LUT R4, R4, 0x7f, RZ, 0xc0, !PT ;  /* 0x0000007f04047812 */ /* 0x001fe200078ec0ff */
[----:B-1----:R0:W-:Y:S03]  /*6ce0*/  BAR.SYNC.DEFER_BLOCKING R75, 0x80 ;  /* 0x0002004b0000751d */ /* 0x0021e60000010000 */
[----:B------:R-:W-:-:S13]  /*6cf0*/  ISETP.NE.AND P4, PT, R4, RZ, PT ;  /* 0x000000ff0400720c */ /* 0x000fda0003f85270 */
[----:B------:R-:W-:-:S05]  /*6d00*/  @!P4 VIADD R4, R85, 0x284a0 ;  /* 0x000284a05504c836 */ /* 0x000fca0000000000 */
[----:B------:R-:W-:-:S04]  /*6d10*/  @!P4 PRMT R4, RZ, 0x654, R4 ;  /* 0x00000654ff04c816 */ /* 0x000fc80000000004 */
[----:B------:R0:W-:Y:S01]  /*6d20*/  @!P4 SYNCS.ARRIVE.TRANS64.RED.A1T0 RZ, [R4+URZ], RZ ;  /* 0x000000ff04ffc9a7 */ /* 0x0001e2000810043f */
[----:B------:R-:W-:Y:S05]  /*6d30*/  @!P3 BRA `(.L_x_1267) ;  /* 0x000000000004b947 */ /* 0x000fea0003800000 */
[----:B------:R-:W-:Y:S01]  /*6d40*/  BPT.TRAP 0x1 ;  /* 0x000000040000795c */ /* 0x000fe20000300000 */
.L_x_1267:
[----:B------:R-:W-:Y:S05]  /*6d50*/  BSYNC B0 ;  /* 0x0000000000007941 */ /* 0x000fea0003800000 */
.L_x_1266:
[----:B------:R-:W1:Y:S01]  /*6d60*/  SYNCS.PHASECHK.TRANS64.TRYWAIT P3, [R85+URZ+0x284b0], R88 ;  /* 0x0284b058550075a7 */ /* 0x000e62000806017f */
[----:B------:R-:W-:Y:S01]  /*6d70*/  ULDC UR41, c[0x0][0x2e4] ;  /* 0x0000b90000297ab9 */ /* 0x000fe20000000800 */
[----:B------:R-:W-:Y:S01]  /*6d80*/  ULDC.64 UR36, c[0x0][0x318] ;  /* 0x0000c60000247ab9 */ /* 0x000fe20000000a00 */
[----:B------:R-:W-:Y:S01]  /*6d90*/  ULDC.64 UR38, c[0x0][0x308] ;  /* 0x0000c20000267ab9 */ /* 0x000fe20000000a00 */
[----:B------:R-:W-:Y:S04]  /*6da0*/  BSSY B0, `(.L_x_1268) ;  /* 0x0000002000007945 */ /* 0x000fe80003800000 */
[----:B-1----:R-:W-:Y:S05]  /*6db0*/  @!P3 BRA `(.L_x_1269) ;  /* 0x000001f0006cb947 */ /* 0x002fea0003800000 */
.L_x_1605:
[----:B------:R-:W-:Y:S05]  /*6dc0*/  BSYNC B0 ;  /* 0x0000000000007941 */ /* 0x000fea0003800000 */
.L_x_1268:
[----:B------:R-:W-:Y:S01]  /*6dd0*/  ISETP.GE.AND P3, PT, R18, R87, PT ;  /* 0x000000571200720c */ /* 0x000fe20003f66270 */
[----:B------:R-:W-:Y:S01]  /*6de0*/  BSSY B0, `(.L_x_1270) ;  /* 0x0000010000007945 */ /* 0x000fe20003800000 */
[----:B------:R-:W-:-:S11]  /*6df0*/  IMAD.WIDE R12, R49, 0x40, R46 ;  /* 0x00000040310c7825 */ /* 0x000fd600078e022e */
[----:B------:R-:W-:Y:S05]  /*6e00*/  @P3 BRA `(.L_x_1271) ;  /* 0x0000000000343947 */ /* 0x000fea0003800000 */
[----:B0-----:R-:W-:Y:S02]  /*6e10*/  IMAD.MOV.U32 R4, RZ, RZ, R24 ;  /* 0x000000ffff047224 */ /* 0x001fe400078e0018 */
[----:B------:R-:W-:Y:S02]  /*6e20*/  IMAD.MOV.U32 R5, RZ, RZ, R83 ;  /* 0x000000ffff057224 */ /* 0x000fe400078e0053 */
[----:B------:R-:W-:Y:S02]  /*6e30*/  IMAD R7, R13, UR36, RZ ;  /* 0x000000240d077c24 */ /* 0x000fe4000f8e02ff */
[----:B------:R-:W-:-:S04]  /*6e40*/  IMAD.WIDE.U32 R4, R12, UR36, R4 ;  /* 0x000000240c047c25 */ /* 0x000fc8000f8e0004 */
[----:B------:R-:W-:Y:S01]  /*6e50*/  IMAD R7, R12, UR37, R7 ;  /* 0x000000250c077c24 */ /* 0x000fe2000f8e0207 */
[----:B------:R-:W-:-:S04]  /*6e60*/  IADD3 R14, P3, R4, UR38, RZ ;  /* 0x00000026040e7c10 */ /* 0x000fc8000ff7e0ff */
[----:B------:R-:W-:Y:S02]  /*6e70*/  IADD3.X R15, R5, UR39, R7, P3, !PT ;  /* 0x00000027050f7c10 */ /* 0x000fe40009ffe407 */
[----:B------:R-:W-:-:S13]  /*6e80*/  ISETP.GE.AND P3, PT, R192, UR41, PT ;  /* 0x00000029c0007c0c */ /* 0x000fda000bf66270 */
[----:B------:R-:W0:Y:S04]  /*6e90*/  @!P3 LDS.128 R4, [R86+0x10000] ;  /* 0x010000005604b984 */ /* 0x000e280000000c00 */
[----:B0-----:R-:W-:Y:S01]  /*6ea0*/  @!P3 STG.E.128 desc[UR46][R14.64], R4 ;  /* 0x000000040e00b986 */ /* 0x001fe2000c101d2e */
[----:B------:R-:W-:-:S13]  /*6eb0*/  ISETP.GE.AND P3, PT, R101, UR41, PT ;  /* 0x0000002965007c0c */ /* 0x000fda000bf66270 */
[----:B------:R-:W0:Y:S04]  /*6ec0*/  @!P3 LDS.128 R8, [R86+0x12000] ;  /* 0x012000005608b984 */ /* 0x000e280000000c00 */
[----:B0-----:R2:W-:Y:S02]  /*6ed0*/  @!P3 STG.E.128 desc[UR46][R14.64+0x80], R8 ;  /* 0x000080080e00b986 */ /* 0x0015e4000c101d2e */
.L_x_1271:
[----:B------:R-:W-:Y:S05]  /*6ee0*/  BSYNC B0 ;  /* 0x0000000000007941 */ /* 0x000fea0003800000 */
.L_x_1270:
[----:B------:R-:W-:Y:S01]  /*6ef0*/  ISETP.GE.AND P3, PT, R195, R87, PT ;  /* 0x00000057c300720c */ /* 0x000fe20003f66270 */
[----:B------:R-:W-:-:S12]  /*6f00*/  BSSY B0, `(.L_x_1272) ;  /* 0x0000011000007945 */ /* 0x000fd80003800000 */
[----:B------:R-:W-:Y:S05]  /*6f10*/  @P3 BRA `(.L_x_1273) ;  /* 0x00000000003c3947 */ /* 0x000fea0003800000 */
[----:B------:R-:W-:Y:S01]  /*6f20*/  IADD3 R7, P3, R12, 0x20, RZ ;  /* 0x000000200c077810 */ /* 0x000fe20007f7e0ff */
[----:B0-----:R-:W-:Y:S02]  /*6f30*/  IMAD.MOV.U32 R4, RZ, RZ, R24 ;  /* 0x000000ffff047224 */ /* 0x001fe400078e0018 */
[----:B------:R-:W-:Y:S02]  /*6f40*/  IMAD.MOV.U32 R5, RZ, RZ, R83 ;  /* 0x000000ffff057224 */ /* 0x000fe400078e0053 */
[----:B------:R-:W-:Y:S02]  /*6f50*/  IMAD.X R12, RZ, RZ, R13, P3 ;  /* 0x000000ffff0c7224 */ /* 0x000fe400018e060d */
[----:B------:R-:W-:-:S04]  /*6f60*/  IMAD.WIDE.U32 R4, R7, UR36, R4 ;  /* 0x0000002407047c25 */ /* 0x000fc8000f8e0004 */
[----:B------:R-:W-:-:S04]  /*6f70*/  IMAD R12, R12, UR36, RZ ;  /* 0x000000240c0c7c24 */ /* 0x000fc8000f8e02ff */
[----:B------:R-:W-:Y:S01]  /*6f80*/  IMAD R7, R7, UR37, R12 ;  /* 0x0000002507077c24 */ /* 0x000fe2000f8e020c */
[----:B------:R-:W-:-:S04]  /*6f90*/  IADD3 R12, P3, R4, UR38, RZ ;  /* 0x00000026040c7c10 */ /* 0x000fc8000ff7e0ff */
[----:B------:R-:W-:Y:S02]  /*6fa0*/  IADD3.X R13, R5, UR39, R7, P3, !PT ;  /* 0x00000027050d7c10 */ /* 0x000fe40009ffe407 */
[----:B------:R-:W-:-:S13]  /*6fb0*/  ISETP.GE.AND P3, PT, R192, UR41, PT ;  /* 0x00000029c0007c0c */ /* 0x000fda000bf66270 */
[----:B------:R-:W0:Y:S04]  /*6fc0*/  @!P3 LDS.128 R4, [R86+0x11000] ;  /* 0x011000005604b984 */ /* 0x000e280000000c00 */
[----:B0-----:R-:W-:Y:S01]  /*6fd0*/  @!P3 STG.E.128 desc[UR46][R12.64], R4 ;  /* 0x000000040c00b986 */ /* 0x001fe2000c101d2e */
[----:B------:R-:W-:-:S13]  /*6fe0*/  ISETP.GE.AND P3, PT, R101, UR41, PT ;  /* 0x0000002965007c0c */ /* 0x000fda000bf66270 */
[----:B--2---:R-:W0:Y:S04]  /*6ff0*/  @!P3 LDS.128 R8, [R86+0x13000] ;  /* 0x013000005608b984 */ /* 0x004e280000000c00 */
[----:B0-----:R3:W-:Y:S02]  /*7000*/  @!P3 STG.E.128 desc[UR46][R12.64+0x80], R8 ;  /* 0x000080080c00b986 */ /* 0x0017e4000c101d2e */
.L_x_1273:
[----:B------:R-:W-:Y:S05]  /*7010*/  BSYNC B0 ;  /* 0x0000000000007941 */ /* 0x000fea0003800000 */
.L_x_1272:
[----:B------:R-:W-:Y:S01]  /*7020*/  @!PT LDS RZ, [RZ] ;  /* 0x00000000fffff984 */ /* 0x000fe20000000800 */
[----:B------:R-:W-:Y:S01]  /*7030*/  @!PT LDS RZ, [RZ] ;  /* 0x00000000fffff984 */ /* 0x000fe20000000800 */
[----:B------:R-:W-:Y:S01]  /*7040*/  @!PT LDS RZ, [RZ] ;  /* 0x00000000fffff984 */ /* 0x000fe20000000800 */
[----:B------:R-:W-:Y:S01]  /*7050*/  @!PT LDS RZ, [RZ] ;  /* 0x00000000fffff984 */ /* 0x000fe20000000800 */
[----:B------:R4:W-:Y:S06]  /*7060*/  MEMBAR.ALL.CTA ;  /* 0x0000000000007992 */ /* 0x0009ec0000008000 */
[----:B----4-:R-:W4:Y:S02]  /*7070*/  FENCE.VIEW.ASYNC.S ;  /* 0x00000000000073c6 */ /* 0x010f240000000000 */
[----:B----4-:R4:W-:Y:S01]  /*7080*/  BAR.SYNC.DEFER_BLOCKING R75, 0x80 ;  /* 0x0002004b0000751d */ /* 0x0109e20000010000 */
[----:B------:R-:W-:Y:S01]  /*7090*/  ISETP.NE.AND P5, PT, R102, RZ, PT ;  /* 0x000000ff6600720c */ /* 0x000fe20003fa5270 */
[----:B-1----:R-:W-:Y:S01]  /*70a0*/  @!P4 VIADD R85, R85, 0x284c0 ;  /* 0x000284c05555c836 */ /* 0x002fe20000000000 */
[----:B------:R-:W-:-:S04]  /*70b0*/  IADD3 R17, R17, 0x1, RZ ;  /* 0x0000000111117810 */ /* 0x000fc80007ffe0ff */
[C---:B------:R-:W-:Y:S02]  /*70c0*/  ISETP.NE.AND P3, PT, R17.reuse, 0x2, PT ;  /* 0x000000021100780c */ /* 0x040fe40003f65270 */
[----:B------:R-:W-:Y:S02]  /*70d0*/  @!P4 PRMT R85, RZ, 0x654, R85 ;  /* 0x00000654ff55c816 */ /* 0x000fe40000000055 */
[----:B0-----:R-:W-:Y:S02]  /*70e0*/  SEL R4, RZ, 0x1, P3 ;  /* 0x00000001ff047807 */ /* 0x001fe40001800000 */
[----:B------:R-:W-:Y:S02]  /*70f0*/  SEL R17, R17, RZ, P3 ;  /* 0x000000ff11117207 */ /* 0x000fe40001800000 */
[----:B------:R-:W-:Y:S01]  /*7100*/  LOP3.LUT R201, R201, R4, RZ, 0x3c, !PT ;  /* 0x00000004c9c97212 */ /* 0x000fe200078e3cff */
[----:B------:R4:W-:Y:S01]  /*7110*/  @!P4 SYNCS.ARRIVE.TRANS64.RED.A1T0 RZ, [R85+URZ], RZ ;  /* 0x000000ff55ffc9a7 */ /* 0x0009e2000810043f */
[----:B------:R-:W-:Y:S05]  /*7120*/  @P5 BRA `(.L_x_1274) ;  /* 0xffffffb000ec5947 */ /* 0x000fea000383ffff */
[----:B------:R-:W0:Y:S01]  /*7130*/  S2R R5, SR_TID.X ;  /* 0x0000000000057919 */ /* 0x000e220000002100 */
[----:B------:R-:W-:Y:S02]  /*7140*/  PLOP3.LUT P0, PT, PT, PT, PT, 0x8, 0x0 ;  /* 0x000000000000781c */ /* 0x000fe40003f0e170 */
[----:B0-----:R-:W-:-:S04]  /*7150*/  SHF.R.U32.HI R5, RZ, 0x7, R5 ;  /* 0x00000007ff057819 */ /* 0x001fc80000011605 */
[----:B------:R-:W-:-:S13]  /*7160*/  ISETP.NE.AND P5, PT, R5, 0x1, PT ;  /* 0x000000010500780c */ /* 0x000fda0003fa5270 */
[----:B------:R-:W-:Y:S06]  /*7170*/  @!P5 BAR.ARV 0x9, 0x100 ;  /* 0x024400000000db1d */ /* 0x000fec0000002000 */
.L_x_1222:
[----:B------:R-:W0:Y:S01]  /*7180*/  LDC R0, c[0x0][0x428] ;  /* 0x00010a00ff007b82 */ /* 0x000e220000000800 */
[----:B------:R-:W-:-:S05]  /*7190*/  IADD3 R204, R197, 0x80, -R198 ;  /* 0x00000080c5cc7810 */ /* 0x000fca0007ffe8c6 */
[----:B------:R-:W-:Y:S02]  /*71a0*/  IMAD R204, R205, 0x80, R204 ;  /* 0x00000080cdcc7824 */ /* 0x000fe400078e02cc */
[----:B------:R-:W1:Y:S01]  /*71b0*/  LDC.64 R4, c[0x0][0x9e0] ;  /* 0x00027800ff047b82 */ /* 0x000e620000000a00 */
[----:B0-----:R-:W-:Y:S02]  /*71c0*/  ISETP.NE.AND P1, PT, R0, 0x1, PT ;  /* 0x000000010000780c */ /* 0x001fe40003f25270 */
[----:B-1----:R-:W-:-:S11]  /*71d0*/  ISETP.GE.AND P2, PT, R5, 0x1, PT ;  /* 0x000000010500780c */ /* 0x002fd60003f46270 */
[----:B------:R-:W0:Y:S08]  /*71e0*/  @P1 LDC R3, c[0x0][0x42c] ;  /* 0x00010b00ff031b82 */ /* 0x000e300000000800 */
[----:B------:R-:W1:Y:S01]  /*71f0*/  @P1 LDC R0, c[0x0][0x430] ;  /* 0x00010c00ff001b82 */ /* 0x000e620000000800 */
[----:B0-----:R-:W-:Y:S01]  /*7200*/  @P1 IMAD.HI.U32 R3, R206, R3, RZ ;  /* 0x00000003ce031227 */ /* 0x001fe200078e00ff */
[----:B------:R-:W-:Y:S06]  /*7210*/  @P0 BRA `(.L_x_1275) ;  /* 0x00000000000c0947 */ /* 0x000fec0003800000 */
[----:B------:R-:W0:Y:S01]  /*7220*/  FENCE.VIEW.ASYNC.G ;  /* 0x00000000000073c6 */ /* 0x000e220000000100 */
[----:B------:R-:W-:Y:S05]  /*7230*/  WARPSYNC.ALL ;  /* 0x0000000000007948 */ /* 0x000fea0003800000 */
[----:B0-----:R-:W-:Y:S06]  /*7240*/  BAR.ARV 0xc, 0x180 ;  /* 0x0306000000007b1d */ /* 0x001fec0000002000 */
.L_x_1275:
[----:B-1----:R-:W-:Y:S01]  /*7250*/  @P1 SHF.R.U32.HI R206, RZ, R0, R3 ;  /* 0x00000000ffce1219 */ /* 0x002fe20000011603 */
[----:B------:R-:W-:Y:S01]  /*7260*/  IMAD.IADD R0, R204, 0x1, R4 ;  /* 0x00000001cc007824 */ /* 0x000fe200078e0204 */
[----:B------:R-:W-:Y:S06]  /*7270*/  @!P2 BRA `(.L_x_1276) ;  /* 0x000000000048a947 */ /* 0x000fec0003800000 */
        /* <DEDUP_REMOVED lines=11> */
.L_x_1278:
[----:B------:R-:W-:-:S13]  /*7330*/  ISETP.NE.AND P0, PT, R5, 0x1, PT ;  /* 0x000000010500780c */ /* 0x000fda0003f05270 */
[----:B------:R-:W0:Y:S02]  /*7340*/  @P0 LDC.64 R6, c[0x0][0x9e8] ;  /* 0x00027a00ff060b82 */ /* 0x000e240000000a00 */
[----:B0-----:R-:W-:-:S05]  /*7350*/  @P0 IMAD.HI.U32 R4, R2, R6, RZ ;  /* 0x0000000602040227 */ /* 0x001fca00078e00ff */
[----:B------:R-:W-:-:S07]  /*7360*/  @P0 SHF.R.U32.HI R2, RZ, R7, R4 ;  /* 0x00000007ff020219 */ /* 0x000fce0000011604 */
.L_x_1279:
[----:B------:R-:W-:Y:S05]  /*7370*/  BSYNC B0 ;  /* 0x0000000000007941 */ /* 0x000fea0003800000 */
.L_x_1277:
[----:B------:R-:W-:-:S05]  /*7380*/  IMAD R3, R2, R5, R5 ;  /* 0x0000000502037224 */ /* 0x000fca00078e0205 */
[----:B------:R-:W-:-:S07]  /*7390*/  VIMNMX R0, R0, R3, PT ;  /* 0x0000000300007248 */ /* 0x000fce0003fe0100 */
.L_x_1276:
[----:B------:R-:W-:Y:S01]  /*73a0*/  VIADD R0, R0, 0x3f ;  /* 0x0000003f00007836 */ /* 0x000fe20000000000 */
[----:B------:R-:W-:Y:S01]  /*73b0*/  ULDC UR4, c[0x0][0x9dc] ;  /* 0x0002770000047ab9 */ /* 0x000fe20000000800 */
[----:B------:R-:W-:-:S03]  /*73c0*/  IMAD.IADD R152, R197, 0x1, -R198 ;  /* 0x00000001c5987824 */ /* 0x000fc600078e0ac6 */
[----:B------:R-:W-:Y:S01]  /*73d0*/  SHF.R.S32.HI R3, RZ, 0x1f, R0 ;  /* 0x0000001fff037819 */ /* 0x000fe20000011400 */
[----:B------:R-:W-:-:S03]  /*73e0*/  IMAD R57, R205, 0x80, R152 ;  /* 0x00000080cd397824 */ /* 0x000fc600078e0298 */
[----:B------:R-:W-:Y:S01]  /*73f0*/  LEA.HI R3, R3, R0, RZ, 0x6 ;  /* 0x0000000003037211 */ /* 0x000fe200078f30ff */
[----:B------:R-:W-:-:S03]  /*7400*/  VIADD R0, R57, -UR4 ;  /* 0x8000000439007c36 */ /* 0x000fc60008000000 */
[----:B------:R-:W-:-:S04]  /*7410*/  SHF.R.S32.HI R3, RZ, 0x6, R3 ;  /* 0x00000006ff037819 */ /* 0x000fc80000011403 */
[----:B------:R-:W-:Y:S01]  /*7420*/  VIMNMX R56, R56, R3, PT ;  /* 0x0000000338387248 */ /* 0x000fe20003fe0100 */
        /* <DEDUP_REMOVED lines=11> */
.L_x_1282:
[----:B------:R-:W-:-:S13]  /*74e0*/  ISETP.NE.AND P0, PT, R5, 0x1, PT ;  /* 0x000000010500780c */ /* 0x000fda0003f05270 */
[----:B------:R-:W0:Y:S02]  /*74f0*/  @P0 LDC.64 R2, c[0x0][0x9e8] ;  /* 0x00027a00ff020b82 */ /* 0x000e240000000a00 */
[----:B0-----:R-:W-:Y:S01]  /*7500*/  @P0 IMAD.HI.U32 R4, R57, R2, RZ ;  /* 0x0000000239040227 */ /* 0x001fe200078e00ff */
[----:B------:R-:W-:-:S04]  /*7510*/  MOV R2, R57 ;  /* 0x0000003900027202 */ /* 0x000fc80000000f00 */
[----:B------:R-:W-:-:S07]  /*7520*/  @P0 SHF.R.U32.HI R2, RZ, R3, R4 ;  /* 0x00000003ff020219 */ /* 0x000fce0000011604 */
.L_x_1283:
[----:B------:R-:W-:Y:S05]  /*7530*/  BSYNC B0 ;  /* 0x0000000000007941 */ /* 0x000fea0003800000 */
.L_x_1281:
[----:B------:R-:W-:-:S05]  /*7540*/  IMAD R3, R2, R5, RZ ;  /* 0x0000000502037224 */ /* 0x000fca00078e02ff */
[----:B------:R-:W-:-:S07]  /*7550*/  VIMNMX R0, R0, R3, !PT ;  /* 0x0000000300007248 */ /* 0x000fce0007fe0100 */
.L_x_1280:
[----:B------:R-:W-:Y:S01]  /*7560*/  SHF.R.S32.HI R3, RZ, 0x1f, R0 ;  /* 0x0000001fff037819 */ /* 0x000fe20000011400 */
[----:B------:R-:W-:Y:S01]  /*7570*/  IMAD.MOV.U32 R2, RZ, RZ, RZ ;  /* 0x000000ffff027224 */ /* 0x000fe200078e00ff */
[----:B------:R-:W-:Y:S01]  /*7580*/  PLOP3.LUT P0, PT, PT, PT, PT, 0x80, 0x0 ;  /* 0x000000000000781c */ /* 0x000fe20003f0f070 */
[----:B------:R-:W-:Y:S01]  /*7590*/  IMAD.MOV.U32 R156, RZ, RZ, RZ ;  /* 0x000000ffff9c7224 */ /* 0x000fe200078e00ff */
[----:B------:R-:W-:Y:S01]  /*75a0*/  LEA.HI R3, R3, R0, RZ, 0x6 ;  /* 0x0000000003037211 */ /* 0x000fe200078f30ff */
[----:B------:R-:W-:Y:S01]  /*75b0*/  IMAD.MOV.U32 R0, RZ, RZ, RZ ;  /* 0x000000ffff007224 */ /* 0x000fe200078e00ff */
[----:B------:R-:W-:Y:S01]  /*75c0*/  CS2R R108, SRZ ;  /* 0x00000000006c7805 */ /* 0x000fe2000001ff00 */
[----:B------:R-:W-:Y:S01]  /*75d0*/  IMAD.MOV.U32 R147, RZ, RZ, RZ ;  /* 0x000000ffff937224 */ /* 0x000fe200078e00ff */
[----:B------:R-:W-:Y:S02]  /*75e0*/  SHF.R.S32.HI R3, RZ, 0x6, R3 ;  /* 0x00000006ff037819 */ /* 0x000fe40000011403 */
[----:B------:R-:W-:Y:S01]  /*75f0*/  CS2R R144, SRZ ;  /* 0x0000000000907805 */ /* 0x000fe2000001ff00 */
[----:B------:R-:W-:Y:S01]  /*7600*/  IMAD.MOV.U32 R150, RZ, RZ, RZ ;  /* 0x000000ffff967224 */ /* 0x000fe200078e00ff */
[----:B------:R-:W-:-:S02]  /*7610*/  CS2R R132, SRZ ;  /* 0x0000000000847805 */ /* 0x000fc4000001ff00 */
[----:B------:R-:W-:Y:S01]  /*7620*/  VIMNMX R203, RZ, R3, !PT ;  /* 0x00000003ffcb7248 */ /* 0x000fe20007fe0100 */
[----:B------:R-:W-:Y:S01]  /*7630*/  IMAD.MOV.U32 R154, RZ, RZ, RZ ;  /* 0x000000ffff9a7224 */ /* 0x000fe200078e00ff */
[----:B------:R-:W-:Y:S02]  /*7640*/  CS2R R138, SRZ ;  /* 0x00000000008a7805 */ /* 0x000fe4000001ff00 */
[----:B------:R-:W-:Y:S02]  /*7650*/  CS2R R100, SRZ ;  /* 0x0000000000647805 */ /* 0x000fe4000001ff00 */
[----:B------:R-:W-:Y:S02]  /*7660*/  ISETP.GT.AND P1, PT, R56, R203, PT ;  /* 0x000000cb3800720c */ /* 0x000fe40003f24270 */
[----:B------:R-:W-:Y:S01]  /*7670*/  CS2R R136, SRZ ;  /* 0x0000000000887805 */ /* 0x000fe2000001ff00 */
[----:B------:R-:W-:Y:S01]  /*7680*/  IMAD.MOV.U32 R127, RZ, RZ, RZ ;  /* 0x000000ffff7f7224 */ /* 0x000fe200078e00ff */
[----:B------:R-:W-:Y:S01]  /*7690*/  MOV R131, RZ ;  /* 0x000000ff00837202 */ /* 0x000fe20000000f00 */
[----:B------:R-:W-:Y:S01]  /*76a0*/  IMAD.MOV.U32 R148, RZ, RZ, RZ ;  /* 0x000000ffff947224 */ /* 0x000fe200078e00ff */
[----:B------:R-:W-:-:S02]  /*76b0*/  CS2R R92, SRZ ;  /* 0x00000000005c7805 */ /* 0x000fc4000001ff00 */
[----:B------:R-:W-:Y:S01]  /*76c0*/  CS2R R128, SRZ ;  /* 0x0000000000807805 */ /* 0x000fe2000001ff00 */
[----:B------:R-:W-:Y:S01]  /*76d0*/  IMAD.MOV.U32 R140, RZ, RZ, RZ ;  /* 0x000000ffff8c7224 */ /* 0x000fe200078e00ff */
[----:B------:R-:W-:Y:S02]  /*76e0*/  CS2R R124, SRZ ;  /* 0x00000000007c7805 */ /* 0x000fe4000001ff00 */
[----:B------:R-:W-:Y:S02]  /*76f0*/  CS2R R122, SRZ ;  /* 0x00000000007a7805 */ /* 0x000fe4000001ff00 */
[----:B----4-:R-:W-:Y:S02]  /*7700*/  CS2R R84, SRZ ;  /* 0x0000000000547805 */ /* 0x010fe4000001ff00 */
[----:B------:R-:W-:Y:S01]  /*7710*/  CS2R R120, SRZ ;  /* 0x0000000000787805 */ /* 0x000fe2000001ff00 */
[----:B------:R-:W-:Y:S01]  /*7720*/  IMAD.MOV.U32 R119, RZ, RZ, RZ ;  /* 0x000000ffff777224 */ /* 0x000fe200078e00ff */
        /* <DEDUP_REMOVED lines=30> */
[----:B--2---:R-:W-:-:S02]  /*7910*/  CS2R R14, SRZ ;  /* 0x00000000000e7805 */ /* 0x004fc4000001ff00 */
[----:B------:R-:W-:Y:S01]  /*7920*/  CS2R R54, SRZ ;  /* 0x0000000000367805 */ /* 0x000fe2000001ff00 */
[----:B---3--:R-:W-:Y:S01]  /*7930*/  IMAD.MOV.U32 R13, RZ, RZ, RZ ;  /* 0x000000ffff0d7224 */ /* 0x008fe200078e00ff */
        /* <DEDUP_REMOVED lines=16> */
[----:B------:R-:W-:-:S03]  /*7a40*/  UMOV UR4, 0xffffffff ;  /* 0xffffffff00047882 */ /* 0x000fc60000000000 */
[----:B------:R-:W-:Y:S05]  /*7a50*/  BRA.DIV UR4, `(.L_x_1285) ;  /* 0x000001e604587947 */ /* 0x000fea000b800000 */
[----:B------:R0:W1:Y:S02]  /*7a60*/  SHFL.IDX PT, R202, R230, RZ, 0x1f ;  /* 0x00001fffe6ca7589 */ /* 0x00006400000e0000 */
.L_x_1608:
[----:B-1----:R-:W-:Y:S01]  /*7a70*/  LEA.HI R0, R202, R202, RZ, 0x1 ;  /* 0x000000caca007211 */ /* 0x002fe200078f08ff */
[----:B------:R-:W-:-:S03]  /*7a80*/  ULOP3.LUT UP0, URZ, UR44, 0x1bf, URZ, 0xc0, !UPT ;  /* 0x000001bf2c3f7892 */ /* 0x000fc6000f80c03f */
[----:B------:R-:W-:-:S03]  /*7a90*/  LOP3.LUT R3, R0, 0x1e, RZ, 0xc0, !PT ;  /* 0x0000001e00037812 */ /* 0x000fc600078ec0ff */
[----:B------:R-:W-:Y:S02]  /*7aa0*/  PLOP3.LUT P0, PT, PT, PT, UP0, 0x80, 0x0 ;  /* 0x000000000000781c */ /* 0x000fe40003f0f008 */
[----:B------:R-:W-:-:S05]  /*7ab0*/  IMAD.IADD R3, R202, 0x1, -R3 ;  /* 0x00000001ca037824 */ /* 0x000fca00078e0a03 */
[----:B------:R-:W-:-:S04]  /*7ac0*/  LEA R3, R3, UR44, 0xd ;  /* 0x0000002c03037c11 */ /* 0x000fc8000f8e68ff */
[----:B------:R-:W-:-:S04]  /*7ad0*/  SHF.R.U32.HI R3, RZ, 0x4, R3 ;  /* 0x00000004ff037819 */ /* 0x000fc80000011603 */
[----:B------:R-:W-:Y:S01]  /*7ae0*/  LOP3.LUT R52, R3, 0x3fff, RZ, 0xc0, !PT ;  /* 0x00003fff03347812 */ /* 0x000fe200078ec0ff */
[----:B------:R-:W-:Y:S06]  /*7af0*/  @!P0 BRA `(.L_x_1286) ;  /* 0x0000000000408947 */ /* 0x000fec0003800000 */
[----:B------:R-:W-:Y:S01]  /*7b00*/  MOV R0, 0x0 ;  /* 0x0000000000007802 */ /* 0x000fe20000000f00 */
[----:B------:R-:W-:Y:S01]  /*7b10*/  ULDC.64 UR4, c[0x4][0xc0] ;  /* 0x0100300000047ab9 */ /* 0x000fe20000000a00 */
[----:B------:R-:W-:Y:S01]  /*7b20*/  ULDC.64 UR6, c[0x4][0xc8] ;  /* 0x0100320000067ab9 */ /* 0x000fe20000000a00 */
[----:B------:R-:W-:Y:S01]  /*7b30*/  IMAD.U32 R4, RZ, RZ, UR4 ;  /* 0x00000004ff047e24 */ /* 0x000fe2000f8e00ff */
[----:B------:R1:W2:Y:S01]  /*7b40*/  LDC.64 R2, c[0x4][R0] ;  /* 0x0100000000027b82 */ /* 0x0002a20000000a00 */
[----:B------:R-:W-:Y:S01]  /*7b50*/  IMAD.U32 R5, RZ, RZ, UR5 ;  /* 0x00000005ff057e24 */ /* 0x000fe2000f8e00ff */
[----:B------:R-:W-:Y:S01]  /*7b60*/  ULDC.64 UR4, c[0x4][0x60] ;  /* 0x0100180000047ab9 */ /* 0x000fe20000000a00 */
[----:B------:R-:W-:Y:S01]  /*7b70*/  IMAD.U32 R6, RZ, RZ, UR6 ;  /* 0x00000006ff067e24 */ /* 0x000fe2000f8e00ff */
[----:B------:R-:W-:Y:S01]  /*7b80*/  MOV R10, UR4 ;  /* 0x00000004000a7c02 */ /* 0x000fe20008000f00 */
[----:B------:R-:W-:Y:S02]  /*7b90*/  IMAD.U32 R7, RZ, RZ, UR7 ;  /* 0x00000007ff077e24 */ /* 0x000fe4000f8e00ff */
[----:B------:R-:W-:-:S02]  /*7ba0*/  IMAD.U32 R11, RZ, RZ, UR5 ;  /* 0x00000005ff0b7e24 */ /* 0x000fc4000f8e00ff */
[----:B------:R-:W-:Y:S02]  /*7bb0*/  IMAD.MOV.U32 R8, RZ, RZ, 0x70 ;  /* 0x00000070ff087424 */ /* 0x000fe400078e00ff */
[----:B------:R-:W-:Y:S02]  /*7bc0*/  IMAD.MOV.U32 R12, RZ, RZ, 0x1 ;  /* 0x00000001ff0c7424 */ /* 0x000fe400078e00ff */
[----:B-1----:R-:W-:-:S07]  /*7bd0*/  IMAD.MOV.U32 R13, RZ, RZ, RZ ;  /* 0x000000ffff0d7224 */ /* 0x002fce00078e00ff */
[----:B------:R-:W-:-:S07]  /*7be0*/  LEPC R20, `(.L_x_1286) ;  /* 0x000000001014794e */ /* 0x000fce0000000000 */
[----:B0-2--5:R-:W-:Y:S05]  /*7bf0*/  CALL.ABS.NOINC R2 ;  /* 0x0000000002007343 */ /* 0x025fea0003c00000 */
.L_x_1286:
[----:B------:R-:W-:Y:S01]  /*7c00*/  ULDC.64 UR4, c[0x0][0x990] ;  /* 0x0002640000047ab9 */ /* 0x000fe20000000a00 */
[----:B------:R-:W-:Y:S01]  /*7c10*/  ULDC.64 UR6, c[0x0][0x998] ;  /* 0x0002660000067ab9 */ /* 0x000fe20000000a00 */
[----:B------:R-:W-:Y:S02]  /*7c20*/  ISETP.NE.U32.AND P0, PT, RZ, UR4, PT ;  /* 0x00000004ff007c0c */ /* 0x000fe4000bf05070 */
[----:B------:R-:W-:Y:S02]  /*7c30*/  ISETP.NE.U32.AND P1, PT, RZ, UR6, PT ;  /* 0x00000006ff007c0c */ /* 0x000fe4000bf25070 */
[----:B------:R-:W-:Y:S02]  /*7c40*/  ISETP.NE.AND.EX P0, PT, RZ, UR5, PT, P0 ;  /* 0x00000005ff007c0c */ /* 0x000fe4000bf05300 */
[----:B------:R-:W-:-:S11]  /*7c50*/  ISETP.NE.AND.EX P1, PT, RZ, UR7, PT, P1 ;  /* 0x00000007ff007c0c */ /* 0x000fd6000bf25310 */
[----:B------:R-:W1:Y:S01]  /*7c60*/  @P0 LDC.64 R8, c[0x0][0x9a8] ;  /* 0x00026a00ff080b82 */ /* 0x000e620000000a00 */
[--C-:B------:R-:W-:Y:S02]  /*7c70*/  @P0 SHF.R.S32.HI R3, RZ, 0x1f, R207.reuse ;  /* 0x0000001fff030819 */ /* 0x100fe400000114cf */
[----:B------:R-:W-:Y:S02]  /*7c80*/  @P1 SHF.R.S32.HI R5, RZ, 0x1f, R207 ;  /* 0x0000001fff051819 */ /* 0x000fe400000114cf */
[----:B------:R-:W-:-:S03]  /*7c90*/  @P0 SHF.R.S32.HI R7, RZ, 0x1f, R206 ;  /* 0x0000001fff070819 */ /* 0x000fc600000114ce */
[----:B------:R-:W2:Y:S08]  /*7ca0*/  @P1 LDC.64 R10, c[0x0][0x9b8] ;  /* 0x00026e00ff0a1b82 */ /* 0x000eb00000000a00 */
[----:B------:R-:W3:Y:S08]  /*7cb0*/  @P0 LDC.64 R12, c[0x0][0x9b0] ;  /* 0x00026c00ff0c0b82 */ /* 0x000ef00000000a00 */
[----:B------:R-:W4:Y:S01]  /*7cc0*/  @P1 LDC.64 R14, c[0x0][0x9c0] ;  /* 0x00027000ff0e1b82 */ /* 0x000f220000000a00 */
[----:B-1----:R-:W-:-:S02]  /*7cd0*/  @P0 IMAD R0, R3, R8, RZ ;  /* 0x0000000803000224 */ /* 0x002fc400078e02ff */
[----:B------:R-:W-:-:S04]  /*7ce0*/  @P0 IMAD.WIDE.U32 R2, R207, R8, RZ ;  /* 0x00000008cf020225 */ /* 0x000fc800078e00ff */
[----:B------:R-:W-:Y:S02]  /*7cf0*/  @P0 IMAD R9, R207, R9, R0 ;  /* 0x00000009cf090224 */ /* 0x000fe400078e0200 */
[-C--:B--2---:R-:W-:Y:S02]  /*7d00*/  @P1 IMAD R4, R5, R10.reuse, RZ ;  /* 0x0000000a05041224 */ /* 0x084fe400078e02ff */
[----:B------:R-:W-:Y:S01]  /*7d10*/  @P0 IMAD.IADD R3, R3, 0x1, R9 ;  /* 0x0000000103030824 */ /* 0x000fe200078e0209 */
[----:B------:R-:W-:Y:S01]  /*7d20*/  @P1 SHF.R.S32.HI R9, RZ, 0x1f, R206 ;  /* 0x0000001fff091819 */ /* 0x000fe200000114ce */
[C---:B------:R-:W-:Y:S02]  /*7d30*/  @P1 IMAD R11, R207.reuse, R11, R4 ;  /* 0x0000000bcf0b1224 */ /* 0x040fe400078e0204 */
[----:B------:R-:W-:-:S04]  /*7d40*/  @P1 IMAD.WIDE.U32 R4, R207, R10, RZ ;  /* 0x0000000acf041225 */ /* 0x000fc800078e00ff */
[-C--:B---3--:R-:W-:Y:S02]  /*7d50*/  @P0 IMAD R7, R7, R12.reuse, RZ ;  /* 0x0000000c07070224 */ /* 0x088fe400078e02ff */
[----:B------:R-:W-:Y:S02]  /*7d60*/  @P1 IMAD.IADD R5, R5, 0x1, R11 ;  /* 0x0000000105051824 */ /* 0x000fe400078e020b */
[----:B------:R-:W-:-:S04]  /*7d70*/  @P0 IMAD.WIDE.U32 R2, R206, R12, R2 ;  /* 0x0000000cce020225 */ /* 0x000fc800078e0002 */
[-C--:B----4-:R-:W-:Y:S02]  /*7d80*/  @P1 IMAD R0, R9, R14.reuse, RZ ;  /* 0x0000000e09001224 */ /* 0x090fe400078e02ff */
[C---:B------:R-:W-:Y:S02]  /*7d90*/  @P0 IMAD R9, R206.reuse, R13, R7 ;  /* 0x0000000dce090224 */ /* 0x040fe400078e0207 */
[C---:B------:R-:W-:Y:S02]  /*7da0*/  @P1 IMAD R11, R206.reuse, R15, R0 ;  /* 0x0000000fce0b1224 */ /* 0x040fe400078e0200 */
[----:B------:R-:W-:Y:S01]  /*7db0*/  @P1 IMAD.WIDE.U32 R6, R206, R14, R4 ;  /* 0x0000000ece061225 */ /* 0x000fe200078e0004 */
[----:B------:R-:W-:Y:S01]  /*7dc0*/  @P0 LEA R4, P2, R2, UR4, 0x2 ;  /* 0x0000000402040c11 */ /* 0x000fe2000f8410ff */
[----:B------:R-:W-:Y:S02]  /*7dd0*/  ULDC UR4, c[0x0][0x3d4] ;  /* 0x0000f50000047ab9 */ /* 0x000fe40000000800 */
[----:B------:R-:W-:Y:S01]  /*7de0*/  @P0 IMAD.IADD R5, R3, 0x1, R9 ;  /* 0x0000000103050824 */ /* 0x000fe200078e0209 */
[----:B------:R-:W-:Y:S01]  /*7df0*/  @P1 LEA R8, P3, R6, UR6, 0x2 ;  /* 0x0000000606081c11 */ /* 0x000fe2000f8610ff */
[----:B------:R-:W-:-:S02]  /*7e00*/  @P1 IMAD.IADD R3, R7, 0x1, R11 ;  /* 0x0000000107031824 */ /* 0x000fc400078e020b */
[----:B------:R-:W-:Y:S01]  /*7e10*/  IMAD.MOV.U32 R0, RZ, RZ, 0x3f800000 ;  /* 0x3f800000ff007424 */ /* 0x000fe200078e00ff */
[----:B------:R-:W-:Y:S02]  /*7e20*/  @P0 LEA.HI.X R5, R2, UR5, R5, 0x2, P2 ;  /* 0x0000000502050c11 */ /* 0x000fe400090f1405 */
        /* <DEDUP_REMOVED lines=14> */
[----:B------:R1:W2:Y:S03]  /*7f10*/  SYNCS.PHASECHK.TRANS64.TRYWAIT P0, [R16+URZ+0x28400], R3 ;  /* 0x02840003100075a7 */ /* 0x0002a6000800017f */
[----:B--2---:R-:W-:Y:S05]  /*7f20*/  @!P0 NANOSLEEP.SYNCS 0x989680 ;  /* 0x009896800000895d */ /* 0x004fea0003900000 */
[----:B------:R-:W2:Y:S01]  /*7f30*/  @!P0 SYNCS.PHASECHK.TRANS64 P0, [R16+URZ+0x28400], R3 ;  /* 0x02840003100085a7 */ /* 0x000ea2000800007f */
[----:B------:R-:W-:Y:S04]  /*7f40*/  BSSY B0, `(.L_x_1288) ;  /* 0x0000006000007945 */ /* 0x000fe80003800000 */
[----:B--2---:R-:W-:Y:S05]  /*7f50*/  @P0 BRA `(.L_x_1289) ;  /* 0x0000000000100947 */ /* 0x004fea0003800000 */
.L_x_1290:
[----:B--2---:R2:W3:Y:S02]  /*7f60*/  SYNCS.PHASECHK.TRANS64.TRYWAIT P0, [R16+URZ+0x28400], R3 ;  /* 0x02840003100075a7 */ /* 0x0044e4000800017f */
[----:B---3--:R-:W-:Y:S05]  /*7f70*/  @!P0 NANOSLEEP.SYNCS 0x989680 ;  /* 0x009896800000895d */ /* 0x008fea0003900000 */
[----:B------:R-:W3:Y:S02]  /*7f80*/  @!P0 SYNCS.PHASECHK.TRANS64 P0, [R16+URZ+0x28400], R3 ;  /* 0x02840003100085a7 */ /* 0x000ee4000800007f */
[----:B---3--:R-:W-:Y:S05]  /*7f90*/  @!P0 BRA `(.L_x_1290) ;  /* 0xfffffffc00f08947 */ /* 0x008fea000383ffff */
.L_x_1289:
[----:B------:R-:W-:Y:S05]  /*7fa0*/  BSYNC B0 ;  /* 0x0000000000007941 */ /* 0x000fea0003800000 */
.L_x_1288:
[----:B------:R-:W-:Y:S05]  /*7fb0*/  BRA `(.L_x_1291) ;  /* 0x0000009400a87947 */ /* 0x000fea0003800000 */
.L_x_1287:
[----:B------:R-:W1:Y:S01]  /*7fc0*/  LDC.64 R12, c[0x0][0x3d8] ;  /* 0x0000f600ff0c7b82 */ /* 0x000e620000000a00 */
[----:B-----5:R-:W-:Y:S01]  /*7fd0*/  SHF.R.S32.HI R3, RZ, 0x1f, R27 ;  /* 0x0000001fff037819 */ /* 0x020fe2000001141b */
[----:B------:R-:W-:Y:S01]  /*7fe0*/  IMAD.MOV.U32 R4, RZ, RZ, R22 ;  /* 0x000000ffff047224 */ /* 0x000fe200078e0016 */
[----:B------:R-:W-:Y:S01]  /*7ff0*/  ULOP3.LUT UP0, URZ, UR44, 0x3ff, URZ, 0xc0, !UPT ;  /* 0x000003ff2c3f7892 */ /* 0x000fe2000f80c03f */
[----:B------:R-:W-:Y:S02]  /*8000*/  IMAD.MOV.U32 R5, RZ, RZ, R23 ;  /* 0x000000ffff057224 */ /* 0x000fe400078e0017 */
[----:B------:R-:W-:Y:S02]  /*8010*/  IMAD.MOV.U32 R9, RZ, RZ, R193 ;  /* 0x000000ffff097224 */ /* 0x000fe400078e00c1 */
[----:B------:R-:W2:Y:S01]  /*8020*/  LDC.64 R14, c[0x0][0x3e8] ;  /* 0x0000fa00ff0e7b82 */ /* 0x000ea20000000a00 */
[-C--:B-1----:R-:W-:Y:S01]  /*8030*/  IMAD R8, R19, R12.reuse, RZ ;  /* 0x0000000c13087224 */ /* 0x082fe200078e02ff */
[----:B------:R-:W-:Y:S01]  /*8040*/  SHF.L.U32 R30, R12, 0x5, RZ ;  /* 0x000000050c1e7819 */ /* 0x000fe200000006ff */
[----:B------:R-:W-:-:S02]  /*8050*/  IMAD R0, R3, R12, RZ ;  /* 0x0000000c03007224 */ /* 0x000fc400078e02ff */
[----:B------:R-:W-:Y:S02]  /*8060*/  IMAD R24, R18, R13, R8 ;  /* 0x0000000d12187224 */ /* 0x000fe400078e0208 */
[----:B------:R-:W-:Y:S02]  /*8070*/  IMAD.MOV.U32 R8, RZ, RZ, R192 ;  /* 0x000000ffff087224 */ /* 0x000fe400078e00c0 */
[----:B------:R-:W-:Y:S01]  /*8080*/  IMAD.WIDE.U32 R54, R27, R12, RZ ;  /* 0x0000000c1b367225 */ /* 0x000fe200078e00ff */
[----:B--2---:R-:W-:-:S03]  /*8090*/  SHF.L.U64.HI R31, R14, 0x5, R15 ;  /* 0x000000050e1f7819 */ /* 0x004fc6000001020f */
[----:B------:R-:W-:-:S04]  /*80a0*/  IMAD.WIDE.U32 R6, R18, R12, R4 ;  /* 0x0000000c12067225 */ /* 0x000fc800078e0004 */
[----:B------:R-:W-:Y:S01]  /*80b0*/  IMAD R53, R27, R13, R0 ;  /* 0x0000000d1b357224 */ /* 0x000fe200078e0200 */
[----:B------:R-:W-:Y:S01]  /*80c0*/  IADD3 R63, P0, R6, R54, RZ ;  /* 0x00000036063f7210 */ /* 0x000fe20007f1e0ff */
[----:B------:R-:W-:-:S04]  /*80d0*/  IMAD.WIDE.U32 R10, R18, R12, R8 ;  /* 0x0000000c120a7225 */ /* 0x000fc800078e0008 */
[----:B------:R-:W-:Y:S01]  /*80e0*/  IMAD.IADD R53, R53, 0x1, R55 ;  /* 0x0000000135357824 */ /* 0x000fe200078e0237 */
[----:B------:R-:W-:Y:S01]  /*80f0*/  IADD3 R25, P1, R10, R54, RZ ;  /* 0x000000360a197210 */ /* 0x000fe20007f3e0ff */
[-C--:B------:R-:W-:Y:S02]  /*8100*/  IMAD R0, R3, R14.reuse, RZ ;  /* 0x0000000e03007224 */ /* 0x080fe400078e02ff */
[----:B------:R-:W-:Y:S01]  /*8110*/  IMAD.WIDE.U32 R4, R18, R14, R4 ;  /* 0x0000000e12047225 */ /* 0x000fe200078e0004 */
[C---:B------:R-:W-:Y:S02]  /*8120*/  IADD3.X R62, R53.reuse, R7, R24, P0, !PT ;  /* 0x00000007353e7210 */ /* 0x040fe400007fe418 */
[----:B------:R-:W-:Y:S01]  /*8130*/  IADD3.X R24, R53, R24, R11, P1, !PT ;  /* 0x0000001835187210 */ /* 0x000fe20000ffe40b */
[----:B------:R-:W-:Y:S01]  /*8140*/  IMAD R3, R19, R14, RZ ;  /* 0x0000000e13037224 */ /* 0x000fe200078e02ff */
[----:B------:R-:W-:Y:S01]  /*8150*/  PLOP3.LUT P1, PT, PT, PT, UP0, 0x80, 0x0 ;  /* 0x000000000000781c */ /* 0x000fe20003f2f008 */
[----:B------:R-:W-:-:S02]  /*8160*/  IMAD R61, R27, R15, R0 ;  /* 0x0000000f1b3d7224 */ /* 0x000fc400078e0200 */
[----:B------:R-:W-:Y:S01]  /*8170*/  IMAD.WIDE.U32 R58, R27, R14, RZ ;  /* 0x0000000e1b3a7225 */ /* 0x000fe200078e00ff */
[----:B------:R-:W-:-:S03]  /*8180*/  SHF.L.U64.HI R27, R12, 0x5, R13 ;  /* 0x000000050c1b7819 */ /* 0x000fc6000001020d */
[----:B------:R-:W-:Y:S01]  /*8190*/  IMAD.WIDE.U32 R8, R18, R14, R8 ;  /* 0x0000000e12087225 */ /* 0x000fe200078e0008 */
[----:B------:R-:W-:-:S03]  /*81a0*/  IADD3 R65, P0, R4, R58, RZ ;  /* 0x0000003a04417210 */ /* 0x000fc60007f1e0ff */
[----:B------:R-:W-:Y:S01]  /*81b0*/  IMAD R3, R18, R15, R3 ;  /* 0x0000000f12037224 */ /* 0x000fe200078e0203 */
[----:B------:R-:W-:Y:S01]  /*81c0*/  IADD3 R73, P2, R8, R58, RZ ;  /* 0x0000003a08497210 */ /* 0x000fe20007f5e0ff */
[----:B------:R-:W-:Y:S02]  /*81d0*/  IMAD.IADD R61, R61, 0x1, R59 ;  /* 0x000000013d3d7824 */ /* 0x000fe400078e023b */
[----:B------:R-:W-:-:S03]  /*81e0*/  IMAD.SHL.U32 R32, R14, 0x20, RZ ;  /* 0x000000200e207824 */ /* 0x000fc600078e00ff */
[C---:B------:R-:W-:Y:S02]  /*81f0*/  IADD3.X R67, R61.reuse, R5, R3, P0, !PT ;  /* 0x000000053d437210 */ /* 0x040fe400007fe403 */
[----:B------:R-:W-:Y:S01]  /*8200*/  IADD3.X R26, R61, R3, R9, P2, !PT ;  /* 0x000000033d1a7210 */ /* 0x000fe200017fe409 */
        /* <DEDUP_REMOVED lines=9> */
[----:B------:R-:W-:Y:S01]  /*82a0*/  MOV R12, 0x1 ;  /* 0x00000001000c7802 */ /* 0x000fe20000000f00 */
[----:B------:R-:W-:Y:S02]  /*82b0*/  IMAD.U32 R7, RZ, RZ, UR7 ;  /* 0x00000007ff077e24 */ /* 0x000fe4000f8e00ff */
[----:B------:R-:W-:-:S02]  /*82c0*/  IMAD.U32 R10, RZ, RZ, UR4 ;  /* 0x00000004ff0a7e24 */ /* 0x000fc4000f8e00ff */
[----:B------:R-:W-:Y:S02]  /*82d0*/  IMAD.U32 R11, RZ, RZ, UR5 ;  /* 0x00000005ff0b7e24 */ /* 0x000fe4000f8e00ff */
[----:B------:R-:W-:Y:S02]  /*82e0*/  IMAD.MOV.U32 R8, RZ, RZ, 0x70 ;  /* 0x00000070ff087424 */ /* 0x000fe400078e00ff */
[----:B-1----:R-:W-:-:S07]  /*82f0*/  IMAD.MOV.U32 R13, RZ, RZ, RZ ;  /* 0x000000ffff0d7224 */ /* 0x002fce00078e00ff */
[----:B------:R-:W-:-:S07]  /*8300*/  LEPC R20, `(.L_x_1292) ;  /* 0x000000001014794e */ /* 0x000fce0000000000 */
[----:B0-2---:R-:W-:Y:S05]  /*8310*/  CALL.ABS.NOINC R14 ;  /* 0x000000000e007343 */ /* 0x005fea0003c00000 */
.L_x_1292:
[----:B------:R-:W1:Y:S01]  /*8320*/  LDC.64 R12, c[0x0][0x3d8] ;  /* 0x0000f600ff0c7b82 */ /* 0x000e620000000a00 */
[----:B------:R-:W-:Y:S01]  /*8330*/  SHF.R.S32.HI R3, RZ, 0x1f, R205 ;  /* 0x0000001fff037819 */ /* 0x000fe200000114cd */
[----:B------:R-:W-:Y:S01]  /*8340*/  ULDC.U8 UR4, c[0x0][0x3f0] ;  /* 0x0000fc0000047ab9 */ /* 0x000fe20000000000 */
[----:B------:R-:W-:Y:S01]  /*8350*/  BSSY B0, `(.L_x_1293) ;  /* 0x0000928000007945 */ /* 0x000fe20003800000 */
[----:B------:R-:W-:-:S04]  /*8360*/  ISETP.NE.AND P0, PT, RZ, UR4, PT ;  /* 0x00000004ff007c0c */ /* 0x000fc8000bf05270 */
[----:B------:R-:W2:Y:S01]  /*8370*/  LDC.64 R10, c[0x0][0x3e8] ;  /* 0x0000fa00ff0a7b82 */ /* 0x000ea20000000a00 */
[-C--:B-1----:R-:W-:Y:S02]  /*8380*/  IMAD R0, R3, R12.reuse, RZ ;  /* 0x0000000c03007224 */ /* 0x082fe400078e02ff */
[----:B------:R-:W-:-:S04]  /*8390*/  IMAD.WIDE.U32 R4, R205, R12, RZ ;  /* 0x0000000ccd047225 */ /* 0x000fc800078e00ff */
[-C--:B--2---:R-:W-:Y:S02]  /*83a0*/  IMAD R6, R3, R10.reuse, RZ ;  /* 0x0000000a03067224 */ /* 0x084fe400078e02ff */
[C---:B------:R-:W-:Y:S02]  /*83b0*/  IMAD R3, R205.reuse, R13, R0 ;  /* 0x0000000dcd037224 */ /* 0x040fe400078e0200 */
[----:B------:R-:W-:-:S04]  /*83c0*/  IMAD.WIDE.U32 R8, R205, R10, RZ ;  /* 0x0000000acd087225 */ /* 0x000fc800078e00ff */
[----:B------:R-:W-:Y:S02]  /*83d0*/  IMAD R7, R205, R11, R6 ;  /* 0x0000000bcd077224 */ /* 0x000fe400078e0206 */
[----:B------:R-:W-:Y:S02]  /*83e0*/  IMAD.IADD R5, R5, 0x1, R3 ;  /* 0x0000000105057824 */ /* 0x000fe400078e0203 */
[----:B------:R-:W-:Y:S02]  /*83f0*/  IMAD R0, R205, -0x80, R198 ;  /* 0xffffff80cd007824 */ /* 0x000fe400078e02c6 */
[----:B------:R-:W-:Y:S01]  /*8400*/  IMAD.IADD R3, R9, 0x1, R7 ;  /* 0x0000000109037824 */ /* 0x000fe200078e0207 */
[C---:B------:R-:W-:Y:S01]  /*8410*/  SHF.L.U64.HI R7, R4.reuse, 0x7, R5 ;  /* 0x0000000704077819 */ /* 0x040fe20000010205 */
[----:B------:R-:W-:Y:S01]  /*8420*/  IMAD.SHL.U32 R6, R4, 0x80, RZ ;  /* 0x0000008004067824 */ /* 0x000fe200078e00ff */
[----:B------:R-:W-:Y:S01]  /*8430*/  VIMNMX R74, R0, 0x80, PT ;  /* 0x00000080004a7848 */ /* 0x000fe20003fe0100 */
[C---:B------:R-:W-:Y:S01]  /*8440*/  IMAD.SHL.U32 R4, R8.reuse, 0x80, RZ ;  /* 0x0000008008047824 */ /* 0x040fe200078e00ff */
[----:B------:R-:W-:Y:S01]  /*8450*/  SHF.L.U64.HI R5, R8, 0x7, R3 ;  /* 0x0000000708057819 */ /* 0x000fe20000010203 */
[----:B------:R-:W-:Y:S06]  /*8460*/  @!P0 BRA `(.L_x_1294) ;  /* 0x0000004800648947 */ /* 0x000fec0003800000 */
[----:B------:R-:W1:Y:S01]  /*8470*/  LDC R0, c[0x0][0x428] ;  /* 0x00010a00ff007b82 */ /* 0x000e620000000800 */
[----:B------:R-:W-:Y:S01]  /*8480*/  ISETP.GE.AND P0, PT, R18, R74, PT ;  /* 0x0000004a1200720c */ /* 0x000fe20003f06270 */
[----:B------:R-:W-:Y:S01]  /*8490*/  BSSY B1, `(.L_x_1295) ;  /* 0x000001c000017945 */ /* 0x000fe20003800000 */
[----:B------:R-:W-:Y:S01]  /*84a0*/  IMAD R3, R205, 0x80, R18 ;  /* 0x00000080cd037824 */ /* 0x000fe200078e0212 */
[----:B------:R-:W-:Y:S02]  /*84b0*/  CS2R R28, SRZ ;  /* 0x00000000001c7805 */ /* 0x000fe4000001ff00 */
[----:B------:R-:W-:Y:S02]  /*84c0*/  CS2R R44, SRZ ;  /* 0x00000000002c7805 */ /* 0x000fe4000001ff00 */
[----:B------:R-:W-:Y:S02]  /*84d0*/  CS2R R48, SRZ ;  /* 0x0000000000307805 */ /* 0x000fe4000001ff00 */
[----:B------:R-:W-:-:S02]  /*84e0*/  CS2R R46, SRZ ;  /* 0x00000000002e7805 */ /* 0x000fc4000001ff00 */
[----:B------:R-:W-:Y:S02]  /*84f0*/  CS2R R50, SRZ ;  /* 0x0000000000327805 */ /* 0x000fe4000001ff00 */
[----:B-1----:R-:W-:-:S13]  /*8500*/  ISETP.NE.AND P1, PT, R0, 0x1, PT ;  /* 0x000000010000780c */ /* 0x002fda0003f25270 */
[----:B------:R-:W1:Y:S08]  /*8510*/  @P1 LDC R0, c[0x0][0x42c] ;  /* 0x00010b00ff001b82 */ /* 0x000e700000000800 */
[----:B------:R-:W2:Y:S01]  /*8520*/  @P1 LDC R21, c[0x0][0x430] ;  /* 0x00010c00ff151b82 */ /* 0x000ea20000000800 */
[----:B------:R-:W-:Y:S05]  /*8530*/  @P0 BRA `(.L_x_1296) ;  /* 0x0000000000440947 */ /* 0x000fea0003800000 */
[----:B------:R-:W-:Y:S01]  /*8540*/  ULDC.64 UR6, c[0x0][0x3c8] ;  /* 0x0000f20000067ab9 */ /* 0x000fe20000000a00 */
[----:B------:R-:W-:Y:S01]  /*8550*/  ULDC UR4, c[0x0][0x3d4] ;  /* 0x0000f50000047ab9 */ /* 0x000fe20000000800 */
[----:B------:R-:W-:Y:S01]  /*8560*/  IADD3 R8, P4, P5, R63, UR6, R6 ;  /* 0x000000063f087c10 */ /* 0x000fe2000fd9e006 */
[----:B------:R-:W-:Y:S01]  /*8570*/  ULDC.64 UR8, c[0x0][0x3e0] ;  /* 0x0000f80000087ab9 */ /* 0x000fe20000000a00 */
[----:B------:R-:W-:Y:S02]  /*8580*/  ISETP.GE.AND P3, PT, R22, UR4, PT ;  /* 0x0000000416007c0c */ /* 0x000fe4000bf66270 */
[----:B------:R-:W-:Y:S02]  /*8590*/  CS2R R48, SRZ ;  /* 0x0000000000307805 */ /* 0x000fe4000001ff00 */
[----:B------:R-:W-:Y:S02]  /*85a0*/  ISETP.GE.AND P2, PT, R199, UR4, PT ;  /* 0x00000004c7007c0c */ /* 0x000fe4000bf46270 */
[----:B------:R-:W-:-:S02]  /*85b0*/  CS2R R44, SRZ ;  /* 0x00000000002c7805 */ /* 0x000fc4000001ff00 */
[----:B------:R-:W-:Y:S02]  /*85c0*/  IADD3.X R9, R62, UR7, R7, P4, P5 ;  /* 0x000000073e097c10 */ /* 0x000fe4000a7ea407 */
[----:B------:R-:W-:Y:S02]  /*85d0*/  CS2R R50, SRZ ;  /* 0x0000000000327805 */ /* 0x000fe4000001ff00 */
[----:B------:R-:W-:Y:S02]  /*85e0*/  IADD3 R14, P4, P5, R65, UR8, R4 ;  /* 0x00000008410e7c10 */ /* 0x000fe4000fd9e004 */
[----:B------:R-:W-:Y:S02]  /*85f0*/  CS2R R46, SRZ ;  /* 0x00000000002e7805 */ /* 0x000fe4000001ff00 */
[----:B------:R-:W-:Y:S01]  /*8600*/  IADD3.X R15, R67, UR9, R5, P4, P5 ;  /* 0x00000009430f7c10 */ /* 0x000fe2000a7ea405 */
[----:B------:R3:W5:Y:S04]  /*8610*/  @!P3 LDG.E.64 R48, desc[UR46][R8.64] ;  /* 0x0000002e0830b981 */ /* 0x000768000c1e1b00 */
[----:B------:R3:W5:Y:S04]  /*8620*/  @!P2 LDG.E.64 R44, desc[UR46][R8.64+0x40] ;  /* 0x0000402e082ca981 */ /* 0x000768000c1e1b00 */
[----:B------:R3:W5:Y:S04]  /*8630*/  @!P3 LDG.E.64 R50, desc[UR46][R14.64] ;  /* 0x0000002e0e32b981 */ /* 0x000768000c1e1b00 */
[----:B------:R3:W5:Y:S02]  /*8640*/  @!P2 LDG.E.64 R46, desc[UR46][R14.64+0x40] ;  /* 0x0000402e0e2ea981 */ /* 0x000764000c1e1b00 */
.L_x_1296:
[----:B------:R-:W-:Y:S05]  /*8650*/  BSYNC B1 ;  /* 0x0000000000017941 */ /* 0x000fea0003800000 */
.L_x_1295:
[----:B------:R-:W-:Y:S01]  /*8660*/  ISETP.GE.AND P2, PT, R195, R74, PT ;  /* 0x0000004ac300720c */ /* 0x000fe20003f46270 */
[----:B------:R-:W-:Y:S01]  /*8670*/  IMAD R3, R218, 0x20, R3 ;  /* 0x00000020da037824 */ /* 0x000fe200078e0203 */
[----:B------:R-:W-:Y:S01]  /*8680*/  BSSY B1, `(.L_x_1297) ;  /* 0x000001b000017945 */ /* 0x000fe20003800000 */
[----:B------:R-:W-:Y:S02]  /*8690*/  CS2R R40, SRZ ;  /* 0x0000000000287805 */ /* 0x000fe4000001ff00 */
[----:B------:R-:W-:Y:S01]  /*86a0*/  CS2R R34, SRZ ;  /* 0x0000000000227805 */ /* 0x000fe2000001ff00 */
[----:B-1----:R-:W-:Y:S01]  /*86b0*/  @P1 IMAD.HI.U32 R0, R3, R0, RZ ;  /* 0x0000000003001227 */ /* 0x002fe200078e00ff */
[----:B------:R-:W-:-:S06]  /*86c0*/  CS2R R42, SRZ ;  /* 0x00000000002a7805 */ /* 0x000fcc000001ff00 */
[----:B------:R-:W-:Y:S05]  /*86d0*/  @P2 BRA `(.L_x_1298) ;  /* 0x0000000000542947 */ /* 0x000fea0003800000 */
[----:B---3--:R-:W-:Y:S01]  /*86e0*/  IADD3 R8, P3, P4, R63, R30, R6 ;  /* 0x0000001e3f087210 */ /* 0x008fe20007c7e006 */
[----:B------:R-:W-:Y:S01]  /*86f0*/  ULDC.64 UR6, c[0x0][0x3c8] ;  /* 0x0000f20000067ab9 */ /* 0x000fe20000000a00 */
[----:B------:R-:W-:Y:S01]  /*8700*/  ULDC UR4, c[0x0][0x3d4] ;  /* 0x0000f50000047ab9 */ /* 0x000fe20000000800 */
[----:B------:R-:W-:Y:S01]  /*8710*/  ULDC.64 UR8, c[0x0][0x3e0] ;  /* 0x0000f80000087ab9 */ /* 0x000fe20000000a00 */
[----:B------:R-:W-:Y:S02]  /*8720*/  IADD3.X R9, R62, R27, R7, P3, P4 ;  /* 0x0000001b3e097210 */ /* 0x000fe40001fe8407 */
[----:B------:R-:W-:Y:S02]  /*8730*/  CS2R R40, SRZ ;  /* 0x0000000000287805 */ /* 0x000fe4000001ff00 */
[----:B------:R-:W-:Y:S02]  /*8740*/  IADD3 R14, P4, P5, R65, R32, R4 ;  /* 0x00000020410e7210 */ /* 0x000fe40007d9e004 */
[----:B------:R-:W-:-:S02]  /*8750*/  CS2R R28, SRZ ;  /* 0x00000000001c7805 */ /* 0x000fc4000001ff00 */
[----:B------:R-:W-:Y:S02]  /*8760*/  IADD3 R8, P3, R8, UR6, RZ ;  /* 0x0000000608087c10 */ /* 0x000fe4000ff7e0ff */
[----:B------:R-:W-:Y:S02]  /*8770*/  CS2R R42, SRZ ;  /* 0x00000000002a7805 */ /* 0x000fe4000001ff00 */
[----:B------:R-:W-:Y:S02]  /*8780*/  IADD3.X R15, R67, R31, R5, P4, P5 ;  /* 0x0000001f430f7210 */ /* 0x000fe400027ea405 */
[----:B------:R-:W-:Y:S02]  /*8790*/  CS2R R34, SRZ ;  /* 0x0000000000227805 */ /* 0x000fe4000001ff00 */
[----:B------:R-:W-:Y:S02]  /*87a0*/  ISETP.GE.AND P5, PT, R22, UR4, PT ;  /* 0x0000000416007c0c */ /* 0x000fe4000bfa6270 */
[----:B------:R-:W-:-:S02]  /*87b0*/  ISETP.GE.AND P4, PT, R199, UR4, PT ;  /* 0x00000004c7007c0c */ /* 0x000fc4000bf86270 */
[----:B------:R-:W-:Y:S02]  /*87c0*/  IADD3.X R9, R9, UR7, RZ, P3, !PT ;  /* 0x0000000709097c10 */ /* 0x000fe40009ffe4ff */
[----:B------:R-:W-:-:S04]  /*87d0*/  IADD3 R14, P3, R14, UR8, RZ ;  /* 0x000000080e0e7c10 */ /* 0x000fc8000ff7e0ff */
[----:B------:R-:W-:-:S03]  /*87e0*/  IADD3.X R15, R15, UR9, RZ, P3, !PT ;  /* 0x000000090f0f7c10 */ /* 0x000fc60009ffe4ff */
[----:B------:R1:W5:Y:S04]  /*87f0*/  @!P5 LDG.E.64 R40, desc[UR46][R8.64] ;  /* 0x0000002e0828d981 */ /* 0x000368000c1e1b00 */
[----:B------:R1:W5:Y:S04]  /*8800*/  @!P4 LDG.E.64 R28, desc[UR46][R8.64+0x40] ;  /* 0x0000402e081cc981 */ /* 0x000368000c1e1b00 */
[----:B------:R1:W5:Y:S04]  /*8810*/  @!P5 LDG.E.64 R42, desc[UR46][R14.64] ;  /* 0x0000002e0e2ad981 */ /* 0x000368000c1e1b00 */
[----:B------:R1:W5:Y:S02]  /*8820*/  @!P4 LDG.E.64 R34, desc[UR46][R14.64+0x40] ;  /* 0x0000402e0e22c981 */ /* 0x000364000c1e1b00 */
.L_x_1298:
[----:B------:R-:W-:Y:S05]  /*8830*/  BSYNC B1 ;  /* 0x0000000000017941 */ /* 0x000fea0003800000 */
.L_x_1297:
[-C--:B------:R-:W-:Y:S01]  /*8840*/  ISETP.GE.AND P3, PT, R222, R74.reuse, PT ;  /* 0x0000004ade00720c */ /* 0x080fe20003f66270 */
[----:B------:R-:W-:Y:S01]  /*8850*/  BSSY B1, `(.L_x_1299) ;  /* 0x0000024000017945 */ /* 0x000fe20003800000 */
[----:B--2---:R-:W-:Y:S01]  /*8860*/  @P1 SHF.R.U32.HI R3, RZ, R21, R0 ;  /* 0x00000015ff031219 */ /* 0x004fe20000011600 */
[----:B------:R-:W-:Y:S01]  /*8870*/  IMAD.MOV.U32 R55, RZ, RZ, R53 ;  /* 0x000000ffff377224 */ /* 0x000fe200078e0035 */
[----:B------:R-:W-:Y:S02]  /*8880*/  ISETP.GE.AND P4, PT, R221, R74, PT ;  /* 0x0000004add00720c */ /* 0x000fe40003f86270 */
[----:B-1-3--:R-:W-:Y:S02]  /*8890*/  CS2R R8, SRZ ;  /* 0x0000000000087805 */ /* 0x00afe4000001ff00 */
[----:B------:R-:W-:Y:S02]  /*88a0*/  MOV R60, R58 ;  /* 0x0000003a003c7202 */ /* 0x000fe40000000f00 */
[----:B------:R-:W-:-:S02]  /*88b0*/  CS2R R30, SRZ ;  /* 0x00000000001e7805 */ /* 0x000fc4000001ff00 */
[----:B------:R-:W-:Y:S02]  /*88c0*/  CS2R R36, SRZ ;  /* 0x0000000000247805 */ /* 0x000fe4000001ff00 */
[----:B------:R-:W-:Y:S02]  /*88d0*/  CS2R R32, SRZ ;  /* 0x0000000000207805 */ /* 0x000fe4000001ff00 */
[----:B------:R-:W-:Y:S02]  /*88e0*/  CS2R R26, SRZ ;  /* 0x00000000001a7805 */ /* 0x000fe4000001ff00 */
[----:B------:R-:W-:Y:S02]  /*88f0*/  CS2R R20, SRZ ;  /* 0x0000000000147805 */ /* 0x000fe4000001ff00 */
[----:B------:R-:W-:Y:S02]  /*8900*/  CS2R R24, SRZ ;  /* 0x0000000000187805 */ /* 0x000fe4000001ff00 */
[----:B------:R-:W-:-:S02]  /*8910*/  SHF.R.S32.HI R53, RZ, 0x1f, R3 ;  /* 0x0000001fff357819 */ /* 0x000fc40000011403 */
[----:B------:R-:W-:Y:S01]  /*8920*/  CS2R R38, SRZ ;  /* 0x0000000000267805 */ /* 0x000fe2000001ff00 */
[----:B------:R-:W-:Y:S06]  /*8930*/  @P3 BRA `(.L_x_1300) ;  /* 0x0000000000543947 */ /* 0x000fec0003800000 */
[----:B------:R-:W-:Y:S01]  /*8940*/  LEA R14, P1, R12, R6, 0x6 ;  /* 0x000000060c0e7211 */ /* 0x000fe200078230ff */
[----:B------:R-:W-:Y:S01]  /*8950*/  ULDC.64 UR4, c[0x0][0x3c8] ;  /* 0x0000f20000047ab9 */ /* 0x000fe20000000a00 */
[----:B------:R-:W-:Y:S01]  /*8960*/  LEA R58, P5, R10, R4, 0x6 ;  /* 0x000000040a3a7211 */ /* 0x000fe200078a30ff */
[----:B------:R-:W-:Y:S01]  /*8970*/  ULDC.64 UR6, c[0x0][0x3e0] ;  /* 0x0000f80000067ab9 */ /* 0x000fe20000000a00 */
[----:B------:R-:W-:Y:S02]  /*8980*/  LEA.HI.X R15, R12, R7, R13, 0x6, P1 ;  /* 0x000000070c0f7211 */ /* 0x000fe400008f340d */
[----:B------:R-:W-:Y:S02]  /*8990*/  CS2R R36, SRZ ;  /* 0x0000000000247805 */ /* 0x000fe4000001ff00 */
[----:B------:R-:W-:Y:S02]  /*89a0*/  LEA.HI.X R0, R10, R5, R11, 0x6, P5 ;  /* 0x000000050a007211 */ /* 0x000fe400028f340b */
[----:B------:R-:W-:-:S02]  /*89b0*/  CS2R R30, SRZ ;  /* 0x00000000001e7805 */ /* 0x000fc4000001ff00 */
[----:B------:R-:W-:Y:S01]  /*89c0*/  IADD3 R14, P1, P5, R63, UR4, R14 ;  /* 0x000000043f0e7c10 */ /* 0x000fe2000fd3e00e */
[----:B------:R-:W-:Y:S01]  /*89d0*/  ULDC UR4, c[0x0][0x3d4] ;  /* 0x0000f50000047ab9 */ /* 0x000fe20000000800 */
[----:B------:R-:W-:Y:S02]  /*89e0*/  CS2R R38, SRZ ;  /* 0x0000000000267805 */ /* 0x000fe4000001ff00 */
[----:B------:R-:W-:Y:S02]  /*89f0*/  CS2R R32, SRZ ;  /* 0x0000000000207805 */ /* 0x000fe4000001ff00 */
[----:B------:R-:W-:Y:S02]  /*8a00*/  IADD3.X R15, R62, UR5, R15, P1, P5 ;  /* 0x000000053e0f7c10 */ /* 0x000fe40008fea40f */
[----:B------:R-:W-:-:S04]  /*8a10*/  IADD3 R58, P1, P5, R65, UR6, R58 ;  /* 0x00000006413a7c10 */ /* 0x000fc8000fd3e03a */
[----:B------:R-:W-:Y:S02]  /*8a20*/  IADD3.X R59, R67, UR7, R0, P1, P5 ;  /* 0x00000007433b7c10 */ /* 0x000fe40008fea400 */
[----:B------:R-:W-:Y:S02]  /*8a30*/  ISETP.GE.AND P1, PT, R22, UR4, PT ;  /* 0x0000000416007c0c */ /* 0x000fe4000bf26270 */
[----:B------:R-:W-:-:S11]  /*8a40*/  ISETP.GE.AND P5, PT, R199, UR4, PT ;  /* 0x00000004c7007c0c */ /* 0x000fd6000bfa6270 */
[----:B------:R1:W5:Y:S04]  /*8a50*/  @!P1 LDG.E.64 R36, desc[UR46][R14.64] ;  /* 0x0000002e0e249981 */ /* 0x000368000c1e1b00 */
[----:B------:R1:W5:Y:S04]  /*8a60*/  @!P5 LDG.E.64 R30, desc[UR46][R14.64+0x40] ;  /* 0x0000402e0e1ed981 */ /* 0x000368000c1e1b00 */
[----:B------:R1:W5:Y:S04]  /*8a70*/  @!P1 LDG.E.64 R38, desc[UR46][R58.64] ;  /* 0x0000002e3a269981 */ /* 0x000368000c1e1b00 */
[----:B------:R1:W5:Y:S02]  /*8a80*/  @!P5 LDG.E.64 R32, desc[UR46][R58.64+0x40] ;  /* 0x0000402e3a20d981 */ /* 0x000364000c1e1b00 */
.L_x_1300:
[----:B------:R-:W-:Y:S05]  /*8a90*/  BSYNC B1 ;  /* 0x0000000000017941 */ /* 0x000fea0003800000 */
.L_x_1299:
[----:B------:R-:W-:Y:S04]  /*8aa0*/  BSSY B1, `(.L_x_1301) ;  /* 0x0000019000017945 */ /* 0x000fe80003800000 */
[----:B------:R-:W-:Y:S05]  /*8ab0*/  @P4 BRA `(.L_x_1302) ;  /* 0x00000000005c4947 */ /* 0x000fea0003800000 */
[----:B------:R-:W-:Y:S01]  /*8ac0*/  IMAD R9, R13, 0x60, RZ ;  /* 0x000000600d097824 */ /* 0x000fe200078e02ff */
[----:B------:R-:W-:Y:S01]  /*8ad0*/  ULDC.64 UR4, c[0x0][0x3c8] ;  /* 0x0000f20000047ab9 */ /* 0x000fe20000000a00 */
[----:B------:R-:W-:Y:S01]  /*8ae0*/  IMAD.WIDE.U32 R6, R12, 0x60, R6 ;  /* 0x000000600c067825 */ /* 0x000fe200078e0006 */
[----:B------:R-:W-:Y:S01]  /*8af0*/  ULDC.64 UR6, c[0x0][0x3e0] ;  /* 0x0000f80000067ab9 */ /* 0x000fe20000000a00 */
[----:B------:R-:W-:Y:S02]  /*8b00*/  CS2R R26, SRZ ;  /* 0x00000000001a7805 */ /* 0x000fe4000001ff00 */
[----:B------:R-:W-:Y:S01]  /*8b10*/  CS2R R24, SRZ ;  /* 0x0000000000187805 */ /* 0x000fe2000001ff00 */
[----:B------:R-:W-:Y:S01]  /*8b20*/  IMAD.IADD R7, R7, 0x1, R9 ;  /* 0x0000000107077824 */ /* 0x000fe200078e0209 */
[----:B------:R-:W-:Y:S01]  /*8b30*/  IADD3 R6, P1, P5, R63, UR4, R6 ;  /* 0x000000043f067c10 */ /* 0x000fe2000fd3e006 */
[----:B-1----:R-:W-:Y:S01]  /*8b40*/  IMAD R15, R11, 0x60, RZ ;  /* 0x000000600b0f7824 */ /* 0x002fe200078e02ff */
[----:B------:R-:W-:Y:S01]  /*8b50*/  ULDC UR4, c[0x0][0x3d4] ;  /* 0x0000f50000047ab9 */ /* 0x000fe20000000800 */
[----:B------:R-:W-:Y:S01]  /*8b60*/  IMAD.WIDE.U32 R4, R10, 0x60, R4 ;  /* 0x000000600a047825 */ /* 0x000fe200078e0004 */
[----:B------:R-:W-:-:S02]  /*8b70*/  IADD3.X R7, R62, UR5, R7, P1, P5 ;  /* 0x000000053e077c10 */ /* 0x000fc40008fea407 */
[----:B------:R-:W-:Y:S02]  /*8b80*/  CS2R R8, SRZ ;  /* 0x0000000000087805 */ /* 0x000fe4000001ff00 */
[----:B------:R-:W-:Y:S01]  /*8b90*/  CS2R R20, SRZ ;  /* 0x0000000000147805 */ /* 0x000fe2000001ff00 */
[----:B------:R-:W-:Y:S01]  /*8ba0*/  IMAD.IADD R0, R5, 0x1, R15 ;  /* 0x0000000105007824 */ /* 0x000fe200078e020f */
        /* <DEDUP_REMOVED lines=8> */
.L_x_1302:
[----:B------:R-:W-:Y:S05]  /*8c30*/  BSYNC B1 ;  /* 0x0000000000017941 */ /* 0x000fea0003800000 */
.L_x_1301:
[----:B------:R-:W-:Y:S01]  /*8c40*/  IMAD R0, R53, R12, RZ ;  /* 0x0000000c35007224 */ /* 0x000fe200078e02ff */
[----:B------:R-:W-:Y:S01]  /*8c50*/  ULDC.64 UR4, c[0x0][0x3c8] ;  /* 0x0000f20000047ab9 */ /* 0x000fe20000000a00 */
[----:B--2---:R-:W-:Y:S01]  /*8c60*/  IMAD.WIDE.U32 R6, R3, R10, R60 ;  /* 0x0000000a03067225 */ /* 0x004fe200078e003c */
[----:B------:R-:W-:-:S03]  /*8c70*/  ULDC.64 UR6, c[0x0][0x3e0] ;  /* 0x0000f80000067ab9 */ /* 0x000fc60000000a00 */
[----:B------:R-:W-:-:S04]  /*8c80*/  IMAD.WIDE.U32 R4, R3, R12, R54 ;  /* 0x0000000c03047225 */ /* 0x000fc800078e0036 */
[----:B------:R-:W-:Y:S01]  /*8c90*/  IMAD R10, R53, R10, RZ ;  /* 0x0000000a350a7224 */ /* 0x000fe200078e02ff */
[----:B------:R-:W-:Y:S01]  /*8ca0*/  IADD3 R4, P1, R4, UR4, RZ ;  /* 0x0000000404047c10 */ /* 0x000fe2000ff3e0ff */
[C---:B------:R-:W-:Y:S01]  /*8cb0*/  IMAD R13, R3.reuse, R13, R0 ;  /* 0x0000000d030d7224 */ /* 0x040fe200078e0200 */
[----:B------:R-:W-:Y:S01]  /*8cc0*/  IADD3 R0, P5, R6, UR6, RZ ;  /* 0x0000000606007c10 */ /* 0x000fe2000ffbe0ff */
[----:B------:R-:W-:Y:S01]  /*8cd0*/  IMAD R3, R3, R11, R10 ;  /* 0x0000000b03037224 */ /* 0x000fe200078e020a */
[----:B------:R-:W-:Y:S02]  /*8ce0*/  UMOV UR4, 0xffffffff ;  /* 0xffffffff00047882 */ /* 0x000fe40000000000 */
[----:B------:R-:W-:Y:S02]  /*8cf0*/  IADD3.X R5, R5, UR5, R13, P1, !PT ;  /* 0x0000000505057c10 */ /* 0x000fe40008ffe40d */
[----:B------:R-:W-:Y:S01]  /*8d00*/  IADD3.X R3, R7, UR7, R3, P5, !PT ;  /* 0x0000000707037c10 */ /* 0x000fe2000affe403 */
[----:B------:R-:W-:Y:S06]  /*8d10*/  BRA.DIV UR4, `(.L_x_1303) ;  /* 0x000001d204d47947 */ /* 0x000fec000b800000 */
.L_x_1611:
[----:B------:R-:W-:-:S03]  /*8d20*/  UMOV UR4, 0xffffffff ;  /* 0xffffffff00047882 */ /* 0x000fc60000000000 */
[----:B------:R-:W-:Y:S05]  /*8d30*/  BRA.DIV UR4, `(.L_x_1304) ;  /* 0x000001d204f47947 */ /* 0x000fea000b800000 */
.L_x_1614:
[----:B------:R-:W-:-:S03]  /*8d40*/  UMOV UR4, 0xffffffff ;  /* 0xffffffff00047882 */ /* 0x000fc60000000000 */
[----:B------:R-:W-:Y:S05]  /*8d50*/  BRA.DIV UR4, `(.L_x_1305) ;  /* 0x000001d604147947 */ /* 0x000fea000b800000 */
.L_x_1617:
[----:B------:R-:W-:-:S03]  /*8d60*/  UMOV UR4, 0xffffffff ;  /* 0xffffffff00047882 */ /* 0x000fc60000000000 */
[----:B------:R-:W-:Y:S05]  /*8d70*/  BRA.DIV UR4, `(.L_x_1306) ;  /* 0x000001d604347947 */ /* 0x000fea000b800000 */
.L_x_1620:
[----:B------:R-:W-:-:S03]  /*8d80*/  UMOV UR4, 0xffffffff ;  /* 0xffffffff00047882 */ /* 0x000fc60000000000 */
[----:B------:R-:W-:Y:S05]  /*8d90*/  BRA.DIV UR4, `(.L_x_1307) ;  /* 0x000001d604547947 */ /* 0x000fea000b800000 */
.L_x_1623:
[----:B------:R-:W-:-:S03]  /*8da0*/  UMOV UR4, 0xffffffff ;  /* 0xffffffff00047882 */ /* 0x000fc60000000000 */
[----:B------:R-:W-:Y:S05]  /*8db0*/  BRA.DIV UR4, `(.L_x_1308) ;  /* 0x000001d604747947 */ /* 0x000fea000b800000 */
.L_x_1626:
[----:B------:R-:W-:-:S03]  /*8dc0*/  UMOV UR4, 0xffffffff ;  /* 0xffffffff00047882 */ /* 0x000fc60000000000 */
[----:B------:R-:W-:Y:S05]  /*8dd0*/  BRA.DIV UR4, `(.L_x_1309) ;  /* 0x000001d604947947 */ /* 0x000fea000b800000 */
.L_x_1629:
[----:B------:R-:W-:-:S03]  /*8de0*/  UMOV UR4, 0xffffffff ;  /* 0xffffffff00047882 */ /* 0x000fc60000000000 */
[----:B------:R-:W-:Y:S05]  /*8df0*/  BRA.DIV UR4, `(.L_x_1310) ;  /* 0x000001d604b47947 */ /* 0x000fea000b800000 */
.L_x_1632:
[----:B------:R-:W-:-:S03]  /*8e00*/  UMOV UR4, 0xffffffff ;  /* 0xffffffff00047882 */ /* 0x000fc60000000000 */
[----:B------:R-:W-:Y:S05]  /*8e10*/  BRA.DIV UR4, `(.L_x_1311) ;  /* 0x000001d604d47947 */ /* 0x000fea000b800000 */
.L_x_1635:
[----:B------:R-:W-:-:S03]  /*8e20*/  UMOV UR4, 0xffffffff ;  /* 0xffffffff00047882 */ /* 0x000fc60000000000 */
[----:B------:R-:W-:Y:S05]  /*8e30*/  BRA.DIV UR4, `(.L_x_1312) ;  /* 0x000001d604f47947 */ /* 0x000fea000b800000 */
.L_x_1638:
[----:B------:R-:W-:-:S03]  /*8e40*/  UMOV UR4, 0xffffffff ;  /* 0xffffffff00047882 */ /* 0x000fc60000000000 */
[----:B------:R-:W-:Y:S05]  /*8e50*/  BRA.DIV UR4, `(.L_x_1313) ;  /* 0x000001da04147947 */ /* 0x000fea000b800000 */
.L_x_1641:
[----:B------:R-:W-:-:S03]  /*8e60*/  UMOV UR4, 0xffffffff ;  /* 0xffffffff00047882 */ /* 0x000fc60000000000 */
[----:B------:R-:W-:Y:S05]  /*8e70*/  BRA.DIV UR4, `(.L_x_1314) ;  /* 0x000001da04347947 */ /* 0x000fea000b800000 */
.L_x_1644:
[----:B------:R-:W-:-:S03]  /*8e80*/  UMOV UR4, 0xffffffff ;  /* 0xffffffff00047882 */ /* 0x000fc60000000000 */
[----:B------:R-:W-:Y:S05]  /*8e90*/  BRA.DIV UR4, `(.L_x_1315) ;  /* 0x000001da04547947 */ /* 0x000fea000b800000 */
.L_x_1647:
[----:B------:R-:W-:-:S03]  /*8ea0*/  UMOV UR4, 0xffffffff ;  /* 0xffffffff00047882 */ /* 0x000fc60000000000 */
[----:B------:R-:W-:Y:S05]  /*8eb0*/  BRA.DIV UR4, `(.L_x_1316) ;  /* 0x000001da04747947 */ /* 0x000fea000b800000 */
.L_x_1650:
[----:B------:R-:W-:-:S03]  /*8ec0*/  UMOV UR4, 0xffffffff ;  /* 0xffffffff00047882 */ /* 0x000fc60000000000 */
[----:B------:R-:W-:Y:S05]  /*8ed0*/  BRA.DIV UR4, `(.L_x_1317) ;  /* 0x000001da04947947 */ /* 0x000fea000b800000 */
.L_x_1653:
[----:B------:R-:W-:-:S03]  /*8ee0*/  UMOV UR4, 0xffffffff ;  /* 0xffffffff00047882 */ /* 0x000fc60000000000 */
[----:B------:R-:W-:Y:S05]  /*8ef0*/  BRA.DIV UR4, `(.L_x_1318) ;  /* 0x000001da04b47947 */ /* 0x000fea000b800000 */
.L_x_1656:
[----:B------:R-:W-:Y:S01]  /*8f00*/  ULEA.HI UR4, UR43, UR43, URZ, 0x1 ;  /* 0x0000002b2b047291 */ /* 0x000fe2000f8f083f */
[----:B------:R-:W-:Y:S03]  /*8f10*/  BSSY B1, `(.L_x_1319) ;  /* 0x0000007000017945 */ /* 0x000fe60003800000 */
[----:B------:R-:W-:-:S04]  /*8f20*/  ULOP3.LUT UR4, UR4, 0xfffffffe, URZ, 0xc0, !UPT ;  /* 0xfffffffe04047892 */ /* 0x000fc8000f8ec03f */
[----:B------:R-:W-:-:S06]  /*8f30*/  UIADD3 UR4, UR43, -UR4, URZ ;  /* 0x800000042b047290 */ /* 0x000fcc000fffe03f */
[----:B------:R-:W-:-:S05]  /*8f40*/  IMAD.U32 R3, RZ, RZ, UR4 ;  /* 0x00000004ff037e24 */ /* 0x000fca000f8e00ff */
[----:B------:R-:W-:-:S04]  /*8f50*/  SHF.L.U32 R3, R3, 0x1f, RZ ;  /* 0x0000001f03037819 */ /* 0x000fc800000006ff */
[----:B------:R-:W2:Y:S02]  /*8f60*/  SYNCS.PHASECHK.TRANS64.TRYWAIT P1, [R16+URZ+0x28400], R3 ;  /* 0x02840003100075a7 */ /* 0x000ea4000802017f */
[----:B--2---:R-:W-:Y:S05]  /*8f70*/  @!P1 BRA `(.L_x_1320) ;  /* 0x000001d800bc9947 */ /* 0x004fea0003800000 */
.L_x_1657:
[----:B------:R-:W-:Y:S05]  /*8f80*/  BSYNC B1 ;  /* 0x0000000000017941 */ /* 0x000fea0003800000 */
.L_x_1319:
[----:B------:R-:W-:Y:S04]  /*8f90*/  BSSY B1, `(.L_x_1321) ;  /* 0x00000f9000017945 */ /* 0x000fe80003800000 */
[----:B------:R-:W-:Y:S05]  /*8fa0*/  @P0 BRA `(.L_x_1322) ;  /* 0x0000000c00dc0947 */ /* 0x000fea0003800000 */
[----:B------:R-:W3:Y:S01]  /*8fb0*/  LDC R0, c[0x0][0x3d4] ;  /* 0x0000f500ff007b82 */ /* 0x000ee20000000800 */
[----:B------:R-:W-:Y:S01]  /*8fc0*/  BSSY B2, `(.L_x_1323) ;  /* 0x000007a000027945 */ /* 0x000fe20003800000 */
[-C--:B---3--:R-:W-:Y:S02]  /*8fd0*/  ISETP.GE.AND P0, PT, R22, R0.reuse, PT ;  /* 0x000000001600720c */ /* 0x088fe40003f06270 */
[----:B------:R-:W-:-:S11]  /*8fe0*/  ISETP.GE.AND P1, PT, R199, R0, PT ;  /* 0x00000000c700720c */ /* 0x000fd60003f26270 */
[----:B------:R-:W-:Y:S05]  /*8ff0*/  @P0 BRA `(.L_x_1324) ;  /* 0x0000000400d80947 */ /* 0x000fea0003800000 */
[----:B------:R-:W3:Y:S01]  /*9000*/  LDS.128 R4, [R214+0x18000] ;  /* 0x01800000d6047984 */ /* 0x000ee20000000c00 */
[----:B-----5:R-:W-:Y:S02]  /*9010*/  SHF.R.U32.HI R10, RZ, 0x8, R49 ;  /* 0x00000008ff0a7819 */ /* 0x020fe40000011631 */
[----:B------:R-:W-:Y:S02]  /*9020*/  LOP3.LUT R11, R49, 0xff, RZ, 0xc0, !PT ;  /* 0x000000ff310b7812 */ /* 0x000fe400078ec0ff */
[----:B------:R-:W-:Y:S02]  /*9030*/  LOP3.LUT R10, R10, 0xff, RZ, 0xc0, !PT ;  /* 0x000000ff0a0a7812 */ /* 0x000fe400078ec0ff */
[----:B------:R-:W-:Y:S02]  /*9040*/  SHF.R.U32.HI R12, RZ, 0x8, R51 ;  /* 0x00000008ff0c7819 */ /* 0x000fe40000011633 */
[----:B------:R-:W-:Y:S02]  /*9050*/  SHF.R.U32.HI R0, RZ, 0x8, R48 ;  /* 0x00000008ff007819 */ /* 0x000fe40000011630 */
[----:B------:R-:W-:-:S02]  /*9060*/  PRMT R10, R10, 0x7604, R11 ;  /* 0x000076040a0a7816 */ /* 0x000fc4000000000b */
[----:B-1----:R-:W-:Y:S02]  /*9070*/  LOP3.LUT R15, R51, 0xff, RZ, 0xc0, !PT ;  /* 0x000000ff330f7812 */ /* 0x002fe400078ec0ff */
[----:B------:R-:W-:Y:S02]  /*9080*/  LOP3.LUT R12, R12, 0xff, RZ, 0xc0, !PT ;  /* 0x000000ff0c0c7812 */ /* 0x000fe400078ec0ff */
[----:B------:R-:W-:Y:S02]  /*9090*/  SHF.R.U32.HI R14, RZ, 0x10, R51 ;  /* 0x00000010ff0e7819 */ /* 0x000fe40000011633 */
[----:B------:R-:W-:Y:S02]  /*90a0*/  SHF.R.U32.HI R11, RZ, 0x10, R49 ;  /* 0x00000010ff0b7819 */ /* 0x000fe40000011631 */
[----:B--2---:R-:W-:Y:S02]  /*90b0*/  LOP3.LUT R3, R48, 0xff, RZ, 0xc0, !PT ;  /* 0x000000ff30037812 */ /* 0x004fe400078ec0ff */
[----:B------:R-:W-:Y:S01]  /*90c0*/  LOP3.LUT R0, R0, 0xff, RZ, 0xc0, !PT ;  /* 0x000000ff00007812 */ /* 0x000fe200078ec0ff */
[----:B------:R-:W-:Y:S01]  /*90d0*/  IMAD.U32 R11, R11, 0x10000, RZ ;  /* 0x000100000b0b7824 */ /* 0x000fe200078e00ff */
[----:B------:R-:W-:Y:S01]  /*90e0*/  PRMT R12, R12, 0x7604, R15 ;  /* 0x000076040c0c7816 */ /* 0x000fe2000000000f */
[----:B------:R-:W-:Y:S01]  /*90f0*/  IMAD.U32 R15, R14, 0x10000, RZ ;  /* 0x000100000e0f7824 */ /* 0x000fe200078e00ff */
[----:B------:R-:W-:-:S02]  /*9100*/  PRMT R3, R0, 0x7604, R3 ;  /* 0x0000760400037816 */ /* 0x000fc40000000003 */
[----:B------:R-:W-:Y:S02]  /*9110*/  SHF.R.U32.HI R0, RZ, 0x8, R50 ;  /* 0x00000008ff007819 */ /* 0x000fe40000011632 */
[----:B------:R-:W-:Y:S02]  /*9120*/  LOP3.LUT R3, R3, 0xff0000, R48, 0xf8, !PT ;  /* 0x00ff000003037812 */ /* 0x000fe400078ef830 */
[----:B------:R-:W-:Y:S02]  /*9130*/  LOP3.LUT R15, R12, 0xff0000, R15, 0xf8, !PT ;  /* 0x00ff00000c0f7812 */ /* 0x000fe400078ef80f */
[----:B------:R-:W-:Y:S02]  /*9140*/  LOP3.LUT R11, R10, 0xff0000, R11, 0xf8, !PT ;  /* 0x00ff00000a0b7812 */ /* 0x000fe400078ef80b */
[----:B------:R-:W-:Y:S02]  /*9150*/  LOP3.LUT R13, R50, 0xff, RZ, 0xc0, !PT ;  /* 0x000000ff320d7812 */ /* 0x000fe400078ec0ff */
[----:B------:R-:W-:-:S02]  /*9160*/  LOP3.LUT R0, R0, 0xff, RZ, 0xc0, !PT ;  /* 0x000000ff00007812 */ /* 0x000fc400078ec0ff */
[----:B------:R-:W-:Y:S02]  /*9170*/  LOP3.LUT R14, R3, 0xff000000, R48, 0xf8, !PT ;  /* 0xff000000030e7812 */ /* 0x000fe400078ef830 */
[----:B------:R-:W-:Y:S02]  /*9180*/  LOP3.LUT R51, R15, 0xff000000, R51, 0xf8, !PT ;  /* 0xff0000000f337812 */ /* 0x000fe400078ef833 */
[----:B------:R-:W-:Y:S02]  /*9190*/  LOP3.LUT R48, R11, 0xff000000, R49, 0xf8, !PT ;  /* 0xff0000000b307812 */ /* 0x000fe400078ef831 */
[----:B------:R-:W-:Y:S02]  /*91a0*/  PRMT R13, R0, 0x7604, R13 ;  /* 0x00007604000d7816 */ /* 0x000fe4000000000d */
[----:B---3--:R-:W-:Y:S02]  /*91b0*/  F2FP.F16.E4M3.UNPACK_B R0, R6.H1 ;  /* 0x00000006ff00723e */ /* 0x008fe400030006ff */
[----:B------:R-:W-:-:S02]  /*91c0*/  F2FP.F16.E4M3.UNPACK_B R53, R51 ;  /* 0x00000033ff35723e */ /* 0x000fc400020006ff */
[----:B------:R-:W-:Y:S01]  /*91d0*/  F2FP.F16.E4M3.UNPACK_B R15, R48 ;  /* 0x00000030ff0f723e */ /* 0x000fe200020006ff */
[--C-:B------:R-:W-:Y:S01]  /*91e0*/  HADD2.F32 R11, -RZ, R0.reuse.H1_H1 ;  /* 0x30000000ff0b7230 */ /* 0x100fe20000004100 */
[--C-:B------:R-:W-:Y:S01]  /*91f0*/  LOP3.LUT R13, R13, 0xff0000, R50.reuse, 0xf8, !PT ;  /* 0x00ff00000d0d7812 */ /* 0x100fe200078ef832 */
[----:B------:R-:W-:Y:S01]  /*9200*/  HADD2.F32 R54, -RZ, R53.H1_H1 ;  /* 0x30000035ff367230 */ /* 0x000fe20000004100 */
[----:B------:R-:W-:Y:S01]  /*9210*/  F2FP.F16.E4M3.UNPACK_B R3, R6 ;  /* 0x00000006ff03723e */ /* 0x000fe200020006ff */
[----:B------:R-:W-:Y:S01]  /*9220*/  HADD2.F32 R49, -RZ, R15.H1_H1 ;  /* 0x3000000fff317230 */ /* 0x000fe20000004100 */
[----:B------:R-:W-:Y:S01]  /*9230*/  LOP3.LUT R50, R13, 0xff000000, R50, 0xf8, !PT ;  /* 0xff0000000d327812 */ /* 0x000fe200078ef832 */
[----:B------:R-:W-:Y:S02]  /*9240*/  HADD2.F32 R10, -RZ, R0.H0_H0 ;  /* 0x20000000ff0a7230 */ /* 0x000fe40000004100 */
[CC--:B------:R-:W-:Y:S01]  /*9250*/  FMUL.FTZ R55, R11.reuse, R54.reuse ;  /* 0x000000360b377220 */ /* 0x0c0fe20000410000 */
[----:B------:R-:W-:Y:S01]  /*9260*/  F2FP.F16.E4M3.UNPACK_B R12, R7 ;  /* 0x00000007ff0c723e */ /* 0x000fe200020006ff */
[----:B------:R-:W-:Y:S01]  /*9270*/  FMUL.FTZ R11, R11, R49 ;  /* 0x000000310b0b7220 */ /* 0x000fe20000410000 */
[----:B------:R-:W-:Y:S01]  /*9280*/  F2FP.F16.E4M3.UNPACK_B R13, R7.H1 ;  /* 0x00000007ff0d723e */ /* 0x000fe200030006ff */
[C---:B------:R-:W-:Y:S01]  /*9290*/  FFMA.FTZ R55, R10.reuse, R49, -R55 ;  /* 0x000000310a377223 */ /* 0x040fe20000010837 */
[-C--:B------:R-:W-:Y:S01]  /*92a0*/  F2FP.F16.E4M3.UNPACK_B R6, R5.reuse ;  /* 0x00000005ff06723e */ /* 0x080fe200020006ff */
[----:B------:R-:W-:Y:S01]  /*92b0*/  FFMA.FTZ R60, R10, R54, R11 ;  /* 0x000000360a3c7223 */ /* 0x000fe2000001000b */
[----:B------:R-:W-:Y:S01]  /*92c0*/  F2FP.F16.E4M3.UNPACK_B R7, R5.H1 ;  /* 0x00000005ff07723e */ /* 0x000fe200030006ff */
[----:B------:R-:W-:Y:S01]  /*92d0*/  HADD2.F32 R54, -RZ, R53.H0_H0 ;  /* 0x20000035ff367230 */ /* 0x000fe20000004100 */
[----:B------:R-:W-:Y:S01]  /*92e0*/  F2FP.F16.E4M3.UNPACK_B R51, R51.H1 ;  /* 0x00000033ff33723e */ /* 0x000fe200030006ff */
[----:B------:R-:W-:Y:S01]  /*92f0*/  HADD2.F32 R5, -RZ, R3.H1_H1 ;  /* 0x30000003ff057230 */ /* 0x000fe20000004100 */
[----:B------:R-:W-:Y:S01]  /*9300*/  F2FP.F16.E4M3.UNPACK_B R48, R48.H1 ;  /* 0x00000030ff30723e */ /* 0x000fe200030006ff */
[----:B------:R-:W-:Y:S01]  /*9310*/  HADD2.F32 R10, -RZ, R15.H0_H0 ;  /* 0x2000000fff0a7230 */ /* 0x000fe20000004100 */
[----:B------:R-:W-:Y:S01]  /*9320*/  F2FP.F16.E4M3.UNPACK_B R0, R4 ;  /* 0x00000004ff00723e */ /* 0x000fe200020006ff */
[----:B------:R-:W-:-:S02]  /*9330*/  HADD2.F32 R3, -RZ, R3.H0_H0 ;  /* 0x20000003ff037230 */ /* 0x000fc40000004100 */
[C---:B------:R-:W-:Y:S01]  /*9340*/  FMUL.FTZ R58, R5.reuse, R54 ;  /* 0x00000036053a7220 */ /* 0x040fe20000410000 */
[----:B------:R-:W-:Y:S02]  /*9350*/  HADD2.F32 R11, -RZ, R51.H0_H0 ;  /* 0x20000033ff0b7230 */ /* 0x000fe40000004100 */
[-C--:B------:R-:W-:Y:S01]  /*9360*/  FMUL.FTZ R15, R5, R10.reuse ;  /* 0x0000000a050f7220 */ /* 0x080fe20000410000 */
[----:B------:R-:W-:Y:S02]  /*9370*/  HADD2.F32 R5, -RZ, R12.H1_H1 ;  /* 0x3000000cff057230 */ /* 0x000fe40000004100 */
[C---:B------:R-:W-:Y:S01]  /*9380*/  FFMA.FTZ R58, R3.reuse, R10, -R58 ;  /* 0x0000000a033a7223 */ /* 0x040fe2000001083a */
[----:B------:R-:W-:Y:S02]  /*9390*/  HADD2.F32 R10, -RZ, R48.H0_H0 ;  /* 0x20000030ff0a7230 */ /* 0x000fe40000004100 */
[----:B------:R-:W-:Y:S01]  /*93a0*/  FFMA.FTZ R53, R3, R54, R15 ;  /* 0x0000003603357223 */ /* 0x000fe2000001000f */
[----:B------:R-:W-:-:S02]  /*93b0*/  HADD2.F32 R12, -RZ, R12.H0_H0 ;  /* 0x2000000cff0c7230 */ /* 0x000fc40000004100 */
[CC--:B------:R-:W-:Y:S01]  /*93c0*/  FMUL.FTZ R15, R5.reuse, R11.reuse ;  /* 0x0000000b050f7220 */ /* 0x0c0fe20000410000 */
[----:B------:R-:W-:Y:S02]  /*93d0*/  HADD2.F32 R54, -RZ, R51.H1_H1 ;  /* 0x30000033ff367230 */ /* 0x000fe40000004100 */
[-C--:B------:R-:W-:Y:S01]  /*93e0*/  FMUL.FTZ R5, R5, R10.reuse ;  /* 0x0000000a05057220 */ /* 0x080fe20000410000 */
[--C-:B------:R-:W-:Y:S02]  /*93f0*/  HADD2.F32 R3, -RZ, R13.reuse.H1_H1 ;  /* 0x3000000dff037230 */ /* 0x100fe40000004100 */
[C---:B------:R-:W-:Y:S01]  /*9400*/  FFMA.FTZ R51, R12.reuse, R10, -R15 ;  /* 0x0000000a0c337223 */ /* 0x040fe2000001080f */
[----:B------:R-:W-:Y:S02]  /*9410*/  HADD2.F32 R48, -RZ, R48.H1_H1 ;  /* 0x30000030ff307230 */ /* 0x000fe40000004100 */
[----:B------:R-:W-:Y:S01]  /*9420*/  FFMA.FTZ R62, R12, R11, R5 ;  /* 0x0000000b0c3e7223 */ /* 0x000fe20000010005 */
[----:B------:R-:W-:-:S02]  /*9430*/  HADD2.F32 R13, -RZ, R13.H0_H0 ;  /* 0x2000000dff0d7230 */ /* 0x000fc40000004100 */
[C---:B------:R-:W-:Y:S01]  /*9440*/  FMUL.FTZ R10, R3.reuse, R54 ;  /* 0x00000036030a7220 */ /* 0x040fe20000410000 */
[----:B------:R-:W-:Y:S01]  /*9450*/  F2FP.F16.E4M3.UNPACK_B R11, R50 ;  /* 0x00000032ff0b723e */ /* 0x000fe200020006ff */
[----:B------:R-:W-:Y:S01]  /*9460*/  FMUL.FTZ R12, R3, R48 ;  /* 0x00000030030c7220 */ /* 0x000fe20000410000 */
[----:B------:R-:W-:Y:S01]  /*9470*/  F2FP.F16.E4M3.UNPACK_B R4, R4.H1 ;  /* 0x00000004ff04723e */ /* 0x000fe200030006ff */
[C---:B------:R-:W-:Y:S01]  /*9480*/  FFMA.FTZ R59, R13.reuse, R48, -R10 ;  /* 0x000000300d3b7223 */ /* 0x040fe2000001080a */
[----:B------:R-:W-:Y:S01]  /*9490*/  F2FP.F16.E4M3.UNPACK_B R10, R14 ;  /* 0x0000000eff0a723e */ /* 0x000fe200020006ff */
[----:B------:R-:W-:Y:S01]  /*94a0*/  FFMA.FTZ R54, R13, R54, R12 ;  /* 0x000000360d367223 */ /* 0x000fe2000001000c */
[--C-:B------:R-:W-:Y:S01]  /*94b0*/  HADD2.F32 R15, -RZ, R11.reuse.H1_H1 ;  /* 0x3000000bff0f7230 */ /* 0x100fe20000004100 */
[----:B------:R-:W-:Y:S01]  /*94c0*/  F2FP.F16.E4M3.UNPACK_B R14, R14.H1 ;  /* 0x0000000eff0e723e */ /* 0x000fe200030006ff */
[----:B------:R-:W-:Y:S01]  /*94d0*/  HADD2.F32 R12, -RZ, R11.H0_H0 ;  /* 0x2000000bff0c7230 */ /* 0x000fe20000004100 */
[----:B------:R-:W-:Y:S01]  /*94e0*/  F2FP.F16.E4M3.UNPACK_B R50, R50.H1 ;  /* 0x00000032ff32723e */ /* 0x000fe200030006ff */
[----:B------:R-:W-:-:S02]  /*94f0*/  HADD2.F32 R5, -RZ, R4.H1_H1 ;  /* 0x30000004ff057230 */ /* 0x000fc40000004100 */
[----:B------:R-:W-:Y:S02]  /*9500*/  HADD2.F32 R11, -RZ, R10.H1_H1 ;  /* 0x3000000aff0b7230 */ /* 0x000fe40000004100 */
[----:B------:R-:W-:Y:S02]  /*9510*/  HADD2.F32 R3, -RZ, R0.H1_H1 ;  /* 0x30000000ff037230 */ /* 0x000fe40000004100 */
[C---:B------:R-:W-:Y:S01]  /*9520*/  FMUL.FTZ R13, R5.reuse, R15 ;  /* 0x0000000f050d7220 */ /* 0x040fe20000410000 */
[----:B------:R-:W-:Y:S02]  /*9530*/  HADD2.F32 R10, -RZ, R10.H0_H0 ;  /* 0x2000000aff0a7230 */ /* 0x000fe40000004100 */
[----:B------:R-:W-:Y:S01]  /*9540*/  FMUL.FTZ R49, R5, R11 ;  /* 0x0000000b05317220 */ /* 0x000fe20000410000 */
[----:B------:R-:W-:Y:S02]  /*9550*/  HADD2.F32 R4, -RZ, R4.H0_H0 ;  /* 0x20000004ff047230 */ /* 0x000fe40000004100 */
[----:B------:R-:W-:Y:S01]  /*9560*/  FMUL.FTZ R5, R3, R12 ;  /* 0x0000000c03057220 */ /* 0x000fe20000410000 */
[----:B------:R-:W-:-:S02]  /*9570*/  HADD2.F32 R0, -RZ, R0.H0_H0 ;  /* 0x20000000ff007230 */ /* 0x000fc40000004100 */
[-C--:B------:R-:W-:Y:S01]  /*9580*/  FMUL.FTZ R3, R3, R10.reuse ;  /* 0x0000000a03037220 */ /* 0x080fe20000410000 */
[C---:B------:R-:W-:Y:S01]  /*9590*/  FFMA.FTZ R48, R4.reuse, R11, -R13 ;  /* 0x0000000b04307223 */ /* 0x040fe2000001080d */
[----:B------:R-:W-:Y:S01]  /*95a0*/  FFMA.FTZ R49, R4, R15, R49 ;  /* 0x0000000f04317223 */ /* 0x000fe20000010031 */
[C---:B------:R-:W-:Y:S01]  /*95b0*/  FFMA.FTZ R13, R0.reuse, R10, -R5 ;  /* 0x0000000a000d7223 */ /* 0x040fe20000010805 */
[----:B------:R-:W-:Y:S01]  /*95c0*/  FFMA.FTZ R12, R0, R12, R3 ;  /* 0x0000000c000c7223 */ /* 0x000fe20000010003 */
[----:B------:R-:W-:Y:S02]  /*95d0*/  HADD2.F32 R4, -RZ, R14.H1_H1 ;  /* 0x3000000eff047230 */ /* 0x000fe40000004100 */
[----:B------:R-:W-:Y:S02]  /*95e0*/  HADD2.F32 R3, -RZ, R7.H1_H1 ;  /* 0x30000007ff037230 */ /* 0x000fe40000004100 */
[--C-:B------:R-:W-:Y:S02]  /*95f0*/  HADD2.F32 R10, -RZ, R50.reuse.H1_H1 ;  /* 0x30000032ff0a7230 */ /* 0x100fe40000004100 */
[----:B------:R-:W-:-:S02]  /*9600*/  HADD2.F32 R11, -RZ, R50.H0_H0 ;  /* 0x20000032ff0b7230 */ /* 0x000fc40000004100 */
[C---:B------:R-:W-:Y:S01]  /*9610*/  FMUL.FTZ R15, R3.reuse, R4 ;  /* 0x00000004030f7220 */ /* 0x040fe20000410000 */
[----:B------:R-:W-:Y:S02]  /*9620*/  HADD2.F32 R0, -RZ, R6.H1_H1 ;  /* 0x30000006ff007230 */ /* 0x000fe40000004100 */
[----:B------:R-:W-:Y:S02]  /*9630*/  HADD2.F32 R5, -RZ, R14.H0_H0 ;  /* 0x2000000eff057230 */ /* 0x000fe40000004100 */
[----:B------:R-:W-:Y:S01]  /*9640*/  FMUL.FTZ R14, R3, R10 ;  /* 0x0000000a030e7220 */ /* 0x000fe20000410000 */
[----:B------:R-:W-:Y:S02]  /*9650*/  HADD2.F32 R7, -RZ, R7.H0_H0 ;  /* 0x20000007ff077230 */ /* 0x000fe40000004100 */
[C---:B------:R-:W-:Y:S01]  /*9660*/  FMUL.FTZ R3, R0.reuse, R11 ;  /* 0x0000000b00037220 */ /* 0x040fe20000410000 */
[----:B------:R-:W-:Y:S02]  /*9670*/  HADD2.F32 R6, -RZ, R6.H0_H0 ;  /* 0x20000006ff067230 */ /* 0x000fe40000004100 */
[-C--:B------:R-:W-:Y:S01]  /*9680*/  FMUL.FTZ R0, R0, R5.reuse ;  /* 0x0000000500007220 */ /* 0x080fe20000410000 */
[C---:B------:R-:W-:Y:S01]  /*9690*/  FFMA.FTZ R14, R7.reuse, R4, -R14 ;  /* 0x00000004070e7223 */ /* 0x040fe2000001080e */
[----:B------:R-:W-:Y:S01]  /*96a0*/  FFMA.FTZ R15, R7, R10, R15 ;  /* 0x0000000a070f7223 */ /* 0x000fe2000001000f */
[C---:B------:R-:W-:Y:S01]  /*96b0*/  FFMA.FTZ R5, R6.reuse, R5, -R3 ;  /* 0x0000000506057223 */ /* 0x040fe20000010803 */
[----:B------:R-:W-:Y:S01]  /*96c0*/  FFMA.FTZ R0, R6, R11, R0 ;  /* 0x0000000b06007223 */ /* 0x000fe20000010000 */
[----:B------:R-:W-:-:S02]  /*96d0*/  F2FP.SATFINITE.E4M3.F32.PACK_AB_MERGE_C R6, R60, R55, RZ ;  /* 0x000000373c06723e */ /* 0x000fc400048070ff */
[----:B------:R-:W-:Y:S02]  /*96e0*/  F2FP.SATFINITE.E4M3.F32.PACK_AB_MERGE_C R7, R54, R59, RZ ;  /* 0x0000003b3607723e */ /* 0x000fe400048070ff */
[----:B------:R-:W-:Y:S02]  /*96f0*/  F2FP.SATFINITE.E4M3.F32.PACK_AB_MERGE_C R4, R49, R48, RZ ;  /* 0x000000303104723e */ /* 0x000fe400048070ff */
[----:B------:R-:W-:Y:S02]  /*9700*/  F2FP.SATFINITE.E4M3.F32.PACK_AB_MERGE_C R14, R15, R14, RZ ;  /* 0x0000000e0f0e723e */ /* 0x000fe400048070ff */
[----:B------:R-:W-:Y:S02]  /*9710*/  F2FP.SATFINITE.E4M3.F32.PACK_AB_MERGE_C R6, R53, R58, R6 ;  /* 0x0000003a3506723e */ /* 0x000fe40004807006 */
[----:B------:R-:W-:Y:S02]  /*9720*/  F2FP.SATFINITE.E4M3.F32.PACK_AB_MERGE_C R7, R62, R51, R7 ;  /* 0x000000333e07723e */ /* 0x000fe40004807007 */
[----:B------:R-:W-:-:S02]  /*9730*/  F2FP.SATFINITE.E4M3.F32.PACK_AB_MERGE_C R4, R12, R13, R4 ;  /* 0x0000000d0c04723e */ /* 0x000fc40004807004 */
[----:B------:R-:W-:-:S05]  /*9740*/  F2FP.SATFINITE.E4M3.F32.PACK_AB_MERGE_C R5, R0, R5, R14 ;  /* 0x000000050005723e */ /* 0x000fca000480700e */
[----:B------:R3:W-:Y:S02]  /*9750*/  STS.128 [R214+0x18000], R4 ;  /* 0x01800004d6007388 */ /* 0x0007e40000000c00 */
.L_x_1324:
[----:B------:R-:W-:Y:S05]  /*9760*/  BSYNC B2 ;  /* 0x0000000000027941 */ /* 0x000fea0003800000 */
.L_x_1323:
[----:B------:R-:W-:Y:S05]  /*9770*/  @P1 BRA `(.L_x_1322) ;  /* 0x0000000400e81947 */ /* 0x000fea0003800000 */
[----:B---3--:R-:W3:Y:S01]  /*9780*/  LDS.128 R4, [R214+0x1c000] ;  /* 0x01c00000d6047984 */ /* 0x008ee20000000c00 */
[----:B--2--5:R-:W-:Y:S02]  /*9790*/  SHF.R.U32.HI R3, RZ, 0x8, R44 ;  /* 0x00000008ff037819 */ /* 0x024fe4000001162c */
[----:B------:R-:W-:Y:S02]  /*97a0*/  SHF.R.U32.HI R11, RZ, 0x8, R45 ;  /* 0x00000008ff0b7819 */ /* 0x000fe4000001162d */
[----:B-1----:R-:W-:Y:S02]  /*97b0*/  SHF.R.U32.HI R15, RZ, 0x8, R47 ;  /* 0x00000008ff0f7819 */ /* 0x002fe4000001162f */
        /* <DEDUP_REMOVED lines=8> */
[----:B------:R-:W-:-:S02]  /*9840*/  PRMT R15, R15, 0x7604, R14 ;  /* 0x000076040f0f7816 */ /* 0x000fc4000000000e */
[----:B------:R-:W-:Y:S02]  /*9850*/  SHF.R.U32.HI R0, RZ, 0x10, R44 ;  /* 0x00000010ff007819 */ /* 0x000fe4000001162c */
[----:B------:R-:W-:Y:S02]  /*9860*/  SHF.R.U32.HI R10, RZ, 0x10, R45 ;  /* 0x00000010ff0a7819 */ /* 0x000fe4000001162d */
[----:B------:R-:W-:Y:S02]  /*9870*/  SHF.R.U32.HI R14, RZ, 0x10, R47 ;  /* 0x00000010ff0e7819 */ /* 0x000fe4000001162f */
[----:B------:R-:W-:Y:S02]  /*9880*/  LOP3.LUT R0, R0, 0xff, RZ, 0xc0, !PT ;  /* 0x000000ff00007812 */ /* 0x000fe400078ec0ff */
[----:B------:R-:W-:Y:S02]  /*9890*/  LOP3.LUT R10, R10, 0xff, RZ, 0xc0, !PT ;  /* 0x000000ff0a0a7812 */ /* 0x000fe400078ec0ff */
[----:B------:R-:W-:-:S02]  /*98a0*/  LOP3.LUT R14, R14, 0xff, RZ, 0xc0, !PT ;  /* 0x000000ff0e0e7812 */ /* 0x000fc400078ec0ff */
[----:B------:R-:W-:Y:S02]  /*98b0*/  SHF.R.U32.HI R13, RZ, 0x8, R46 ;  /* 0x00000008ff0d7819 */ /* 0x000fe4000001162e */
[----:B------:R-:W-:Y:S02]  /*98c0*/  PRMT R3, R0, 0x7054, R3 ;  /* 0x0000705400037816 */ /* 0x000fe40000000003 */
[----:B------:R-:W-:Y:S02]  /*98d0*/  PRMT R11, R10, 0x7054, R11 ;  /* 0x000070540a0b7816 */ /* 0x000fe4000000000b */
[----:B------:R-:W-:Y:S02]  /*98e0*/  PRMT R15, R14, 0x7054, R15 ;  /* 0x000070540e0f7816 */ /* 0x000fe4000000000f */
[----:B------:R-:W-:Y:S02]  /*98f0*/  LOP3.LUT R12, R46, 0xff, RZ, 0xc0, !PT ;  /* 0x000000ff2e0c7812 */ /* 0x000fe400078ec0ff */
[----:B------:R-:W-:-:S02]  /*9900*/  LOP3.LUT R13, R13, 0xff, RZ, 0xc0, !PT ;  /* 0x000000ff0d0d7812 */ /* 0x000fc400078ec0ff */
[----:B------:R-:W-:Y:S02]  /*9910*/  LOP3.LUT R14, R3, 0xff000000, R44, 0xf8, !PT ;  /* 0xff000000030e7812 */ /* 0x000fe400078ef82c */
[----:B------:R-:W-:Y:S02]  /*9920*/  LOP3.LUT R47, R15, 0xff000000, R47, 0xf8, !PT ;  /* 0xff0000000f2f7812 */ /* 0x000fe400078ef82f */
[----:B------:R-:W-:Y:S02]  /*9930*/  LOP3.LUT R44, R11, 0xff000000, R45, 0xf8, !PT ;  /* 0xff0000000b2c7812 */ /* 0x000fe400078ef82d */
[----:B------:R-:W-:Y:S02]  /*9940*/  PRMT R13, R13, 0x7604, R12 ;  /* 0x000076040d0d7816 */ /* 0x000fe4000000000c */
[----:B------:R-:W-:Y:S02]  /*9950*/  SHF.R.U32.HI R12, RZ, 0x10, R46 ;  /* 0x00000010ff0c7819 */ /* 0x000fe4000001162e */
[----:B---3--:R-:W-:-:S02]  /*9960*/  F2FP.F16.E4M3.UNPACK_B R0, R6.H1 ;  /* 0x00000006ff00723e */ /* 0x008fc400030006ff */
[----:B------:R-:W-:Y:S02]  /*9970*/  F2FP.F16.E4M3.UNPACK_B R48, R47 ;  /* 0x0000002fff30723e */ /* 0x000fe400020006ff */
[----:B------:R-:W-:Y:S01]  /*9980*/  F2FP.F16.E4M3.UNPACK_B R15, R44 ;  /* 0x0000002cff0f723e */ /* 0x000fe200020006ff */
[----:B------:R-:W-:Y:S01]  /*9990*/  HADD2.F32 R11, -RZ, R0.H1_H1 ;  /* 0x30000000ff0b7230 */ /* 0x000fe20000004100 */
[----:B------:R-:W-:Y:S01]  /*99a0*/  LOP3.LUT R12, R12, 0xff, RZ, 0xc0, !PT ;  /* 0x000000ff0c0c7812 */ /* 0x000fe200078ec0ff */
[----:B------:R-:W-:Y:S01]  /*99b0*/  HADD2.F32 R49, -RZ, R48.H1_H1 ;  /* 0x30000030ff317230 */ /* 0x000fe20000004100 */
[----:B------:R-:W-:Y:S01]  /*99c0*/  F2FP.F16.E4M3.UNPACK_B R3, R6 ;  /* 0x00000006ff03723e */ /* 0x000fe200020006ff */
[----:B------:R-:W-:Y:S01]  /*99d0*/  HADD2.F32 R45, -RZ, R15.H1_H1 ;  /* 0x3000000fff2d7230 */ /* 0x000fe20000004100 */
[----:B------:R-:W-:Y:S01]  /*99e0*/  PRMT R13, R12, 0x7054, R13 ;  /* 0x000070540c0d7816 */ /* 0x000fe2000000000d */
[----:B------:R-:W-:Y:S02]  /*99f0*/  HADD2.F32 R10, -RZ, R0.H0_H0 ;  /* 0x20000000ff0a7230 */ /* 0x000fe40000004100 */
[C---:B------:R-:W-:Y:S01]  /*9a00*/  FMUL.FTZ R51, R11.reuse, R49 ;  /* 0x000000310b337220 */ /* 0x040fe20000410000 */
[----:B------:R-:W-:Y:S01]  /*9a10*/  F2FP.F16.E4M3.UNPACK_B R12, R7 ;  /* 0x00000007ff0c723e */ /* 0x000fe200020006ff */
[-C--:B------:R-:W-:Y:S01]  /*9a20*/  FMUL.FTZ R50, R11, R45.reuse ;  /* 0x0000002d0b327220 */ /* 0x080fe20000410000 */
[----:B------:R-:W-:Y:S01]  /*9a30*/  LOP3.LUT R46, R13, 0xff000000, R46, 0xf8, !PT ;  /* 0xff0000000d2e7812 */ /* 0x000fe200078ef82e */
[C---:B------:R-:W-:Y:S01]  /*9a40*/  FFMA.FTZ R51, R10.reuse, R45, -R51 ;  /* 0x0000002d0a337223 */ /* 0x040fe20000010833 */
[----:B------:R-:W-:Y:S01]  /*9a50*/  F2FP.F16.E4M3.UNPACK_B R13, R7.H1 ;  /* 0x00000007ff0d723e */ /* 0x000fe200030006ff */
[----:B------:R-:W-:Y:S01]  /*9a60*/  FFMA.FTZ R54, R10, R49, R50 ;  /* 0x000000310a367223 */ /* 0x000fe20000010032 */
[-C--:B------:R-:W-:Y:S01]  /*9a70*/  F2FP.F16.E4M3.UNPACK_B R6, R5.reuse ;  /* 0x00000005ff06723e */ /* 0x080fe200020006ff */
[----:B------:R-:W-:Y:S01]  /*9a80*/  HADD2.F32 R48, -RZ, R48.H0_H0 ;  /* 0x20000030ff307230 */ /* 0x000fe20000004100 */
[----:B------:R-:W-:Y:S01]  /*9a90*/  F2FP.F16.E4M3.UNPACK_B R7, R5.H1 ;  /* 0x00000005ff07723e */ /* 0x000fe200030006ff */
[----:B------:R-:W-:Y:S01]  /*9aa0*/  HADD2.F32 R5, -RZ, R3.H1_H1 ;  /* 0x30000003ff057230 */ /* 0x000fe20000004100 */
[----:B------:R-:W-:Y:S01]  /*9ab0*/  F2FP.F16.E4M3.UNPACK_B R47, R47.H1 ;  /* 0x0000002fff2f723e */ /* 0x000fe200030006ff */
[----:B------:R-:W-:Y:S01]  /*9ac0*/  HADD2.F32 R10, -RZ, R15.H0_H0 ;  /* 0x2000000fff0a7230 */ /* 0x000fe20000004100 */
[----:B------:R-:W-:Y:S01]  /*9ad0*/  F2FP.F16.E4M3.UNPACK_B R44, R44.H1 ;  /* 0x0000002cff2c723e */ /* 0x000fe200030006ff */
        /* <DEDUP_REMOVED lines=20> */
[----:B------:R-:W-:Y:S01]  /*9c20*/  F2FP.F16.E4M3.UNPACK_B R11, R46 ;  /* 0x0000002eff0b723e */ /* 0x000fe200020006ff */
[C---:B------:R-:W-:Y:S01]  /*9c30*/  FFMA.FTZ R53, R13.reuse, R44, -R10 ;  /* 0x0000002c0d357223 */ /* 0x040fe2000001080a */
[----:B------:R-:W-:Y:S01]  /*9c40*/  F2FP.F16.E4M3.UNPACK_B R4, R4.H1 ;  /* 0x00000004ff04723e */ /* 0x000fe200030006ff */
[----:B------:R-:W-:Y:S01]  /*9c50*/  FFMA.FTZ R48, R13, R48, R12 ;  /* 0x000000300d307223 */ /* 0x000fe2000001000c */
[-C--:B------:R-:W-:Y:S01]  /*9c60*/  F2FP.F16.E4M3.UNPACK_B R10, R14.reuse ;  /* 0x0000000eff0a723e */ /* 0x080fe200020006ff */
        /* <DEDUP_REMOVED lines=43> */
.L_x_1322:
[----:B------:R-:W-:Y:S05]  /*9f20*/  BSYNC B1 ;  /* 0x0000000000017941 */ /* 0x000fea0003800000 */
.L_x_1321:
[----:B------:R-:W-:Y:S04]  /*9f30*/  BSSY B1, `(.L_x_1325) ;  /* 0x00000f9000017945 */ /* 0x000fe80003800000 */
[----:B------:R-:W-:Y:S05]  /*9f40*/  @P2 BRA `(.L_x_1326) ;  /* 0x0000000c00dc2947 */ /* 0x000fea0003800000 */
[----:B------:R-:W0:Y:S01]  /*9f50*/  LDC R0, c[0x0][0x3d4] ;  /* 0x0000f500ff007b82 */ /* 0x000e220000000800 */
[----:B------:R-:W-:Y:S01]  /*9f60*/  BSSY B2, `(.L_x_1327) ;  /* 0x000007e000027945 */ /* 0x000fe20003800000 */
[-C--:B0-----:R-:W-:Y:S02]  /*9f70*/  ISETP.GE.AND P0, PT, R22, R0.reuse, PT ;  /* 0x000000001600720c */ /* 0x081fe40003f06270 */
[----:B------:R-:W-:-:S11]  /*9f80*/  ISETP.GE.AND P1, PT, R199, R0, PT ;  /* 0x00000000c700720c */ /* 0x000fd60003f26270 */
[----:B------:R-:W-:Y:S05]  /*9f90*/  @P0 BRA `(.L_x_1328) ;  /* 0x0000000400e80947 */ /* 0x000fea0003800000 */
[----:B---34-:R-:W0:Y:S01]  /*9fa0*/  LDS.128 R4, [R214+0x19000] ;  /* 0x01900000d6047984 */ /* 0x018e220000000c00 */
        /* <DEDUP_REMOVED lines=29> */
[----:B0-----:R-:W-:-:S02]  /*a180*/  F2FP.F16.E4M3.UNPACK_B R0, R6.H1 ;  /* 0x00000006ff00723e */ /* 0x001fc400030006ff */
        /* <DEDUP_REMOVED lines=91> */
.L_x_1328:
[----:B------:R-:W-:Y:S05]  /*a740*/  BSYNC B2 ;  /* 0x0000000000027941 */ /* 0x000fea0003800000 */
.L_x_1327:
[----:B------:R-:W-:Y:S05]  /*a750*/  @P1 BRA `(.L_x_1326) ;  /* 0x0000000400d81947 */ /* 0x000fea0003800000 */
[----:B0--34-:R-:W0:Y:S01]  /*a760*/  LDS.128 R4, [R214+0x1d000] ;  /* 0x01d00000d6047984 */ /* 0x019e220000000c00 */
[----:B-----5:R-:W-:Y:S02]  /*a770*/  SHF.R.U32.HI R10, RZ, 0x8, R29 ;  /* 0x00000008ff0a7819 */ /* 0x020fe4000001161d */
[----:B------:R-:W-:Y:S02]  /*a780*/  LOP3.LUT R11, R29, 0xff, RZ, 0xc0, !PT ;  /* 0x000000ff1d0b7812 */ /* 0x000fe400078ec0ff */
[----:B------:R-:W-:Y:S02]  /*a790*/  LOP3.LUT R10, R10, 0xff, RZ, 0xc0, !PT ;  /* 0x000000ff0a0a7812 */ /* 0x000fe400078ec0ff */
[----:B------:R-:W-:Y:S02]  /*a7a0*/  SHF.R.U32.HI R12, RZ, 0x8, R35 ;  /* 0x00000008ff0c7819 */ /* 0x000fe40000011623 */
[----:B------:R-:W-:Y:S02]  /*a7b0*/  SHF.R.U32.HI R0, RZ, 0x8, R28 ;  /* 0x00000008ff007819 */ /* 0x000fe4000001161c */
[----:B------:R-:W-:-:S02]  /*a7c0*/  PRMT R10, R10, 0x7604, R11 ;  /* 0x000076040a0a7816 */ /* 0x000fc4000000000b */
[----:B------:R-:W-:Y:S02]  /*a7d0*/  SHF.R.U32.HI R11, RZ, 0x10, R29 ;  /* 0x00000010ff0b7819 */ /* 0x000fe4000001161d */
[----:B-1----:R-:W-:Y:S02]  /*a7e0*/  LOP3.LUT R15, R35, 0xff, RZ, 0xc0, !PT ;  /* 0x000000ff230f7812 */ /* 0x002fe400078ec0ff */
[----:B------:R-:W-:Y:S01]  /*a7f0*/  LOP3.LUT R12, R12, 0xff, RZ, 0xc0, !PT ;  /* 0x000000ff0c0c7812 */ /* 0x000fe200078ec0ff */
[----:B------:R-:W-:Y:S01]  /*a800*/  IMAD.U32 R11, R11, 0x10000, RZ ;  /* 0x000100000b0b7824 */ /* 0x000fe200078e00ff */
[----:B------:R-:W-:Y:S02]  /*a810*/  SHF.R.U32.HI R14, RZ, 0x10, R35 ;  /* 0x00000010ff0e7819 */ /* 0x000fe40000011623 */
[----:B--2---:R-:W-:Y:S02]  /*a820*/  LOP3.LUT R3, R28, 0xff, RZ, 0xc0, !PT ;  /* 0x000000ff1c037812 */ /* 0x004fe400078ec0ff */
[----:B------:R-:W-:-:S02]  /*a830*/  LOP3.LUT R0, R0, 0xff, RZ, 0xc0, !PT ;  /* 0x000000ff00007812 */ /* 0x000fc400078ec0ff */
[----:B------:R-:W-:Y:S01]  /*a840*/  PRMT R12, R12, 0x7604, R15 ;  /* 0x000076040c0c7816 */ /* 0x000fe2000000000f */
[----:B------:R-:W-:Y:S01]  /*a850*/  IMAD.U32 R15, R14, 0x10000, RZ ;  /* 0x000100000e0f7824 */ /* 0x000fe200078e00ff */
[----:B------:R-:W-:Y:S02]  /*a860*/  PRMT R3, R0, 0x7604, R3 ;  /* 0x0000760400037816 */ /* 0x000fe40000000003 */
[----:B------:R-:W-:Y:S02]  /*a870*/  SHF.R.U32.HI R0, RZ, 0x8, R34 ;  /* 0x00000008ff007819 */ /* 0x000fe40000011622 */
[----:B------:R-:W-:Y:S02]  /*a880*/  LOP3.LUT R3, R3, 0xff0000, R28, 0xf8, !PT ;  /* 0x00ff000003037812 */ /* 0x000fe400078ef81c */
[----:B------:R-:W-:Y:S02]  /*a890*/  LOP3.LUT R11, R10, 0xff0000, R11, 0xf8, !PT ;  /* 0x00ff00000a0b7812 */ /* 0x000fe400078ef80b */
[----:B------:R-:W-:-:S02]  /*a8a0*/  LOP3.LUT R15, R12, 0xff0000, R15, 0xf8, !PT ;  /* 0x00ff00000c0f7812 */ /* 0x000fc400078ef80f */
[----:B------:R-:W-:Y:S02]  /*a8b0*/  LOP3.LUT R13, R34, 0xff, RZ, 0xc0, !PT ;  /* 0x000000ff220d7812 */ /* 0x000fe400078ec0ff */
[----:B------:R-:W-:Y:S02]  /*a8c0*/  LOP3.LUT R0, R0, 0xff, RZ, 0xc0, !PT ;  /* 0x000000ff00007812 */ /* 0x000fe400078ec0ff */
[----:B------:R-:W-:Y:S02]  /*a8d0*/  LOP3.LUT R14, R3, 0xff000000, R28, 0xf8, !PT ;  /* 0xff000000030e7812 */ /* 0x000fe400078ef81c */
[----:B------:R-:W-:Y:S02]  /*a8e0*/  LOP3.LUT R35, R15, 0xff000000, R35, 0xf8, !PT ;  /* 0xff0000000f237812 */ /* 0x000fe400078ef823 */
[----:B------:R-:W-:Y:S02]  /*a8f0*/  LOP3.LUT R28, R11, 0xff000000, R29, 0xf8, !PT ;  /* 0xff0000000b1c7812 */ /* 0x000fe400078ef81d */
[----:B------:R-:W-:-:S02]  /*a900*/  PRMT R13, R0, 0x7604, R13 ;  /* 0x00007604000d7816 */ /* 0x000fc4000000000d */
[----:B0-----:R-:W-:Y:S02]  /*a910*/  F2FP.F16.E4M3.UNPACK_B R0, R6.H1 ;  /* 0x00000006ff00723e */ /* 0x001fe400030006ff */
[----:B------:R-:W-:Y:S02]  /*a920*/  F2FP.F16.E4M3.UNPACK_B R40, R35 ;  /* 0x00000023ff28723e */ /* 0x000fe400020006ff */
[----:B------:R-:W-:Y:S01]  /*a930*/  F2FP.F16.E4M3.UNPACK_B R15, R28 ;  /* 0x0000001cff0f723e */ /* 0x000fe200020006ff */
[----:B------:R-:W-:Y:S01]  /*a940*/  HADD2.F32 R11, -RZ, R0.H1_H1 ;  /* 0x30000000ff0b7230 */ /* 0x000fe20000004100 */
[--C-:B------:R-:W-:Y:S01]  /*a950*/  LOP3.LUT R13, R13, 0xff0000, R34.reuse, 0xf8, !PT ;  /* 0x00ff00000d0d7812 */ /* 0x100fe200078ef822 */
[----:B------:R-:W-:Y:S01]  /*a960*/  HADD2.F32 R41, -RZ, R40.H1_H1 ;  /* 0x30000028ff297230 */ /* 0x000fe20000004100 */
[----:B------:R-:W-:Y:S01]  /*a970*/  F2FP.F16.E4M3.UNPACK_B R3, R6 ;  /* 0x00000006ff03723e */ /* 0x000fe200020006ff */
[----:B------:R-:W-:Y:S01]  /*a980*/  HADD2.F32 R29, -RZ, R15.H1_H1 ;  /* 0x3000000fff1d7230 */ /* 0x000fe20000004100 */
[----:B------:R-:W-:Y:S01]  /*a990*/  LOP3.LUT R34, R13, 0xff000000, R34, 0xf8, !PT ;  /* 0xff0000000d227812 */ /* 0x000fe200078ef822 */
        /* <DEDUP_REMOVED lines=82> */
.L_x_1326:
[----:B------:R-:W-:Y:S05]  /*aec0*/  BSYNC B1 ;  /* 0x0000000000017941 */ /* 0x000fea0003800000 */
.L_x_1325:
        /* <DEDUP_REMOVED lines=8> */
[----:B-----5:R-:W-:Y:S02]  /*af50*/  SHF.R.U32.HI R10, RZ, 0x8, R37 ;  /* 0x00000008ff0a7819 */ /* 0x020fe40000011625 */
[----:B------:R-:W-:Y:S02]  /*af60*/  LOP3.LUT R11, R37, 0xff, RZ, 0xc0, !PT ;  /* 0x000000ff250b7812 */ /* 0x000fe400078ec0ff */
[----:B------:R-:W-:Y:S02]  /*af70*/  LOP3.LUT R10, R10, 0xff, RZ, 0xc0, !PT ;  /* 0x000000ff0a0a7812 */ /* 0x000fe400078ec0ff */
[----:B------:R-:W-:Y:S02]  /*af80*/  SHF.R.U32.HI R0, RZ, 0x8, R36 ;  /* 0x00000008ff007819 */ /* 0x000fe40000011624 */
[----:B------:R-:W-:Y:S02]  /*af90*/  SHF.R.U32.HI R12, RZ, 0x8, R39 ;  /* 0x00000008ff0c7819 */ /* 0x000fe40000011627 */
[----:B------:R-:W-:-:S02]  /*afa0*/  PRMT R10, R10, 0x7604, R11 ;  /* 0x000076040a0a7816 */ /* 0x000fc4000000000b */
[----:B------:R-:W-:Y:S02]  /*afb0*/  SHF.R.U32.HI R11, RZ, 0x10, R37 ;  /* 0x00000010ff0b7819 */ /* 0x000fe40000011625 */
[----:B--2---:R-:W-:Y:S02]  /*afc0*/  LOP3.LUT R3, R36, 0xff, RZ, 0xc0, !PT ;  /* 0x000000ff24037812 */ /* 0x004fe400078ec0ff */
[----:B------:R-:W-:Y:S01]  /*afd0*/  LOP3.LUT R0, R0, 0xff, RZ, 0xc0, !PT ;  /* 0x000000ff00007812 */ /* 0x000fe200078ec0ff */
[----:B------:R-:W-:Y:S01]  /*afe0*/  IMAD.U32 R11, R11, 0x10000, RZ ;  /* 0x000100000b0b7824 */ /* 0x000fe200078e00ff */
[----:B-1----:R-:W-:Y:S02]  /*aff0*/  LOP3.LUT R15, R39, 0xff, RZ, 0xc0, !PT ;  /* 0x000000ff270f7812 */ /* 0x002fe400078ec0ff */
[----:B------:R-:W-:Y:S02]  /*b000*/  LOP3.LUT R12, R12, 0xff, RZ, 0xc0, !PT ;  /* 0x000000ff0c0c7812 */ /* 0x000fe400078ec0ff */
[----:B------:R-:W-:-:S02]  /*b010*/  SHF.R.U32.HI R14, RZ, 0x10, R39 ;  /* 0x00000010ff0e7819 */ /* 0x000fc40000011627 */
[----:B------:R-:W-:Y:S02]  /*b020*/  PRMT R3, R0, 0x7604, R3 ;  /* 0x0000760400037816 */ /* 0x000fe40000000003 */
[----:B------:R-:W-:Y:S02]  /*b030*/  PRMT R12, R12, 0x7604, R15 ;  /* 0x000076040c0c7816 */ /* 0x000fe4000000000f */
[----:B------:R-:W-:Y:S02]  /*b040*/  SHF.L.U32 R15, R14, 0x10, RZ ;  /* 0x000000100e0f7819 */ /* 0x000fe400000006ff */
[----:B------:R-:W-:Y:S02]  /*b050*/  SHF.R.U32.HI R0, RZ, 0x8, R38 ;  /* 0x00000008ff007819 */ /* 0x000fe40000011626 */
[----:B------:R-:W-:Y:S02]  /*b060*/  LOP3.LUT R3, R3, 0xff0000, R36, 0xf8, !PT ;  /* 0x00ff000003037812 */ /* 0x000fe400078ef824 */
[----:B------:R-:W-:-:S02]  /*b070*/  LOP3.LUT R11, R10, 0xff0000, R11, 0xf8, !PT ;  /* 0x00ff00000a0b7812 */ /* 0x000fc400078ef80b */
[----:B------:R-:W-:Y:S02]  /*b080*/  LOP3.LUT R15, R12, 0xff0000, R15, 0xf8, !PT ;  /* 0x00ff00000c0f7812 */ /* 0x000fe400078ef80f */
[----:B------:R-:W-:Y:S02]  /*b090*/  LOP3.LUT R13, R38, 0xff, RZ, 0xc0, !PT ;  /* 0x000000ff260d7812 */ /* 0x000fe400078ec0ff */
[----:B------:R-:W-:Y:S02]  /*b0a0*/  LOP3.LUT R0, R0, 0xff, RZ, 0xc0, !PT ;  /* 0x000000ff00007812 */ /* 0x000fe400078ec0ff */
[----:B------:R-:W-:Y:S02]  /*b0b0*/  LOP3.LUT R14, R3, 0xff000000, R36, 0xf8, !PT ;  /* 0xff000000030e7812 */ /* 0x000fe400078ef824 */
[----:B------:R-:W-:Y:S02]  /*b0c0*/  LOP3.LUT R29, R15, 0xff000000, R39, 0xf8, !PT ;  /* 0xff0000000f1d7812 */ /* 0x000fe400078ef827 */
[----:B------:R-:W-:-:S02]  /*b0d0*/  LOP3.LUT R36, R11, 0xff000000, R37, 0xf8, !PT ;  /* 0xff0000000b247812 */ /* 0x000fc400078ef825 */
[----:B------:R-:W-:Y:S02]  /*b0e0*/  PRMT R13, R0, 0x7604, R13 ;  /* 0x00007604000d7816 */ /* 0x000fe4000000000d */
        /* <DEDUP_REMOVED lines=11> */
[-C--:B------:R-:W-:Y:S01]  /*b1a0*/  F2FP.F16.E4M3.UNPACK_B R12, R7.reuse ;  /* 0x00000007ff0c723e */ /* 0x080fe200020006ff */
[-C--:B------:R-:W-:Y:S01]  /*b1b0*/  FMUL.FTZ R40, R11, R28.reuse ;  /* 0x0000001c0b287220 */ /* 0x080fe20000410000 */
        /* <DEDUP_REMOVED lines=78> */
.L_x_1332:
[----:B------:R-:W-:Y:S05]  /*b6a0*/  BSYNC B2 ;  /* 0x0000000000027941 */ /* 0x000fea0003800000 */
.L_x_1331:
[----:B------:R-:W-:Y:S05]  /*b6b0*/  @P1 BRA `(.L_x_1330) ;  /* 0x0000000400e81947 */ /* 0x000fea0003800000 */
[----:B0--34-:R-:W0:Y:S01]  /*b6c0*/  LDS.128 R4, [R214+0x1e000] ;  /* 0x01e00000d6047984 */ /* 0x019e220000000c00 */
[----:B--2--5:R-:W-:Y:S02]  /*b6d0*/  SHF.R.U32.HI R3, RZ, 0x8, R30 ;  /* 0x00000008ff037819 */ /* 0x024fe4000001161e */
[----:B-1----:R-:W-:Y:S02]  /*b6e0*/  SHF.R.U32.HI R15, RZ, 0x8, R33 ;  /* 0x00000008ff0f7819 */ /* 0x002fe40000011621 */
        /* <DEDUP_REMOVED lines=30> */
[--C-:B------:R-:W-:Y:S01]  /*b8d0*/  HADD2.F32 R11, -RZ, R0.reuse.H1_H1 ;  /* 0x30000000ff0b7230 */ /* 0x100fe20000004100 */
[----:B------:R-:W-:Y:S01]  /*b8e0*/  LOP3.LUT R12, R12, 0xff, RZ, 0xc0, !PT ;  /* 0x000000ff0c0c7812 */ /* 0x000fe200078ec0ff */
[----:B------:R-:W-:Y:S01]  /*b8f0*/  HADD2.F32 R33, -RZ, R31.H1_H1 ;  /* 0x3000001fff217230 */ /* 0x000fe20000004100 */
[----:B------:R-:W-:Y:S01]  /*b900*/  F2FP.F16.E4M3.UNPACK_B R3, R6 ;  /* 0x00000006ff03723e */ /* 0x000fe200020006ff */
[----:B------:R-:W-:Y:S01]  /*b910*/  HADD2.F32 R28, -RZ, R15.H1_H1 ;  /* 0x3000000fff1c7230 */ /* 0x000fe20000004100 */
[----:B------:R-:W-:Y:S01]  /*b920*/  PRMT R13, R12, 0x7054, R13 ;  /* 0x000070540c0d7816 */ /* 0x000fe2000000000d */
[----:B------:R-:W-:Y:S02]  /*b930*/  HADD2.F32 R10, -RZ, R0.H0_H0 ;  /* 0x20000000ff0a7230 */ /* 0x000fe40000004100 */
[C---:B------:R-:W-:Y:S01]  /*b940*/  FMUL.FTZ R35, R11.reuse, R33 ;  /* 0x000000210b237220 */ /* 0x040fe20000410000 */
[-C--:B------:R-:W-:Y:S01]  /*b950*/  F2FP.F16.E4M3.UNPACK_B R12, R7.reuse ;  /* 0x00000007ff0c723e */ /* 0x080fe200020006ff */
        /* <DEDUP_REMOVED lines=80> */
.L_x_1330:
[----:B------:R-:W-:Y:S05]  /*be60*/  BSYNC B1 ;  /* 0x0000000000017941 */ /* 0x000fea0003800000 */
.L_x_1329:
[----:B------:R-:W-:Y:S05]  /*be70*/  @P4 BRA `(.L_x_1333) ;  /* 0x0000005400d44947 */ /* 0x000fea0003800000 */
[----:B------:R-:W1:Y:S01]  /*be80*/  LDC R0, c[0x0][0x3d4] ;  /* 0x0000f500ff007b82 */ /* 0x000e620000000800 */
[----:B------:R-:W-:Y:S01]  /*be90*/  BSSY B1, `(.L_x_1334) ;  /* 0x000007e000017945 */ /* 0x000fe20003800000 */
[-C--:B-1----:R-:W-:Y:S02]  /*bea0*/  ISETP.GE.AND P0, PT, R22, R0.reuse, PT ;  /* 0x000000001600720c */ /* 0x082fe40003f06270 */
[----:B------:R-:W-:-:S11]  /*beb0*/  ISETP.GE.AND P1, PT, R199, R0, PT ;  /* 0x00000000c700720c */ /* 0x000fd60003f26270 */
[----:B------:R-:W-:Y:S05]  /*bec0*/  @P0 BRA `(.L_x_1335) ;  /* 0x0000000400e80947 */ /* 0x000fea0003800000 */
[----:B0--34-:R-:W0:Y:S01]  /*bed0*/  LDS.128 R4, [R214+0x1b000] ;  /* 0x01b00000d6047984 */ /* 0x019e220000000c00 */
[----:B--2--5:R-:W-:Y:S02]  /*bee0*/  SHF.R.U32.HI R3, RZ, 0x8, R26 ;  /* 0x00000008ff037819 */ /* 0x024fe4000001161a */
        /* <DEDUP_REMOVED lines=12> */
[----:B------:R-:W-:Y:S02]  /*bfb0*/  SHF.R.U32.HI R0, RZ, 0x10, R26 ;  /* 0x00000010ff007819 */ /* 0x000fe4000001161a */
[----:B------:R-:W-:Y:S02]  /*bfc0*/  SHF.R.U32.HI R14, RZ, 0x10, R25 ;  /* 0x00000010ff0e7819 */ /* 0x000fe40000011619 */
[----:B------:R-:W-:Y:S02]  /*bfd0*/  SHF.R.U32.HI R10, RZ, 0x10, R27 ;  /* 0x00000010ff0a7819 */ /* 0x000fe4000001161b */
        /* <DEDUP_REMOVED lines=9> */
[----:B------:R-:W-:Y:S02]  /*c070*/  PRMT R11, R10, 0x7054, R11 ;  /* 0x000070540a0b7816 */ /* 0x000fe4000000000b */
[----:B------:R-:W-:Y:S02]  /*c080*/  LOP3.LUT R14, R3, 0xff000000, R26, 0xf8, !PT ;  /* 0xff000000030e7812 */ /* 0x000fe400078ef81a */
[----:B------:R-:W-:Y:S02]  /*c090*/  LOP3.LUT R28, R15, 0xff000000, R25, 0xf8, !PT ;  /* 0xff0000000f1c7812 */ /* 0x000fe400078ef819 */
[----:B------:R-:W-:Y:S02]  /*c0a0*/  LOP3.LUT R12, R12, 0xff, RZ, 0xc0, !PT ;  /* 0x000000ff0c0c7812 */ /* 0x000fe400078ec0ff */
[----:B------:R-:W-:-:S02]  /*c0b0*/  LOP3.LUT R26, R11, 0xff000000, R27, 0xf8, !PT ;  /* 0xff0000000b1a7812 */ /* 0x000fc400078ef81b */
[----:B0-----:R-:W-:Y:S02]  /*c0c0*/  F2FP.F16.E4M3.UNPACK_B R0, R6.H1 ;  /* 0x00000006ff00723e */ /* 0x001fe400030006ff */
[----:B------:R-:W-:Y:S02]  /*c0d0*/  F2FP.F16.E4M3.UNPACK_B R27, R28 ;  /* 0x0000001cff1b723e */ /* 0x000fe400020006ff */
[----:B------:R-:W-:Y:S01]  /*c0e0*/  PRMT R13, R12, 0x7054, R13 ;  /* 0x000070540c0d7816 */ /* 0x000fe2000000000d */
[--C-:B------:R-:W-:Y:S01]  /*c0f0*/  HADD2.F32 R11, -RZ, R0.reuse.H1_H1 ;  /* 0x30000000ff0b7230 */ /* 0x100fe20000004100 */
[----:B------:R-:W-:Y:S01]  /*c100*/  F2FP.F16.E4M3.UNPACK_B R15, R26 ;  /* 0x0000001aff0f723e */ /* 0x000fe200020006ff */
[----:B------:R-:W-:Y:S01]  /*c110*/  HADD2.F32 R29, -RZ, R27.H1_H1 ;  /* 0x3000001bff1d7230 */ /* 0x000fe20000004100 */
[----:B------:R-:W-:Y:S01]  /*c120*/  LOP3.LUT R25, R13, 0xff000000, R24, 0xf8, !PT ;  /* 0xff0000000d197812 */ /* 0x000fe200078ef818 */
[----:B------:R-:W-:Y:S01]  /*c130*/  HADD2.F32 R10, -RZ, R0.H0_H0 ;  /* 0x20000000ff0a7230 */ /* 0x000fe20000004100 */
[----:B------:R-:W-:Y:S01]  /*c140*/  F2FP.F16.E4M3.UNPACK_B R3, R6 ;  /* 0x00000006ff03723e */ /* 0x000fe200020006ff */
[----:B------:R-:W-:-:S02]  /*c150*/  HADD2.F32 R24, -RZ, R15.H1_H1 ;  /* 0x3000000fff187230 */ /* 0x000fc40000004100 */
[C---:B------:R-:W-:Y:S01]  /*c160*/  FMUL.FTZ R31, R11.reuse, R29 ;  /* 0x0000001d0b1f7220 */ /* 0x040fe20000410000 */
[-C--:B------:R-:W-:Y:S02]  /*c170*/  F2FP.F16.E4M3.UNPACK_B R12, R7.reuse ;  /* 0x00000007ff0c723e */ /* 0x080fe400020006ff */
[----:B------:R-:W-:Y:S01]  /*c180*/  F2FP.F16.E4M3.UNPACK_B R13, R7.H1 ;  /* 0x00000007ff0d723e */ /* 0x000fe200030006ff */
[-C--:B------:R-:W-:Y:S01]  /*c190*/  FMUL.FTZ R30, R11, R24.reuse ;  /* 0x000000180b1e7220 */ /* 0x080fe20000410000 */
[-C--:B------:R-:W-:Y:S01]  /*c1a0*/  F2FP.F16.E4M3.UNPACK_B R6, R5.reuse ;  /* 0x00000005ff06723e */ /* 0x080fe200020006ff */
[C---:B------:R-:W-:Y:S01]  /*c1b0*/  FFMA.FTZ R31, R10.reuse, R24, -R31 ;  /* 0x000000180a1f7223 */ /* 0x040fe2000001081f */
[----:B------:R-:W-:Y:S01]  /*c1c0*/  F2FP.F16.E4M3.UNPACK_B R7, R5.H1 ;  /* 0x00000005ff07723e */ /* 0x000fe200030006ff */
[----:B------:R-:W-:Y:S01]  /*c1d0*/  FFMA.FTZ R32, R10, R29, R30 ;  /* 0x0000001d0a207223 */ /* 0x000fe2000001001e */
        /* <DEDUP_REMOVED lines=24> */
[-C--:B------:R-:W-:Y:S01]  /*c360*/  F2FP.F16.E4M3.UNPACK_B R11, R25.reuse ;  /* 0x00000019ff0b723e */ /* 0x080fe200020006ff */
        /* <DEDUP_REMOVED lines=48> */
.L_x_1335:
[----:B------:R-:W-:Y:S05]  /*c670*/  BSYNC B1 ;  /* 0x0000000000017941 */ /* 0x000fea0003800000 */
.L_x_1334:
[----:B------:R-:W-:Y:S05]  /*c680*/  @P1 BRA `(.L_x_1333) ;  /* 0x0000004c00d01947 */ /* 0x000fea0003800000 */
[----:B01-34-:R-:W0:Y:S01]  /*c690*/  LDS.128 R4, [R214+0x1f000] ;  /* 0x01f00000d6047984 */ /* 0x01be220000000c00 */
[----:B-----5:R-:W-:Y:S02]  /*c6a0*/  SHF.R.U32.HI R10, RZ, 0x8, R9 ;  /* 0x00000008ff0a7819 */ /* 0x020fe40000011609 */
[----:B------:R-:W-:Y:S02]  /*c6b0*/  SHF.R.U32.HI R0, RZ, 0x8, R8 ;  /* 0x00000008ff007819 */ /* 0x000fe40000011608 */
[----:B------:R-:W-:Y:S02]  /*c6c0*/  LOP3.LUT R11, R9, 0xff, RZ, 0xc0, !PT ;  /* 0x000000ff090b7812 */ /* 0x000fe400078ec0ff */
[----:B------:R-:W-:Y:S02]  /*c6d0*/  LOP3.LUT R10, R10, 0xff, RZ, 0xc0, !PT ;  /* 0x000000ff0a0a7812 */ /* 0x000fe400078ec0ff */
[----:B------:R-:W-:Y:S02]  /*c6e0*/  SHF.R.U32.HI R12, RZ, 0x8, R21 ;  /* 0x00000008ff0c7819 */ /* 0x000fe40000011615 */
[----:B--2---:R-:W-:-:S02]  /*c6f0*/  LOP3.LUT R3, R8, 0xff, RZ, 0xc0, !PT ;  /* 0x000000ff08037812 */ /* 0x004fc400078ec0ff */
[----:B------:R-:W-:Y:S02]  /*c700*/  LOP3.LUT R0, R0, 0xff, RZ, 0xc0, !PT ;  /* 0x000000ff00007812 */ /* 0x000fe400078ec0ff */
[----:B------:R-:W-:Y:S02]  /*c710*/  PRMT R10, R10, 0x7604, R11 ;  /* 0x000076040a0a7816 */ /* 0x000fe4000000000b */
[----:B------:R-:W-:Y:S02]  /*c720*/  LOP3.LUT R15, R21, 0xff, RZ, 0xc0, !PT ;  /* 0x000000ff150f7812 */ /* 0x000fe400078ec0ff */
[----:B------:R-:W-:Y:S02]  /*c730*/  LOP3.LUT R12, R12, 0xff, RZ, 0xc0, !PT ;  /* 0x000000ff0c0c7812 */ /* 0x000fe400078ec0ff */
[----:B------:R-:W-:Y:S02]  /*c740*/  SHF.R.U32.HI R14, RZ, 0x10, R21 ;  /* 0x00000010ff0e7819 */ /* 0x000fe40000011615 */
[----:B------:R-:W-:-:S02]  /*c750*/  PRMT R3, R0, 0x7604, R3 ;  /* 0x0000760400037816 */ /* 0x000fc40000000003 */
[----:B------:R-:W-:Y:S02]  /*c760*/  SHF.R.U32.HI R11, RZ, 0x10, R9 ;  /* 0x00000010ff0b7819 */ /* 0x000fe40000011609 */
[----:B------:R-:W-:Y:S02]  /*c770*/  SHF.R.U32.HI R0, RZ, 0x8, R20 ;  /* 0x00000008ff007819 */ /* 0x000fe40000011614 */
[----:B------:R-:W-:Y:S01]  /*c780*/  PRMT R12, R12, 0x7604, R15 ;  /* 0x000076040c0c7816 */ /* 0x000fe2000000000f */
[----:B------:R-:W-:Y:S01]  /*c790*/  IMAD.U32 R15, R14, 0x10000, RZ ;  /* 0x000100000e0f7824 */ /* 0x000fe200078e00ff */
[----:B------:R-:W-:Y:S01]  /*c7a0*/  LOP3.LUT R13, R20, 0xff, RZ, 0xc0, !PT ;  /* 0x000000ff140d7812 */ /* 0x000fe200078ec0ff */
[----:B------:R-:W-:Y:S01]  /*c7b0*/  IMAD.U32 R11, R11, 0x10000, RZ ;  /* 0x000100000b0b7824 */ /* 0x000fe200078e00ff */
[----:B------:R-:W-:Y:S02]  /*c7c0*/  LOP3.LUT R0, R0, 0xff, RZ, 0xc0, !PT ;  /* 0x000000ff00007812 */ /* 0x000fe400078ec0ff */
[----:B------:R-:W-:-:S02]  /*c7d0*/  LOP3.LUT R25, R12, 0xff0000, R15, 0xf8, !PT ;  /* 0x00ff00000c197812 */ /* 0x000fc400078ef80f */
[----:B------:R-:W-:Y:S02]  /*c7e0*/  PRMT R13, R0, 0x7604, R13 ;  /* 0x00007604000d7816 */ /* 0x000fe4000000000d */
[----:B------:R-:W-:Y:S02]  /*c7f0*/  LOP3.LUT R11, R10, 0xff0000, R11, 0xf8, !PT ;  /* 0x00ff00000a0b7812 */ /* 0x000fe400078ef80b */
[----:B------:R-:W-:Y:S02]  /*c800*/  LOP3.LUT R15, R13, 0xff0000, R20, 0xf8, !PT ;  /* 0x00ff00000d0f7812 */ /* 0x000fe400078ef814 */
[----:B------:R-:W-:Y:S02]  /*c810*/  LOP3.LUT R25, R25, 0xff000000, R21, 0xf8, !PT ;  /* 0xff00000019197812 */ /* 0x000fe400078ef815 */
[----:B------:R-:W-:Y:S02]  /*c820*/  LOP3.LUT R13, R11, 0xff000000, R9, 0xf8, !PT ;  /* 0xff0000000b0d7812 */ /* 0x000fe400078ef809 */
[----:B0-----:R-:W-:-:S02]  /*c830*/  F2FP.F16.E4M3.UNPACK_B R0, R6.H1 ;  /* 0x00000006ff00723e */ /* 0x001fc400030006ff */
[----:B------:R-:W-:Y:S02]  /*c840*/  F2FP.F16.E4M3.UNPACK_B R21, R25 ;  /* 0x00000019ff15723e */ /* 0x000fe400020006ff */
[----:B------:R-:W-:Y:S01]  /*c850*/  F2FP.F16.E4M3.UNPACK_B R14, R13 ;  /* 0x0000000dff0e723e */ /* 0x000fe200020006ff */
[----:B------:R-:W-:Y:S01]  /*c860*/  HADD2.F32 R9, -RZ, R0.H1_H1 ;  /* 0x30000000ff097230 */ /* 0x000fe20000004100 */
[----:B------:R-:W-:Y:S01]  /*c870*/  LOP3.LUT R3, R3, 0xff0000, R8, 0xf8, !PT ;  /* 0x00ff000003037812 */ /* 0x000fe200078ef808 */
[--C-:B------:R-:W-:Y:S01]  /*c880*/  HADD2.F32 R24, -RZ, R21.reuse.H1_H1 ;  /* 0x30000015ff187230 */ /* 0x100fe20000004100 */
[----:B------:R-:W-:Y:S01]  /*c890*/  LOP3.LUT R20, R15, 0xff000000, R20, 0xf8, !PT ;  /* 0xff0000000f147812 */ /* 0x000fe200078ef814 */
[----:B------:R-:W-:Y:S01]  /*c8a0*/  HADD2.F32 R15, -RZ, R14.H1_H1 ;  /* 0x3000000eff0f7230 */ /* 0x000fe20000004100 */
[----:B------:R-:W-:Y:S01]  /*c8b0*/  LOP3.LUT R12, R3, 0xff000000, R8, 0xf8, !PT ;  /* 0xff000000030c7812 */ /* 0x000fe200078ef808 */
[----:B------:R-:W-:Y:S02]  /*c8c0*/  HADD2.F32 R8, -RZ, R0.H0_H0 ;  /* 0x20000000ff087230 */ /* 0x000fe40000004100 */
        /* <DEDUP_REMOVED lines=8> */
[----:B------:R-:W-:Y:S01]  /*c950*/  HADD2.F32 R8, -RZ, R21.H0_H0 ;  /* 0x20000015ff087230 */ /* 0x000fe20000004100 */
[----:B------:R-:W-:Y:S01]  /*c960*/  F2FP.F16.E4M3.UNPACK_B R7, R5.H1 ;  /* 0x00000005ff07723e */ /* 0x000fe200030006ff */
[--C-:B------:R-:W-:Y:S01]  /*c970*/  HADD2.F32 R5, -RZ, R3.reuse.H1_H1 ;  /* 0x30000003ff057230 */ /* 0x100fe20000004100 */
[----:B------:R-:W-:Y:S01]  /*c980*/  F2FP.F16.E4M3.UNPACK_B R25, R25.H1 ;  /* 0x00000019ff19723e */ /* 0x000fe200030006ff */
[----:B------:R-:W-:Y:S01]  /*c990*/  HADD2.F32 R14, -RZ, R14.H0_H0 ;  /* 0x2000000eff0e7230 */ /* 0x000fe20000004100 */
[----:B------:R-:W-:Y:S01]  /*c9a0*/  F2FP.F16.E4M3.UNPACK_B R13, R13.H1 ;  /* 0x0000000dff0d723e */ /* 0x000fe200030006ff */
[----:B------:R-:W-:-:S02]  /*c9b0*/  HADD2.F32 R3, -RZ, R3.H0_H0 ;  /* 0x20000003ff037230 */ /* 0x000fc40000004100 */
[C---:B------:R-:W-:Y:S01]  /*c9c0*/  FMUL.FTZ R24, R5.reuse, R8 ;  /* 0x0000000805187220 */ /* 0x040fe20000410000 */
[----:B------:R-:W-:Y:S02]  /*c9d0*/  HADD2.F32 R9, -RZ, R25.H0_H0 ;  /* 0x20000019ff097230 */ /* 0x000fe40000004100 */
[-C--:B------:R-:W-:Y:S01]  /*c9e0*/  FMUL.FTZ R15, R5, R14.reuse ;  /* 0x0000000e050f7220 */ /* 0x080fe20000410000 */
[--C-:B------:R-:W-:Y:S02]  /*c9f0*/  HADD2.F32 R5, -RZ, R10.reuse.H1_H1 ;  /* 0x3000000aff057230 */ /* 0x100fe40000004100 */
[C---:B------:R-:W-:Y:S01]  /*ca00*/  FFMA.FTZ R24, R3.reuse, R14, -R24 ;  /* 0x0000000e03187223 */ /* 0x040fe20000010818 */
[----:B------:R-:W-:Y:S02]  /*ca10*/  HADD2.F32 R10, -RZ, R10.H0_H0 ;  /* 0x2000000aff0a7230 */ /* 0x000fe40000004100 */
[----:B------:R-:W-:Y:S01]  /*ca20*/  FFMA.FTZ R21, R3, R8, R15 ;  /* 0x0000000803157223 */ /* 0x000fe2000001000f */
[----:B------:R-:W-:-:S02]  /*ca30*/  HADD2.F32 R8, -RZ, R13.H0_H0 ;  /* 0x2000000dff087230 */ /* 0x000fc40000004100 */
[CC--:B------:R-:W-:Y:S01]  /*ca40*/  FMUL.FTZ R15, R5.reuse, R9.reuse ;  /* 0x00000009050f7220 */ /* 0x0c0fe20000410000 */
[----:B------:R-:W-:Y:S01]  /*ca50*/  HADD2.F32 R14, -RZ, R25.H1_H1 ;  /* 0x30000019ff0e7230 */ /* 0x000fe20000004100 */
[----:B------:R-:W-:Y:S01]  /*ca60*/  F2FP.F16.E4M3.UNPACK_B R0, R4 ;  /* 0x00000004ff00723e */ /* 0x000fe200020006ff */
[----:B------:R-:W-:Y:S02]  /*ca70*/  HADD2.F32 R3, -RZ, R11.H1_H1 ;  /* 0x3000000bff037230 */ /* 0x000fe40000004100 */
[-C--:B------:R-:W-:Y:S01]  /*ca80*/  FMUL.FTZ R5, R5, R8.reuse ;  /* 0x0000000805057220 */ /* 0x080fe20000410000 */
[C---:B------:R-:W-:Y:S01]  /*ca90*/  FFMA.FTZ R25, R10.reuse, R8, -R15 ;  /* 0x000000080a197223 */ /* 0x040fe2000001080f */
[----:B------:R-:W-:Y:S01]  /*caa0*/  HADD2.F32 R8, -RZ, R13.H1_H1 ;  /* 0x3000000dff087230 */ /* 0x000fe20000004100 */
[----:B------:R-:W-:Y:S01]  /*cab0*/  F2FP.F16.E4M3.UNPACK_B R4, R4.H1 ;  /* 0x00000004ff04723e */ /* 0x000fe200030006ff */
[----:B------:R-:W-:Y:S02]  /*cac0*/  HADD2.F32 R11, -RZ, R11.H0_H0 ;  /* 0x2000000bff0b7230 */ /* 0x000fe40000004100 */
[C---:B------:R-:W-:Y:S01]  /*cad0*/  FMUL.FTZ R30, R3.reuse, R14 ;  /* 0x0000000e031e7220 */ /* 0x040fe20000410000 */
[----:B------:R-:W-:Y:S01]  /*cae0*/  FFMA.FTZ R28, R10, R9, R5 ;  /* 0x000000090a1c7223 */ /* 0x000fe20000010005 */
[----:B------:R-:W-:Y:S01]  /*caf0*/  F2FP.F16.E4M3.UNPACK_B R9, R20 ;  /* 0x00000014ff09723e */ /* 0x000fe200020006ff */
[-C--:B------:R-:W-:Y:S01]  /*cb00*/  FMUL.FTZ R10, R3, R8.reuse ;  /* 0x00000008030a7220 */ /* 0x080fe20000410000 */
[----:B------:R-:W-:Y:S01]  /*cb10*/  FFMA.FTZ R30, R11, R8, -R30 ;  /* 0x000000080b1e7223 */ /* 0x000fe2000001081e */
[----:B------:R-:W-:Y:S01]  /*cb20*/  F2FP.F16.E4M3.UNPACK_B R8, R12 ;  /* 0x0000000cff08723e */ /* 0x000fe200020006ff */
[----:B------:R-:W-:-:S02]  /*cb30*/  HADD2.F32 R5, -RZ, R4.H1_H1 ;  /* 0x30000004ff057230 */ /* 0x000fc40000004100 */
[----:B------:R-:W-:Y:S01]  /*cb40*/  FFMA.FTZ R29, R11, R14, R10 ;  /* 0x0000000e0b1d7223 */ /* 0x000fe2000001000a */
[--C-:B------:R-:W-:Y:S01]  /*cb50*/  HADD2.F32 R13, -RZ, R9.reuse.H1_H1 ;  /* 0x30000009ff0d7230 */ /* 0x100fe20000004100 */
[----:B------:R-:W-:Y:S01]  /*cb60*/  F2FP.F16.E4M3.UNPACK_B R12, R12.H1 ;  /* 0x0000000cff0c723e */ /* 0x000fe200030006ff */
[----:B------:R-:W-:Y:S01]  /*cb70*/  HADD2.F32 R10, -RZ, R9.H0_H0 ;  /* 0x20000009ff0a7230 */ /* 0x000fe20000004100 */
[----:B------:R-:W-:Y:S01]  /*cb80*/  F2FP.F16.E4M3.UNPACK_B R20, R20.H1 ;  /* 0x00000014ff14723e */ /* 0x000fe200030006ff */
[----:B------:R-:W-:Y:S02]  /*cb90*/  HADD2.F32 R9, -RZ, R8.H1_H1 ;  /* 0x30000008ff097230 */ /* 0x000fe40000004100 */
[----:B------:R-:W-:Y:S01]  /*cba0*/  FMUL.FTZ R11, R5, R13 ;  /* 0x0000000d050b7220 */ /* 0x000fe20000410000 */
[----:B------:R-:W-:Y:S02]  /*cbb0*/  HADD2.F32 R3, -RZ, R0.H1_H1 ;  /* 0x30000000ff037230 */ /* 0x000fe40000004100 */
[----:B------:R-:W-:-:S02]  /*cbc0*/  HADD2.F32 R8, -RZ, R8.H0_H0 ;  /* 0x20000008ff087230 */ /* 0x000fc40000004100 */
[-C--:B------:R-:W-:Y:S01]  /*cbd0*/  FMUL.FTZ R15, R5, R9.reuse ;  /* 0x00000009050f7220 */ /* 0x080fe20000410000 */
        /* <DEDUP_REMOVED lines=8> */
[----:B------:R-:W-:-:S02]  /*cc60*/  HADD2.F32 R4, -RZ, R12.H1_H1 ;  /* 0x3000000cff047230 */ /* 0x000fc40000004100 */
[--C-:B------:R-:W-:Y:S02]  /*cc70*/  HADD2.F32 R3, -RZ, R7.reuse.H1_H1 ;  /* 0x30000007ff037230 */ /* 0x100fe40000004100 */
[--C-:B------:R-:W-:Y:S02]  /*cc80*/  HADD2.F32 R8, -RZ, R20.reuse.H1_H1 ;  /* 0x30000014ff087230 */ /* 0x100fe40000004100 */
[----:B------:R-:W-:Y:S02]  /*cc90*/  HADD2.F32 R9, -RZ, R20.H0_H0 ;  /* 0x20000014ff097230 */ /* 0x000fe40000004100 */
[C---:B------:R-:W-:Y:S01]  /*cca0*/  FMUL.FTZ R13, R3.reuse, R4 ;  /* 0x00000004030d7220 */ /* 0x040fe20000410000 */
[----:B------:R-:W-:Y:S02]  /*ccb0*/  HADD2.F32 R0, -RZ, R6.H1_H1 ;  /* 0x30000006ff007230 */ /* 0x000fe40000004100 */
[----:B------:R-:W-:Y:S02]  /*ccc0*/  HADD2.F32 R5, -RZ, R12.H0_H0 ;  /* 0x2000000cff057230 */ /* 0x000fe40000004100 */
[----:B------:R-:W-:Y:S01]  /*ccd0*/  FMUL.FTZ R12, R3, R8 ;  /* 0x00000008030c7220 */ /* 0x000fe20000410000 */
[----:B------:R-:W-:-:S02]  /*cce0*/  HADD2.F32 R7, -RZ, R7.H0_H0 ;  /* 0x20000007ff077230 */ /* 0x000fc40000004100 */
[C---:B------:R-:W-:Y:S01]  /*ccf0*/  FMUL.FTZ R3, R0.reuse, R9 ;  /* 0x0000000900037220 */ /* 0x040fe20000410000 */
[----:B------:R-:W-:Y:S02]  /*cd00*/  HADD2.F32 R6, -RZ, R6.H0_H0 ;  /* 0x20000006ff067230 */ /* 0x000fe40000004100 */
        /* <DEDUP_REMOVED lines=9> */
[----:B------:R-:W-:Y:S02]  /*cda0*/  F2FP.SATFINITE.E4M3.F32.PACK_AB_MERGE_C R6, R21, R24, R6 ;  /* 0x000000181506723e */ /* 0x000fe40004807006 */
[----:B------:R-:W-:Y:S02]  /*cdb0*/  F2FP.SATFINITE.E4M3.F32.PACK_AB_MERGE_C R7, R28, R25, R7 ;  /* 0x000000191c07723e */ /* 0x000fe40004807007 */
[----:B------:R-:W-:Y:S02]  /*cdc0*/  F2FP.SATFINITE.E4M3.F32.PACK_AB_MERGE_C R4, R10, R11, R4 ;  /* 0x0000000b0a04723e */ /* 0x000fe40004807004 */
[----:B------:R-:W-:-:S05]  /*cdd0*/  F2FP.SATFINITE.E4M3.F32.PACK_AB_MERGE_C R5, R0, R5, R12 ;  /* 0x000000050005723e */ /* 0x000fca000480700c */
[----:B------:R0:W-:Y:S01]  /*cde0*/  STS.128 [R214+0x1f000], R4 ;  /* 0x01f00004d6007388 */ /* 0x0001e20000000c00 */
[----:B------:R-:W-:Y:S05]  /*cdf0*/  BRA `(.L_x_1333) ;  /* 0x0000004400f47947 */ /* 0x000fea0003800000 */
.L_x_1294:
[----:B------:R-:W1:Y:S01]  /*ce00*/  LDC R21, c[0x0][0x3d4] ;  /* 0x0000f500ff157b82 */ /* 0x000e620000000800 */
[-C--:B------:R-:W-:Y:S01]  /*ce10*/  ISETP.GE.AND P0, PT, R222, R74.reuse, PT ;  /* 0x0000004ade00720c */ /* 0x080fe20003f06270 */
[----:B------:R-:W-:Y:S01]  /*ce20*/  ULDC.64 UR4, c[0x0][0x3c8] ;  /* 0x0000f20000047ab9 */ /* 0x000fe20000000a00 */
[-C--:B------:R-:W-:Y:S01]  /*ce30*/  ISETP.GE.AND P1, PT, R221, R74.reuse, PT ;  /* 0x0000004add00720c */ /* 0x080fe20003f26270 */
[----:B------:R-:W-:Y:S01]  /*ce40*/  ULDC.64 UR6, c[0x0][0x3e0] ;  /* 0x0000f80000067ab9 */ /* 0x000fe20000000a00 */
[-C--:B------:R-:W-:Y:S02]  /*ce50*/  ISETP.GE.AND P2, PT, R195, R74.reuse, PT ;  /* 0x0000004ac300720c */ /* 0x080fe40003f46270 */
[----:B------:R-:W-:Y:S02]  /*ce60*/  ISETP.GE.AND P3, PT, R18, R74, PT ;  /* 0x0000004a1200720c */ /* 0x000fe40003f66270 */
[CC--:B-1----:R-:W-:Y:S02]  /*ce70*/  ISETP.GE.OR P0, PT, R192.reuse, R21.reuse, P0 ;  /* 0x00000015c000720c */ /* 0x0c2fe40000706670 */
[----:B------:R-:W-:-:S02]  /*ce80*/  ISETP.GE.OR P1, PT, R192, R21, P1 ;  /* 0x00000015c000720c */ /* 0x000fc40000f26670 */
[CC--:B------:R-:W-:Y:S02]  /*ce90*/  ISETP.GE.OR P2, PT, R192.reuse, R21.reuse, P2 ;  /* 0x00000015c000720c */ /* 0x0c0fe40001746670 */
[----:B------:R-:W-:-:S07]  /*cea0*/  ISETP.GE.OR P3, PT, R192, R21, P3 ;  /* 0x00000015c000720c */ /* 0x000fce0001f66670 */
[----:B------:R-:W1:Y:S01]  /*ceb0*/  @!P0 LDC.64 R8, c[0x0][0x3c8] ;  /* 0x0000f200ff088b82 */ /* 0x000e620000000a00 */
[C---:B------:R-:W-:Y:S01]  /*cec0*/  @!P0 LEA R66, P4, R12.reuse, R6, 0x6 ;  /* 0x000000060c428211 */ /* 0x040fe200078830ff */
[----:B------:R-:W-:Y:S02]  /*ced0*/  @!P1 IMAD R3, R13, 0x60, RZ ;  /* 0x000000600d039824 */ /* 0x000fe400078e02ff */
[C---:B------:R-:W-:Y:S01]  /*cee0*/  @!P1 IMAD.WIDE.U32 R70, R12.reuse, 0x60, R6 ;  /* 0x000000600c469825 */ /* 0x040fe200078e0006 */
[----:B------:R-:W-:-:S03]  /*cef0*/  @!P0 LEA.HI.X R0, R12, R7, R13, 0x6, P4 ;  /* 0x000000070c008211 */ /* 0x000fc600020f340d */
[----:B------:R-:W2:Y:S01]  /*cf00*/  @!P1 LDC.64 R14, c[0x0][0x3c8] ;  /* 0x0000f200ff0e9b82 */ /* 0x000ea20000000a00 */
[----:B------:R-:W-:-:S07]  /*cf10*/  @!P1 IMAD.IADD R3, R71, 0x1, R3 ;  /* 0x0000000147039824 */ /* 0x000fce00078e0203 */
[----:B------:R-:W3:Y:S01]  /*cf20*/  @!P0 LDC.64 R34, c[0x0][0x3e0] ;  /* 0x0000f800ff228b82 */ /* 0x000ee20000000a00 */
[----:B-1----:R-:W-:-:S07]  /*cf30*/  @!P0 IADD3 R66, P4, P5, R25, R8, R66 ;  /* 0x0000000819428210 */ /* 0x002fce0007d9e042 */
[----:B------:R-:W1:Y:S01]  /*cf40*/  @!P2 LDC.64 R28, c[0x0][0x3e0] ;  /* 0x0000f800ff1cab82 */ /* 0x000e620000000a00 */
[----:B------:R-:W-:Y:S02]  /*cf50*/  @!P0 IADD3.X R67, R24, R9, R0, P4, P5 ;  /* 0x0000000918438210 */ /* 0x000fe400027ea400 */
[----:B------:R-:W-:-:S04]  /*cf60*/  @!P2 IADD3 R63, P4, P5, R25, R30, R6 ;  /* 0x0000001e193fa210 */ /* 0x000fc80007d9e006 */
[----:B------:R-:W-:Y:S02]  /*cf70*/  @!P2 IADD3.X R20, R24, R27, R7, P4, P5 ;  /* 0x0000001b1814a210 */ /* 0x000fe400027ea407 */
[----:B------:R-:W-:-:S04]  /*cf80*/  @!P3 IADD3 R8, P4, P5, R25, UR4, R6 ;  /* 0x000000041908bc10 */ /* 0x000fc8000fd9e006 */
[C---:B------:R-:W-:Y:S02]  /*cf90*/  @!P3 IADD3.X R9, R24.reuse, UR5, R7, P4, P5 ;  /* 0x000000051809bc10 */ /* 0x040fe4000a7ea407 */
[----:B--2---:R-:W-:Y:S01]  /*cfa0*/  @!P1 IADD3 R70, P4, P5, R25, R14, R70 ;  /* 0x0000000e19469210 */ /* 0x004fe20007d9e046 */
[----:B------:R-:W2:Y:S01]  /*cfb0*/  @!P2 LDC.64 R6, c[0x0][0x3c8] ;  /* 0x0000f200ff06ab82 */ /* 0x000ea20000000a00 */
[----:B------:R-:W-:Y:S02]  /*cfc0*/  @!P1 IMAD R25, R11, 0x60, RZ ;  /* 0x000000600b199824 */ /* 0x000fe400078e02ff */
[----:B------:R-:W-:Y:S02]  /*cfd0*/  @!P1 IADD3.X R71, R24, R15, R3, P4, P5 ;  /* 0x0000000f18479210 */ /* 0x000fe400027ea403 */
[----:B------:R-:W-:-:S03]  /*cfe0*/  @!P2 IADD3 R65, P4, P5, R73, R32, R4 ;  /* 0x000000204941a210 */ /* 0x000fc60007d9e004 */
[----:B------:R-:W4:Y:S01]  /*cff0*/  @!P1 LDC.64 R32, c[0x0][0x3e0] ;  /* 0x0000f800ff209b82 */ /* 0x000f220000000a00 */
[----:B------:R-:W-:Y:S02]  /*d000*/  @!P2 IADD3.X R0, R26, R31, R5, P4, P5 ;  /* 0x0000001f1a00a210 */ /* 0x000fe400027ea405 */
[----:B------:R-:W-:-:S04]  /*d010*/  @!P3 IADD3 R14, P4, P5, R73, UR6, R4 ;  /* 0x00000006490ebc10 */ /* 0x000fc8000fd9e004 */
[----:B------:R-:W-:Y:S02]  /*d020*/  @!P3 IADD3.X R15, R26, UR7, R5, P4, P5 ;  /* 0x000000071a0fbc10 */ /* 0x000fe4000a7ea405 */
[----:B------:R-:W-:-:S04]  /*d030*/  @!P0 LEA R68, P4, R10, R4, 0x6 ;  /* 0x000000040a448211 */ /* 0x000fc800078830ff */
[C---:B------:R-:W-:Y:S01]  /*d040*/  @!P0 LEA.HI.X R3, R10.reuse, R5, R11, 0x6, P4 ;  /* 0x000000050a038211 */ /* 0x040fe200020f340b */
[----:B------:R-:W-:Y:S01]  /*d050*/  @!P1 IMAD.WIDE.U32 R4, R10, 0x60, R4 ;  /* 0x000000600a049825 */ /* 0x000fe200078e0004 */
[----:B---3--:R-:W-:-:S03]  /*d060*/  @!P0 IADD3 R68, P4, P5, R73, R34, R68 ;  /* 0x0000002249448210 */ /* 0x008fc60007d9e044 */
[----:B------:R-:W-:Y:S01]  /*d070*/  @!P1 IMAD.IADD R25, R5, 0x1, R25 ;  /* 0x0000000105199824 */ /* 0x000fe200078e0219 */
[C---:B------:R-:W-:Y:S02]  /*d080*/  @!P0 IADD3.X R69, R26.reuse, R35, R3, P4, P5 ;  /* 0x000000231a458210 */ /* 0x040fe400027ea403 */
[----:B----4-:R-:W-:Y:S02]  /*d090*/  @!P1 IADD3 R72, P4, P5, R73, R32, R4 ;  /* 0x0000002049489210 */ /* 0x010fe40007d9e004 */
[----:B------:R-:W-:Y:S02]  /*d0a0*/  CS2R R44, SRZ ;  /* 0x00000000002c7805 */ /* 0x000fe4000001ff00 */
[----:B------:R-:W-:Y:S02]  /*d0b0*/  CS2R R46, SRZ ;  /* 0x00000000002e7805 */ /* 0x000fe4000001ff00 */
[----:B------:R-:W-:Y:S02]  /*d0c0*/  CS2R R48, SRZ ;  /* 0x0000000000307805 */ /* 0x000fe4000001ff00 */
[----:B------:R-:W-:-:S02]  /*d0d0*/  @!P1 IADD3.X R73, R26, R33, R25, P4, P5 ;  /* 0x000000211a499210 */ /* 0x000fc400027ea419 */
[----:B------:R-:W-:Y:S02]  /*d0e0*/  CS2R R50, SRZ ;  /* 0x0000000000327805 */ /* 0x000fe4000001ff00 */
[----:B--2---:R-:W-:Y:S02]  /*d0f0*/  @!P2 IADD3 R62, P4, R63, R6, RZ ;  /* 0x000000063f3ea210 */ /* 0x004fe40007f9e0ff */
[----:B------:R-:W-:Y:S02]  /*d100*/  CS2R R30, SRZ ;  /* 0x00000000001e7805 */ /* 0x000fe4000001ff00 */
[----:B------:R-:W-:Y:S02]  /*d110*/  CS2R R36, SRZ ;  /* 0x0000000000247805 */ /* 0x000fe4000001ff00 */
[----:B------:R-:W-:Y:S02]  /*d120*/  CS2R R38, SRZ ;  /* 0x0000000000267805 */ /* 0x000fe4000001ff00 */
[----:B------:R-:W-:Y:S01]  /*d130*/  CS2R R4, SRZ ;  /* 0x0000000000047805 */ /* 0x000fe2000001ff00 */
[----:B------:R-:W-:Y:S01]  /*d140*/  @!P2 IMAD.X R63, R20, 0x1, R7, P4 ;  /* 0x00000001143fa824 */ /* 0x000fe200020e0607 */
[----:B-1----:R-:W-:-:S02]  /*d150*/  @!P2 IADD3 R64, P4, R65, R28, RZ ;  /* 0x0000001c4140a210 */ /* 0x002fc40007f9e0ff */
[----:B------:R-:W-:Y:S01]  /*d160*/  CS2R R6, SRZ ;  /* 0x0000000000067805 */ /* 0x000fe2000001ff00 */
[----:B------:R-:W-:Y:S01]  /*d170*/  IMAD R3, R205, 0x80, R18 ;  /* 0x00000080cd037824 */ /* 0x000fe200078e0212 */
[----:B------:R-:W5:Y:S01]  /*d180*/  @!P0 LDG.E.128 R36, desc[UR46][R68.64] ;  /* 0x0000002e44248981 */ /* 0x000f62000c1e1d00 */
[----:B------:R-:W-:Y:S01]  /*d190*/  CS2R R24, SRZ ;  /* 0x0000000000187805 */ /* 0x000fe2000001ff00 */
[----:B------:R-:W-:Y:S01]  /*d1a0*/  @!P2 IMAD.X R65, R0, 0x1, R29, P4 ;  /* 0x000000010041a824 */ /* 0x000fe200020e061d */
[----:B------:R-:W-:Y:S01]  /*d1b0*/  CS2R R26, SRZ ;  /* 0x00000000001a7805 */ /* 0x000fe2000001ff00 */
[----:B------:R-:W5:Y:S01]  /*d1c0*/  @!P2 LDG.E.128 R44, desc[UR46][R62.64] ;  /* 0x0000002e3e2ca981 */ /* 0x000f62000c1e1d00 */
[----:B------:R-:W1:Y:S03]  /*d1d0*/  LDC R0, c[0x0][0x428] ;  /* 0x00010a00ff007b82 */ /* 0x000e660000000800 */
[----:B------:R-:W5:Y:S01]  /*d1e0*/  @!P2 LDG.E.128 R48, desc[UR46][R64.64] ;  /* 0x0000002e4030a981 */ /* 0x000f62000c1e1d00 */
[----:B------:R-:W-:-:S03]  /*d1f0*/  CS2R R28, SRZ ;  /* 0x00000000001c7805 */ /* 0x000fc6000001ff00 */
[----:B------:R2:W5:Y:S04]  /*d200*/  @!P3 LDG.E.128 R4, desc[UR46][R8.64] ;  /* 0x0000002e0804b981 */ /* 0x000568000c1e1d00 */
[----:B------:R-:W5:Y:S01]  /*d210*/  @!P0 LDG.E.128 R28, desc[UR46][R66.64] ;  /* 0x0000002e421c8981 */ /* 0x000f62000c1e1d00 */
[----:B------:R-:W-:-:S03]  /*d220*/  IMAD R3, R218, 0x20, R3 ;  /* 0x00000020da037824 */ /* 0x000fc600078e0203 */
[----:B------:R3:W5:Y:S01]  /*d230*/  @!P3 LDG.E.128 R24, desc[UR46][R14.64] ;  /* 0x0000002e0e18b981 */ /* 0x000762000c1e1d00 */
[----:B------:R-:W-:Y:S01]  /*d240*/  IMAD.MOV.U32 R60, RZ, RZ, R58 ;  /* 0x000000ffff3c7224 */ /* 0x000fe200078e003a */
[----:B------:R-:W-:Y:S02]  /*d250*/  CS2R R32, SRZ ;  /* 0x0000000000207805 */ /* 0x000fe4000001ff00 */
[----:B------:R-:W-:Y:S02]  /*d260*/  CS2R R34, SRZ ;  /* 0x0000000000227805 */ /* 0x000fe4000001ff00 */
[----:B-1----:R-:W-:Y:S02]  /*d270*/  ISETP.NE.AND P0, PT, R0, 0x1, PT ;  /* 0x000000010000780c */ /* 0x002fe40003f05270 */
[----:B------:R-:W-:Y:S02]  /*d280*/  CS2R R40, SRZ ;  /* 0x0000000000287805 */ /* 0x000fe4000001ff00 */
[----:B--2---:R-:W-:-:S02]  /*d290*/  MOV R8, R54 ;  /* 0x0000003600087202 */ /* 0x004fc40000000f00 */
[----:B------:R-:W-:Y:S01]  /*d2a0*/  CS2R R42, SRZ ;  /* 0x00000000002a7805 */ /* 0x000fe2000001ff00 */
[----:B------:R1:W5:Y:S05]  /*d2b0*/  @!P1 LDG.E.128 R32, desc[UR46][R70.64] ;  /* 0x0000002e46209981 */ /* 0x00036a000c1e1d00 */
[----:B------:R1:W5:Y:S01]  /*d2c0*/  @!P1 LDG.E.128 R40, desc[UR46][R72.64] ;  /* 0x0000002e48289981 */ /* 0x000362000c1e1d00 */
[----:B------:R-:W2:Y:S08]  /*d2d0*/  @P0 LDC R0, c[0x0][0x42c] ;  /* 0x00010b00ff000b82 */ /* 0x000eb00000000800 */
[----:B------:R-:W4:Y:S01]  /*d2e0*/  @P0 LDC R9, c[0x0][0x430] ;  /* 0x00010c00ff090b82 */ /* 0x000f220000000800 */
[----:B--2---:R-:W-:-:S05]  /*d2f0*/  @P0 IMAD.HI.U32 R0, R3, R0, RZ ;  /* 0x0000000003000227 */ /* 0x004fca00078e00ff */
[----:B----4-:R-:W-:Y:S01]  /*d300*/  @P0 SHF.R.U32.HI R3, RZ, R9, R0 ;  /* 0x00000009ff030219 */ /* 0x010fe20000011600 */
[----:B------:R-:W-:-:S03]  /*d310*/  IMAD.MOV.U32 R9, RZ, RZ, R53 ;  /* 0x000000ffff097224 */ /* 0x000fc600078e0035 */
[----:B---3--:R-:W-:Y:S01]  /*d320*/  SHF.R.S32.HI R15, RZ, 0x1f, R3 ;  /* 0x0000001fff0f7819 */ /* 0x008fe20000011403 */
[----:B------:R-:W-:-:S04]  /*d330*/  IMAD.WIDE.U32 R8, R3, R12, R8 ;  /* 0x0000000c03087225 */ /* 0x000fc800078e0008 */
[C---:B------:R-:W-:Y:S02]  /*d340*/  IMAD R12, R15.reuse, R12, RZ ;  /* 0x0000000c0f0c7224 */ /* 0x040fe400078e02ff */
[-C--:B------:R-:W-:Y:S02]  /*d350*/  IMAD R0, R15, R10.reuse, RZ ;  /* 0x0000000a0f007224 */ /* 0x080fe400078e02ff */
[----:B------:R-:W-:Y:S01]  /*d360*/  IMAD.WIDE.U32 R14, R3, R10, R60 ;  /* 0x0000000a030e7225 */ /* 0x000fe200078e003c */
[----:B------:R-:W-:-:S03]  /*d370*/  IADD3 R8, P0, R8, UR4, RZ ;  /* 0x0000000408087c10 */ /* 0x000fc6000ff1e0ff */
[C---:B------:R-:W-:Y:S02]  /*d380*/  IMAD R13, R3.reuse, R13, R12 ;  /* 0x0000000d030d7224 */ /* 0x040fe400078e020c */
[----:B------:R-:W-:Y:S01]  /*d390*/  IMAD R3, R3, R11, R0 ;  /* 0x0000000b03037224 */ /* 0x000fe200078e0200 */
[----:B------:R-:W-:Y:S01]  /*d3a0*/  IADD3 R0, P1, R14, UR6, RZ ;  /* 0x000000060e007c10 */ /* 0x000fe2000ff3e0ff */
[----:B------:R-:W-:Y:S01]  /*d3b0*/  UMOV UR4, 0xffffffff ;  /* 0xffffffff00047882 */ /* 0x000fe20000000000 */
[----:B------:R-:W-:Y:S02]  /*d3c0*/  IADD3.X R9, R9, UR5, R13, P0, !PT ;  /* 0x0000000509097c10 */ /* 0x000fe400087fe40d */
[----:B------:R-:W-:Y:S01]  /*d3d0*/  IADD3.X R3, R15, UR7, R3, P1, !PT ;  /* 0x000000070f037c10 */ /* 0x000fe20008ffe403 */
[----:B-1----:R-:W-:Y:S08]  /*d3e0*/  BRA.DIV UR4, `(.L_x_1336) ;  /* 0x0000019604b47947 */ /* 0x002ff0000b800000 */
.L_x_1660:
[----:B------:R-:W-:-:S03]  /*d3f0*/  UMOV UR4, 0xffffffff ;  /* 0xffffffff00047882 */ /* 0x000fc60000000000 */
[----:B------:R-:W-:Y:S05]  /*d400*/  BRA.DIV UR4, `(.L_x_1337) ;  /* 0x0000019604d47947 */ /* 0x000fea000b800000 */
.L_x_1663:
[----:B------:R-:W-:-:S03]  /*d410*/  UMOV UR4, 0xffffffff ;  /* 0xffffffff00047882 */ /* 0x000fc60000000000 */
[----:B------:R-:W-:Y:S05]  /*d420*/  BRA.DIV UR4, `(.L_x_1338) ;  /* 0x0000019604f47947 */ /* 0x000fea000b800000 */
.L_x_1666:
[----:B------:R-:W-:-:S03]  /*d430*/  UMOV UR4, 0xffffffff ;  /* 0xffffffff00047882 */ /* 0x000fc60000000000 */
[----:B------:R-:W-:Y:S05]  /*d440*/  BRA.DIV UR4, `(.L_x_1339) ;  /* 0x0000019a04147947 */ /* 0x000fea000b800000 */
.L_x_1669:
[----:B------:R-:W-:-:S03]  /*d450*/  UMOV UR4, 0xffffffff ;  /* 0xffffffff00047882 */ /* 0x000fc60000000000 */
[----:B------:R-:W-:Y:S05]  /*d460*/  BRA.DIV UR4, `(.L_x_1340) ;  /* 0x0000019a04347947 */ /* 0x000fea000b800000 */
.L_x_1672:
[----:B------:R-:W-:-:S03]  /*d470*/  UMOV UR4, 0xffffffff ;  /* 0xffffffff00047882 */ /* 0x000fc60000000000 */
[----:B------:R-:W-:Y:S05]  /*d480*/  BRA.DIV UR4, `(.L_x_1341) ;  /* 0x0000019a04547947 */ /* 0x000fea000b800000 */
.L_x_1675:
[----:B------:R-:W-:-:S03]  /*d490*/  UMOV UR4, 0xffffffff ;  /* 0xffffffff00047882 */ /* 0x000fc60000000000 */
[----:B------:R-:W-:Y:S05]  /*d4a0*/  BRA.DIV UR4, `(.L_x_1342) ;  /* 0x0000019a04747947 */ /* 0x000fea000b800000 */
.L_x_1678:
[----:B------:R-:W-:-:S03]  /*d4b0*/  UMOV UR4, 0xffffffff ;  /* 0xffffffff00047882 */ /* 0x000fc60000000000 */
[----:B------:R-:W-:Y:S05]  /*d4c0*/  BRA.DIV UR4, `(.L_x_1343) ;  /* 0x0000019a04947947 */ /* 0x000fea000b800000 */
.L_x_1681:
[----:B------:R-:W-:-:S03]  /*d4d0*/  UMOV UR4, 0xffffffff ;  /* 0xffffffff00047882 */ /* 0x000fc60000000000 */
[----:B------:R-:W-:Y:S05]  /*d4e0*/  BRA.DIV UR4, `(.L_x_1344) ;  /* 0x0000019a04b47947 */ /* 0x000fea000b800000 */
.L_x_1684:
[----:B------:R-:W-:-:S03]  /*d4f0*/  UMOV UR4, 0xffffffff ;  /* 0xffffffff00047882 */ /* 0x000fc60000000000 */
[----:B------:R-:W-:Y:S05]  /*d500*/  BRA.DIV UR4, `(.L_x_1345) ;  /* 0x0000019a04d47947 */ /* 0x000fea000b800000 */
.L_x_1687:
[----:B------:R-:W-:-:S03]  /*d510*/  UMOV UR4, 0xffffffff ;  /* 0xffffffff00047882 */ /* 0x000fc60000000000 */
[----:B------:R-:W-:Y:S05]  /*d520*/  BRA.DIV UR4, `(.L_x_1346) ;  /* 0x0000019a04f47947 */ /* 0x000fea000b800000 */
.L_x_1690:
[----:B------:R-:W-:-:S03]  /*d530*/  UMOV UR4, 0xffffffff ;  /* 0xffffffff00047882 */ /* 0x000fc60000000000 */
[----:B------:R-:W-:Y:S05]  /*d540*/  BRA.DIV UR4, `(.L_x_1347) ;  /* 0x0000019e04147947 */ /* 0x000fea000b800000 */
.L_x_1693:
[----:B------:R-:W-:-:S03]  /*d550*/  UMOV UR4, 0xffffffff ;  /* 0xffffffff00047882 */ /* 0x000fc60000000000 */
[----:B------:R-:W-:Y:S05]  /*d560*/  BRA.DIV UR4, `(.L_x_1348) ;  /* 0x0000019e04347947 */ /* 0x000fea000b800000 */
.L_x_1696:
[----:B------:R-:W-:-:S03]  /*d570*/  UMOV UR4, 0xffffffff ;  /* 0xffffffff00047882 */ /* 0x000fc60000000000 */
[----:B------:R-:W-:Y:S05]  /*d580*/  BRA.DIV UR4, `(.L_x_1349) ;  /* 0x0000019e04547947 */ /* 0x000fea000b800000 */
.L_x_1699:
[----:B------:R-:W-:-:S03]  /*d590*/  UMOV UR4, 0xffffffff ;  /* 0xffffffff00047882 */ /* 0x000fc60000000000 */
[----:B------:R-:W-:Y:S05]  /*d5a0*/  BRA.DIV UR4, `(.L_x_1350) ;  /* 0x0000019e04747947 */ /* 0x000fea000b800000 */
.L_x_1702:
[----:B------:R-:W-:-:S03]  /*d5b0*/  UMOV UR4, 0xffffffff ;  /* 0xffffffff00047882 */ /* 0x000fc60000000000 */
[----:B------:R-:W-:Y:S05]  /*d5c0*/  BRA.DIV UR4, `(.L_x_1351) ;  /* 0x0000019e04947947 */ /* 0x000fea000b800000 */
.L_x_1705:
[----:B------:R-:W-:Y:S01]  /*d5d0*/  ULEA.HI UR4, UR43, UR43, URZ, 0x1 ;  /* 0x0000002b2b047291 */ /* 0x000fe2000f8f083f */
[----:B------:R-:W-:Y:S01]  /*d5e0*/  ISETP.GE.AND P0, PT, R192, R21, PT ;  /* 0x00000015c000720c */ /* 0x000fe20003f06270 */
[----:B------:R-:W-:Y:S02]  /*d5f0*/  BSSY B1, `(.L_x_1352) ;  /* 0x000000b000017945 */ /* 0x000fe40003800000 */
[----:B------:R-:W-:Y:S01]  /*d600*/  ULOP3.LUT UR4, UR4, 0xfffffffe, URZ, 0xc0, !UPT ;  /* 0xfffffffe04047892 */ /* 0x000fe2000f8ec03f */
[-C--:B------:R-:W-:Y:S02]  /*d610*/  ISETP.GE.OR P3, PT, R18, R74.reuse, P0 ;  /* 0x0000004a1200720c */ /* 0x080fe40000766670 */
[-C--:B------:R-:W-:Y:S01]  /*d620*/  ISETP.GE.OR P2, PT, R195, R74.reuse, P0 ;  /* 0x0000004ac300720c */ /* 0x080fe20000746670 */
[----:B------:R-:W-:Y:S01]  /*d630*/  UIADD3 UR4, UR43, -UR4, URZ ;  /* 0x800000042b047290 */ /* 0x000fe2000fffe03f */
[-C--:B------:R-:W-:Y:S02]  /*d640*/  ISETP.GE.OR P1, PT, R222, R74.reuse, P0 ;  /* 0x0000004ade00720c */ /* 0x080fe40000726670 */
[----:B------:R-:W-:-:S03]  /*d650*/  ISETP.GE.OR P0, PT, R221, R74, P0 ;  /* 0x0000004add00720c */ /* 0x000fc60000706670 */
[----:B------:R-:W-:-:S05]  /*d660*/  IMAD.U32 R3, RZ, RZ, UR4 ;  /* 0x00000004ff037e24 */ /* 0x000fca000f8e00ff */
[----:B------:R-:W-:-:S04]  /*d670*/  SHF.L.U32 R3, R3, 0x1f, RZ ;  /* 0x0000001f03037819 */ /* 0x000fc800000006ff */
[----:B------:R-:W1:Y:S02]  /*d680*/  SYNCS.PHASECHK.TRANS64.TRYWAIT P4, [R16+URZ+0x28400], R3 ;  /* 0x02840003100075a7 */ /* 0x000e64000808017f */
[----:B-1----:R-:W-:Y:S05]  /*d690*/  @!P4 BRA `(.L_x_1353) ;  /* 0x0000019c0088c947 */ /* 0x002fea0003800000 */
.L_x_1706:
[----:B------:R-:W-:Y:S05]  /*d6a0*/  BSYNC B1 ;  /* 0x0000000000017941 */ /* 0x000fea0003800000 */
.L_x_1352:
[----:B------:R-:W-:Y:S04]  /*d6b0*/  BSSY B1, `(.L_x_1354) ;  /* 0x0000100000017945 */ /* 0x000fe80003800000 */
[----:B------:R-:W-:Y:S05]  /*d6c0*/  @P3 BRA `(.L_x_1355) ;  /* 0x0000000c00f83947 */ /* 0x000fea0003800000 */
[----:B-----5:R-:W-:Y:S02]  /*d6d0*/  SHF.R.U32.HI R0, RZ, 0x8, R4 ;  /* 0x00000008ff007819 */ /* 0x020fe40000011604 */
[----:B-1----:R-:W-:Y:S02]  /*d6e0*/  LOP3.LUT R3, R4, 0xff, RZ, 0xc0, !PT ;  /* 0x000000ff04037812 */ /* 0x002fe400078ec0ff */
[----:B------:R-:W-:Y:S02]  /*d6f0*/  LOP3.LUT R8, R0, 0xff, RZ, 0xc0, !PT ;  /* 0x000000ff00087812 */ /* 0x000fe400078ec0ff */
[----:B------:R-:W-:Y:S02]  /*d700*/  LEA.HI R0, R21, R218, RZ, 0x1c ;  /* 0x000000da15007211 */ /* 0x000fe400078fe0ff */
[----:B------:R-:W-:Y:S02]  /*d710*/  PRMT R20, R8, 0x7604, R3 ;  /* 0x0000760408147816 */ /* 0x000fe40000000003 */
[----:B------:R-:W-:-:S02]  /*d720*/  SHF.R.S32.HI R3, RZ, 0x1f, R0 ;  /* 0x0000001fff037819 */ /* 0x000fc40000011400 */
[----:B------:R-:W-:Y:S02]  /*d730*/  SHF.R.U32.HI R13, RZ, 0x8, R24 ;  /* 0x00000008ff0d7819 */ /* 0x000fe40000011618 */
[----:B------:R-:W-:Y:S01]  /*d740*/  LEA.HI R8, R3, R0, RZ, 0x3 ;  /* 0x0000000003087211 */ /* 0x000fe200078f18ff */
[----:B------:R-:W-:Y:S01]  /*d750*/  IMAD.SHL.U32 R0, R0, 0x10, RZ ;  /* 0x0000001000007824 */ /* 0x000fe200078e00ff */
[----:B------:R-:W-:Y:S02]  /*d760*/  SHF.R.U32.HI R10, RZ, 0x8, R5 ;  /* 0x00000008ff0a7819 */ /* 0x000fe40000011605 */
[----:B------:R-:W-:Y:S01]  /*d770*/  SHF.R.U32.HI R14, RZ, 0x8, R7 ;  /* 0x00000008ff0e7819 */ /* 0x000fe20000011607 */
[----:B------:R-:W-:Y:S01]  /*d780*/  IMAD.SHL.U32 R8, R8, 0x800, RZ ;  /* 0x0000080008087824 */ /* 0x000fe200078e00ff */
[----:B------:R-:W-:Y:S02]  /*d790*/  LOP3.LUT R12, R24, 0xff, RZ, 0xc0, !PT ;  /* 0x000000ff180c7812 */ /* 0x000fe400078ec0ff */
[----:B------:R-:W-:-:S02]  /*d7a0*/  LOP3.LUT R13, R13, 0xff, RZ, 0xc0, !PT ;  /* 0x000000ff0d0d7812 */ /* 0x000fc400078ec0ff */
[----:B------:R-:W-:Y:S02]  /*d7b0*/  LOP3.LUT R3, R209, 0x70, R0, 0xf8, !PT ;  /* 0x00000070d1037812 */ /* 0x000fe400078ef800 */
[----:B------:R-:W-:Y:S02]  /*d7c0*/  LOP3.LUT R9, R5, 0xff, RZ, 0xc0, !PT ;  /* 0x000000ff05097812 */ /* 0x000fe400078ec0ff */
[----:B------:R-:W-:Y:S02]  /*d7d0*/  LOP3.LUT R10, R10, 0xff, RZ, 0xc0, !PT ;  /* 0x000000ff0a0a7812 */ /* 0x000fe400078ec0ff */
[----:B------:R-:W-:Y:S02]  /*d7e0*/  LOP3.LUT R11, R7, 0xff, RZ, 0xc0, !PT ;  /* 0x000000ff070b7812 */ /* 0x000fe400078ec0ff */
[----:B------:R-:W-:Y:S02]  /*d7f0*/  LOP3.LUT R0, R14, 0xff, RZ, 0xc0, !PT ;  /* 0x000000ff0e007812 */ /* 0x000fe400078ec0ff */
[----:B------:R-:W-:-:S02]  /*d800*/  PRMT R61, R13, 0x7604, R12 ;  /* 0x000076040d3d7816 */ /* 0x000fc4000000000c */
[----:B------:R-:W-:Y:S02]  /*d810*/  LOP3.LUT R3, R3, R212, RZ, 0x3c, !PT ;  /* 0x000000d403037212 */ /* 0x000fe400078e3cff */
[----:B------:R-:W-:Y:S02]  /*d820*/  LOP3.LUT R8, R8, 0xffffc000, RZ, 0xc0, !PT ;  /* 0xffffc00008087812 */ /* 0x000fe400078ec0ff */
[----:B------:R-:W-:Y:S02]  /*d830*/  SHF.R.U32.HI R13, RZ, 0x8, R25 ;  /* 0x00000008ff0d7819 */ /* 0x000fe40000011619 */
[----:B------:R-:W-:Y:S02]  /*d840*/  PRMT R54, R10, 0x7604, R9 ;  /* 0x000076040a367816 */ /* 0x000fe40000000009 */
[----:B------:R-:W-:Y:S02]  /*d850*/  SHF.R.U32.HI R10, RZ, 0x8, R6 ;  /* 0x00000008ff0a7819 */ /* 0x000fe40000011606 */
[----:B------:R-:W-:-:S02]  /*d860*/  PRMT R60, R0, 0x7604, R11 ;  /* 0x00007604003c7816 */ /* 0x000fc4000000000b */
[----:B------:R-:W-:Y:S02]  /*d870*/  SHF.R.U32.HI R14, RZ, 0x8, R26 ;  /* 0x00000008ff0e7819 */ /* 0x000fe4000001161a */
[----:B------:R-:W-:Y:S02]  /*d880*/  IADD3 R3, R3, R8, R213 ;  /* 0x0000000803037210 */ /* 0x000fe40007ffe0d5 */
[----:B------:R-:W-:Y:S02]  /*d890*/  LOP3.LUT R0, R25, 0xff, RZ, 0xc0, !PT ;  /* 0x000000ff19007812 */ /* 0x000fe400078ec0ff */
[----:B------:R-:W-:Y:S02]  /*d8a0*/  LOP3.LUT R13, R13, 0xff, RZ, 0xc0, !PT ;  /* 0x000000ff0d0d7812 */ /* 0x000fe400078ec0ff */
[----:B------:R-:W-:Y:S02]  /*d8b0*/  SHF.R.U32.HI R53, RZ, 0x8, R27 ;  /* 0x00000008ff357819 */ /* 0x000fe4000001161b */
[----:B------:R-:W-:-:S02]  /*d8c0*/  LOP3.LUT R9, R6, 0xff, RZ, 0xc0, !PT ;  /* 0x000000ff06097812 */ /* 0x000fc400078ec0ff */
[----:B------:R-:W-:Y:S02]  /*d8d0*/  LOP3.LUT R10, R10, 0xff, RZ, 0xc0, !PT ;  /* 0x000000ff0a0a7812 */ /* 0x000fe400078ec0ff */
[----:B------:R-:W-:Y:S02]  /*d8e0*/  LOP3.LUT R15, R14, 0xff, RZ, 0xc0, !PT ;  /* 0x000000ff0e0f7812 */ /* 0x000fe400078ec0ff */
[----:B------:R-:W-:Y:S02]  /*d8f0*/  LOP3.LUT R12, R26, 0xff, RZ, 0xc0, !PT ;  /* 0x000000ff1a0c7812 */ /* 0x000fe400078ec0ff */
[----:B------:R-:W-:Y:S02]  /*d900*/  LOP3.LUT R14, R27, 0xff, RZ, 0xc0, !PT ;  /* 0x000000ff1b0e7812 */ /* 0x000fe400078ec0ff */
[----:B------:R-:W-:Y:S01]  /*d910*/  PRMT R65, R13, 0x7604, R0 ;  /* 0x000076040d417816 */ /* 0x000fe20000000000 */
[----:B------:R-:W-:Y:S01]  /*d920*/  IMAD.IADD R0, R16, 0x1, R3 ;  /* 0x0000000110007824 */ /* 0x000fe200078e0203 */
[----:B------:R-:W-:-:S02]  /*d930*/  LOP3.LUT R53, R53, 0xff, RZ, 0xc0, !PT ;  /* 0x000000ff35357812 */ /* 0x000fc400078ec0ff */
[----:B------:R-:W-:Y:S02]  /*d940*/  PRMT R58, R10, 0x7604, R9 ;  /* 0x000076040a3a7816 */ /* 0x000fe40000000009 */
[----:B------:R-:W1:Y:S01]  /*d950*/  LDS.128 R8, [R214+0x18000] ;  /* 0x01800000d6087984 */ /* 0x000e620000000c00 */
[----:B------:R-:W-:Y:S02]  /*d960*/  PRMT R67, R15, 0x7604, R12 ;  /* 0x000076040f437816 */ /* 0x000fe4000000000c */
[----:B------:R-:W-:Y:S02]  /*d970*/  PRMT R69, R53, 0x7604, R14 ;  /* 0x0000760435457816 */ /* 0x000fe4000000000e */
[----:B------:R-:W2:Y:S01]  /*d980*/  LDS.128 R12, [R0+0x18000] ;  /* 0x01800000000c7984 */ /* 0x000ea20000000c00 */
[----:B------:R-:W-:Y:S02]  /*d990*/  SHF.R.U32.HI R53, RZ, 0x10, R5 ;  /* 0x00000010ff357819 */ /* 0x000fe40000011605 */
[----:B------:R-:W-:-:S02]  /*d9a0*/  SHF.R.U32.HI R59, RZ, 0x10, R7 ;  /* 0x00000010ff3b7819 */ /* 0x000fc40000011607 */
[----:B------:R-:W-:Y:S02]  /*d9b0*/  SHF.R.U32.HI R55, RZ, 0x10, R6 ;  /* 0x00000010ff377819 */ /* 0x000fe40000011606 */
[----:B------:R-:W-:Y:S02]  /*d9c0*/  SHF.R.U32.HI R3, RZ, 0x10, R4 ;  /* 0x00000010ff037819 */ /* 0x000fe40000011604 */
[----:B------:R-:W-:Y:S02]  /*d9d0*/  LOP3.LUT R53, R53, 0xff, RZ, 0xc0, !PT ;  /* 0x000000ff35357812 */ /* 0x000fe400078ec0ff */
[----:B------:R-:W-:Y:S02]  /*d9e0*/  LOP3.LUT R59, R59, 0xff, RZ, 0xc0, !PT ;  /* 0x000000ff3b3b7812 */ /* 0x000fe400078ec0ff */
[----:B------:R-:W-:Y:S02]  /*d9f0*/  LOP3.LUT R55, R55, 0xff, RZ, 0xc0, !PT ;  /* 0x000000ff37377812 */ /* 0x000fe400078ec0ff */
[----:B------:R-:W-:-:S02]  /*da00*/  LOP3.LUT R3, R3, 0xff, RZ, 0xc0, !PT ;  /* 0x000000ff03037812 */ /* 0x000fc400078ec0ff */
[----:B------:R-:W-:Y:S02]  /*da10*/  PRMT R53, R53, 0x7054, R54 ;  /* 0x0000705435357816 */ /* 0x000fe40000000036 */
[----:B------:R-:W-:Y:S02]  /*da20*/  PRMT R59, R59, 0x7054, R60 ;  /* 0x000070543b3b7816 */ /* 0x000fe4000000003c */
[----:B------:R-:W-:Y:S02]  /*da30*/  SHF.R.U32.HI R54, RZ, 0x10, R25 ;  /* 0x00000010ff367819 */ /* 0x000fe40000011619 */
[----:B------:R-:W-:Y:S02]  /*da40*/  SHF.R.U32.HI R60, RZ, 0x10, R27 ;  /* 0x00000010ff3c7819 */ /* 0x000fe4000001161b */
[----:B------:R-:W-:Y:S02]  /*da50*/  PRMT R55, R55, 0x7054, R58 ;  /* 0x0000705437377816 */ /* 0x000fe4000000003a */
[----:B------:R-:W-:-:S02]  /*da60*/  PRMT R3, R3, 0x7054, R20 ;  /* 0x0000705403037816 */ /* 0x000fc40000000014 */
        /* <DEDUP_REMOVED lines=8> */
[----:B------:R-:W-:Y:S02]  /*daf0*/  PRMT R67, R58, 0x7054, R67 ;  /* 0x000070543a437816 */ /* 0x000fe40000000043 */
[----:B------:R-:W-:Y:S02]  /*db00*/  PRMT R63, R20, 0x7054, R61 ;  /* 0x00007054143f7816 */ /* 0x000fe4000000003d */
[----:B------:R-:W-:Y:S02]  /*db10*/  LOP3.LUT R65, R65, 0xff000000, R25, 0xf8, !PT ;  /* 0xff00000041417812 */ /* 0x000fe400078ef819 */
[----:B------:R-:W-:-:S02]  /*db20*/  LOP3.LUT R60, R3, 0xff000000, R4, 0xf8, !PT ;  /* 0xff000000033c7812 */ /* 0x000fc400078ef804 */
[----:B------:R-:W-:Y:S02]  /*db30*/  LOP3.LUT R61, R53, 0xff000000, R5, 0xf8, !PT ;  /* 0xff000000353d7812 */ /* 0x000fe400078ef805 */
[----:B------:R-:W-:Y:S02]  /*db40*/  LOP3.LUT R70, R69, 0xff000000, R27, 0xf8, !PT ;  /* 0xff00000045467812 */ /* 0x000fe400078ef81b */
[----:B------:R-:W-:Y:S02]  /*db50*/  LOP3.LUT R4, R55, 0xff000000, R6, 0xf8, !PT ;  /* 0xff00000037047812 */ /* 0x000fe400078ef806 */
[-C--:B-1----:R-:W-:Y:S02]  /*db60*/  F2FP.F16.E4M3.UNPACK_B R27, R11.reuse ;  /* 0x0000000bff1b723e */ /* 0x082fe400020006ff */
[----:B------:R-:W-:Y:S02]  /*db70*/  F2FP.F16.E4M3.UNPACK_B R53, R11.H1 ;  /* 0x0000000bff35723e */ /* 0x000fe400030006ff */
[----:B------:R-:W-:-:S02]  /*db80*/  LOP3.LUT R6, R67, 0xff000000, R26, 0xf8, !PT ;  /* 0xff00000043067812 */ /* 0x000fc400078ef81a */
[-C--:B------:R-:W-:Y:S02]  /*db90*/  F2FP.F16.E4M3.UNPACK_B R11, R8.reuse ;  /* 0x00000008ff0b723e */ /* 0x080fe400020006ff */
[----:B------:R-:W-:Y:S02]  /*dba0*/  F2FP.F16.E4M3.UNPACK_B R20, R8.H1 ;  /* 0x00000008ff14723e */ /* 0x000fe400030006ff */
[----:B------:R-:W-:Y:S02]  /*dbb0*/  F2FP.F16.E4M3.UNPACK_B R67, R65 ;  /* 0x00000041ff43723e */ /* 0x000fe400020006ff */
[----:B--2---:R-:W-:Y:S02]  /*dbc0*/  F2FP.F16.E4M3.UNPACK_B R8, R13 ;  /* 0x0000000dff08723e */ /* 0x004fe400020006ff */
[----:B------:R-:W-:Y:S01]  /*dbd0*/  F2FP.F16.E4M3.UNPACK_B R62, R61 ;  /* 0x0000003dff3e723e */ /* 0x000fe200020006ff */
[--C-:B------:R-:W-:Y:S01]  /*dbe0*/  HADD2.F32 R68, -RZ, R67.reuse.H0_H0 ;  /* 0x20000043ff447230 */ /* 0x100fe20000004100 */
[----:B------:R-:W-:Y:S01]  /*dbf0*/  LOP3.LUT R66, R63, 0xff000000, R24, 0xf8, !PT ;  /* 0xff0000003f427812 */ /* 0x000fe200078ef818 */
[--C-:B------:R-:W-:Y:S01]  /*dc00*/  HADD2.F32 R5, -RZ, R8.reuse.H0_H0 ;  /* 0x20000008ff057230 */ /* 0x100fe20000004100 */
[----:B------:R-:W-:Y:S01]  /*dc10*/  F2FP.F16.E4M3.UNPACK_B R24, R9 ;  /* 0x00000009ff18723e */ /* 0x000fe200020006ff */
[----:B------:R-:W-:Y:S01]  /*dc20*/  HADD2.F32 R67, -RZ, R67.H1_H1 ;  /* 0x30000043ff437230 */ /* 0x000fe20000004100 */
[-C--:B------:R-:W-:Y:S01]  /*dc30*/  F2FP.F16.E4M3.UNPACK_B R3, R10.reuse ;  /* 0x0000000aff03723e */ /* 0x080fe200020006ff */
[----:B------:R-:W-:Y:S01]  /*dc40*/  HADD2.F32 R8, -RZ, R8.H1_H1 ;  /* 0x30000008ff087230 */ /* 0x000fe20000004100 */
[----:B------:R-:W-:Y:S01]  /*dc50*/  F2FP.F16.E4M3.UNPACK_B R26, R10.H1 ;  /* 0x0000000aff1a723e */ /* 0x000fe200030006ff */
[----:B------:R-:W-:Y:S01]  /*dc60*/  HADD2.F32 R10, -RZ, R62.H0_H0 ;  /* 0x2000003eff0a7230 */ /* 0x000fe20000004100 */
[----:B------:R-:W-:-:S02]  /*dc70*/  LOP3.LUT R64, R59, 0xff000000, R7, 0xf8, !PT ;  /* 0xff0000003b407812 */ /* 0x000fc400078ef807 */
[----:B------:R-:W-:Y:S01]  /*dc80*/  F2FP.F16.E4M3.UNPACK_B R25, R9.H1 ;  /* 0x00000009ff19723e */ /* 0x000fe200030006ff */
[--C-:B------:R-:W-:Y:S01]  /*dc90*/  HADD2.F32 R9, -RZ, R24.reuse.H0_H0 ;  /* 0x20000018ff097230 */ /* 0x100fe20000004100 */
[----:B------:R-:W-:Y:S01]  /*dca0*/  F2FP.F16.E4M3.UNPACK_B R54, R13.H1 ;  /* 0x0000000dff36723e */ /* 0x000fe200030006ff */
[C---:B------:R-:W-:Y:S01]  /*dcb0*/  FMUL.FTZ R63, R5.reuse, R10 ;  /* 0x0000000a053f7220 */ /* 0x040fe20000410000 */
[-C--:B------:R-:W-:Y:S01]  /*dcc0*/  F2FP.F16.E4M3.UNPACK_B R58, R15.reuse ;  /* 0x0000000fff3a723e */ /* 0x080fe200020006ff */
[----:B------:R-:W-:Y:S01]  /*dcd0*/  HADD2.F32 R24, -RZ, R24.H1_H1 ;  /* 0x30000018ff187230 */ /* 0x000fe20000004100 */
[----:B------:R-:W-:Y:S01]  /*dce0*/  F2FP.F16.E4M3.UNPACK_B R59, R15.H1 ;  /* 0x0000000fff3b723e */ /* 0x000fe200030006ff */
[----:B------:R-:W-:Y:S01]  /*dcf0*/  FMUL.FTZ R71, R8, R67 ;  /* 0x0000004308477220 */ /* 0x000fe20000410000 */
[-C--:B------:R-:W-:Y:S02]  /*dd00*/  F2FP.F16.E4M3.UNPACK_B R13, R12.reuse ;  /* 0x0000000cff0d723e */ /* 0x080fe400020006ff */
[----:B------:R-:W-:Y:S01]  /*dd10*/  F2FP.F16.E4M3.UNPACK_B R15, R12.H1 ;  /* 0x0000000cff0f723e */ /* 0x000fe200030006ff */
[----:B------:R-:W-:Y:S01]  /*dd20*/  FMUL.FTZ R12, R5, R68 ;  /* 0x00000044050c7220 */ /* 0x000fe20000410000 */
[----:B------:R-:W-:-:S02]  /*dd30*/  F2FP.F16.E4M3.UNPACK_B R7, R14 ;  /* 0x0000000eff07723e */ /* 0x000fc400020006ff */
[----:B------:R-:W-:Y:S01]  /*dd40*/  F2FP.F16.E4M3.UNPACK_B R55, R14.H1 ;  /* 0x0000000eff37723e */ /* 0x000fe200030006ff */
[C---:B------:R-:W-:Y:S01]  /*dd50*/  FFMA.FTZ R5, R9.reuse, R10, -R12 ;  /* 0x0000000a09057223 */ /* 0x040fe2000001080c */
[----:B------:R-:W-:Y:S01]  /*dd60*/  F2FP.F16.E4M3.UNPACK_B R14, R65.H1 ;  /* 0x00000041ff0e723e */ /* 0x000fe200030006ff */
[----:B------:R-:W-:Y:S01]  /*dd70*/  FFMA.FTZ R9, R9, R68, R63 ;  /* 0x0000004409097223 */ /* 0x000fe2000001003f */
[----:B------:R-:W-:Y:S01]  /*dd80*/  F2FP.F16.E4M3.UNPACK_B R61, R61.H1 ;  /* 0x0000003dff3d723e */ /* 0x000fe200030006ff */
[----:B------:R-:W-:Y:S02]  /*dd90*/  HADD2.F32 R10, -RZ, R54.H0_H0 ;  /* 0x20000036ff0a7230 */ /* 0x000fe40000004100 */
[----:B------:R-:W-:Y:S02]  /*dda0*/  HADD2.F32 R69, -RZ, R14.H0_H0 ;  /* 0x2000000eff457230 */ /* 0x000fe40000004100 */
[----:B------:R-:W-:Y:S02]  /*ddb0*/  HADD2.F32 R63, -RZ, R62.H1_H1 ;  /* 0x3000003eff3f7230 */ /* 0x000fe40000004100 */
[----:B------:R-:W-:-:S02]  /*ddc0*/  HADD2.F32 R65, -RZ, R61.H0_H0 ;  /* 0x2000003dff417230 */ /* 0x000fc40000004100 */
[----:B------:R-:W-:Y:S01]  /*ddd0*/  FMUL.FTZ R73, R10, R69 ;  /* 0x000000450a497220 */ /* 0x000fe20000410000 */
[----:B------:R-:W-:Y:S02]  /*dde0*/  HADD2.F32 R12, -RZ, R25.H0_H0 ;  /* 0x20000019ff0c7230 */ /* 0x000fe40000004100 */
[-C--:B------:R-:W-:Y:S01]  /*ddf0*/  FMUL.FTZ R62, R8, R63.reuse ;  /* 0x0000003f083e7220 */ /* 0x080fe20000410000 */
[----:B------:R-:W-:Y:S01]  /*de00*/  FFMA.FTZ R8, R24, R63, -R71 ;  /* 0x0000003f18087223 */ /* 0x000fe20000010847 */
[-C--:B------:R-:W-:Y:S01]  /*de10*/  FMUL.FTZ R68, R10, R65.reuse ;  /* 0x000000410a447220 */ /* 0x080fe20000410000 */
[----:B------:R-:W-:Y:S02]  /*de20*/  HADD2.F32 R54, -RZ, R54.H1_H1 ;  /* 0x30000036ff367230 */ /* 0x000fe40000004100 */
[----:B------:R-:W-:Y:S01]  /*de30*/  FFMA.FTZ R73, R12, R65, -R73 ;  /* 0x000000410c497223 */ /* 0x000fe20000010849 */
[----:B------:R-:W-:Y:S01]  /*de40*/  FFMA.FTZ R10, R24, R67, R62 ;  /* 0x00000043180a7223 */ /* 0x000fe2000001003e */
[----:B------:R-:W-:Y:S01]  /*de50*/  F2FP.F16.E4M3.UNPACK_B R65, R70 ;  /* 0x00000046ff41723e */ /* 0x000fe200020006ff */
[----:B------:R-:W-:Y:S01]  /*de60*/  HADD2.F32 R62, -RZ, R14.H1_H1 ;  /* 0x3000000eff3e7230 */ /* 0x000fe20000004100 */
[----:B------:R-:W-:Y:S01]  /*de70*/  F2FP.F16.E4M3.UNPACK_B R24, R64 ;  /* 0x00000040ff18723e */ /* 0x000fe200020006ff */
[----:B------:R-:W-:-:S02]  /*de80*/  HADD2.F32 R14, -RZ, R58.H0_H0 ;  /* 0x2000003aff0e7230 */ /* 0x000fc40000004100 */
[----:B------:R-:W-:Y:S01]  /*de90*/  FFMA.FTZ R68, R12, R69, R68 ;  /* 0x000000450c447223 */ /* 0x000fe20000010044 */
[----:B------:R-:W-:Y:S02]  /*dea0*/  HADD2.F32 R67, -RZ, R65.H0_H0 ;  /* 0x20000041ff437230 */ /* 0x000fe40000004100 */
[----:B------:R-:W-:Y:S01]  /*deb0*/  FMUL.FTZ R72, R54, R62 ;  /* 0x0000003e36487220 */ /* 0x000fe20000410000 */
[----:B------:R-:W-:Y:S01]  /*dec0*/  HADD2.F32 R63, -RZ, R24.H0_H0 ;  /* 0x20000018ff3f7230 */ /* 0x000fe20000004100 */
[----:B------:R-:W-:Y:S01]  /*ded0*/  F2FP.F16.E4M3.UNPACK_B R70, R70.H1 ;  /* 0x00000046ff46723e */ /* 0x000fe200030006ff */
[----:B------:R-:W-:Y:S02]  /*dee0*/  HADD2.F32 R61, -RZ, R61.H1_H1 ;  /* 0x3000003dff3d7230 */ /* 0x000fe40000004100 */
[C---:B------:R-:W-:Y:S01]  /*def0*/  FMUL.FTZ R71, R14.reuse, R67 ;  /* 0x000000430e477220 */ /* 0x040fe20000410000 */
[----:B------:R-:W-:Y:S02]  /*df00*/  HADD2.F32 R25, -RZ, R25.H1_H1 ;  /* 0x30000019ff197230 */ /* 0x000fe40000004100 */
[----:B------:R-:W-:Y:S01]  /*df10*/  FMUL.FTZ R14, R14, R63 ;  /* 0x0000003f0e0e7220 */ /* 0x000fe20000410000 */
[----:B------:R-:W-:-:S02]  /*df20*/  HADD2.F32 R12, -RZ, R27.H0_H0 ;  /* 0x2000001bff0c7230 */ /* 0x000fc40000004100 */
[-C--:B------:R-:W-:Y:S01]  /*df30*/  FMUL.FTZ R69, R54, R61.reuse ;  /* 0x0000003d36457220 */ /* 0x080fe20000410000 */
[----:B------:R-:W-:Y:S01]  /*df40*/  HADD2.F32 R65, -RZ, R65.H1_H1 ;  /* 0x30000041ff417230 */ /* 0x000fe20000004100 */
[----:B------:R-:W-:Y:S01]  /*df50*/  F2FP.F16.E4M3.UNPACK_B R64, R64.H1 ;  /* 0x00000040ff40723e */ /* 0x000fe200030006ff */
[----:B------:R-:W-:Y:S02]  /*df60*/  HADD2.F32 R58, -RZ, R58.H1_H1 ;  /* 0x3000003aff3a7230 */ /* 0x000fe40000004100 */
[C---:B------:R-:W-:Y:S01]  /*df70*/  FFMA.FTZ R72, R25.reuse, R61, -R72 ;  /* 0x0000003d19487223 */ /* 0x040fe20000010848 */
[----:B------:R-:W-:Y:S02]  /*df80*/  HADD2.F32 R24, -RZ, R24.H1_H1 ;  /* 0x30000018ff187230 */ /* 0x000fe40000004100 */
[----:B------:R-:W-:Y:S01]  /*df90*/  FFMA.FTZ R67, R12, R67, R14 ;  /* 0x000000430c437223 */ /* 0x000fe2000001000e */
[----:B------:R-:W-:Y:S01]  /*dfa0*/  FFMA.FTZ R69, R25, R62, R69 ;  /* 0x0000003e19457223 */ /* 0x000fe20000010045 */
[----:B------:R-:W-:-:S02]  /*dfb0*/  HADD2.F32 R27, -RZ, R27.H1_H1 ;  /* 0x3000001bff1b7230 */ /* 0x000fc40000004100 */
[C---:B------:R-:W-:Y:S01]  /*dfc0*/  FMUL.FTZ R54, R58.reuse, R65 ;  /* 0x000000413a367220 */ /* 0x040fe20000410000 */
[----:B------:R-:W-:Y:S02]  /*dfd0*/  HADD2.F32 R61, -RZ, R70.H0_H0 ;  /* 0x20000046ff3d7230 */ /* 0x000fe40000004100 */
[-C--:B------:R-:W-:Y:S01]  /*dfe0*/  FMUL.FTZ R58, R58, R24.reuse ;  /* 0x000000183a3a7220 */ /* 0x080fe20000410000 */
[----:B------:R-:W-:Y:S02]  /*dff0*/  HADD2.F32 R14, -RZ, R59.H0_H0 ;  /* 0x2000003bff0e7230 */ /* 0x000fe40000004100 */
[----:B------:R-:W-:Y:S01]  /*e000*/  FFMA.FTZ R71, R12, R63, -R71 ;  /* 0x0000003f0c477223 */ /* 0x000fe20000010847 */
[----:B------:R-:W-:Y:S02]  /*e010*/  HADD2.F32 R25, -RZ, R64.H0_H0 ;  /* 0x20000040ff197230 */ /* 0x000fe40000004100 */
[----:B------:R-:W-:Y:S01]  /*e020*/  FFMA.FTZ R74, R27, R24, -R54 ;  /* 0x000000181b4a7223 */ /* 0x000fe20000010836 */
[----:B------:R-:W-:-:S02]  /*e030*/  HADD2.F32 R12, -RZ, R53.H0_H0 ;  /* 0x20000035ff0c7230 */ /* 0x000fc40000004100 */
[C---:B------:R-:W-:Y:S01]  /*e040*/  FMUL.FTZ R63, R14.reuse, R61 ;  /* 0x0000003d0e3f7220 */ /* 0x040fe20000410000 */
[----:B------:R-:W-:Y:S01]  /*e050*/  FFMA.FTZ R76, R27, R65, R58 ;  /* 0x000000411b4c7223 */ /* 0x000fe2000001003a */
[----:B------:R-:W-:Y:S01]  /*e060*/  FMUL.FTZ R14, R14, R25 ;  /* 0x000000190e0e7220 */ /* 0x000fe20000410000 */
[----:B------:R-:W-:Y:S01]  /*e070*/  F2FP.F16.E4M3.UNPACK_B R27, R66.H1 ;  /* 0x00000042ff1b723e */ /* 0x000fe200030006ff */
[----:B------:R-:W-:Y:S01]  /*e080*/  HADD2.F32 R64, -RZ, R64.H1_H1 ;  /* 0x30000040ff407230 */ /* 0x000fe20000004100 */
[----:B------:R-:W-:Y:S01]  /*e090*/  F2FP.F16.E4M3.UNPACK_B R24, R60.H1 ;  /* 0x0000003cff18723e */ /* 0x000fe200030006ff */
[C---:B------:R-:W-:Y:S01]  /*e0a0*/  FFMA.FTZ R75, R12.reuse, R61, R14 ;  /* 0x0000003d0c4b7223 */ /* 0x040fe2000001000e */
[----:B------:R-:W-:Y:S02]  /*e0b0*/  HADD2.F32 R70, -RZ, R70.H1_H1 ;  /* 0x30000046ff467230 */ /* 0x000fe40000004100 */
[----:B------:R-:W-:Y:S01]  /*e0c0*/  FFMA.FTZ R65, R12, R25, -R63 ;  /* 0x000000190c417223 */ /* 0x000fe2000001083f */
[----:B------:R-:W-:Y:S01]  /*e0d0*/  HADD2.F32 R59, -RZ, R59.H1_H1 ;  /* 0x3000003bff3b7230 */ /* 0x000fe20000004100 */
[----:B------:R-:W-:Y:S01]  /*e0e0*/  F2FP.F16.E4M3.UNPACK_B R66, R66 ;  /* 0x00000042ff42723e */ /* 0x000fe200020006ff */
[----:B------:R-:W-:Y:S01]  /*e0f0*/  HADD2.F32 R61, -RZ, R27.H0_H0 ;  /* 0x2000001bff3d7230 */ /* 0x000fe20000004100 */
[----:B------:R-:W-:Y:S01]  /*e100*/  F2FP.F16.E4M3.UNPACK_B R60, R60 ;  /* 0x0000003cff3c723e */ /* 0x000fe200020006ff */
[----:B------:R-:W-:-:S02]  /*e110*/  HADD2.F32 R14, -RZ, R15.H0_H0 ;  /* 0x2000000fff0e7230 */ /* 0x000fc40000004100 */
[C---:B------:R-:W-:Y:S01]  /*e120*/  FMUL.FTZ R54, R59.reuse, R70 ;  /* 0x000000463b367220 */ /* 0x040fe20000410000 */
[----:B------:R-:W-:Y:S02]  /*e130*/  HADD2.F32 R25, -RZ, R24.H0_H0 ;  /* 0x20000018ff197230 */ /* 0x000fe40000004100 */
[----:B------:R-:W-:Y:S01]  /*e140*/  FMUL.FTZ R63, R59, R64 ;  /* 0x000000403b3f7220 */ /* 0x000fe20000410000 */
[----:B------:R-:W-:Y:S02]  /*e150*/  HADD2.F32 R12, -RZ, R20.H0_H0 ;  /* 0x20000014ff0c7230 */ /* 0x000fe40000004100 */
[C---:B------:R-:W-:Y:S01]  /*e160*/  FMUL.FTZ R59, R14.reuse, R61 ;  /* 0x0000003d0e3b7220 */ /* 0x040fe20000410000 */
[----:B------:R-:W-:Y:S02]  /*e170*/  HADD2.F32 R15, -RZ, R15.H1_H1 ;  /* 0x3000000fff0f7230 */ /* 0x000fe40000004100 */
[----:B------:R-:W-:Y:S01]  /*e180*/  FMUL.FTZ R14, R14, R25 ;  /* 0x000000190e0e7220 */ /* 0x000fe20000410000 */
[----:B------:R-:W-:-:S02]  /*e190*/  HADD2.F32 R24, -RZ, R24.H1_H1 ;  /* 0x30000018ff187230 */ /* 0x000fc40000004100 */
[C---:B------:R-:W-:Y:S01]  /*e1a0*/  FFMA.FTZ R59, R12.reuse, R25, -R59 ;  /* 0x000000190c3b7223 */ /* 0x040fe2000001083b */
[----:B------:R-:W-:Y:S02]  /*e1b0*/  HADD2.F32 R53, -RZ, R53.H1_H1 ;  /* 0x30000035ff357230 */ /* 0x000fe40000004100 */
[----:B------:R-:W-:Y:S01]  /*e1c0*/  FFMA.FTZ R61, R12, R61, R14 ;  /* 0x0000003d0c3d7223 */ /* 0x000fe2000001000e */
[----:B------:R-:W-:Y:S02]  /*e1d0*/  HADD2.F32 R27, -RZ, R27.H1_H1 ;  /* 0x3000001bff1b7230 */ /* 0x000fe40000004100 */
[----:B------:R-:W-:Y:S01]  /*e1e0*/  FMUL.FTZ R12, R15, R24 ;  /* 0x000000180f0c7220 */ /* 0x000fe20000410000 */
[----:B------:R-:W-:Y:S02]  /*e1f0*/  HADD2.F32 R20, -RZ, R20.H1_H1 ;  /* 0x30000014ff147230 */ /* 0x000fe40000004100 */
[----:B------:R-:W-:Y:S01]  /*e200*/  FFMA.FTZ R64, R53, R64, -R54 ;  /* 0x0000004035407223 */ /* 0x000fe20000010836 */
[----:B------:R-:W-:-:S02]  /*e210*/  HADD2.F32 R25, -RZ, R66.H0_H0 ;  /* 0x20000042ff197230 */ /* 0x000fc40000004100 */
[----:B------:R-:W-:Y:S01]  /*e220*/  FFMA.FTZ R70, R53, R70, R63 ;  /* 0x0000004635467223 */ /* 0x000fe2000001003f */
[----:B------:R-:W-:Y:S02]  /*e230*/  HADD2.F32 R14, -RZ, R13.H0_H0 ;  /* 0x2000000dff0e7230 */ /* 0x000fe40000004100 */
[-C--:B------:R-:W-:Y:S01]  /*e240*/  FMUL.FTZ R53, R15, R27.reuse ;  /* 0x0000001b0f357220 */ /* 0x080fe20000410000 */
[----:B------:R-:W-:Y:S01]  /*e250*/  FFMA.FTZ R54, R20, R27, R12 ;  /* 0x0000001b14367223 */ /* 0x000fe2000001000c */
[----:B------:R-:W-:Y:S01]  /*e260*/  HADD2.F32 R15, -RZ, R60.H0_H0 ;  /* 0x2000003cff0f7230 */ /* 0x000fe20000004100 */
[----:B------:R-:W-:Y:S01]  /*e270*/  F2FP.SATFINITE.E4M3.F32.PACK_AB_MERGE_C R72, R72, R73, RZ ;  /* 0x000000494848723e */ /* 0x000fe200048070ff */
[----:B------:R-:W-:Y:S02]  /*e280*/  HADD2.F32 R12, -RZ, R11.H0_H0 ;  /* 0x2000000bff0c7230 */ /* 0x000fe40000004100 */
[----:B------:R-:W-:Y:S01]  /*e290*/  FMUL.FTZ R27, R14, R25 ;  /* 0x000000190e1b7220 */ /* 0x000fe20000410000 */
[----:B------:R-:W-:-:S02]  /*e2a0*/  HADD2.F32 R66, -RZ, R66.H1_H1 ;  /* 0x30000042ff427230 */ /* 0x000fc40000004100 */
[----:B------:R-:W-:Y:S01]  /*e2b0*/  FFMA.FTZ R24, R20, R24, -R53 ;  /* 0x0000001814187223 */ /* 0x000fe20000010835 */
[----:B------:R-:W-:Y:S02]  /*e2c0*/  HADD2.F32 R13, -RZ, R13.H1_H1 ;  /* 0x3000000dff0d7230 */ /* 0x000fe40000004100 */
[-C--:B------:R-:W-:Y:S01]  /*e2d0*/  FMUL.FTZ R53, R14, R15.reuse ;  /* 0x0000000f0e357220 */ /* 0x080fe20000410000 */
[----:B------:R-:W-:Y:S02]  /*e2e0*/  HADD2.F32 R60, -RZ, R60.H1_H1 ;  /* 0x3000003cff3c7230 */ /* 0x000fe40000004100 */
[C---:B------:R-:W-:Y:S01]  /*e2f0*/  FFMA.FTZ R27, R12.reuse, R15, -R27 ;  /* 0x0000000f0c1b7223 */ /* 0x040fe2000001081b */
[----:B------:R-:W-:Y:S01]  /*e300*/  HADD2.F32 R11, -RZ, R11.H1_H1 ;  /* 0x3000000bff0b7230 */ /* 0x000fe20000004100 */
[----:B------:R-:W-:Y:S01]  /*e310*/  F2FP.F16.E4M3.UNPACK_B R15, R6.H1 ;  /* 0x00000006ff0f723e */ /* 0x000fe200030006ff */
[C---:B------:R-:W-:Y:S01]  /*e320*/  FMUL.FTZ R20, R13.reuse, R66 ;  /* 0x000000420d147220 */ /* 0x040fe20000410000 */
[----:B------:R-:W-:Y:S01]  /*e330*/  FMUL.FTZ R13, R13, R60 ;  /* 0x0000003c0d0d7220 */ /* 0x000fe20000410000 */
[----:B------:R-:W-:Y:S01]  /*e340*/  FFMA.FTZ R53, R12, R25, R53 ;  /* 0x000000190c357223 */ /* 0x000fe20000010035 */
[----:B------:R-:W-:Y:S01]  /*e350*/  F2FP.F16.E4M3.UNPACK_B R14, R4.H1 ;  /* 0x00000004ff0e723e */ /* 0x000fe200030006ff */
[----:B------:R-:W-:Y:S01]  /*e360*/  FFMA.FTZ R60, R11, R60, -R20 ;  /* 0x0000003c0b3c7223 */ /* 0x000fe20000010814 */
[----:B------:R-:W-:-:S02]  /*e370*/  HADD2.F32 R20, -RZ, R15.H0_H0 ;  /* 0x2000000fff147230 */ /* 0x000fc40000004100 */
[----:B------:R-:W-:Y:S01]  /*e380*/  FFMA.FTZ R66, R11, R66, R13 ;  /* 0x000000420b427223 */ /* 0x000fe2000001000d */
[--C-:B------:R-:W-:Y:S01]  /*e390*/  HADD2.F32 R12, -RZ, R55.reuse.H0_H0 ;  /* 0x20000037ff0c7230 */ /* 0x100fe20000004100 */
[----:B------:R-:W-:Y:S01]  /*e3a0*/  F2FP.F16.E4M3.UNPACK_B R4, R4 ;  /* 0x00000004ff04723e */ /* 0x000fe200020006ff */
[----:B------:R-:W-:Y:S01]  /*e3b0*/  HADD2.F32 R13, -RZ, R14.H0_H0 ;  /* 0x2000000eff0d7230 */ /* 0x000fe20000004100 */
[----:B------:R-:W-:Y:S01]  /*e3c0*/  F2FP.SATFINITE.E4M3.F32.PACK_AB_MERGE_C R68, R69, R68, RZ ;  /* 0x000000444544723e */ /* 0x000fe200048070ff */
[----:B------:R-:W-:Y:S02]  /*e3d0*/  HADD2.F32 R11, -RZ, R26.H0_H0 ;  /* 0x2000001aff0b7230 */ /* 0x000fe40000004100 */
[C---:B------:R-:W-:Y:S01]  /*e3e0*/  FMUL.FTZ R58, R12.reuse, R20 ;  /* 0x000000140c3a7220 */ /* 0x040fe20000410000 */
[----:B------:R-:W-:Y:S02]  /*e3f0*/  HADD2.F32 R14, -RZ, R14.H1_H1 ;  /* 0x3000000eff0e7230 */ /* 0x000fe40000004100 */
[----:B------:R-:W-:Y:S01]  /*e400*/  FMUL.FTZ R12, R12, R13 ;  /* 0x0000000d0c0c7220 */ /* 0x000fe20000410000 */
[----:B------:R-:W-:-:S02]  /*e410*/  HADD2.F32 R55, -RZ, R55.H1_H1 ;  /* 0x30000037ff377230 */ /* 0x000fc40000004100 */
[----:B------:R-:W-:Y:S01]  /*e420*/  FFMA.FTZ R58, R11, R13, -R58 ;  /* 0x0000000d0b3a7223 */ /* 0x000fe2000001083a */
[----:B------:R-:W-:Y:S01]  /*e430*/  HADD2.F32 R15, -RZ, R15.H1_H1 ;  /* 0x3000000fff0f7230 */ /* 0x000fe20000004100 */
[----:B------:R-:W-:Y:S01]  /*e440*/  F2FP.F16.E4M3.UNPACK_B R13, R6 ;  /* 0x00000006ff0d723e */ /* 0x000fe200020006ff */
[----:B------:R-:W-:Y:S02]  /*e450*/  HADD2.F32 R26, -RZ, R26.H1_H1 ;  /* 0x3000001aff1a7230 */ /* 0x000fe40000004100 */
[C---:B------:R-:W-:Y:S01]  /*e460*/  FMUL.FTZ R62, R55.reuse, R14 ;  /* 0x0000000e373e7220 */ /* 0x040fe20000410000 */
[----:B------:R-:W-:Y:S02]  /*e470*/  HADD2.F32 R6, -RZ, R7.H0_H0 ;  /* 0x20000007ff067230 */ /* 0x000fe40000004100 */
[-C--:B------:R-:W-:Y:S01]  /*e480*/  FMUL.FTZ R63, R55, R15.reuse ;  /* 0x0000000f373f7220 */ /* 0x080fe20000410000 */
[----:B------:R-:W-:Y:S01]  /*e490*/  FFMA.FTZ R25, R11, R20, R12 ;  /* 0x000000140b197223 */ /* 0x000fe2000001000c */
[----:B------:R-:W-:Y:S01]  /*e4a0*/  FFMA.FTZ R62, R26, R15, R62 ;  /* 0x0000000f1a3e7223 */ /* 0x000fe2000001003e */
[----:B------:R-:W-:-:S02]  /*e4b0*/  HADD2.F32 R15, -RZ, R13.H0_H0 ;  /* 0x2000000dff0f7230 */ /* 0x000fc40000004100 */
[----:B------:R-:W-:Y:S01]  /*e4c0*/  FFMA.FTZ R63, R26, R14, -R63 ;  /* 0x0000000e1a3f7223 */ /* 0x000fe2000001083f */
[----:B------:R-:W-:Y:S01]  /*e4d0*/  HADD2.F32 R14, -RZ, R13.H1_H1 ;  /* 0x3000000dff0e7230 */ /* 0x000fe20000004100 */
[----:B------:R-:W-:Y:S01]  /*e4e0*/  F2FP.SATFINITE.E4M3.F32.PACK_AB_MERGE_C R54, R54, R61, RZ ;  /* 0x0000003d3636723e */ /* 0x000fe200048070ff */
[----:B------:R-:W-:Y:S02]  /*e4f0*/  HADD2.F32 R7, -RZ, R7.H1_H1 ;  /* 0x30000007ff077230 */ /* 0x000fe40000004100 */
[----:B------:R-:W-:Y:S01]  /*e500*/  FMUL.FTZ R13, R6, R15 ;  /* 0x0000000f060d7220 */ /* 0x000fe20000410000 */
[--C-:B------:R-:W-:Y:S01]  /*e510*/  HADD2.F32 R11, -RZ, R4.reuse.H0_H0 ;  /* 0x20000004ff0b7230 */ /* 0x100fe20000004100 */
[----:B------:R-:W-:Y:S01]  /*e520*/  F2FP.SATFINITE.E4M3.F32.PACK_AB_MERGE_C R58, R63, R58, RZ ;  /* 0x0000003a3f3a723e */ /* 0x000fe200048070ff */
[----:B------:R-:W-:Y:S02]  /*e530*/  HADD2.F32 R12, -RZ, R4.H1_H1 ;  /* 0x30000004ff0c7230 */ /* 0x000fe40000004100 */
[----:B------:R-:W-:Y:S01]  /*e540*/  FMUL.FTZ R26, R7, R14 ;  /* 0x0000000e071a7220 */ /* 0x000fe20000410000 */
[----:B------:R-:W-:-:S02]  /*e550*/  HADD2.F32 R4, -RZ, R3.H0_H0 ;  /* 0x20000003ff047230 */ /* 0x000fc40000004100 */
[----:B------:R-:W-:Y:S01]  /*e560*/  FMUL.FTZ R20, R6, R11 ;  /* 0x0000000b06147220 */ /* 0x000fe20000410000 */
[----:B------:R-:W-:Y:S02]  /*e570*/  HADD2.F32 R3, -RZ, R3.H1_H1 ;  /* 0x30000003ff037230 */ /* 0x000fe40000004100 */
[-C--:B------:R-:W-:Y:S01]  /*e580*/  FMUL.FTZ R7, R7, R12.reuse ;  /* 0x0000000c07077220 */ /* 0x080fe20000410000 */
[----:B------:R-:W-:Y:S01]  /*e590*/  F2FP.SATFINITE.E4M3.F32.PACK_AB_MERGE_C R25, R62, R25, RZ ;  /* 0x000000193e19723e */ /* 0x000fe200048070ff */
[C---:B------:R-:W-:Y:S01]  /*e5a0*/  FFMA.FTZ R6, R4.reuse, R11, -R13 ;  /* 0x0000000b04067223 */ /* 0x040fe2000001080d */
[----:B------:R-:W-:Y:S01]  /*e5b0*/  FFMA.FTZ R20, R4, R15, R20 ;  /* 0x0000000f04147223 */ /* 0x000fe20000010014 */
[C---:B------:R-:W-:Y:S01]  /*e5c0*/  FFMA.FTZ R13, R3.reuse, R12, -R26 ;  /* 0x0000000c030d7223 */ /* 0x040fe2000001081a */
[----:B------:R-:W-:Y:S01]  /*e5d0*/  FFMA.FTZ R3, R3, R14, R7 ;  /* 0x0000000e03037223 */ /* 0x000fe20000010007 */
[----:B------:R-:W-:Y:S02]  /*e5e0*/  F2FP.SATFINITE.E4M3.F32.PACK_AB_MERGE_C R7, R64, R65, RZ ;  /* 0x000000414007723e */ /* 0x000fe400048070ff */
        /* <DEDUP_REMOVED lines=12> */
.L_x_1355:
[----:B------:R-:W-:Y:S05]  /*e6b0*/  BSYNC B1 ;  /* 0x0000000000017941 */ /* 0x000fea0003800000 */
.L_x_1354:
[----:B------:R-:W-:Y:S04]  /*e6c0*/  BSSY B1, `(.L_x_1356) ;  /* 0x00000f8000017945 */ /* 0x000fe80003800000 */
[----:B------:R-:W-:Y:S05]  /*e6d0*/  @P2 BRA `(.L_x_1357) ;  /* 0x0000000c00d82947 */ /* 0x000fea0003800000 */
[----:B--2--5:R-:W-:Y:S02]  /*e6e0*/  SHF.R.U32.HI R0, RZ, 0x8, R44 ;  /* 0x00000008ff007819 */ /* 0x024fe4000001162c */
[----:B-1----:R-:W-:Y:S02]  /*e6f0*/  LOP3.LUT R3, R44, 0xff, RZ, 0xc0, !PT ;  /* 0x000000ff2c037812 */ /* 0x002fe400078ec0ff */
[----:B------:R-:W-:Y:S02]  /*e700*/  SHF.R.U32.HI R6, RZ, 0x8, R46 ;  /* 0x00000008ff067819 */ /* 0x000fe4000001162e */
[----:B------:R-:W-:Y:S02]  /*e710*/  LOP3.LUT R0, R0, 0xff, RZ, 0xc0, !PT ;  /* 0x000000ff00007812 */ /* 0x000fe400078ec0ff */
[----:B------:R-:W-:Y:S02]  /*e720*/  LEA.HI R8, R21, R218, RZ, 0x1c ;  /* 0x000000da15087211 */ /* 0x000fe400078fe0ff */
[----:B------:R-:W-:-:S02]  /*e730*/  LOP3.LUT R7, R46, 0xff, RZ, 0xc0, !PT ;  /* 0x000000ff2e077812 */ /* 0x000fc400078ec0ff */
[----:B------:R-:W-:Y:S02]  /*e740*/  LOP3.LUT R6, R6, 0xff, RZ, 0xc0, !PT ;  /* 0x000000ff06067812 */ /* 0x000fe400078ec0ff */
[----:B------:R-:W-:Y:S02]  /*e750*/  PRMT R13, R0, 0x7604, R3 ;  /* 0x00007604000d7816 */ /* 0x000fe40000000003 */
[----:B------:R-:W-:Y:S02]  /*e760*/  SHF.R.S32.HI R3, RZ, 0x1f, R8 ;  /* 0x0000001fff037819 */ /* 0x000fe40000011408 */
[----:B------:R-:W-:Y:S02]  /*e770*/  PRMT R15, R6, 0x7604, R7 ;  /* 0x00007604060f7816 */ /* 0x000fe40000000007 */
[----:B------:R-:W-:Y:S01]  /*e780*/  LEA.HI R6, R3, R8, RZ, 0x3 ;  /* 0x0000000803067211 */ /* 0x000fe200078f18ff */
[----:B------:R-:W-:Y:S01]  /*e790*/  IMAD.SHL.U32 R3, R8, 0x10, RZ ;  /* 0x0000001008037824 */ /* 0x000fe200078e00ff */
[----:B------:R-:W-:-:S02]  /*e7a0*/  SHF.R.U32.HI R0, RZ, 0x8, R48 ;  /* 0x00000008ff007819 */ /* 0x000fc40000011630 */
[----:B------:R-:W-:Y:S01]  /*e7b0*/  SHF.R.U32.HI R4, RZ, 0x8, R45 ;  /* 0x00000008ff047819 */ /* 0x000fe2000001162d */
[----:B------:R-:W-:Y:S01]  /*e7c0*/  IMAD.SHL.U32 R8, R6, 0x800, RZ ;  /* 0x0000080006087824 */ /* 0x000fe200078e00ff */
[----:B------:R-:W-:Y:S02]  /*e7d0*/  LOP3.LUT R3, R208, 0x70, R3, 0xf8, !PT ;  /* 0x00000070d0037812 */ /* 0x000fe400078ef803 */
[----:B------:R-:W-:Y:S02]  /*e7e0*/  LOP3.LUT R6, R0, 0xff, RZ, 0xc0, !PT ;  /* 0x000000ff00067812 */ /* 0x000fe400078ec0ff */
[----:B------:R-:W-:Y:S02]  /*e7f0*/  LOP3.LUT R0, R3, R210, RZ, 0x3c, !PT ;  /* 0x000000d203007212 */ /* 0x000fe400078e3cff */
[----:B------:R-:W-:Y:S02]  /*e800*/  LOP3.LUT R3, R8, 0xffffc000, RZ, 0xc0, !PT ;  /* 0xffffc00008037812 */ /* 0x000fe400078ec0ff */
[----:B------:R-:W-:-:S02]  /*e810*/  LOP3.LUT R5, R45, 0xff, RZ, 0xc0, !PT ;  /* 0x000000ff2d057812 */ /* 0x000fc400078ec0ff */
[----:B------:R-:W-:Y:S02]  /*e820*/  LOP3.LUT R4, R4, 0xff, RZ, 0xc0, !PT ;  /* 0x000000ff04047812 */ /* 0x000fe400078ec0ff */
[----:B------:R-:W-:Y:S02]  /*e830*/  IADD3 R3, R0, R3, R211 ;  /* 0x0000000300037210 */ /* 0x000fe40007ffe0d3 */
[----:B------:R-:W-:Y:S02]  /*e840*/  PRMT R12, R4, 0x7604, R5 ;  /* 0x00007604040c7816 */ /* 0x000fe40000000005 */
[----:B------:R-:W-:Y:S02]  /*e850*/  SHF.R.U32.HI R4, RZ, 0x8, R47 ;  /* 0x00000008ff047819 */ /* 0x000fe4000001162f */
[----:B------:R-:W-:Y:S02]  /*e860*/  SHF.R.U32.HI R8, RZ, 0x8, R49 ;  /* 0x00000008ff087819 */ /* 0x000fe40000011631 */
[----:B------:R-:W-:-:S02]  /*e870*/  IADD3 R0, R16, R3, RZ ;  /* 0x0000000310007210 */ /* 0x000fc40007ffe0ff */
[----:B------:R-:W-:Y:S02]  /*e880*/  LOP3.LUT R5, R47, 0xff, RZ, 0xc0, !PT ;  /* 0x000000ff2f057812 */ /* 0x000fe400078ec0ff */
[----:B------:R-:W-:Y:S02]  /*e890*/  LOP3.LUT R7, R48, 0xff, RZ, 0xc0, !PT ;  /* 0x000000ff30077812 */ /* 0x000fe400078ec0ff */
[----:B------:R-:W-:Y:S02]  /*e8a0*/  LOP3.LUT R4, R4, 0xff, RZ, 0xc0, !PT ;  /* 0x000000ff04047812 */ /* 0x000fe400078ec0ff */
[----:B------:R-:W-:Y:S02]  /*e8b0*/  LOP3.LUT R3, R8, 0xff, RZ, 0xc0, !PT ;  /* 0x000000ff08037812 */ /* 0x000fe400078ec0ff */
[----:B------:R-:W1:Y:S01]  /*e8c0*/  LDS.128 R8, [R0+0x18000] ;  /* 0x0180000000087984 */ /* 0x000e620000000c00 */
[----:B------:R-:W-:Y:S02]  /*e8d0*/  PRMT R14, R4, 0x7604, R5 ;  /* 0x00007604040e7816 */ /* 0x000fe40000000005 */
[----:B------:R-:W-:-:S02]  /*e8e0*/  PRMT R27, R6, 0x7604, R7 ;  /* 0x00007604061b7816 */ /* 0x000fc40000000007 */
[----:B------:R-:W2:Y:S01]  /*e8f0*/  LDS.128 R4, [R226+0x18000] ;  /* 0x01800000e2047984 */ /* 0x000ea20000000c00 */
[----:B------:R-:W-:Y:S02]  /*e900*/  SHF.R.U32.HI R26, RZ, 0x8, R51 ;  /* 0x00000008ff1a7819 */ /* 0x000fe40000011633 */
[----:B------:R-:W-:Y:S02]  /*e910*/  SHF.R.U32.HI R24, RZ, 0x8, R50 ;  /* 0x00000008ff187819 */ /* 0x000fe40000011632 */
[----:B------:R-:W-:Y:S02]  /*e920*/  LOP3.LUT R53, R51, 0xff, RZ, 0xc0, !PT ;  /* 0x000000ff33357812 */ /* 0x000fe400078ec0ff */
[----:B------:R-:W-:Y:S02]  /*e930*/  LOP3.LUT R26, R26, 0xff, RZ, 0xc0, !PT ;  /* 0x000000ff1a1a7812 */ /* 0x000fe400078ec0ff */
[----:B------:R-:W-:Y:S02]  /*e940*/  LOP3.LUT R20, R49, 0xff, RZ, 0xc0, !PT ;  /* 0x000000ff31147812 */ /* 0x000fe400078ec0ff */
[----:B------:R-:W-:-:S02]  /*e950*/  LOP3.LUT R25, R50, 0xff, RZ, 0xc0, !PT ;  /* 0x000000ff32197812 */ /* 0x000fc400078ec0ff */
[----:B------:R-:W-:Y:S02]  /*e960*/  LOP3.LUT R24, R24, 0xff, RZ, 0xc0, !PT ;  /* 0x000000ff18187812 */ /* 0x000fe400078ec0ff */
[----:B------:R-:W-:Y:S02]  /*e970*/  PRMT R26, R26, 0x7604, R53 ;  /* 0x000076041a1a7816 */ /* 0x000fe40000000035 */
[----:B------:R-:W-:Y:S02]  /*e980*/  PRMT R20, R3, 0x7604, R20 ;  /* 0x0000760403147816 */ /* 0x000fe40000000014 */
[----:B------:R-:W-:Y:S02]  /*e990*/  SHF.R.U32.HI R53, RZ, 0x10, R49 ;  /* 0x00000010ff357819 */ /* 0x000fe40000011631 */
[----:B------:R-:W-:Y:S02]  /*e9a0*/  SHF.R.U32.HI R3, RZ, 0x10, R45 ;  /* 0x00000010ff037819 */ /* 0x000fe4000001162d */
[----:B------:R-:W-:Y:S01]  /*e9b0*/  PRMT R55, R24, 0x7604, R25 ;  /* 0x0000760418377816 */ /* 0x000fe20000000019 */
[----:B------:R-:W-:Y:S01]  /*e9c0*/  IMAD.U32 R53, R53, 0x10000, RZ ;  /* 0x0001000035357824 */ /* 0x000fe200078e00ff */
[----:B------:R-:W-:Y:S01]  /*e9d0*/  SHF.R.U32.HI R25, RZ, 0x10, R47 ;  /* 0x00000010ff197819 */ /* 0x000fe2000001162f */
[----:B------:R-:W-:Y:S01]  /*e9e0*/  IMAD.U32 R3, R3, 0x10000, RZ ;  /* 0x0001000003037824 */ /* 0x000fe200078e00ff */
[----:B------:R-:W-:-:S02]  /*e9f0*/  SHF.R.U32.HI R61, RZ, 0x10, R51 ;  /* 0x00000010ff3d7819 */ /* 0x000fc40000011633 */
[----:B------:R-:W-:Y:S01]  /*ea00*/  LOP3.LUT R59, R20, 0xff0000, R53, 0xf8, !PT ;  /* 0x00ff0000143b7812 */ /* 0x000fe200078ef835 */
[----:B------:R-:W-:Y:S01]  /*ea10*/  IMAD.U32 R25, R25, 0x10000, RZ ;  /* 0x0001000019197824 */ /* 0x000fe200078e00ff */
[----:B------:R-:W-:Y:S01]  /*ea20*/  LOP3.LUT R3, R12, 0xff0000, R3, 0xf8, !PT ;  /* 0x00ff00000c037812 */ /* 0x000fe200078ef803 */
[----:B------:R-:W-:Y:S01]  /*ea30*/  IMAD.U32 R61, R61, 0x10000, RZ ;  /* 0x000100003d3d7824 */ /* 0x000fe200078e00ff */
[----:B------:R-:W-:Y:S02]  /*ea40*/  LOP3.LUT R59, R59, 0xff000000, R49, 0xf8, !PT ;  /* 0xff0000003b3b7812 */ /* 0x000fe400078ef831 */
[----:B------:R-:W-:Y:S02]  /*ea50*/  LOP3.LUT R25, R14, 0xff0000, R25, 0xf8, !PT ;  /* 0x00ff00000e197812 */ /* 0x000fe400078ef819 */
[----:B------:R-:W-:Y:S02]  /*ea60*/  LOP3.LUT R54, R3, 0xff000000, R45, 0xf8, !PT ;  /* 0xff00000003367812 */ /* 0x000fe400078ef82d */
[----:B------:R-:W-:-:S02]  /*ea70*/  LOP3.LUT R3, R55, 0xff0000, R50, 0xf8, !PT ;  /* 0x00ff000037037812 */ /* 0x000fc400078ef832 */
[----:B------:R-:W-:Y:S02]  /*ea80*/  LOP3.LUT R13, R13, 0xff0000, R44, 0xf8, !PT ;  /* 0x00ff00000d0d7812 */ /* 0x000fe400078ef82c */
[----:B------:R-:W-:Y:S02]  /*ea90*/  LOP3.LUT R55, R25, 0xff000000, R47, 0xf8, !PT ;  /* 0xff00000019377812 */ /* 0x000fe400078ef82f */
[----:B------:R-:W-:Y:S02]  /*eaa0*/  F2FP.F16.E4M3.UNPACK_B R49, R59 ;  /* 0x0000003bff31723e */ /* 0x000fe400020006ff */
[----:B-1----:R-:W-:Y:S02]  /*eab0*/  F2FP.F16.E4M3.UNPACK_B R25, R9 ;  /* 0x00000009ff19723e */ /* 0x002fe400020006ff */
[----:B------:R-:W-:Y:S02]  /*eac0*/  LOP3.LUT R27, R27, 0xff0000, R48, 0xf8, !PT ;  /* 0x00ff00001b1b7812 */ /* 0x000fe400078ef830 */
[----:B------:R-:W-:-:S02]  /*ead0*/  F2FP.F16.E4M3.UNPACK_B R47, R54 ;  /* 0x00000036ff2f723e */ /* 0x000fc400020006ff */
[----:B------:R-:W-:Y:S02]  /*eae0*/  LOP3.LUT R15, R15, 0xff0000, R46, 0xf8, !PT ;  /* 0x00ff00000f0f7812 */ /* 0x000fe400078ef82e */
[----:B------:R-:W-:Y:S02]  /*eaf0*/  LOP3.LUT R53, R13, 0xff000000, R44, 0xf8, !PT ;  /* 0xff0000000d357812 */ /* 0x000fe400078ef82c */
[----:B------:R-:W-:Y:S01]  /*eb00*/  LOP3.LUT R60, R3, 0xff000000, R50, 0xf8, !PT ;  /* 0xff000000033c7812 */ /* 0x000fe200078ef832 */
[----:B------:R-:W-:Y:S01]  /*eb10*/  HADD2.F32 R50, -RZ, R49.H0_H0 ;  /* 0x20000031ff327230 */ /* 0x000fe20000004100 */
[-C--:B--2---:R-:W-:Y:S02]  /*eb20*/  F2FP.F16.E4M3.UNPACK_B R13, R5.reuse ;  /* 0x00000005ff0d723e */ /* 0x084fe400020006ff */
[----:B------:R-:W-:Y:S01]  /*eb30*/  F2FP.F16.E4M3.UNPACK_B R14, R5.H1 ;  /* 0x00000005ff0e723e */ /* 0x000fe200030006ff */
[----:B------:R-:W-:Y:S01]  /*eb40*/  HADD2.F32 R5, -RZ, R25.H0_H0 ;  /* 0x20000019ff057230 */ /* 0x000fe20000004100 */
[----:B------:R-:W-:Y:S01]  /*eb50*/  LOP3.LUT R58, R27, 0xff000000, R48, 0xf8, !PT ;  /* 0xff0000001b3a7812 */ /* 0x000fe200078ef830 */
[----:B------:R-:W-:Y:S01]  /*eb60*/  HADD2.F32 R48, -RZ, R47.H0_H0 ;  /* 0x2000002fff307230 */ /* 0x000fe20000004100 */
[----:B------:R-:W-:Y:S01]  /*eb70*/  LOP3.LUT R61, R26, 0xff0000, R61, 0xf8, !PT ;  /* 0x00ff00001a3d7812 */ /* 0x000fe200078ef83d */
[----:B------:R-:W-:Y:S01]  /*eb80*/  HADD2.F32 R25, -RZ, R25.H1_H1 ;  /* 0x30000019ff197230 */ /* 0x000fe20000004100 */
[----:B------:R-:W-:-:S02]  /*eb90*/  LOP3.LUT R12, R15, 0xff000000, R46, 0xf8, !PT ;  /* 0xff0000000f0c7812 */ /* 0x000fc400078ef82e */
[-C--:B------:R-:W-:Y:S02]  /*eba0*/  F2FP.F16.E4M3.UNPACK_B R3, R6.reuse ;  /* 0x00000006ff03723e */ /* 0x080fe400020006ff */
[----:B------:R-:W-:Y:S01]  /*ebb0*/  F2FP.F16.E4M3.UNPACK_B R15, R6.H1 ;  /* 0x00000006ff0f723e */ /* 0x000fe200030006ff */
[----:B------:R-:W-:Y:S01]  /*ebc0*/  HADD2.F32 R6, -RZ, R13.H0_H0 ;  /* 0x2000000dff067230 */ /* 0x000fe20000004100 */
[----:B------:R-:W-:Y:S01]  /*ebd0*/  F2FP.F16.E4M3.UNPACK_B R26, R9.H1 ;  /* 0x00000009ff1a723e */ /* 0x000fe200030006ff */
[----:B------:R-:W-:Y:S01]  /*ebe0*/  FMUL.FTZ R9, R5, R50 ;  /* 0x0000003205097220 */ /* 0x000fe20000410000 */
[----:B------:R-:W-:Y:S01]  /*ebf0*/  LOP3.LUT R61, R61, 0xff000000, R51, 0xf8, !PT ;  /* 0xff0000003d3d7812 */ /* 0x000fe200078ef833 */
[-C--:B------:R-:W-:Y:S01]  /*ec00*/  FMUL.FTZ R51, R5, R48.reuse ;  /* 0x0000003005337220 */ /* 0x080fe20000410000 */
[----:B------:R-:W-:Y:S01]  /*ec10*/  F2FP.F16.E4M3.UNPACK_B R59, R59.H1 ;  /* 0x0000003bff3b723e */ /* 0x000fe200030006ff */
[C---:B------:R-:W-:Y:S01]  /*ec20*/  FFMA.FTZ R5, R6.reuse, R48, -R9 ;  /* 0x0000003006057223 */ /* 0x040fe20000010809 */
[----:B------:R-:W-:Y:S01]  /*ec30*/  F2FP.F16.E4M3.UNPACK_B R54, R54.H1 ;  /* 0x00000036ff36723e */ /* 0x000fe200030006ff */
[----:B------:R-:W-:Y:S01]  /*ec40*/  FFMA.FTZ R9, R6, R50, R51 ;  /* 0x0000003206097223 */ /* 0x000fe20000010033 */
[----:B------:R-:W-:Y:S01]  /*ec50*/  HADD2.F32 R50, -RZ, R49.H1_H1 ;  /* 0x30000031ff327230 */ /* 0x000fe20000004100 */
[-C--:B------:R-:W-:Y:S01]  /*ec60*/  F2FP.F16.E4M3.UNPACK_B R27, R10.reuse ;  /* 0x0000000aff1b723e */ /* 0x080fe200020006ff */
[----:B------:R-:W-:Y:S01]  /*ec70*/  HADD2.F32 R48, -RZ, R47.H1_H1 ;  /* 0x3000002fff307230 */ /* 0x000fe20000004100 */
[----:B------:R-:W-:Y:S01]  /*ec80*/  F2FP.F16.E4M3.UNPACK_B R44, R10.H1 ;  /* 0x0000000aff2c723e */ /* 0x000fe200030006ff */
[----:B------:R-:W-:-:S02]  /*ec90*/  HADD2.F32 R13, -RZ, R13.H1_H1 ;  /* 0x3000000dff0d7230 */ /* 0x000fc40000004100 */
[C---:B------:R-:W-:Y:S01]  /*eca0*/  FMUL.FTZ R62, R25.reuse, R50 ;  /* 0x00000032193e7220 */ /* 0x040fe20000410000 */
[----:B------:R-:W-:Y:S02]  /*ecb0*/  HADD2.F32 R49, -RZ, R59.H0_H0 ;  /* 0x2000003bff317230 */ /* 0x000fe40000004100 */
[-C--:B------:R-:W-:Y:S01]  /*ecc0*/  FMUL.FTZ R25, R25, R48.reuse ;  /* 0x0000003019197220 */ /* 0x080fe20000410000 */
[----:B------:R-:W-:Y:S02]  /*ecd0*/  HADD2.F32 R10, -RZ, R26.H0_H0 ;  /* 0x2000001aff0a7230 */ /* 0x000fe40000004100 */
[C---:B------:R-:W-:Y:S01]  /*ece0*/  FFMA.FTZ R62, R13.reuse, R48, -R62 ;  /* 0x000000300d3e7223 */ /* 0x040fe2000001083e */
[----:B------:R-:W-:Y:S01]  /*ecf0*/  HADD2.F32 R47, -RZ, R54.H0_H0 ;  /* 0x20000036ff2f7230 */ /* 0x000fe20000004100 */
[----:B------:R-:W-:Y:S01]  /*ed00*/  F2FP.F16.E4M3.UNPACK_B R45, R11 ;  /* 0x0000000bff2d723e */ /* 0x000fe200020006ff */
[----:B------:R-:W-:Y:S02]  /*ed10*/  HADD2.F32 R6, -RZ, R14.H0_H0 ;  /* 0x2000000eff067230 */ /* 0x000fe40000004100 */
[C---:B------:R-:W-:Y:S01]  /*ed20*/  FMUL.FTZ R51, R10.reuse, R49 ;  /* 0x000000310a337220 */ /* 0x040fe20000410000 */
[----:B------:R-:W-:Y:S01]  /*ed30*/  FFMA.FTZ R50, R13, R50, R25 ;  /* 0x000000320d327223 */ /* 0x000fe20000010019 */
[----:B------:R-:W-:Y:S01]  /*ed40*/  FMUL.FTZ R10, R10, R47 ;  /* 0x0000002f0a0a7220 */ /* 0x000fe20000410000 */
[----:B------:R-:W-:Y:S01]  /*ed50*/  F2FP.F16.E4M3.UNPACK_B R48, R61 ;  /* 0x0000003dff30723e */ /* 0x000fe200020006ff */
[C---:B------:R-:W-:Y:S01]  /*ed60*/  FFMA.FTZ R63, R6.reuse, R47, -R51 ;  /* 0x0000002f063f7223 */ /* 0x040fe20000010833 */
[----:B------:R-:W-:Y:S01]  /*ed70*/  F2FP.F16.E4M3.UNPACK_B R25, R55 ;  /* 0x00000037ff19723e */ /* 0x000fe200020006ff */
[----:B------:R-:W-:Y:S01]  /*ed80*/  FFMA.FTZ R64, R6, R49, R10 ;  /* 0x0000003106407223 */ /* 0x000fe2000001000a */
[----:B------:R-:W-:Y:S01]  /*ed90*/  F2FP.F16.E4M3.UNPACK_B R20, R7 ;  /* 0x00000007ff14723e */ /* 0x000fe200020006ff */
[----:B------:R-:W-:Y:S01]  /*eda0*/  HADD2.F32 R13, -RZ, R54.H1_H1 ;  /* 0x30000036ff0d7230 */ /* 0x000fe20000004100 */
[----:B------:R-:W-:Y:S01]  /*edb0*/  F2FP.F16.E4M3.UNPACK_B R46, R11.H1 ;  /* 0x0000000bff2e723e */ /* 0x000fe200030006ff */
[----:B------:R-:W-:Y:S01]  /*edc0*/  HADD2.F32 R26, -RZ, R26.H1_H1 ;  /* 0x3000001aff1a7230 */ /* 0x000fe20000004100 */
[----:B------:R-:W-:Y:S01]  /*edd0*/  F2FP.F16.E4M3.UNPACK_B R61, R61.H1 ;  /* 0x0000003dff3d723e */ /* 0x000fe200030006ff */
[----:B------:R-:W-:Y:S01]  /*ede0*/  HADD2.F32 R49, -RZ, R48.H0_H0 ;  /* 0x20000030ff317230 */ /* 0x000fe20000004100 */
[----:B------:R-:W-:Y:S01]  /*edf0*/  F2FP.F16.E4M3.UNPACK_B R24, R7.H1 ;  /* 0x00000007ff18723e */ /* 0x000fe200030006ff */
[----:B------:R-:W-:-:S02]  /*ee00*/  HADD2.F32 R10, -RZ, R45.H0_H0 ;  /* 0x2000002dff0a7230 */ /* 0x000fc40000004100 */
[----:B------:R-:W-:Y:S01]  /*ee10*/  FMUL.FTZ R54, R26, R13 ;  /* 0x0000000d1a367220 */ /* 0x000fe20000410000 */
[----:B------:R-:W-:Y:S01]  /*ee20*/  HADD2.F32 R47, -RZ, R25.H0_H0 ;  /* 0x20000019ff2f7230 */ /* 0x000fe20000004100 */
[----:B------:R-:W-:Y:S01]  /*ee30*/  F2FP.F16.E4M3.UNPACK_B R55, R55.H1 ;  /* 0x00000037ff37723e */ /* 0x000fe200030006ff */
[----:B------:R-:W-:Y:S02]  /*ee40*/  HADD2.F32 R59, -RZ, R59.H1_H1 ;  /* 0x3000003bff3b7230 */ /* 0x000fe40000004100 */
[C---:B------:R-:W-:Y:S01]  /*ee50*/  FMUL.FTZ R65, R10.reuse, R49 ;  /* 0x000000310a417220 */ /* 0x040fe20000410000 */
[----:B------:R-:W-:Y:S02]  /*ee60*/  HADD2.F32 R14, -RZ, R14.H1_H1 ;  /* 0x3000000eff0e7230 */ /* 0x000fe40000004100 */
[----:B------:R-:W-:Y:S01]  /*ee70*/  FMUL.FTZ R10, R10, R47 ;  /* 0x0000002f0a0a7220 */ /* 0x000fe20000410000 */
[----:B------:R-:W-:Y:S02]  /*ee80*/  HADD2.F32 R6, -RZ, R20.H0_H0 ;  /* 0x20000014ff067230 */ /* 0x000fe40000004100 */
[----:B------:R-:W-:Y:S01]  /*ee90*/  FMUL.FTZ R51, R26, R59 ;  /* 0x0000003b1a337220 */ /* 0x000fe20000410000 */
[----:B------:R-:W-:-:S02]  /*eea0*/  HADD2.F32 R48, -RZ, R48.H1_H1 ;  /* 0x30000030ff307230 */ /* 0x000fc40000004100 */
[----:B------:R-:W-:Y:S01]  /*eeb0*/  FFMA.FTZ R59, R14, R59, R54 ;  /* 0x0000003b0e3b7223 */ /* 0x000fe20000010036 */
[----:B------:R-:W-:Y:S02]  /*eec0*/  HADD2.F32 R45, -RZ, R45.H1_H1 ;  /* 0x3000002dff2d7230 */ /* 0x000fe40000004100 */
[C---:B------:R-:W-:Y:S01]  /*eed0*/  FFMA.FTZ R65, R6.reuse, R47, -R65 ;  /* 0x0000002f06417223 */ /* 0x040fe20000010841 */
[----:B------:R-:W-:Y:S01]  /*eee0*/  FFMA.FTZ R54, R6, R49, R10 ;  /* 0x0000003106367223 */ /* 0x000fe2000001000a */
[----:B------:R-:W-:Y:S02]  /*eef0*/  HADD2.F32 R47, -RZ, R61.H0_H0 ;  /* 0x2000003dff2f7230 */ /* 0x000fe40000004100 */
[----:B------:R-:W-:Y:S01]  /*ef00*/  FFMA.FTZ R26, R14, R13, -R51 ;  /* 0x0000000d0e1a7223 */ /* 0x000fe20000010833 */
[----:B------:R-:W-:Y:S01]  /*ef10*/  HADD2.F32 R10, -RZ, R46.H0_H0 ;  /* 0x2000002eff0a7230 */ /* 0x000fe20000004100 */
[----:B------:R-:W-:Y:S01]  /*ef20*/  F2FP.F16.E4M3.UNPACK_B R11, R8 ;  /* 0x00000008ff0b723e */ /* 0x000fe200020006ff */
[----:B------:R-:W-:-:S02]  /*ef30*/  HADD2.F32 R25, -RZ, R25.H1_H1 ;  /* 0x30000019ff197230 */ /* 0x000fc40000004100 */
[C---:B------:R-:W-:Y:S01]  /*ef40*/  FMUL.FTZ R49, R45.reuse, R48 ;  /* 0x000000302d317220 */ /* 0x040fe20000410000 */
[----:B------:R-:W-:Y:S02]  /*ef50*/  HADD2.F32 R13, -RZ, R55.H0_H0 ;  /* 0x20000037ff0d7230 */ /* 0x000fe40000004100 */
[C---:B------:R-:W-:Y:S01]  /*ef60*/  FMUL.FTZ R51, R10.reuse, R47 ;  /* 0x0000002f0a337220 */ /* 0x040fe20000410000 */
[----:B------:R-:W-:Y:S01]  /*ef70*/  HADD2.F32 R6, -RZ, R24.H0_H0 ;  /* 0x20000018ff067230 */ /* 0x000fe20000004100 */
[----:B------:R-:W-:Y:S01]  /*ef80*/  F2FP.F16.E4M3.UNPACK_B R8, R8.H1 ;  /* 0x00000008ff08723e */ /* 0x000fe200030006ff */
[----:B------:R-:W-:Y:S02]  /*ef90*/  HADD2.F32 R20, -RZ, R20.H1_H1 ;  /* 0x30000014ff147230 */ /* 0x000fe40000004100 */
[----:B------:R-:W-:Y:S01]  /*efa0*/  FMUL.FTZ R45, R45, R25 ;  /* 0x000000192d2d7220 */ /* 0x000fe20000410000 */
[-C--:B------:R-:W-:Y:S01]  /*efb0*/  FMUL.FTZ R10, R10, R13.reuse ;  /* 0x0000000d0a0a7220 */ /* 0x080fe20000410000 */
[----:B------:R-:W-:Y:S01]  /*efc0*/  FFMA.FTZ R68, R6, R13, -R51 ;  /* 0x0000000d06447223 */ /* 0x000fe20000010833 */
[----:B------:R-:W-:Y:S01]  /*efd0*/  F2FP.F16.E4M3.UNPACK_B R14, R58.H1 ;  /* 0x0000003aff0e723e */ /* 0x000fe200030006ff */
[----:B------:R-:W-:Y:S01]  /*efe0*/  FFMA.FTZ R67, R20, R48, R45 ;  /* 0x0000003014437223 */ /* 0x000fe2000001002d */
[----:B------:R-:W-:Y:S01]  /*eff0*/  F2FP.F16.E4M3.UNPACK_B R13, R53.H1 ;  /* 0x00000035ff0d723e */ /* 0x000fe200030006ff */
[----:B------:R-:W-:Y:S01]  /*f000*/  FFMA.FTZ R69, R6, R47, R10 ;  /* 0x0000002f06457223 */ /* 0x000fe2000001000a */
[-C--:B------:R-:W-:Y:S01]  /*f010*/  F2FP.F16.E4M3.UNPACK_B R7, R4.reuse ;  /* 0x00000004ff07723e */ /* 0x080fe200020006ff */
[----:B------:R-:W-:Y:S01]  /*f020*/  HADD2.F32 R61, -RZ, R61.H1_H1 ;  /* 0x3000003dff3d7230 */ /* 0x000fe20000004100 */
[----:B------:R-:W-:Y:S01]  /*f030*/  F2FP.F16.E4M3.UNPACK_B R4, R4.H1 ;  /* 0x00000004ff04723e */ /* 0x000fe200030006ff */
[----:B------:R-:W-:-:S02]  /*f040*/  HADD2.F32 R46, -RZ, R46.H1_H1 ;  /* 0x3000002eff2e7230 */ /* 0x000fc40000004100 */
[----:B------:R-:W-:Y:S01]  /*f050*/  FFMA.FTZ R66, R20, R25, -R49 ;  /* 0x0000001914427223 */ /* 0x000fe20000010831 */
[----:B------:R-:W-:Y:S01]  /*f060*/  HADD2.F32 R55, -RZ, R55.H1_H1 ;  /* 0x30000037ff377230 */ /* 0x000fe20000004100 */
[----:B------:R-:W-:Y:S01]  /*f070*/  F2FP.F16.E4M3.UNPACK_B R58, R58 ;  /* 0x0000003aff3a723e */ /* 0x000fe200020006ff */
[----:B------:R-:W-:Y:S02]  /*f080*/  HADD2.F32 R45, -RZ, R14.H0_H0 ;  /* 0x2000000eff2d7230 */ /* 0x000fe40000004100 */
[C---:B------:R-:W-:Y:S01]  /*f090*/  FMUL.FTZ R49, R46.reuse, R61 ;  /* 0x0000003d2e317220 */ /* 0x040fe20000410000 */
[----:B------:R-:W-:Y:S02]  /*f0a0*/  HADD2.F32 R10, -RZ, R8.H0_H0 ;  /* 0x20000008ff0a7230 */ /* 0x000fe40000004100 */
[----:B------:R-:W-:Y:S01]  /*f0b0*/  FMUL.FTZ R46, R46, R55 ;  /* 0x000000372e2e7220 */ /* 0x000fe20000410000 */
[----:B------:R-:W-:Y:S01]  /*f0c0*/  HADD2.F32 R25, -RZ, R13.H0_H0 ;  /* 0x2000000dff197230 */ /* 0x000fe20000004100 */
[----:B------:R-:W-:Y:S01]  /*f0d0*/  F2FP.F16.E4M3.UNPACK_B R53, R53 ;  /* 0x00000035ff35723e */ /* 0x000fe200020006ff */
[----:B------:R-:W-:-:S02]  /*f0e0*/  HADD2.F32 R24, -RZ, R24.H1_H1 ;  /* 0x30000018ff187230 */ /* 0x000fc40000004100 */
[C---:B------:R-:W-:Y:S01]  /*f0f0*/  FMUL.FTZ R47, R10.reuse, R45 ;  /* 0x0000002d0a2f7220 */ /* 0x040fe20000410000 */
[----:B------:R-:W-:Y:S02]  /*f100*/  HADD2.F32 R6, -RZ, R4.H0_H0 ;  /* 0x20000004ff067230 */ /* 0x000fe40000004100 */
[----:B------:R-:W-:Y:S01]  /*f110*/  FMUL.FTZ R10, R10, R25 ;  /* 0x000000190a0a7220 */ /* 0x000fe20000410000 */
[----:B------:R-:W-:Y:S02]  /*f120*/  HADD2.F32 R8, -RZ, R8.H1_H1 ;  /* 0x30000008ff087230 */ /* 0x000fe40000004100 */
[C---:B------:R-:W-:Y:S01]  /*f130*/  FFMA.FTZ R55, R24.reuse, R55, -R49 ;  /* 0x0000003718377223 */ /* 0x040fe20000010831 */
[----:B------:R-:W-:Y:S01]  /*f140*/  FFMA.FTZ R70, R24, R61, R46 ;  /* 0x0000003d18467223 */ /* 0x000fe2000001002e */
[C---:B------:R-:W-:Y:S01]  /*f150*/  FFMA.FTZ R24, R6.reuse, R45, R10 ;  /* 0x0000002d06187223 */ /* 0x040fe2000001000a */
[----:B------:R-:W-:Y:S02]  /*f160*/  HADD2.F32 R45, -RZ, R14.H1_H1 ;  /* 0x3000000eff2d7230 */ /* 0x000fe40000004100 */
[----:B------:R-:W-:Y:S01]  /*f170*/  FFMA.FTZ R20, R6, R25, -R47 ;  /* 0x0000001906147223 */ /* 0x000fe2000001082f */
[----:B------:R-:W-:Y:S01]  /*f180*/  HADD2.F32 R13, -RZ, R13.H1_H1 ;  /* 0x3000000dff0d7230 */ /* 0x000fe20000004100 */
[----:B------:R-:W-:Y:S01]  /*f190*/  F2FP.F16.E4M3.UNPACK_B R10, R60.H1 ;  /* 0x0000003cff0a723e */ /* 0x000fe200030006ff */
[----:B------:R-:W-:-:S02]  /*f1a0*/  HADD2.F32 R4, -RZ, R4.H1_H1 ;  /* 0x30000004ff047230 */ /* 0x000fc40000004100 */
[C---:B------:R-:W-:Y:S01]  /*f1b0*/  FMUL.FTZ R47, R8.reuse, R45 ;  /* 0x0000002d082f7220 */ /* 0x040fe20000410000 */
[--C-:B------:R-:W-:Y:S02]  /*f1c0*/  HADD2.F32 R25, -RZ, R58.reuse.H0_H0 ;  /* 0x2000003aff197230 */ /* 0x100fe40000004100 */
[-C--:B------:R-:W-:Y:S01]  /*f1d0*/  FMUL.FTZ R8, R8, R13.reuse ;  /* 0x0000000d08087220 */ /* 0x080fe20000410000 */
[----:B------:R-:W-:Y:S02]  /*f1e0*/  HADD2.F32 R6, -RZ, R11.H0_H0 ;  /* 0x2000000bff067230 */ /* 0x000fe40000004100 */
[C---:B------:R-:W-:Y:S01]  /*f1f0*/  FFMA.FTZ R49, R4.reuse, R13, -R47 ;  /* 0x0000000d04317223 */ /* 0x040fe2000001082f */
[----:B------:R-:W-:Y:S02]  /*f200*/  HADD2.F32 R13, -RZ, R53.H0_H0 ;  /* 0x20000035ff0d7230 */ /* 0x000fe40000004100 */
[----:B------:R-:W-:Y:S01]  /*f210*/  FFMA.FTZ R51, R4, R45, R8 ;  /* 0x0000002d04337223 */ /* 0x000fe20000010008 */
[----:B------:R-:W-:-:S02]  /*f220*/  HADD2.F32 R58, -RZ, R58.H1_H1 ;  /* 0x3000003aff3a7230 */ /* 0x000fc40000004100 */
[C---:B------:R-:W-:Y:S01]  /*f230*/  FMUL.FTZ R45, R6.reuse, R25 ;  /* 0x00000019062d7220 */ /* 0x040fe20000410000 */
[----:B------:R-:W-:Y:S02]  /*f240*/  HADD2.F32 R11, -RZ, R11.H1_H1 ;  /* 0x3000000bff0b7230 */ /* 0x000fe40000004100 */
[-C--:B------:R-:W-:Y:S01]  /*f250*/  FMUL.FTZ R47, R6, R13.reuse ;  /* 0x0000000d062f7220 */ /* 0x080fe20000410000 */
[----:B------:R-:W-:Y:S01]  /*f260*/  HADD2.F32 R4, -RZ, R7.H0_H0 ;  /* 0x20000007ff047230 */ /* 0x000fe20000004100 */
[----:B------:R-:W-:Y:S01]  /*f270*/  F2FP.F16.E4M3.UNPACK_B R60, R60 ;  /* 0x0000003cff3c723e */ /* 0x000fe200020006ff */
[----:B------:R-:W-:Y:S02]  /*f280*/  HADD2.F32 R6, -RZ, R53.H1_H1 ;  /* 0x30000035ff067230 */ /* 0x000fe40000004100 */
[C---:B------:R-:W-:Y:S01]  /*f290*/  FMUL.FTZ R8, R11.reuse, R58 ;  /* 0x0000003a0b087220 */ /* 0x040fe20000410000 */
[----:B------:R-:W-:Y:S02]  /*f2a0*/  HADD2.F32 R7, -RZ, R7.H1_H1 ;  /* 0x30000007ff077230 */ /* 0x000fe40000004100 */
[C---:B------:R-:W-:Y:S01]  /*f2b0*/  FFMA.FTZ R45, R4.reuse, R13, -R45 ;  /* 0x0000000d042d7223 */ /* 0x040fe2000001082d */
[----:B------:R-:W-:Y:S01]  /*f2c0*/  FFMA.FTZ R47, R4, R25, R47 ;  /* 0x00000019042f7223 */ /* 0x000fe2000001002f */
[----:B------:R-:W-:Y:S01]  /*f2d0*/  F2FP.F16.E4M3.UNPACK_B R4, R12.H1 ;  /* 0x0000000cff04723e */ /* 0x000fe200030006ff */
[-C--:B------:R-:W-:Y:S01]  /*f2e0*/  FMUL.FTZ R13, R11, R6.reuse ;  /* 0x000000060b0d7220 */ /* 0x080fe20000410000 */
[----:B------:R-:W-:Y:S01]  /*f2f0*/  FFMA.FTZ R14, R7, R6, -R8 ;  /* 0x00000006070e7223 */ /* 0x000fe20000010808 */
[----:B------:R-:W-:Y:S01]  /*f300*/  HADD2.F32 R11, -RZ, R10.H0_H0 ;  /* 0x2000000aff0b7230 */ /* 0x000fe20000004100 */
[----:B------:R-:W-:Y:S01]  /*f310*/  F2FP.F16.E4M3.UNPACK_B R12, R12 ;  /* 0x0000000cff0c723e */ /* 0x000fe200020006ff */
[----:B------:R-:W-:-:S02]  /*f320*/  HADD2.F32 R6, -RZ, R44.H0_H0 ;  /* 0x2000002cff067230 */ /* 0x000fc40000004100 */
[----:B------:R-:W-:Y:S01]  /*f330*/  FFMA.FTZ R58, R7, R58, R13 ;  /* 0x0000003a073a7223 */ /* 0x000fe2000001000d */
[--C-:B------:R-:W-:Y:S01]  /*f340*/  HADD2.F32 R7, -RZ, R4.reuse.H0_H0 ;  /* 0x20000004ff077230 */ /* 0x100fe20000004100 */
[----:B------:R-:W-:Y:S01]  /*f350*/  F2FP.SATFINITE.E4M3.F32.PACK_AB_MERGE_C R26, R26, R63, RZ ;  /* 0x0000003f1a1a723e */ /* 0x000fe200048070ff */
[----:B------:R-:W-:Y:S02]  /*f360*/  HADD2.F32 R8, -RZ, R4.H1_H1 ;  /* 0x30000004ff087230 */ /* 0x000fe40000004100 */
[C---:B------:R-:W-:Y:S01]  /*f370*/  FMUL.FTZ R13, R6.reuse, R11 ;  /* 0x0000000b060d7220 */ /* 0x040fe20000410000 */
[----:B------:R-:W-:Y:S02]  /*f380*/  HADD2.F32 R4, -RZ, R15.H0_H0 ;  /* 0x2000000fff047230 */ /* 0x000fe40000004100 */
[----:B------:R-:W-:Y:S01]  /*f390*/  FMUL.FTZ R53, R6, R7 ;  /* 0x0000000706357220 */ /* 0x000fe20000410000 */
[----:B------:R-:W-:Y:S01]  /*f3a0*/  HADD2.F32 R10, -RZ, R10.H1_H1 ;  /* 0x3000000aff0a7230 */ /* 0x000fe20000004100 */
[----:B------:R-:W-:Y:S01]  /*f3b0*/  F2FP.SATFINITE.E4M3.F32.PACK_AB_MERGE_C R59, R59, R64, RZ ;  /* 0x000000403b3b723e */ /* 0x000fe200048070ff */
[----:B------:R-:W-:-:S02]  /*f3c0*/  HADD2.F32 R44, -RZ, R44.H1_H1 ;  /* 0x3000002cff2c7230 */ /* 0x000fc40000004100 */
[C---:B------:R-:W-:Y:S01]  /*f3d0*/  FFMA.FTZ R25, R4.reuse, R7, -R13 ;  /* 0x0000000704197223 */ /* 0x040fe2000001080d */
[----:B------:R-:W-:Y:S02]  /*f3e0*/  HADD2.F32 R15, -RZ, R15.H1_H1 ;  /* 0x3000000fff0f7230 */ /* 0x000fe40000004100 */
[----:B------:R-:W-:Y:S01]  /*f3f0*/  FFMA.FTZ R53, R4, R11, R53 ;  /* 0x0000000b04357223 */ /* 0x000fe20000010035 */
[--C-:B------:R-:W-:Y:S02]  /*f400*/  HADD2.F32 R11, -RZ, R60.reuse.H0_H0 ;  /* 0x2000003cff0b7230 */ /* 0x100fe40000004100 */
[C---:B------:R-:W-:Y:S01]  /*f410*/  FMUL.FTZ R6, R44.reuse, R10 ;  /* 0x0000000a2c067220 */ /* 0x040fe20000410000 */
[-C--:B------:R-:W-:Y:S01]  /*f420*/  FMUL.FTZ R7, R44, R8.reuse ;  /* 0x000000082c077220 */ /* 0x080fe20000410000 */
[----:B------:R-:W-:Y:S01]  /*f430*/  HADD2.F32 R60, -RZ, R60.H1_H1 ;  /* 0x3000003cff3c7230 */ /* 0x000fe20000004100 */
[----:B------:R-:W-:Y:S01]  /*f440*/  F2FP.SATFINITE.E4M3.F32.PACK_AB_MERGE_C R5, R62, R5, R26 ;  /* 0x000000053e05723e */ /* 0x000fe2000480701a */
[C---:B------:R-:W-:Y:S01]  /*f450*/  FFMA.FTZ R46, R15.reuse, R8, -R6 ;  /* 0x000000080f2e7223 */ /* 0x040fe20000010806 */
[----:B------:R-:W-:Y:S01]  /*f460*/  FFMA.FTZ R48, R15, R10, R7 ;  /* 0x0000000a0f307223 */ /* 0x000fe20000010007 */
[--C-:B------:R-:W-:Y:S01]  /*f470*/  HADD2.F32 R6, -RZ, R27.reuse.H0_H0 ;  /* 0x2000001bff067230 */ /* 0x100fe20000004100 */
[----:B------:R-:W-:Y:S01]  /*f480*/  F2FP.SATFINITE.E4M3.F32.PACK_AB_MERGE_C R9, R50, R9, R59 ;  /* 0x000000093209723e */ /* 0x000fe2000480703b */
[----:B------:R-:W-:Y:S01]  /*f490*/  HADD2.F32 R7, -RZ, R12.H0_H0 ;  /* 0x2000000cff077230 */ /* 0x000fe20000004100 */
[----:B------:R-:W-:Y:S01]  /*f4a0*/  F2FP.SATFINITE.E4M3.F32.PACK_AB_MERGE_C R25, R46, R25, RZ ;  /* 0x000000192e19723e */ /* 0x000fe200048070ff */
[----:B------:R-:W-:-:S02]  /*f4b0*/  HADD2.F32 R27, -RZ, R27.H1_H1 ;  /* 0x3000001bff1b7230 */ /* 0x000fc40000004100 */
[C---:B------:R-:W-:Y:S01]  /*f4c0*/  FMUL.FTZ R13, R6.reuse, R11 ;  /* 0x0000000b060d7220 */ /* 0x040fe20000410000 */
[----:B------:R-:W-:Y:S02]  /*f4d0*/  HADD2.F32 R12, -RZ, R12.H1_H1 ;  /* 0x3000000cff0c7230 */ /* 0x000fe40000004100 */
[----:B------:R-:W-:Y:S01]  /*f4e0*/  FMUL.FTZ R8, R6, R7 ;  /* 0x0000000706087220 */ /* 0x000fe20000410000 */
[--C-:B------:R-:W-:Y:S02]  /*f4f0*/  HADD2.F32 R4, -RZ, R3.reuse.H0_H0 ;  /* 0x20000003ff047230 */ /* 0x100fe40000004100 */
[C---:B------:R-:W-:Y:S01]  /*f500*/  FMUL.FTZ R44, R27.reuse, R60 ;  /* 0x0000003c1b2c7220 */ /* 0x040fe20000410000 */
[----:B------:R-:W-:Y:S02]  /*f510*/  HADD2.F32 R3, -RZ, R3.H1_H1 ;  /* 0x30000003ff037230 */ /* 0x000fe40000004100 */
[-C--:B------:R-:W-:Y:S01]  /*f520*/  FMUL.FTZ R27, R27, R12.reuse ;  /* 0x0000000c1b1b7220 */ /* 0x080fe20000410000 */
[----:B------:R-:W-:Y:S01]  /*f530*/  F2FP.SATFINITE.E4M3.F32.PACK_AB_MERGE_C R48, R48, R53, RZ ;  /* 0x000000353030723e */ /* 0x000fe200048070ff */
        /* <DEDUP_REMOVED lines=16> */
.L_x_1357:
[----:B------:R-:W-:Y:S05]  /*f640*/  BSYNC B1 ;  /* 0x0000000000017941 */ /* 0x000fea0003800000 */
.L_x_1356:
[----:B------:R-:W-:Y:S04]  /*f650*/  BSSY B1, `(.L_x_1358) ;  /* 0x0000100000017945 */ /* 0x000fe80003800000 */
[----:B------:R-:W-:Y:S05]  /*f660*/  @P1 BRA `(.L_x_1359) ;  /* 0x0000000c00f81947 */ /* 0x000fea0003800000 */
[----:B-1---5:R-:W-:Y:S02]  /*f670*/  SHF.R.U32.HI R3, RZ, 0x8, R28 ;  /* 0x00000008ff037819 */ /* 0x022fe4000001161c */
[----:B--23--:R-:W-:Y:S02]  /*f680*/  LOP3.LUT R0, R28, 0xff, RZ, 0xc0, !PT ;  /* 0x000000ff1c007812 */ /* 0x00cfe400078ec0ff */
[----:B------:R-:W-:Y:S02]  /*f690*/  LOP3.LUT R3, R3, 0xff, RZ, 0xc0, !PT ;  /* 0x000000ff03037812 */ /* 0x000fe400078ec0ff */
[----:B------:R-:W-:Y:S02]  /*f6a0*/  LEA.HI R8, R21, R218, RZ, 0x1c ;  /* 0x000000da15087211 */ /* 0x000fe400078fe0ff */
[----:B------:R-:W-:Y:S02]  /*f6b0*/  SHF.R.U32.HI R5, RZ, 0x8, R29 ;  /* 0x00000008ff057819 */ /* 0x000fe4000001161d */
[----:B------:R-:W-:Y:S01]  /*f6c0*/  PRMT R12, R3, 0x7604, R0 ;  /* 0x00007604030c7816 */ /* 0x000fe20000000000 */
[----:B------:R-:W-:Y:S01]  /*f6d0*/  IMAD.SHL.U32 R10, R8, 0x10, RZ ;  /* 0x00000010080a7824 */ /* 0x000fe200078e00ff */
[----:B------:R-:W-:-:S02]  /*f6e0*/  SHF.R.S32.HI R3, RZ, 0x1f, R8 ;  /* 0x0000001fff037819 */ /* 0x000fc40000011408 */
[----:B------:R-:W-:Y:S02]  /*f6f0*/  LOP3.LUT R4, R29, 0xff, RZ, 0xc0, !PT ;  /* 0x000000ff1d047812 */ /* 0x000fe400078ec0ff */
[----:B------:R-:W-:Y:S02]  /*f700*/  LOP3.LUT R5, R5, 0xff, RZ, 0xc0, !PT ;  /* 0x000000ff05057812 */ /* 0x000fe400078ec0ff */
[----:B------:R-:W-:Y:S02]  /*f710*/  SHF.R.U32.HI R0, RZ, 0x8, R30 ;  /* 0x00000008ff007819 */ /* 0x000fe4000001161e */
[----:B------:R-:W-:Y:S02]  /*f720*/  LEA.HI R9, R3, R8, RZ, 0x3 ;  /* 0x0000000803097211 */ /* 0x000fe400078f18ff */
[----:B------:R-:W-:Y:S02]  /*f730*/  PRMT R14, R5, 0x7604, R4 ;  /* 0x00007604050e7816 */ /* 0x000fe40000000004 */
[----:B------:R-:W-:-:S02]  /*f740*/  SHF.R.U32.HI R3, RZ, 0x8, R36 ;  /* 0x00000008ff037819 */ /* 0x000fc40000011624 */
[----:B------:R-:W-:Y:S02]  /*f750*/  LOP3.LUT R5, R0, 0xff, RZ, 0xc0, !PT ;  /* 0x000000ff00057812 */ /* 0x000fe400078ec0ff */
[----:B------:R-:W-:Y:S01]  /*f760*/  LOP3.LUT R0, R229, 0x70, R10, 0xf8, !PT ;  /* 0x00000070e5007812 */ /* 0x000fe200078ef80a */
[----:B------:R-:W-:Y:S01]  /*f770*/  IMAD.SHL.U32 R10, R9, 0x800, RZ ;  /* 0x00000800090a7824 */ /* 0x000fe200078e00ff */
[----:B------:R-:W-:Y:S02]  /*f780*/  LOP3.LUT R8, R36, 0xff, RZ, 0xc0, !PT ;  /* 0x000000ff24087812 */ /* 0x000fe400078ec0ff */
[----:B------:R-:W-:Y:S02]  /*f790*/  LOP3.LUT R9, R3, 0xff, RZ, 0xc0, !PT ;  /* 0x000000ff03097812 */ /* 0x000fe400078ec0ff */
[----:B------:R-:W-:Y:S02]  /*f7a0*/  LOP3.LUT R3, R0, R233, RZ, 0x3c, !PT ;  /* 0x000000e900037212 */ /* 0x000fe400078e3cff */
[----:B------:R-:W-:-:S02]  /*f7b0*/  LOP3.LUT R10, R10, 0xffffc000, RZ, 0xc0, !PT ;  /* 0xffffc0000a0a7812 */ /* 0x000fc400078ec0ff */
[----:B------:R-:W-:Y:S02]  /*f7c0*/  PRMT R27, R9, 0x7604, R8 ;  /* 0x00007604091b7816 */ /* 0x000fe40000000008 */
[----:B------:R-:W-:Y:S02]  /*f7d0*/  SHF.R.U32.HI R9, RZ, 0x8, R37 ;  /* 0x00000008ff097819 */ /* 0x000fe40000011625 */
[----:B------:R-:W-:Y:S02]  /*f7e0*/  IADD3 R3, R3, R10, R234 ;  /* 0x0000000a03037210 */ /* 0x000fe40007ffe0ea */
[----:B------:R-:W-:Y:S02]  /*f7f0*/  SHF.R.U32.HI R10, RZ, 0x8, R38 ;  /* 0x00000008ff0a7819 */ /* 0x000fe40000011626 */
[----:B------:R-:W-:Y:S02]  /*f800*/  LOP3.LUT R0, R37, 0xff, RZ, 0xc0, !PT ;  /* 0x000000ff25007812 */ /* 0x000fe400078ec0ff */
[----:B------:R-:W-:-:S02]  /*f810*/  LOP3.LUT R9, R9, 0xff, RZ, 0xc0, !PT ;  /* 0x000000ff09097812 */ /* 0x000fc400078ec0ff */
[----:B------:R-:W-:Y:S02]  /*f820*/  SHF.R.U32.HI R13, RZ, 0x8, R39 ;  /* 0x00000008ff0d7819 */ /* 0x000fe40000011627 */
[----:B------:R-:W-:Y:S02]  /*f830*/  LOP3.LUT R11, R10, 0xff, RZ, 0xc0, !PT ;  /* 0x000000ff0a0b7812 */ /* 0x000fe400078ec0ff */
[----:B------:R-:W-:Y:S02]  /*f840*/  SHF.R.U32.HI R7, RZ, 0x8, R31 ;  /* 0x00000008ff077819 */ /* 0x000fe4000001161f */
[----:B------:R-:W-:Y:S02]  /*f850*/  LOP3.LUT R8, R38, 0xff, RZ, 0xc0, !PT ;  /* 0x000000ff26087812 */ /* 0x000fe400078ec0ff */
[----:B------:R-:W-:Y:S02]  /*f860*/  LOP3.LUT R10, R39, 0xff, RZ, 0xc0, !PT ;  /* 0x000000ff270a7812 */ /* 0x000fe400078ec0ff */
[----:B------:R-:W-:Y:S01]  /*f870*/  PRMT R45, R9, 0x7604, R0 ;  /* 0x00007604092d7816 */ /* 0x000fe20000000000 */
[----:B------:R-:W-:Y:S01]  /*f880*/  IMAD.IADD R0, R16, 0x1, R3 ;  /* 0x0000000110007824 */ /* 0x000fe200078e0203 */
[----:B------:R-:W-:-:S02]  /*f890*/  LOP3.LUT R13, R13, 0xff, RZ, 0xc0, !PT ;  /* 0x000000ff0d0d7812 */ /* 0x000fc400078ec0ff */
[----:B------:R-:W-:Y:S02]  /*f8a0*/  LOP3.LUT R4, R30, 0xff, RZ, 0xc0, !PT ;  /* 0x000000ff1e047812 */ /* 0x000fe400078ec0ff */
[----:B------:R-:W-:Y:S02]  /*f8b0*/  LOP3.LUT R6, R31, 0xff, RZ, 0xc0, !PT ;  /* 0x000000ff1f067812 */ /* 0x000fe400078ec0ff */
[----:B------:R-:W-:Y:S02]  /*f8c0*/  LOP3.LUT R7, R7, 0xff, RZ, 0xc0, !PT ;  /* 0x000000ff07077812 */ /* 0x000fe400078ec0ff */
[----:B------:R-:W-:Y:S02]  /*f8d0*/  PRMT R47, R11, 0x7604, R8 ;  /* 0x000076040b2f7816 */ /* 0x000fe40000000008 */
[----:B------:R-:W-:Y:S02]  /*f8e0*/  PRMT R53, R13, 0x7604, R10 ;  /* 0x000076040d357816 */ /* 0x000fe4000000000a */
[----:B------:R-:W1:Y:S01]  /*f8f0*/  LDS.128 R8, [R0+0x18000] ;  /* 0x0180000000087984 */ /* 0x000e620000000c00 */
[----:B------:R-:W-:-:S02]  /*f900*/  PRMT R20, R5, 0x7604, R4 ;  /* 0x0000760405147816 */ /* 0x000fc40000000004 */
[----:B------:R-:W-:Y:S02]  /*f910*/  PRMT R25, R7, 0x7604, R6 ;  /* 0x0000760407197816 */ /* 0x000fe40000000006 */
[----:B------:R-:W2:Y:S01]  /*f920*/  LDS.128 R4, [R225+0x18000] ;  /* 0x01800000e1047984 */ /* 0x000ea20000000c00 */
[----:B------:R-:W-:Y:S02]  /*f930*/  SHF.R.U32.HI R13, RZ, 0x10, R29 ;  /* 0x00000010ff0d7819 */ /* 0x000fe4000001161d */
[----:B------:R-:W-:Y:S02]  /*f940*/  SHF.R.U32.HI R24, RZ, 0x10, R31 ;  /* 0x00000010ff187819 */ /* 0x000fe4000001161f */
[----:B------:R-:W-:Y:S02]  /*f950*/  LOP3.LUT R13, R13, 0xff, RZ, 0xc0, !PT ;  /* 0x000000ff0d0d7812 */ /* 0x000fe400078ec0ff */
[----:B------:R-:W-:Y:S02]  /*f960*/  SHF.R.U32.HI R15, RZ, 0x10, R30 ;  /* 0x00000010ff0f7819 */ /* 0x000fe4000001161e */
        /* <DEDUP_REMOVED lines=14> */
[----:B------:R-:W-:Y:S02]  /*fa50*/  LOP3.LUT R24, R24, 0xff, RZ, 0xc0, !PT ;  /* 0x000000ff18187812 */ /* 0x000fe400078ec0ff */
[----:B------:R-:W-:Y:S02]  /*fa60*/  LOP3.LUT R20, R20, 0xff, RZ, 0xc0, !PT ;  /* 0x000000ff14147812 */ /* 0x000fe400078ec0ff */
[----:B------:R-:W-:Y:S02]  /*fa70*/  LOP3.LUT R49, R49, 0xff000000, R37, 0xf8, !PT ;  /* 0xff00000031317812 */ /* 0x000fe400078ef825 */
[----:B------:R-:W-:Y:S02]  /*fa80*/  LOP3.LUT R45, R13, 0xff000000, R29, 0xf8, !PT ;  /* 0xff0000000d2d7812 */ /* 0x000fe400078ef81d */
[----:B------:R-:W-:-:S02]  /*fa90*/  LOP3.LUT R12, R12, 0xff, RZ, 0xc0, !PT ;  /* 0x000000ff0c0c7812 */ /* 0x000fc400078ec0ff */
[----:B------:R-:W-:Y:S02]  /*faa0*/  PRMT R53, R24, 0x7054, R53 ;  /* 0x0000705418357816 */ /* 0x000fe40000000035 */
[----:B------:R-:W-:Y:S02]  /*fab0*/  PRMT R51, R20, 0x7054, R47 ;  /* 0x0000705414337816 */ /* 0x000fe4000000002f */
[----:B------:R-:W-:Y:S02]  /*fac0*/  LOP3.LUT R46, R15, 0xff000000, R30, 0xf8, !PT ;  /* 0xff0000000f2e7812 */ /* 0x000fe400078ef81e */
[----:B------:R-:W-:Y:S02]  /*fad0*/  F2FP.F16.E4M3.UNPACK_B R37, R49 ;  /* 0x00000031ff25723e */ /* 0x000fe400020006ff */
[----:B-1----:R-:W-:Y:S02]  /*fae0*/  F2FP.F16.E4M3.UNPACK_B R24, R9 ;  /* 0x00000009ff18723e */ /* 0x002fe400020006ff */
[----:B------:R-:W-:-:S02]  /*faf0*/  F2FP.F16.E4M3.UNPACK_B R30, R45 ;  /* 0x0000002dff1e723e */ /* 0x000fc400020006ff */
[----:B------:R-:W-:Y:S02]  /*fb00*/  PRMT R27, R12, 0x7054, R27 ;  /* 0x000070540c1b7816 */ /* 0x000fe4000000001b */
[----:B------:R-:W-:Y:S01]  /*fb10*/  LOP3.LUT R48, R51, 0xff000000, R38, 0xf8, !PT ;  /* 0xff00000033307812 */ /* 0x000fe200078ef826 */
[----:B------:R-:W-:Y:S01]  /*fb20*/  HADD2.F32 R38, -RZ, R37.H0_H0 ;  /* 0x20000025ff267230 */ /* 0x000fe20000004100 */
[-C--:B--2---:R-:W-:Y:S02]  /*fb30*/  F2FP.F16.E4M3.UNPACK_B R12, R5.reuse ;  /* 0x00000005ff0c723e */ /* 0x084fe400020006ff */
[----:B------:R-:W-:Y:S01]  /*fb40*/  F2FP.F16.E4M3.UNPACK_B R13, R5.H1 ;  /* 0x00000005ff0d723e */ /* 0x000fe200030006ff */
[----:B------:R-:W-:Y:S01]  /*fb50*/  HADD2.F32 R5, -RZ, R24.H0_H0 ;  /* 0x20000018ff057230 */ /* 0x000fe20000004100 */
[----:B------:R-:W-:Y:S01]  /*fb60*/  LOP3.LUT R47, R25, 0xff000000, R31, 0xf8, !PT ;  /* 0xff000000192f7812 */ /* 0x000fe200078ef81f */
[----:B------:R-:W-:Y:S01]  /*fb70*/  HADD2.F32 R31, -RZ, R30.H0_H0 ;  /* 0x2000001eff1f7230 */ /* 0x000fe20000004100 */
[-C--:B------:R-:W-:Y:S01]  /*fb80*/  F2FP.F16.E4M3.UNPACK_B R15, R7.reuse ;  /* 0x00000007ff0f723e */ /* 0x080fe200020006ff */
[----:B------:R-:W-:Y:S01]  /*fb90*/  HADD2.F32 R24, -RZ, R24.H1_H1 ;  /* 0x30000018ff187230 */ /* 0x000fe20000004100 */
[----:B------:R-:W-:-:S02]  /*fba0*/  F2FP.F16.E4M3.UNPACK_B R20, R7.H1 ;  /* 0x00000007ff14723e */ /* 0x000fc400030006ff */
[-C--:B------:R-:W-:Y:S02]  /*fbb0*/  F2FP.F16.E4M3.UNPACK_B R7, R6.reuse ;  /* 0x00000006ff07723e */ /* 0x080fe400020006ff */
[----:B------:R-:W-:Y:S01]  /*fbc0*/  F2FP.F16.E4M3.UNPACK_B R14, R6.H1 ;  /* 0x00000006ff0e723e */ /* 0x000fe200030006ff */
[----:B------:R-:W-:Y:S01]  /*fbd0*/  HADD2.F32 R6, -RZ, R12.H0_H0 ;  /* 0x2000000cff067230 */ /* 0x000fe20000004100 */
[----:B------:R-:W-:Y:S01]  /*fbe0*/  F2FP.F16.E4M3.UNPACK_B R25, R9.H1 ;  /* 0x00000009ff19723e */ /* 0x000fe200030006ff */
[-C--:B------:R-:W-:Y:S01]  /*fbf0*/  FMUL.FTZ R9, R5, R38.reuse ;  /* 0x0000002605097220 */ /* 0x080fe20000410000 */
[----:B------:R-:W-:Y:S01]  /*fc00*/  LOP3.LUT R53, R53, 0xff000000, R39, 0xf8, !PT ;  /* 0xff00000035357812 */ /* 0x000fe200078ef827 */
[----:B------:R-:W-:Y:S01]  /*fc10*/  FMUL.FTZ R39, R5, R31 ;  /* 0x0000001f05277220 */ /* 0x000fe20000410000 */
[----:B------:R-:W-:Y:S01]  /*fc20*/  F2FP.F16.E4M3.UNPACK_B R49, R49.H1 ;  /* 0x00000031ff31723e */ /* 0x000fe200030006ff */
[C---:B------:R-:W-:Y:S01]  /*fc30*/  FFMA.FTZ R5, R6.reuse, R31, -R9 ;  /* 0x0000001f06057223 */ /* 0x040fe20000010809 */
[----:B------:R-:W-:Y:S01]  /*fc40*/  LOP3.LUT R36, R27, 0xff000000, R36, 0xf8, !PT ;  /* 0xff0000001b247812 */ /* 0x000fe200078ef824 */
[----:B------:R-:W-:Y:S01]  /*fc50*/  FFMA.FTZ R9, R6, R38, R39 ;  /* 0x0000002606097223 */ /* 0x000fe20000010027 */
[-C--:B------:R-:W-:Y:S01]  /*fc60*/  F2FP.F16.E4M3.UNPACK_B R26, R10.reuse ;  /* 0x0000000aff1a723e */ /* 0x080fe200020006ff */
[----:B------:R-:W-:Y:S01]  /*fc70*/  HADD2.F32 R39, -RZ, R37.H1_H1 ;  /* 0x30000025ff277230 */ /* 0x000fe20000004100 */
[----:B------:R-:W-:Y:S01]  /*fc80*/  F2FP.F16.E4M3.UNPACK_B R27, R10.H1 ;  /* 0x0000000aff1b723e */ /* 0x000fe200030006ff */
[----:B------:R-:W-:Y:S01]  /*fc90*/  HADD2.F32 R51, -RZ, R49.H0_H0 ;  /* 0x20000031ff337230 */ /* 0x000fe20000004100 */
[----:B------:R-:W-:Y:S01]  /*fca0*/  F2FP.F16.E4M3.UNPACK_B R45, R45.H1 ;  /* 0x0000002dff2d723e */ /* 0x000fe200030006ff */
[----:B------:R-:W-:-:S02]  /*fcb0*/  HADD2.F32 R10, -RZ, R25.H0_H0 ;  /* 0x20000019ff0a7230 */ /* 0x000fc40000004100 */
[----:B------:R-:W-:Y:S01]  /*fcc0*/  FMUL.FTZ R55, R24, R39 ;  /* 0x0000002718377220 */ /* 0x000fe20000410000 */
[----:B------:R-:W-:Y:S01]  /*fcd0*/  HADD2.F32 R31, -RZ, R30.H1_H1 ;  /* 0x3000001eff1f7230 */ /* 0x000fe20000004100 */
[----:B------:R-:W-:Y:S01]  /*fce0*/  LOP3.LUT R44, R3, 0xff000000, R28, 0xf8, !PT ;  /* 0xff000000032c7812 */ /* 0x000fe200078ef81c */
[----:B------:R-:W-:Y:S02]  /*fcf0*/  HADD2.F32 R37, -RZ, R45.H0_H0 ;  /* 0x2000002dff257230 */ /* 0x000fe40000004100 */
[----:B------:R-:W-:Y:S01]  /*fd00*/  FMUL.FTZ R59, R10, R51 ;  /* 0x000000330a3b7220 */ /* 0x000fe20000410000 */
[----:B------:R-:W-:Y:S02]  /*fd10*/  HADD2.F32 R6, -RZ, R13.H0_H0 ;  /* 0x2000000dff067230 */ /* 0x000fe40000004100 */
[----:B------:R-:W-:Y:S01]  /*fd20*/  FMUL.FTZ R24, R24, R31 ;  /* 0x0000001f18187220 */ /* 0x000fe20000410000 */
[----:B------:R-:W-:Y:S02]  /*fd30*/  HADD2.F32 R12, -RZ, R12.H1_H1 ;  /* 0x3000000cff0c7230 */ /* 0x000fe40000004100 */
[----:B------:R-:W-:Y:S01]  /*fd40*/  FMUL.FTZ R10, R10, R37 ;  /* 0x000000250a0a7220 */ /* 0x000fe20000410000 */
[----:B------:R-:W-:Y:S01]  /*fd50*/  F2FP.F16.E4M3.UNPACK_B R28, R11 ;  /* 0x0000000bff1c723e */ /* 0x000fe200020006ff */
[----:B------:R-:W-:Y:S01]  /*fd60*/  FFMA.FTZ R59, R6, R37, -R59 ;  /* 0x00000025063b7223 */ /* 0x000fe2000001083b */
[----:B------:R-:W-:Y:S01]  /*fd70*/  F2FP.F16.E4M3.UNPACK_B R37, R53 ;  /* 0x00000035ff25723e */ /* 0x000fe200020006ff */
[----:B------:R-:W-:Y:S01]  /*fd80*/  FFMA.FTZ R50, R12, R39, R24 ;  /* 0x000000270c327223 */ /* 0x000fe20000010018 */
[----:B------:R-:W-:Y:S01]  /*fd90*/  F2FP.F16.E4M3.UNPACK_B R24, R47 ;  /* 0x0000002fff18723e */ /* 0x000fe200020006ff */
[----:B------:R-:W-:Y:S01]  /*fda0*/  FFMA.FTZ R51, R6, R51, R10 ;  /* 0x0000003306337223 */ /* 0x000fe2000001000a */
[----:B------:R-:W-:Y:S01]  /*fdb0*/  FFMA.FTZ R38, R12, R31, -R55 ;  /* 0x0000001f0c267223 */ /* 0x000fe20000010837 */
[----:B------:R-:W-:Y:S01]  /*fdc0*/  HADD2.F32 R30, -RZ, R49.H1_H1 ;  /* 0x30000031ff1e7230 */ /* 0x000fe20000004100 */
[----:B------:R-:W-:Y:S01]  /*fdd0*/  F2FP.F16.E4M3.UNPACK_B R29, R11.H1 ;  /* 0x0000000bff1d723e */ /* 0x000fe200030006ff */
[----:B------:R-:W-:Y:S01]  /*fde0*/  HADD2.F32 R25, -RZ, R25.H1_H1 ;  /* 0x30000019ff197230 */ /* 0x000fe20000004100 */
[----:B------:R-:W-:Y:S01]  /*fdf0*/  F2FP.F16.E4M3.UNPACK_B R53, R53.H1 ;  /* 0x00000035ff35723e */ /* 0x000fe200030006ff */
[----:B------:R-:W-:Y:S01]  /*fe00*/  HADD2.F32 R39, -RZ, R37.H0_H0 ;  /* 0x20000025ff277230 */ /* 0x000fe20000004100 */
[----:B------:R-:W-:Y:S01]  /*fe10*/  F2FP.F16.E4M3.UNPACK_B R47, R47.H1 ;  /* 0x0000002fff2f723e */ /* 0x000fe200030006ff */
[----:B------:R-:W-:-:S02]  /*fe20*/  HADD2.F32 R10, -RZ, R28.H0_H0 ;  /* 0x2000001cff0a7230 */ /* 0x000fc40000004100 */
[C---:B------:R-:W-:Y:S01]  /*fe30*/  FMUL.FTZ R54, R25.reuse, R30 ;  /* 0x0000001e19367220 */ /* 0x040fe20000410000 */
[----:B------:R-:W-:Y:S01]  /*fe40*/  HADD2.F32 R12, -RZ, R45.H1_H1 ;  /* 0x3000002dff0c7230 */ /* 0x000fe20000004100 */
[----:B------:R-:W-:Y:S01]  /*fe50*/  F2FP.F16.E4M3.UNPACK_B R11, R8 ;  /* 0x00000008ff0b723e */ /* 0x000fe200020006ff */
[--C-:B------:R-:W-:Y:S02]  /*fe60*/  HADD2.F32 R31, -RZ, R24.reuse.H0_H0 ;  /* 0x20000018ff1f7230 */ /* 0x100fe40000004100 */
[C---:B------:R-:W-:Y:S01]  /*fe70*/  FMUL.FTZ R45, R10.reuse, R39 ;  /* 0x000000270a2d7220 */ /* 0x040fe20000410000 */
[----:B------:R-:W-:Y:S02]  /*fe80*/  HADD2.F32 R13, -RZ, R13.H1_H1 ;  /* 0x3000000dff0d7230 */ /* 0x000fe40000004100 */
[----:B------:R-:W-:Y:S01]  /*fe90*/  FMUL.FTZ R25, R25, R12 ;  /* 0x0000000c19197220 */ /* 0x000fe20000410000 */
[----:B------:R-:W-:Y:S02]  /*fea0*/  HADD2.F32 R6, -RZ, R15.H0_H0 ;  /* 0x2000000fff067230 */ /* 0x000fe40000004100 */
[----:B------:R-:W-:Y:S01]  /*feb0*/  FMUL.FTZ R10, R10, R31 ;  /* 0x0000001f0a0a7220 */ /* 0x000fe20000410000 */
[----:B------:R-:W-:-:S02]  /*fec0*/  HADD2.F32 R24, -RZ, R24.H1_H1 ;  /* 0x30000018ff187230 */ /* 0x000fc40000004100 */
[C---:B------:R-:W-:Y:S01]  /*fed0*/  FFMA.FTZ R30, R13.reuse, R30, R25 ;  /* 0x0000001e0d1e7223 */ /* 0x040fe20000010019 */
[----:B------:R-:W-:Y:S02]  /*fee0*/  HADD2.F32 R37, -RZ, R37.H1_H1 ;  /* 0x30000025ff257230 */ /* 0x000fe40000004100 */
[C---:B------:R-:W-:Y:S01]  /*fef0*/  FFMA.FTZ R49, R6.reuse, R39, R10 ;  /* 0x0000002706317223 */ /* 0x040fe2000001000a */
[----:B------:R-:W-:Y:S02]  /*ff00*/  HADD2.F32 R28, -RZ, R28.H1_H1 ;  /* 0x3000001cff1c7230 */ /* 0x000fe40000004100 */
[----:B------:R-:W-:Y:S01]  /*ff10*/  FFMA.FTZ R54, R13, R12, -R54 ;  /* 0x0000000c0d367223 */ /* 0x000fe20000010836 */
[----:B------:R-:W-:Y:S02]  /*ff20*/  HADD2.F32 R15, -RZ, R15.H1_H1 ;  /* 0x3000000fff0f7230 */ /* 0x000fe40000004100 */
[----:B------:R-:W-:Y:S01]  /*ff30*/  FFMA.FTZ R45, R6, R31, -R45 ;  /* 0x0000001f062d7223 */ /* 0x000fe2000001082d */
[----:B------:R-:W-:-:S02]  /*ff40*/  HADD2.F32 R25, -RZ, R53.H0_H0 ;  /* 0x20000035ff197230 */ /* 0x000fc40000004100 */
[C---:B------:R-:W-:Y:S01]  /*ff50*/  FMUL.FTZ R12, R28.reuse, R37 ;  /* 0x000000251c0c7220 */ /* 0x040fe20000410000 */
[----:B------:R-:W-:Y:S02]  /*ff60*/  HADD2.F32 R10, -RZ, R29.H0_H0 ;  /* 0x2000001dff0a7230 */ /* 0x000fe40000004100 */
[-C--:B------:R-:W-:Y:S01]  /*ff70*/  FMUL.FTZ R58, R28, R24.reuse ;  /* 0x000000181c3a7220 */ /* 0x080fe20000410000 */
[--C-:B------:R-:W-:Y:S02]  /*ff80*/  HADD2.F32 R13, -RZ, R47.reuse.H0_H0 ;  /* 0x2000002fff0d7230 */ /* 0x100fe40000004100 */
[C---:B------:R-:W-:Y:S01]  /*ff90*/  FFMA.FTZ R28, R15.reuse, R24, -R12 ;  /* 0x000000180f1c7223 */ /* 0x040fe2000001080c */
[----:B------:R-:W-:Y:S02]  /*ffa0*/  HADD2.F32 R6, -RZ, R20.H0_H0 ;  /* 0x20000014ff067230 */ /* 0x000fe40000004100 */
[C---:B------:R-:W-:Y:S01]  /*ffb0*/  FMUL.FTZ R31, R10.reuse, R25 ;  /* 0x000000190a1f7220 */ /* 0x040fe20000410000 */
[----:B------:R-:W-:Y:S01]  /*ffc0*/  FFMA.FTZ R58, R15, R37, R58 ;  /* 0x000000250f3a7223 */ /* 0x000fe2000001003a */
[----:B------:R-:W-:Y:S01]  /*ffd0*/  F2FP.F16.E4M3.UNPACK_B R8, R8.H1 ;  /* 0x00000008ff08723e */ /* 0x000fe200030006ff */
[----:B------:R-:W-:Y:S01]  /*ffe0*/  FMUL.FTZ R10, R10, R13 ;  /* 0x0000000d0a0a7220 */ /* 0x000fe20000410000 */
[----:B------:R-:W-:Y:S01]  /*fff0*/  F2FP.F16.E4M3.UNPACK_B R15, R36.H1 ;  /* 0x00000024ff0f723e */ /* 0x000fe200030006ff */
[----:B------:R-:W-:Y:S01]  /*10000*/  HADD2.F32 R47, -RZ, R47.H1_H1 ;  /* 0x3000002fff2f7230 */ /* 0x000fe20000004100 */
[----:B------:R-:W-:Y:S01]  /*10010*/  F2FP.F16.E4M3.UNPACK_B R12, R44.H1 ;  /* 0x0000002cff0c723e */ /* 0x000fe200030006ff */
[----:B------:R-:W-:Y:S01]  /*10020*/  FFMA.FTZ R60, R6, R25, R10 ;  /* 0x00000019063c7223 */ /* 0x000fe2000001000a */
[-C--:B------:R-:W-:Y:S01]  /*10030*/  F2FP.F16.E4M3.UNPACK_B R3, R4.reuse ;  /* 0x00000004ff03723e */ /* 0x080fe200020006ff */
[----:B------:R-:W-:Y:S01]  /*10040*/  HADD2.F32 R53, -RZ, R53.H1_H1 ;  /* 0x30000035ff357230 */ /* 0x000fe20000004100 */
[----:B------:R-:W-:Y:S01]  /*10050*/  F2FP.F16.E4M3.UNPACK_B R4, R4.H1 ;  /* 0x00000004ff04723e */ /* 0x000fe200030006ff */
[----:B------:R-:W-:-:S02]  /*10060*/  HADD2.F32 R29, -RZ, R29.H1_H1 ;  /* 0x3000001dff1d7230 */ /* 0x000fc40000004100 */
[----:B------:R-:W-:Y:S01]  /*10070*/  FFMA.FTZ R55, R6, R13, -R31 ;  /* 0x0000000d06377223 */ /* 0x000fe2000001081f */
[----:B------:R-:W-:Y:S01]  /*10080*/  HADD2.F32 R25, -RZ, R15.H0_H0 ;  /* 0x2000000fff197230 */ /* 0x000fe20000004100 */
[----:B------:R-:W-:Y:S01]  /*10090*/  F2FP.F16.E4M3.UNPACK_B R36, R36 ;  /* 0x00000024ff24723e */ /* 0x000fe200020006ff */
[----:B------:R-:W-:Y:S02]  /*100a0*/  HADD2.F32 R10, -RZ, R8.H0_H0 ;  /* 0x20000008ff0a7230 */ /* 0x000fe40000004100 */
[C---:B------:R-:W-:Y:S01]  /*100b0*/  FMUL.FTZ R31, R29.reuse, R53 ;  /* 0x000000351d1f7220 */ /* 0x040fe20000410000 */
[----:B------:R-:W-:Y:S02]  /*100c0*/  HADD2.F32 R13, -RZ, R12.H0_H0 ;  /* 0x2000000cff0d7230 */ /* 0x000fe40000004100 */
[----:B------:R-:W-:Y:S01]  /*100d0*/  FMUL.FTZ R24, R29, R47 ;  /* 0x0000002f1d187220 */ /* 0x000fe20000410000 */
[----:B------:R-:W-:Y:S02]  /*100e0*/  HADD2.F32 R20, -RZ, R20.H1_H1 ;  /* 0x30000014ff147230 */ /* 0x000fe40000004100 */
[----:B------:R-:W-:Y:S01]  /*100f0*/  FMUL.FTZ R29, R10, R25 ;  /* 0x000000190a1d7220 */ /* 0x000fe20000410000 */
[----:B------:R-:W-:-:S02]  /*10100*/  HADD2.F32 R6, -RZ, R4.H0_H0 ;  /* 0x20000004ff067230 */ /* 0x000fc40000004100 */
[----:B------:R-:W-:Y:S01]  /*10110*/  FMUL.FTZ R10, R10, R13 ;  /* 0x0000000d0a0a7220 */ /* 0x000fe20000410000 */
[----:B------:R-:W-:Y:S02]  /*10120*/  HADD2.F32 R8, -RZ, R8.H1_H1 ;  /* 0x30000008ff087230 */ /* 0x000fe40000004100 */
[C---:B------:R-:W-:Y:S01]  /*10130*/  FFMA.FTZ R53, R20.reuse, R53, R24 ;  /* 0x0000003514357223 */ /* 0x040fe20000010018 */
[----:B------:R-:W-:Y:S01]  /*10140*/  FFMA.FTZ R62, R20, R47, -R31 ;  /* 0x0000002f143e7223 */ /* 0x000fe2000001081f */
[C---:B------:R-:W-:Y:S01]  /*10150*/  FFMA.FTZ R24, R6.reuse, R25, R10 ;  /* 0x0000001906187223 */ /* 0x040fe2000001000a */
[----:B------:R-:W-:Y:S02]  /*10160*/  HADD2.F32 R25, -RZ, R15.H1_H1 ;  /* 0x3000000fff197230 */ /* 0x000fe40000004100 */
[----:B------:R-:W-:Y:S01]  /*10170*/  FFMA.FTZ R20, R6, R13, -R29 ;  /* 0x0000000d06147223 */ /* 0x000fe2000001081d */
[----:B------:R-:W-:Y:S01]  /*10180*/  HADD2.F32 R13, -RZ, R12.H1_H1 ;  /* 0x3000000cff0d7230 */ /* 0x000fe20000004100 */
[----:B------:R-:W-:Y:S01]  /*10190*/  F2FP.F16.E4M3.UNPACK_B R44, R44 ;  /* 0x0000002cff2c723e */ /* 0x000fe200020006ff */
[----:B------:R-:W-:-:S02]  /*101a0*/  HADD2.F32 R4, -RZ, R4.H1_H1 ;  /* 0x30000004ff047230 */ /* 0x000fc40000004100 */
[C---:B------:R-:W-:Y:S01]  /*101b0*/  FMUL.FTZ R29, R8.reuse, R25 ;  /* 0x00000019081d7220 */ /* 0x040fe20000410000 */
[----:B------:R-:W-:Y:S02]  /*101c0*/  HADD2.F32 R15, -RZ, R36.H0_H0 ;  /* 0x20000024ff0f7230 */ /* 0x000fe40000004100 */
        /* <DEDUP_REMOVED lines=9> */
[--C-:B------:R-:W-:Y:S01]  /*10260*/  HADD2.F32 R4, -RZ, R3.reuse.H0_H0 ;  /* 0x20000003ff047230 */ /* 0x100fe20000004100 */
[----:B------:R-:W-:Y:S01]  /*10270*/  F2FP.F16.E4M3.UNPACK_B R10, R48.H1 ;  /* 0x00000030ff0a723e */ /* 0x000fe200030006ff */
[----:B------:R-:W-:Y:S02]  /*10280*/  HADD2.F32 R44, -RZ, R44.H1_H1 ;  /* 0x3000002cff2c7230 */ /* 0x000fe40000004100 */
[C---:B------:R-:W-:Y:S01]  /*10290*/  FMUL.FTZ R8, R11.reuse, R36 ;  /* 0x000000240b087220 */ /* 0x040fe20000410000 */
[----:B------:R-:W-:Y:S01]  /*102a0*/  HADD2.F32 R3, -RZ, R3.H1_H1 ;  /* 0x30000003ff037230 */ /* 0x000fe20000004100 */
[----:B------:R-:W-:Y:S01]  /*102b0*/  F2FP.F16.E4M3.UNPACK_B R6, R46.H1 ;  /* 0x0000002eff06723e */ /* 0x000fe200030006ff */
[C---:B------:R-:W-:Y:S01]  /*102c0*/  FFMA.FTZ R25, R4.reuse, R13, -R25 ;  /* 0x0000000d04197223 */ /* 0x040fe20000010819 */
[----:B------:R-:W-:Y:S01]  /*102d0*/  FFMA.FTZ R29, R4, R15, R29 ;  /* 0x0000000f041d7223 */ /* 0x000fe2000001001d */
[-C--:B------:R-:W-:Y:S01]  /*102e0*/  FMUL.FTZ R13, R11, R44.reuse ;  /* 0x0000002c0b0d7220 */ /* 0x080fe20000410000 */
[----:B------:R-:W-:Y:S01]  /*102f0*/  FFMA.FTZ R44, R3, R44, -R8 ;  /* 0x0000002c032c7223 */ /* 0x000fe20000010808 */
[----:B------:R-:W-:Y:S01]  /*10300*/  HADD2.F32 R11, -RZ, R10.H0_H0 ;  /* 0x2000000aff0b7230 */ /* 0x000fe20000004100 */
[----:B------:R-:W-:Y:S01]  /*10310*/  F2FP.F16.E4M3.UNPACK_B R48, R48 ;  /* 0x00000030ff30723e */ /* 0x000fe200020006ff */
[----:B------:R-:W-:-:S02]  /*10320*/  HADD2.F32 R4, -RZ, R27.H0_H0 ;  /* 0x2000001bff047230 */ /* 0x000fc40000004100 */
[----:B------:R-:W-:Y:S01]  /*10330*/  FFMA.FTZ R36, R3, R36, R13 ;  /* 0x0000002403247223 */ /* 0x000fe2000001000d */
[----:B------:R-:W-:Y:S01]  /*10340*/  HADD2.F32 R8, -RZ, R6.H0_H0 ;  /* 0x20000006ff087230 */ /* 0x000fe20000004100 */
[----:B------:R-:W-:Y:S01]  /*10350*/  F2FP.F16.E4M3.UNPACK_B R46, R46 ;  /* 0x0000002eff2e723e */ /* 0x000fe200020006ff */
[----:B------:R-:W-:Y:S02]  /*10360*/  HADD2.F32 R10, -RZ, R10.H1_H1 ;  /* 0x3000000aff0a7230 */ /* 0x000fe40000004100 */
[C---:B------:R-:W-:Y:S01]  /*10370*/  FMUL.FTZ R12, R4.reuse, R11 ;  /* 0x0000000b040c7220 */ /* 0x040fe20000410000 */
[----:B------:R-:W-:Y:S02]  /*10380*/  HADD2.F32 R27, -RZ, R27.H1_H1 ;  /* 0x3000001bff1b7230 */ /* 0x000fe40000004100 */
[----:B------:R-:W-:Y:S01]  /*10390*/  FMUL.FTZ R4, R4, R8 ;  /* 0x0000000804047220 */ /* 0x000fe20000410000 */
[----:B------:R-:W-:Y:S01]  /*103a0*/  HADD2.F32 R6, -RZ, R6.H1_H1 ;  /* 0x30000006ff067230 */ /* 0x000fe20000004100 */
[----:B------:R-:W-:Y:S01]  /*103b0*/  F2FP.SATFINITE.E4M3.F32.PACK_AB_MERGE_C R54, R54, R59, RZ ;  /* 0x0000003b3636723e */ /* 0x000fe200048070ff */
[----:B------:R-:W-:-:S02]  /*103c0*/  HADD2.F32 R3, -RZ, R14.H0_H0 ;  /* 0x2000000eff037230 */ /* 0x000fc40000004100 */
[C---:B------:R-:W-:Y:S01]  /*103d0*/  FMUL.FTZ R13, R27.reuse, R10 ;  /* 0x0000000a1b0d7220 */ /* 0x040fe20000410000 */
[----:B------:R-:W-:Y:S02]  /*103e0*/  HADD2.F32 R14, -RZ, R14.H1_H1 ;  /* 0x3000000eff0e7230 */ /* 0x000fe40000004100 */
[----:B------:R-:W-:Y:S01]  /*103f0*/  FMUL.FTZ R39, R27, R6 ;  /* 0x000000061b277220 */ /* 0x000fe20000410000 */
[----:B------:R-:W-:Y:S01]  /*10400*/  F2FP.SATFINITE.E4M3.F32.PACK_AB_MERGE_C R30, R30, R51, RZ ;  /* 0x000000331e1e723e */ /* 0x000fe200048070ff */
[C---:B------:R-:W-:Y:S01]  /*10410*/  FFMA.FTZ R12, R3.reuse, R8, -R12 ;  /* 0x00000008030c7223 */ /* 0x040fe2000001080c */
[----:B------:R-:W-:Y:S01]  /*10420*/  FFMA.FTZ R15, R3, R11, R4 ;  /* 0x0000000b030f7223 */ /* 0x000fe20000010004 */
[C---:B------:R-:W-:Y:S01]  /*10430*/  FFMA.FTZ R27, R14.reuse, R6, -R13 ;  /* 0x000000060e1b7223 */ /* 0x040fe2000001080d */
[----:B------:R-:W-:Y:S02]  /*10440*/  HADD2.F32 R8, -RZ, R48.H0_H0 ;  /* 0x20000030ff087230 */ /* 0x000fe40000004100 */
[----:B------:R-:W-:Y:S01]  /*10450*/  FFMA.FTZ R14, R14, R10, R39 ;  /* 0x0000000a0e0e7223 */ /* 0x000fe20000010027 */
[----:B------:R-:W-:Y:S01]  /*10460*/  HADD2.F32 R4, -RZ, R26.H0_H0 ;  /* 0x2000001aff047230 */ /* 0x000fe20000004100 */
[----:B------:R-:W-:Y:S01]  /*10470*/  F2FP.SATFINITE.E4M3.F32.PACK_AB_MERGE_C R5, R38, R5, R54 ;  /* 0x000000052605723e */ /* 0x000fe20004807036 */
[--C-:B------:R-:W-:Y:S01]  /*10480*/  HADD2.F32 R6, -RZ, R46.reuse.H0_H0 ;  /* 0x2000002eff067230 */ /* 0x100fe20000004100 */
[----:B------:R-:W-:Y:S01]  /*10490*/  F2FP.SATFINITE.E4M3.F32.PACK_AB_MERGE_C R12, R27, R12, RZ ;  /* 0x0000000c1b0c723e */ /* 0x000fe200048070ff */
[----:B------:R-:W-:-:S02]  /*104a0*/  HADD2.F32 R46, -RZ, R46.H1_H1 ;  /* 0x3000002eff2e7230 */ /* 0x000fc40000004100 */
[C---:B------:R-:W-:Y:S01]  /*104b0*/  FMUL.FTZ R10, R4.reuse, R8 ;  /* 0x00000008040a7220 */ /* 0x040fe20000410000 */
[----:B------:R-:W-:Y:S02]  /*104c0*/  HADD2.F32 R48, -RZ, R48.H1_H1 ;  /* 0x30000030ff307230 */ /* 0x000fe40000004100 */
[----:B------:R-:W-:Y:S01]  /*104d0*/  FMUL.FTZ R11, R4, R6 ;  /* 0x00000006040b7220 */ /* 0x000fe20000410000 */
[----:B------:R-:W-:Y:S01]  /*104e0*/  HADD2.F32 R26, -RZ, R26.H1_H1 ;  /* 0x3000001aff1a7230 */ /* 0x000fe20000004100 */
[----:B------:R-:W-:Y:S01]  /*104f0*/  F2FP.SATFINITE.E4M3.F32.PACK_AB_MERGE_C R14, R14, R15, RZ ;  /* 0x0000000f0e0e723e */ /* 0x000fe200048070ff */
[--C-:B------:R-:W-:Y:S01]  /*10500*/  HADD2.F32 R3, -RZ, R7.reuse.H0_H0 ;  /* 0x20000007ff037230 */ /* 0x100fe20000004100 */
[----:B------:R-:W-:Y:S01]  /*10510*/  F2FP.SATFINITE.E4M3.F32.PACK_AB_MERGE_C R9, R50, R9, R30 ;  /* 0x000000093209723e */ /* 0x000fe2000480701e */
[----:B------:R-:W-:Y:S02]  /*10520*/  HADD2.F32 R7, -RZ, R7.H1_H1 ;  /* 0x30000007ff077230 */ /* 0x000fe40000004100 */
[C---:B------:R-:W-:Y:S01]  /*10530*/  FMUL.FTZ R4, R26.reuse, R48 ;  /* 0x000000301a047220 */ /* 0x040fe20000410000 */
[----:B------:R-:W-:Y:S01]  /*10540*/  FMUL.FTZ R13, R26, R46 ;  /* 0x0000002e1a0d7220 */ /* 0x000fe20000410000 */
        /* <DEDUP_REMOVED lines=16> */
.L_x_1359:
[----:B------:R-:W-:Y:S05]  /*10650*/  BSYNC B1 ;  /* 0x0000000000017941 */ /* 0x000fea0003800000 */
.L_x_1358:
[----:B------:R-:W-:Y:S05]  /*10660*/  @P0 BRA `(.L_x_1333) ;  /* 0x0000000c00d80947 */ /* 0x000fea0003800000 */
[----:B--2345:R-:W-:Y:S02]  /*10670*/  SHF.R.U32.HI R0, RZ, 0x8, R32 ;  /* 0x00000008ff007819 */ /* 0x03cfe40000011620 */
        /* <DEDUP_REMOVED lines=12> */
[----:B------:R-:W-:Y:S02]  /*10740*/  SHF.L.U32 R8, R6, 0xb, RZ ;  /* 0x0000000b06087819 */ /* 0x000fe400000006ff */
[----:B------:R-:W-:Y:S02]  /*10750*/  LOP3.LUT R0, R228, 0x70, R21, 0xf8, !PT ;  /* 0x00000070e4007812 */ /* 0x000fe400078ef815 */
[----:B------:R-:W-:Y:S02]  /*10760*/  SHF.R.U32.HI R4, RZ, 0x8, R33 ;  /* 0x00000008ff047819 */ /* 0x000fe40000011621 */
[----:B------:R-:W-:Y:S02]  /*10770*/  LOP3.LUT R6, R3, 0xff, RZ, 0xc0, !PT ;  /* 0x000000ff03067812 */ /* 0x000fe400078ec0ff */
[----:B------:R-:W-:Y:S02]  /*10780*/  LOP3.LUT R3, R0, R231, RZ, 0x3c, !PT ;  /* 0x000000e700037212 */ /* 0x000fe400078e3cff */
[----:B------:R-:W-:-:S02]  /*10790*/  LOP3.LUT R8, R8, 0xffffc000, RZ, 0xc0, !PT ;  /* 0xffffc00008087812 */ /* 0x000fc400078ec0ff */
[----:B------:R-:W-:Y:S02]  /*107a0*/  LOP3.LUT R5, R33, 0xff, RZ, 0xc0, !PT ;  /* 0x000000ff21057812 */ /* 0x000fe400078ec0ff */
[----:B------:R-:W-:Y:S02]  /*107b0*/  LOP3.LUT R4, R4, 0xff, RZ, 0xc0, !PT ;  /* 0x000000ff04047812 */ /* 0x000fe400078ec0ff */
[----:B------:R-:W-:Y:S02]  /*107c0*/  IADD3 R3, R3, R8, R232 ;  /* 0x0000000803037210 */ /* 0x000fe40007ffe0e8 */
[----:B------:R-:W-:Y:S02]  /*107d0*/  PRMT R12, R4, 0x7604, R5 ;  /* 0x00007604040c7816 */ /* 0x000fe40000000005 */
[----:B------:R-:W-:Y:S01]  /*107e0*/  SHF.R.U32.HI R4, RZ, 0x8, R35 ;  /* 0x00000008ff047819 */ /* 0x000fe20000011623 */
[----:B------:R-:W-:Y:S01]  /*107f0*/  IMAD.IADD R0, R16, 0x1, R3 ;  /* 0x0000000110007824 */ /* 0x000fe200078e0203 */
[----:B------:R-:W-:-:S02]  /*10800*/  SHF.R.U32.HI R8, RZ, 0x8, R41 ;  /* 0x00000008ff087819 */ /* 0x000fc40000011629 */
        /* <DEDUP_REMOVED lines=9> */
[----:B------:R-:W-:Y:S02]  /*108a0*/  LOP3.LUT R20, R41, 0xff, RZ, 0xc0, !PT ;  /* 0x000000ff29147812 */ /* 0x000fe400078ec0ff */
[----:B------:R-:W-:Y:S02]  /*108b0*/  LOP3.LUT R27, R43, 0xff, RZ, 0xc0, !PT ;  /* 0x000000ff2b1b7812 */ /* 0x000fe400078ec0ff */
[----:B------:R-:W-:Y:S02]  /*108c0*/  LOP3.LUT R26, R26, 0xff, RZ, 0xc0, !PT ;  /* 0x000000ff1a1a7812 */ /* 0x000fe400078ec0ff */
[----:B------:R-:W-:Y:S02]  /*108d0*/  PRMT R20, R3, 0x7604, R20 ;  /* 0x0000760403147816 */ /* 0x000fe40000000014 */
[----:B------:R-:W-:-:S02]  /*108e0*/  SHF.R.U32.HI R3, RZ, 0x10, R33 ;  /* 0x00000010ff037819 */ /* 0x000fc40000011621 */
[----:B------:R-:W-:Y:S02]  /*108f0*/  SHF.R.U32.HI R21, RZ, 0x8, R42 ;  /* 0x00000008ff157819 */ /* 0x000fe4000001162a */
[----:B------:R-:W-:Y:S01]  /*10900*/  PRMT R26, R26, 0x7604, R27 ;  /* 0x000076041a1a7816 */ /* 0x000fe2000000001b */
[----:B------:R-:W-:Y:S01]  /*10910*/  IMAD.U32 R3, R3, 0x10000, RZ ;  /* 0x0001000003037824 */ /* 0x000fe200078e00ff */
[----:B------:R-:W-:Y:S02]  /*10920*/  SHF.R.U32.HI R27, RZ, 0x10, R41 ;  /* 0x00000010ff1b7819 */ /* 0x000fe40000011629 */
[----:B------:R-:W-:Y:S02]  /*10930*/  LOP3.LUT R24, R42, 0xff, RZ, 0xc0, !PT ;  /* 0x000000ff2a187812 */ /* 0x000fe400078ec0ff */
[----:B------:R-:W-:Y:S01]  /*10940*/  LOP3.LUT R21, R21, 0xff, RZ, 0xc0, !PT ;  /* 0x000000ff15157812 */ /* 0x000fe200078ec0ff */
[----:B------:R-:W-:Y:S01]  /*10950*/  IMAD.U32 R27, R27, 0x10000, RZ ;  /* 0x000100001b1b7824 */ /* 0x000fe200078e00ff */
[----:B------:R-:W-:-:S02]  /*10960*/  LOP3.LUT R13, R13, 0xff0000, R32, 0xf8, !PT ;  /* 0x00ff00000d0d7812 */ /* 0x000fc400078ef820 */
[----:B------:R-:W-:Y:S02]  /*10970*/  PRMT R31, R21, 0x7604, R24 ;  /* 0x00007604151f7816 */ /* 0x000fe40000000018 */
[----:B------:R-:W-:Y:S02]  /*10980*/  SHF.R.U32.HI R21, RZ, 0x10, R35 ;  /* 0x00000010ff157819 */ /* 0x000fe40000011623 */
[----:B------:R-:W-:Y:S02]  /*10990*/  LOP3.LUT R3, R12, 0xff0000, R3, 0xf8, !PT ;  /* 0x00ff00000c037812 */ /* 0x000fe400078ef803 */
[----:B------:R-:W-:Y:S01]  /*109a0*/  LOP3.LUT R25, R25, 0xff0000, R40, 0xf8, !PT ;  /* 0x00ff000019197812 */ /* 0x000fe200078ef828 */
[----:B------:R-:W-:Y:S01]  /*109b0*/  IMAD.U32 R21, R21, 0x10000, RZ ;  /* 0x0001000015157824 */ /* 0x000fe200078e00ff */
[----:B------:R-:W-:Y:S02]  /*109c0*/  LOP3.LUT R29, R20, 0xff0000, R27, 0xf8, !PT ;  /* 0x00ff0000141d7812 */ /* 0x000fe400078ef81b */
[----:B------:R-:W-:-:S02]  /*109d0*/  LOP3.LUT R27, R13, 0xff000000, R32, 0xf8, !PT ;  /* 0xff0000000d1b7812 */ /* 0x000fc400078ef820 */
[----:B------:R-:W-:Y:S02]  /*109e0*/  LOP3.LUT R32, R3, 0xff000000, R33, 0xf8, !PT ;  /* 0xff00000003207812 */ /* 0x000fe400078ef821 */
[----:B------:R-:W-:Y:S02]  /*109f0*/  SHF.R.U32.HI R37, RZ, 0x10, R43 ;  /* 0x00000010ff257819 */ /* 0x000fe4000001162b */
[----:B------:R-:W-:Y:S02]  /*10a00*/  LOP3.LUT R31, R31, 0xff0000, R42, 0xf8, !PT ;  /* 0x00ff00001f1f7812 */ /* 0x000fe400078ef82a */
[----:B------:R-:W-:Y:S01]  /*10a10*/  LOP3.LUT R33, R25, 0xff000000, R40, 0xf8, !PT ;  /* 0xff00000019217812 */ /* 0x000fe200078ef828 */
[----:B------:R-:W-:Y:S01]  /*10a20*/  IMAD.U32 R37, R37, 0x10000, RZ ;  /* 0x0001000025257824 */ /* 0x000fe200078e00ff */
[----:B------:R-:W-:Y:S02]  /*10a30*/  LOP3.LUT R40, R29, 0xff000000, R41, 0xf8, !PT ;  /* 0xff0000001d287812 */ /* 0x000fe400078ef829 */
[----:B------:R-:W-:-:S02]  /*10a40*/  LOP3.LUT R15, R15, 0xff0000, R34, 0xf8, !PT ;  /* 0x00ff00000f0f7812 */ /* 0x000fc400078ef822 */
[----:B------:R-:W-:Y:S02]  /*10a50*/  LOP3.LUT R36, R31, 0xff000000, R42, 0xf8, !PT ;  /* 0xff0000001f247812 */ /* 0x000fe400078ef82a */
[----:B------:R-:W-:Y:S02]  /*10a60*/  F2FP.F16.E4M3.UNPACK_B R28, R32 ;  /* 0x00000020ff1c723e */ /* 0x000fe400020006ff */
[----:B-1----:R-:W-:Y:S02]  /*10a70*/  F2FP.F16.E4M3.UNPACK_B R20, R9 ;  /* 0x00000009ff14723e */ /* 0x002fe400020006ff */
[----:B------:R-:W-:Y:S01]  /*10a80*/  LOP3.LUT R21, R14, 0xff0000, R21, 0xf8, !PT ;  /* 0x00ff00000e157812 */ /* 0x000fe200078ef815 */
[----:B------:R-:W-:Y:S01]  /*10a90*/  HADD2.F32 R29, -RZ, R28.H0_H0 ;  /* 0x2000001cff1d7230 */ /* 0x000fe20000004100 */
[----:B------:R-:W-:Y:S01]  /*10aa0*/  F2FP.F16.E4M3.UNPACK_B R31, R40 ;  /* 0x00000028ff1f723e */ /* 0x000fe200020006ff */
[--C-:B------:R-:W-:Y:S01]  /*10ab0*/  HADD2.F32 R24, -RZ, R20.reuse.H0_H0 ;  /* 0x20000014ff187230 */ /* 0x100fe20000004100 */
[----:B------:R-:W-:Y:S01]  /*10ac0*/  LOP3.LUT R30, R15, 0xff000000, R34, 0xf8, !PT ;  /* 0xff0000000f1e7812 */ /* 0x000fe200078ef822 */
[----:B------:R-:W-:Y:S01]  /*10ad0*/  HADD2.F32 R20, -RZ, R20.H1_H1 ;  /* 0x30000014ff147230 */ /* 0x000fe20000004100 */
[----:B--2---:R-:W-:-:S02]  /*10ae0*/  F2FP.F16.E4M3.UNPACK_B R12, R5 ;  /* 0x00000005ff0c723e */ /* 0x004fc400020006ff */
[----:B------:R-:W-:Y:S01]  /*10af0*/  LOP3.LUT R34, R21, 0xff000000, R35, 0xf8, !PT ;  /* 0xff00000015227812 */ /* 0x000fe200078ef823 */
[----:B------:R-:W-:Y:S01]  /*10b00*/  HADD2.F32 R35, -RZ, R31.H0_H0 ;  /* 0x2000001fff237230 */ /* 0x000fe20000004100 */
[----:B------:R-:W-:Y:S01]  /*10b10*/  LOP3.LUT R37, R26, 0xff0000, R37, 0xf8, !PT ;  /* 0x00ff00001a257812 */ /* 0x000fe200078ef825 */
[C---:B------:R-:W-:Y:S01]  /*10b20*/  FMUL.FTZ R44, R24.reuse, R29 ;  /* 0x0000001d182c7220 */ /* 0x040fe20000410000 */
[-C--:B------:R-:W-:Y:S02]  /*10b30*/  F2FP.F16.E4M3.UNPACK_B R14, R7.reuse ;  /* 0x00000007ff0e723e */ /* 0x080fe400020006ff */
[----:B------:R-:W-:Y:S02]  /*10b40*/  F2FP.F16.E4M3.UNPACK_B R15, R7.H1 ;  /* 0x00000007ff0f723e */ /* 0x000fe400030006ff */
[-C--:B------:R-:W-:Y:S02]  /*10b50*/  F2FP.F16.E4M3.UNPACK_B R7, R6.reuse ;  /* 0x00000006ff07723e */ /* 0x080fe400020006ff */
[----:B------:R-:W-:Y:S01]  /*10b60*/  F2FP.F16.E4M3.UNPACK_B R13, R6.H1 ;  /* 0x00000006ff0d723e */ /* 0x000fe200030006ff */
[--C-:B------:R-:W-:Y:S01]  /*10b70*/  HADD2.F32 R6, -RZ, R12.reuse.H0_H0 ;  /* 0x2000000cff067230 */ /* 0x100fe20000004100 */
[----:B------:R-:W-:Y:S01]  /*10b80*/  LOP3.LUT R42, R37, 0xff000000, R43, 0xf8, !PT ;  /* 0xff000000252a7812 */ /* 0x000fe200078ef82b */
[----:B------:R-:W-:Y:S01]  /*10b90*/  FMUL.FTZ R37, R24, R35 ;  /* 0x0000002318257220 */ /* 0x000fe20000410000 */
[----:B------:R-:W-:Y:S01]  /*10ba0*/  F2FP.F16.E4M3.UNPACK_B R21, R9.H1 ;  /* 0x00000009ff15723e */ /* 0x000fe200030006ff */
[----:B------:R-:W-:-:S02]  /*10bb0*/  HADD2.F32 R12, -RZ, R12.H1_H1 ;  /* 0x3000000cff0c7230 */ /* 0x000fc40000004100 */
[C---:B------:R-:W-:Y:S01]  /*10bc0*/  FFMA.FTZ R44, R6.reuse, R35, R44 ;  /* 0x00000023062c7223 */ /* 0x040fe2000001002c */
[----:B------:R-:W-:Y:S01]  /*10bd0*/  FFMA.FTZ R38, R6, R29, -R37 ;  /* 0x0000001d06267223 */ /* 0x000fe20000010825 */
[----:B------:R-:W-:Y:S01]  /*10be0*/  F2FP.F16.E4M3.UNPACK_B R40, R40.H1 ;  /* 0x00000028ff28723e */ /* 0x000fe200030006ff */
[----:B------:R-:W-:Y:S01]  /*10bf0*/  HADD2.F32 R35, -RZ, R31.H1_H1 ;  /* 0x3000001fff237230 */ /* 0x000fe20000004100 */
[----:B------:R-:W-:Y:S01]  /*10c00*/  F2FP.F16.E4M3.UNPACK_B R32, R32.H1 ;  /* 0x00000020ff20723e */ /* 0x000fe200030006ff */
[----:B------:R-:W-:Y:S01]  /*10c10*/  HADD2.F32 R29, -RZ, R28.H1_H1 ;  /* 0x3000001cff1d7230 */ /* 0x000fe20000004100 */
[-C--:B------:R-:W-:Y:S01]  /*10c20*/  F2FP.F16.E4M3.UNPACK_B R25, R11.reuse ;  /* 0x0000000bff19723e */ /* 0x080fe200020006ff */
[----:B------:R-:W-:Y:S01]  /*10c30*/  HADD2.F32 R37, -RZ, R40.H0_H0 ;  /* 0x20000028ff257230 */ /* 0x000fe20000004100 */
[----:B------:R-:W-:Y:S01]  /*10c40*/  F2FP.F16.E4M3.UNPACK_B R26, R11.H1 ;  /* 0x0000000bff1a723e */ /* 0x000fe200030006ff */
[C---:B------:R-:W-:Y:S01]  /*10c50*/  FMUL.FTZ R39, R20.reuse, R35 ;  /* 0x0000002314277220 */ /* 0x040fe20000410000 */
[-C--:B------:R-:W-:Y:S01]  /*10c60*/  F2FP.F16.E4M3.UNPACK_B R11, R10.reuse ;  /* 0x0000000aff0b723e */ /* 0x080fe200020006ff */
[----:B------:R-:W-:Y:S01]  /*10c70*/  HADD2.F32 R31, -RZ, R32.H0_H0 ;  /* 0x20000020ff1f7230 */ /* 0x000fe20000004100 */
[----:B------:R-:W-:Y:S01]  /*10c80*/  F2FP.F16.E4M3.UNPACK_B R24, R10.H1 ;  /* 0x0000000aff18723e */ /* 0x000fe200030006ff */
[----:B------:R-:W-:Y:S01]  /*10c90*/  HADD2.F32 R10, -RZ, R21.H0_H0 ;  /* 0x20000015ff0a7230 */ /* 0x000fe20000004100 */
[----:B------:R-:W-:Y:S01]  /*10ca0*/  F2FP.F16.E4M3.UNPACK_B R5, R5.H1 ;  /* 0x00000005ff05723e */ /* 0x000fe200030006ff */
[-C--:B------:R-:W-:Y:S01]  /*10cb0*/  FMUL.FTZ R20, R20, R29.reuse ;  /* 0x0000001d14147220 */ /* 0x080fe20000410000 */
[----:B------:R-:W-:Y:S01]  /*10cc0*/  FFMA.FTZ R39, R12, R29, -R39 ;  /* 0x0000001d0c277223 */ /* 0x000fe20000010827 */
[----:B------:R-:W-:-:S02]  /*10cd0*/  HADD2.F32 R40, -RZ, R40.H1_H1 ;  /* 0x30000028ff287230 */ /* 0x000fc40000004100 */
[----:B------:R-:W-:Y:S01]  /*10ce0*/  FMUL.FTZ R41, R10, R37 ;  /* 0x000000250a297220 */ /* 0x000fe20000410000 */
[----:B------:R-:W-:Y:S02]  /*10cf0*/  HADD2.F32 R6, -RZ, R5.H0_H0 ;  /* 0x20000005ff067230 */ /* 0x000fe40000004100 */
[----:B------:R-:W-:Y:S01]  /*10d00*/  FFMA.FTZ R35, R12, R35, R20 ;  /* 0x000000230c237223 */ /* 0x000fe20000010014 */
[-C--:B------:R-:W-:Y:S01]  /*10d10*/  FMUL.FTZ R10, R10, R31.reuse ;  /* 0x0000001f0a0a7220 */ /* 0x080fe20000410000 */
[----:B------:R-:W-:Y:S01]  /*10d20*/  F2FP.F16.E4M3.UNPACK_B R20, R42 ;  /* 0x0000002aff14723e */ /* 0x000fe200020006ff */
[----:B------:R-:W-:Y:S01]  /*10d30*/  HADD2.F32 R21, -RZ, R21.H1_H1 ;  /* 0x30000015ff157230 */ /* 0x000fe20000004100 */
[----:B------:R-:W-:Y:S01]  /*10d40*/  F2FP.F16.E4M3.UNPACK_B R12, R34 ;  /* 0x00000022ff0c723e */ /* 0x000fe200020006ff */
[C---:B------:R-:W-:Y:S01]  /*10d50*/  FFMA.FTZ R41, R6.reuse, R31, -R41 ;  /* 0x0000001f06297223 */ /* 0x040fe20000010829 */
[----:B------:R-:W-:Y:S01]  /*10d60*/  FFMA.FTZ R37, R6, R37, R10 ;  /* 0x0000002506257223 */ /* 0x000fe2000001000a */
[----:B------:R-:W-:-:S02]  /*10d70*/  HADD2.F32 R31, -RZ, R20.H0_H0 ;  /* 0x20000014ff1f7230 */ /* 0x000fc40000004100 */
[C---:B------:R-:W-:Y:S01]  /*10d80*/  FMUL.FTZ R28, R21.reuse, R40 ;  /* 0x00000028151c7220 */ /* 0x040fe20000410000 */
[----:B------:R-:W-:Y:S01]  /*10d90*/  HADD2.F32 R10, -RZ, R25.H0_H0 ;  /* 0x20000019ff0a7230 */ /* 0x000fe20000004100 */
[----:B------:R-:W-:Y:S01]  /*10da0*/  F2FP.F16.E4M3.UNPACK_B R42, R42.H1 ;  /* 0x0000002aff2a723e */ /* 0x000fe200030006ff */
[----:B------:R-:W-:Y:S01]  /*10db0*/  HADD2.F32 R32, -RZ, R32.H1_H1 ;  /* 0x30000020ff207230 */ /* 0x000fe20000004100 */
[----:B------:R-:W-:Y:S01]  /*10dc0*/  F2FP.F16.E4M3.UNPACK_B R34, R34.H1 ;  /* 0x00000022ff22723e */ /* 0x000fe200030006ff */
[----:B------:R-:W-:Y:S02]  /*10dd0*/  HADD2.F32 R29, -RZ, R12.H0_H0 ;  /* 0x2000000cff1d7230 */ /* 0x000fe40000004100 */
[----:B------:R-:W-:Y:S01]  /*10de0*/  FMUL.FTZ R43, R10, R31 ;  /* 0x0000001f0a2b7220 */ /* 0x000fe20000410000 */
[----:B------:R-:W-:Y:S02]  /*10df0*/  HADD2.F32 R5, -RZ, R5.H1_H1 ;  /* 0x30000005ff057230 */ /* 0x000fe40000004100 */
[----:B------:R-:W-:Y:S01]  /*10e00*/  FMUL.FTZ R21, R21, R32 ;  /* 0x0000002015157220 */ /* 0x000fe20000410000 */
[----:B------:R-:W-:-:S02]  /*10e10*/  HADD2.F32 R6, -RZ, R14.H0_H0 ;  /* 0x2000000eff067230 */ /* 0x000fc40000004100 */
[-C--:B------:R-:W-:Y:S01]  /*10e20*/  FMUL.FTZ R10, R10, R29.reuse ;  /* 0x0000001d0a0a7220 */ /* 0x080fe20000410000 */
[----:B------:R-:W-:Y:S02]  /*10e30*/  HADD2.F32 R20, -RZ, R20.H1_H1 ;  /* 0x30000014ff147230 */ /* 0x000fe40000004100 */
[C---:B------:R-:W-:Y:S01]  /*10e40*/  FFMA.FTZ R40, R5.reuse, R40, R21 ;  /* 0x0000002805287223 */ /* 0x040fe20000010015 */
[----:B------:R-:W-:Y:S02]  /*10e50*/  HADD2.F32 R21, -RZ, R42.H0_H0 ;  /* 0x2000002aff157230 */ /* 0x000fe40000004100 */
[C---:B------:R-:W-:Y:S01]  /*10e60*/  FFMA.FTZ R43, R6.reuse, R29, -R43 ;  /* 0x0000001d062b7223 */ /* 0x040fe2000001082b */
[----:B------:R-:W-:Y:S01]  /*10e70*/  FFMA.FTZ R45, R6, R31, R10 ;  /* 0x0000001f062d7223 */ /* 0x000fe2000001000a */
[----:B------:R-:W-:Y:S02]  /*10e80*/  HADD2.F32 R6, -RZ, R26.H0_H0 ;  /* 0x2000001aff067230 */ /* 0x000fe40000004100 */
[----:B------:R-:W-:Y:S01]  /*10e90*/  FFMA.FTZ R32, R5, R32, -R28 ;  /* 0x0000002005207223 */ /* 0x000fe2000001081c */
[----:B------:R-:W-:Y:S01]  /*10ea0*/  HADD2.F32 R25, -RZ, R25.H1_H1 ;  /* 0x30000019ff197230 */ /* 0x000fe20000004100 */
[----:B------:R-:W-:Y:S01]  /*10eb0*/  F2FP.F16.E4M3.UNPACK_B R9, R8 ;  /* 0x00000008ff09723e */ /* 0x000fe200020006ff */
[----:B------:R-:W-:-:S02]  /*10ec0*/  HADD2.F32 R12, -RZ, R12.H1_H1 ;  /* 0x3000000cff0c7230 */ /* 0x000fc40000004100 */
[C---:B------:R-:W-:Y:S01]  /*10ed0*/  FMUL.FTZ R28, R6.reuse, R21 ;  /* 0x00000015061c7220 */ /* 0x040fe20000410000 */
[----:B------:R-:W-:Y:S02]  /*10ee0*/  HADD2.F32 R10, -RZ, R34.H0_H0 ;  /* 0x20000022ff0a7230 */ /* 0x000fe40000004100 */
[C---:B------:R-:W-:Y:S01]  /*10ef0*/  FMUL.FTZ R29, R25.reuse, R20 ;  /* 0x00000014191d7220 */ /* 0x040fe20000410000 */
[----:B------:R-:W-:Y:S02]  /*10f00*/  HADD2.F32 R5, -RZ, R15.H0_H0 ;  /* 0x2000000fff057230 */ /* 0x000fe40000004100 */
[----:B------:R-:W-:Y:S01]  /*10f10*/  FMUL.FTZ R25, R25, R12 ;  /* 0x0000000c19197220 */ /* 0x000fe20000410000 */
[----:B------:R-:W-:Y:S02]  /*10f20*/  HADD2.F32 R14, -RZ, R14.H1_H1 ;  /* 0x3000000eff0e7230 */ /* 0x000fe40000004100 */
[----:B------:R-:W-:Y:S01]  /*10f30*/  FMUL.FTZ R6, R6, R10 ;  /* 0x0000000a06067220 */ /* 0x000fe20000410000 */
[----:B------:R-:W-:Y:S01]  /*10f40*/  F2FP.F16.E4M3.UNPACK_B R8, R8.H1 ;  /* 0x00000008ff08723e */ /* 0x000fe200030006ff */
[C---:B------:R-:W-:Y:S01]  /*10f50*/  FFMA.FTZ R47, R5.reuse, R10, -R28 ;  /* 0x0000000a052f7223 */ /* 0x040fe2000001081c */
[----:B------:R-:W-:Y:S01]  /*10f60*/  F2FP.F16.E4M3.UNPACK_B R10, R27.H1 ;  /* 0x0000001bff0a723e */ /* 0x000fe200030006ff */
[C---:B------:R-:W-:Y:S01]  /*10f70*/  FFMA.FTZ R46, R14.reuse, R12, -R29 ;  /* 0x0000000c0e2e7223 */ /* 0x040fe2000001081d */
[----:B------:R-:W-:Y:S01]  /*10f80*/  F2FP.F16.E4M3.UNPACK_B R3, R4 ;  /* 0x00000004ff03723e */ /* 0x000fe200020006ff */
[----:B------:R-:W-:Y:S01]  /*10f90*/  FFMA.FTZ R48, R14, R20, R25 ;  /* 0x000000140e307223 */ /* 0x000fe20000010019 */
[----:B------:R-:W-:Y:S01]  /*10fa0*/  F2FP.F16.E4M3.UNPACK_B R4, R4.H1 ;  /* 0x00000004ff04723e */ /* 0x000fe200030006ff */
[----:B------:R-:W-:Y:S01]  /*10fb0*/  FFMA.FTZ R49, R5, R21, R6 ;  /* 0x0000001505317223 */ /* 0x000fe20000010006 */
[----:B------:R-:W-:Y:S01]  /*10fc0*/  HADD2.F32 R34, -RZ, R34.H1_H1 ;  /* 0x30000022ff227230 */ /* 0x000fe20000004100 */
[-C--:B------:R-:W-:Y:S01]  /*10fd0*/  F2FP.F16.E4M3.UNPACK_B R14, R33.reuse.H1 ;  /* 0x00000021ff0e723e */ /* 0x080fe200030006ff */
[----:B------:R-:W-:Y:S01]  /*10fe0*/  HADD2.F32 R26, -RZ, R26.H1_H1 ;  /* 0x3000001aff1a7230 */ /* 0x000fe20000004100 */
[----:B------:R-:W-:Y:S01]  /*10ff0*/  F2FP.F16.E4M3.UNPACK_B R33, R33 ;  /* 0x00000021ff21723e */ /* 0x000fe200020006ff */
[----:B------:R-:W-:Y:S01]  /*11000*/  HADD2.F32 R42, -RZ, R42.H1_H1 ;  /* 0x3000002aff2a7230 */ /* 0x000fe20000004100 */
[----:B------:R-:W-:Y:S01]  /*11010*/  F2FP.F16.E4M3.UNPACK_B R27, R27 ;  /* 0x0000001bff1b723e */ /* 0x000fe200020006ff */
[----:B------:R-:W-:-:S02]  /*11020*/  HADD2.F32 R6, -RZ, R8.H0_H0 ;  /* 0x20000008ff067230 */ /* 0x000fc40000004100 */
[C---:B------:R-:W-:Y:S01]  /*11030*/  FMUL.FTZ R25, R26.reuse, R34 ;  /* 0x000000221a197220 */ /* 0x040fe20000410000 */
[----:B------:R-:W-:Y:S02]  /*11040*/  HADD2.F32 R12, -RZ, R10.H0_H0 ;  /* 0x2000000aff0c7230 */ /* 0x000fe40000004100 */
[----:B------:R-:W-:Y:S01]  /*11050*/  FMUL.FTZ R28, R26, R42 ;  /* 0x0000002a1a1c7220 */ /* 0x000fe20000410000 */
[----:B------:R-:W-:Y:S02]  /*11060*/  HADD2.F32 R15, -RZ, R15.H1_H1 ;  /* 0x3000000fff0f7230 */ /* 0x000fe40000004100 */
[----:B------:R-:W-:Y:S02]  /*11070*/  HADD2.F32 R20, -RZ, R14.H0_H0 ;  /* 0x2000000eff147230 */ /* 0x000fe40000004100 */
[----:B------:R-:W-:Y:S01]  /*11080*/  FMUL.FTZ R21, R6, R12 ;  /* 0x0000000c06157220 */ /* 0x000fe20000410000 */
[----:B------:R-:W-:Y:S02]  /*11090*/  HADD2.F32 R5, -RZ, R4.H0_H0 ;  /* 0x20000004ff057230 */ /* 0x000fe40000004100 */
[C---:B------:R-:W-:Y:S01]  /*110a0*/  FFMA.FTZ R42, R15.reuse, R42, R25 ;  /* 0x0000002a0f2a7223 */ /* 0x040fe20000010019 */
[----:B------:R-:W-:Y:S01]  /*110b0*/  FFMA.FTZ R50, R15, R34, -R28 ;  /* 0x000000220f327223 */ /* 0x000fe2000001081c */
[----:B------:R-:W-:-:S02]  /*110c0*/  HADD2.F32 R8, -RZ, R8.H1_H1 ;  /* 0x30000008ff087230 */ /* 0x000fc40000004100 */
[-C--:B------:R-:W-:Y:S01]  /*110d0*/  FMUL.FTZ R26, R6, R20.reuse ;  /* 0x00000014061a7220 */ /* 0x080fe20000410000 */
[C---:B------:R-:W-:Y:S01]  /*110e0*/  FFMA.FTZ R25, R5.reuse, R20, R21 ;  /* 0x0000001405197223 */ /* 0x040fe20000010015 */
[----:B------:R-:W-:Y:S02]  /*110f0*/  HADD2.F32 R21, -RZ, R14.H1_H1 ;  /* 0x3000000eff157230 */ /* 0x000fe40000004100 */
[----:B------:R-:W-:Y:S02]  /*11100*/  HADD2.F32 R15, -RZ, R10.H1_H1 ;  /* 0x3000000aff0f7230 */ /* 0x000fe40000004100 */
[----:B------:R-:W-:Y:S01]  /*11110*/  FFMA.FTZ R26, R5, R12, -R26 ;  /* 0x0000000c051a7223 */ /* 0x000fe2000001081a */
[----:B------:R-:W-:Y:S02]  /*11120*/  HADD2.F32 R4, -RZ, R4.H1_H1 ;  /* 0x30000004ff047230 */ /* 0x000fe40000004100 */
[----:B------:R-:W-:Y:S01]  /*11130*/  FMUL.FTZ R29, R8, R21 ;  /* 0x00000015081d7220 */ /* 0x000fe20000410000 */
[----:B------:R-:W-:-:S02]  /*11140*/  HADD2.F32 R5, -RZ, R9.H0_H0 ;  /* 0x20000009ff057230 */ /* 0x000fc40000004100 */
[-C--:B------:R-:W-:Y:S01]  /*11150*/  FMUL.FTZ R6, R8, R15.reuse ;  /* 0x0000000f08067220 */ /* 0x080fe20000410000 */
[--C-:B------:R-:W-:Y:S02]  /*11160*/  HADD2.F32 R8, -RZ, R33.reuse.H0_H0 ;  /* 0x20000021ff087230 */ /* 0x100fe40000004100 */
[C---:B------:R-:W-:Y:S01]  /*11170*/  FFMA.FTZ R29, R4.reuse, R15, -R29 ;  /* 0x0000000f041d7223 */ /* 0x040fe2000001081d */
[----:B------:R-:W-:Y:S02]  /*11180*/  HADD2.F32 R10, -RZ, R33.H1_H1 ;  /* 0x30000021ff0a7230 */ /* 0x000fe40000004100 */
[----:B------:R-:W-:Y:S01]  /*11190*/  FFMA.FTZ R28, R4, R21, R6 ;  /* 0x00000015041c7223 */ /* 0x000fe20000010006 */
[----:B------:R-:W-:Y:S02]  /*111a0*/  HADD2.F32 R6, -RZ, R27.H0_H0 ;  /* 0x2000001bff067230 */ /* 0x000fe40000004100 */
[----:B------:R-:W-:Y:S01]  /*111b0*/  FMUL.FTZ R15, R5, R8 ;  /* 0x00000008050f7220 */ /* 0x000fe20000410000 */
[----:B------:R-:W-:Y:S01]  /*111c0*/  HADD2.F32 R4, -RZ, R3.H0_H0 ;  /* 0x20000003ff047230 */ /* 0x000fe20000004100 */
[----:B------:R-:W-:Y:S01]  /*111d0*/  F2FP.F16.E4M3.UNPACK_B R12, R36.H1 ;  /* 0x00000024ff0c723e */ /* 0x000fe200030006ff */
[----:B------:R-:W-:-:S02]  /*111e0*/  HADD2.F32 R9, -RZ, R9.H1_H1 ;  /* 0x30000009ff097230 */ /* 0x000fc40000004100 */
[-C--:B------:R-:W-:Y:S01]  /*111f0*/  FMUL.FTZ R5, R5, R6.reuse ;  /* 0x0000000605057220 */ /* 0x080fe20000410000 */
[----:B------:R-:W-:Y:S02]  /*11200*/  HADD2.F32 R3, -RZ, R3.H1_H1 ;  /* 0x30000003ff037230 */ /* 0x000fe40000004100 */
[C---:B------:R-:W-:Y:S01]  /*11210*/  FFMA.FTZ R15, R4.reuse, R6, -R15 ;  /* 0x00000006040f7223 */ /* 0x040fe2000001080f */
[----:B------:R-:W-:Y:S02]  /*11220*/  HADD2.F32 R6, -RZ, R27.H1_H1 ;  /* 0x3000001bff067230 */ /* 0x000fe40000004100 */
[C---:B------:R-:W-:Y:S01]  /*11230*/  FMUL.FTZ R20, R9.reuse, R10 ;  /* 0x0000000a09147220 */ /* 0x040fe20000410000 */
[----:B------:R-:W-:Y:S01]  /*11240*/  FFMA.FTZ R14, R4, R8, R5 ;  /* 0x00000008040e7223 */ /* 0x000fe20000010005 */
[----:B------:R-:W-:Y:S01]  /*11250*/  F2FP.F16.E4M3.UNPACK_B R5, R30.H1 ;  /* 0x0000001eff05723e */ /* 0x000fe200030006ff */
[----:B------:R-:W-:Y:S02]  /*11260*/  HADD2.F32 R8, -RZ, R12.H0_H0 ;  /* 0x2000000cff087230 */ /* 0x000fe40000004100 */
[----:B------:R-:W-:Y:S01]  /*11270*/  FMUL.FTZ R9, R9, R6 ;  /* 0x0000000609097220 */ /* 0x000fe20000410000 */
[----:B------:R-:W-:-:S02]  /*11280*/  HADD2.F32 R4, -RZ, R24.H0_H0 ;  /* 0x20000018ff047230 */ /* 0x000fc40000004100 */
[C---:B------:R-:W-:Y:S01]  /*11290*/  FFMA.FTZ R20, R3.reuse, R6, -R20 ;  /* 0x0000000603147223 */ /* 0x040fe20000010814 */
[----:B------:R-:W-:Y:S02]  /*112a0*/  HADD2.F32 R6, -RZ, R5.H0_H0 ;  /* 0x20000005ff067230 */ /* 0x000fe40000004100 */
[----:B------:R-:W-:Y:S01]  /*112b0*/  FFMA.FTZ R21, R3, R10, R9 ;  /* 0x0000000a03157223 */ /* 0x000fe20000010009 */
[----:B------:R-:W-:Y:S02]  /*112c0*/  HADD2.F32 R3, -RZ, R13.H0_H0 ;  /* 0x2000000dff037230 */ /* 0x000fe40000004100 */
[C---:B------:R-:W-:Y:S01]  /*112d0*/  FMUL.FTZ R10, R4.reuse, R8 ;  /* 0x00000008040a7220 */ /* 0x040fe20000410000 */
[----:B------:R-:W-:Y:S02]  /*112e0*/  HADD2.F32 R12, -RZ, R12.H1_H1 ;  /* 0x3000000cff0c7230 */ /* 0x000fe40000004100 */
[----:B------:R-:W-:Y:S01]  /*112f0*/  FMUL.FTZ R4, R4, R6 ;  /* 0x0000000604047220 */ /* 0x000fe20000410000 */
[----:B------:R-:W-:-:S02]  /*11300*/  HADD2.F32 R24, -RZ, R24.H1_H1 ;  /* 0x30000018ff187230 */ /* 0x000fc40000004100 */
[C---:B------:R-:W-:Y:S01]  /*11310*/  FFMA.FTZ R27, R3.reuse, R6, -R10 ;  /* 0x00000006031b7223 */ /* 0x040fe2000001080a */
[----:B------:R-:W-:Y:S01]  /*11320*/  HADD2.F32 R5, -RZ, R5.H1_H1 ;  /* 0x30000005ff057230 */ /* 0x000fe20000004100 */
[----:B------:R-:W-:Y:S01]  /*11330*/  F2FP.F16.E4M3.UNPACK_B R30, R30 ;  /* 0x0000001eff1e723e */ /* 0x000fe200020006ff */
[----:B------:R-:W-:Y:S02]  /*11340*/  HADD2.F32 R13, -RZ, R13.H1_H1 ;  /* 0x3000000dff0d7230 */ /* 0x000fe40000004100 */
[C---:B------:R-:W-:Y:S01]  /*11350*/  FMUL.FTZ R6, R24.reuse, R12 ;  /* 0x0000000c18067220 */ /* 0x040fe20000410000 */
[----:B------:R-:W-:Y:S01]  /*11360*/  F2FP.F16.E4M3.UNPACK_B R36, R36 ;  /* 0x00000024ff24723e */ /* 0x000fe200020006ff */
[-C--:B------:R-:W-:Y:S01]  /*11370*/  FMUL.FTZ R9, R24, R5.reuse ;  /* 0x0000000518097220 */ /* 0x080fe20000410000 */
[----:B------:R-:W-:Y:S01]  /*11380*/  FFMA.FTZ R24, R3, R8, R4 ;  /* 0x0000000803187223 */ /* 0x000fe20000010004 */
[----:B------:R-:W-:Y:S01]  /*11390*/  FFMA.FTZ R34, R13, R5, -R6 ;  /* 0x000000050d227223 */ /* 0x000fe20000010806 */
[----:B------:R-:W-:-:S02]  /*113a0*/  HADD2.F32 R5, -RZ, R30.H0_H0 ;  /* 0x2000001eff057230 */ /* 0x000fc40000004100 */
[----:B------:R-:W-:Y:S01]  /*113b0*/  FFMA.FTZ R31, R13, R12, R9 ;  /* 0x0000000c0d1f7223 */ /* 0x000fe20000010009 */
[--C-:B------:R-:W-:Y:S02]  /*113c0*/  HADD2.F32 R6, -RZ, R36.reuse.H0_H0 ;  /* 0x20000024ff067230 */ /* 0x100fe40000004100 */
[--C-:B------:R-:W-:Y:S02]  /*113d0*/  HADD2.F32 R4, -RZ, R11.reuse.H0_H0 ;  /* 0x2000000bff047230 */ /* 0x100fe40000004100 */
[----:B------:R-:W-:Y:S01]  /*113e0*/  HADD2.F32 R36, -RZ, R36.H1_H1 ;  /* 0x30000024ff247230 */ /* 0x000fe20000004100 */
[----:B------:R-:W-:Y:S01]  /*113f0*/  F2FP.SATFINITE.E4M3.F32.PACK_AB_MERGE_C R24, R31, R24, RZ ;  /* 0x000000181f18723e */ /* 0x000fe200048070ff */
[----:B------:R-:W-:Y:S02]  /*11400*/  HADD2.F32 R11, -RZ, R11.H1_H1 ;  /* 0x3000000bff0b7230 */ /* 0x000fe40000004100 */
[----:B------:R-:W-:Y:S01]  /*11410*/  FMUL.FTZ R8, R4, R6 ;  /* 0x0000000604087220 */ /* 0x000fe20000410000 */
[----:B------:R-:W-:-:S02]  /*11420*/  HADD2.F32 R30, -RZ, R30.H1_H1 ;  /* 0x3000001eff1e7230 */ /* 0x000fc40000004100 */
[-C--:B------:R-:W-:Y:S01]  /*11430*/  FMUL.FTZ R9, R4, R5.reuse ;  /* 0x0000000504097220 */ /* 0x080fe20000410000 */
[--C-:B------:R-:W-:Y:S02]  /*11440*/  HADD2.F32 R3, -RZ, R7.reuse.H0_H0 ;  /* 0x20000007ff037230 */ /* 0x100fe40000004100 */
[C---:B------:R-:W-:Y:S01]  /*11450*/  FMUL.FTZ R4, R11.reuse, R36 ;  /* 0x000000240b047220 */ /* 0x040fe20000410000 */
[----:B------:R-:W-:Y:S02]  /*11460*/  HADD2.F32 R7, -RZ, R7.H1_H1 ;  /* 0x30000007ff077230 */ /* 0x000fe40000004100 */
        /* <DEDUP_REMOVED lines=9> */
[----:B------:R-:W-:Y:S02]  /*11500*/  F2FP.SATFINITE.E4M3.F32.PACK_AB_MERGE_C R9, R40, R37, RZ ;  /* 0x000000252809723e */ /* 0x000fe400048070ff */
        /* <DEDUP_REMOVED lines=12> */
.L_x_1333:
[----:B------:R-:W-:Y:S05]  /*115d0*/  BSYNC B0 ;  /* 0x0000000000007941 */ /* 0x000fea0003800000 */
.L_x_1293:
[----:B------:R-:W-:Y:S01]  /*115e0*/  @!PT LDS RZ, [RZ] ;  /* 0x00000000fffff984 */ /* 0x000fe20000000800 */
[----:B------:R-:W-:Y:S01]  /*115f0*/  @!PT LDS RZ, [RZ] ;  /* 0x00000000fffff984 */ /* 0x000fe20000000800 */
[----:B------:R-:W-:Y:S01]  /*11600*/  @!PT LDS RZ, [RZ] ;  /* 0x00000000fffff984 */ /* 0x000fe20000000800 */
[----:B------:R-:W-:Y:S01]  /*11610*/  @!PT LDS RZ, [RZ] ;  /* 0x00000000fffff984 */ /* 0x000fe20000000800 */
[----:B------:R2:W-:Y:S06]  /*11620*/  MEMBAR.ALL.CTA ;  /* 0x0000000000007992 */ /* 0x0005ec0000008000 */
[----:B--2---:R-:W2:Y:S01]  /*11630*/  FENCE.VIEW.ASYNC.S ;  /* 0x00000000000073c6 */ /* 0x004ea20000000000 */
[----:B------:R-:W-:Y:S05]  /*11640*/  WARPSYNC.ALL ;  /* 0x0000000000007948 */ /* 0x000fea0003800000 */
[----:B--2---:R-:W-:Y:S06]  /*11650*/  BAR.SYNC.DEFER_BLOCKING 0xd, 0x100 ;  /* 0x0344000000007b1d */ /* 0x004fec0000010000 */
.L_x_1291:
[----:B-1-34-:R-:W-:-:S05]  /*11660*/  IMAD.U32 R0, RZ, RZ, UR45 ;  /* 0x0000002dff007e24 */ /* 0x01afca000f8e00ff */
[----:B------:R-:W-:-:S13]  /*11670*/  ISETP.NE.AND P0, PT, R0, 0x3, PT ;  /* 0x000000030000780c */ /* 0x000fda0003f05270 */
[----:B------:R-:W-:Y:S05]  /*11680*/  @!P0 BRA `(.L_x_1360) ;  /* 0x0000000000048947 */ /* 0x000fea0003800000 */
[----:B------:R-:W-:Y:S01]  /*11690*/  BPT.TRAP 0x1 ;  /* 0x000000040000795c */ /* 0x000fe20000300000 */
.L_x_1360:
[----:B------:R-:W-:Y:S01]  /*116a0*/  IMAD R11, R200, 0x8, R16 ;  /* 0x00000008c80b7824 */ /* 0x000fe200078e0210 */
[----:B------:R-:W-:-:S04]  /*116b0*/  SHF.L.U32 R0, R194, 0x1f, RZ ;  /* 0x0000001fc2007819 */ /* 0x000fc800000006ff */
[----:B------:R1:W3:Y:S01]  /*116c0*/  SYNCS.PHASECHK.TRANS64.TRYWAIT P2, [R11+URZ+0x28430], R0 ;  /* 0x028430000b0075a7 */ /* 0x0002e2000804017f */
[----:B------:R-:W-:Y:S05]  /*116d0*/  @!P0 BRA `(.L_x_1361) ;  /* 0x0000000000048947 */ /* 0x000fea0003800000 */
[----:B------:R-:W-:Y:S01]  /*116e0*/  BPT.TRAP 0x1 ;  /* 0x000000040000795c */ /* 0x000fe20000300000 */
.L_x_1361:
[----:B--2---:R-:W2:Y:S02]  /*116f0*/  S2R R3, SR_TID.X ;  /* 0x0000000000037919 */ /* 0x004ea40000002100 */
[----:B--2---:R-:W-:-:S04]  /*11700*/  LOP3.LUT R3, R3, 0x7f, RZ, 0xc0, !PT ;  /* 0x0000007f03037812 */ /* 0x004fc800078ec0ff */
[----:B------:R-:W-:Y:S01]  /*11710*/  ISETP.NE.AND P1, PT, R3, RZ, PT ;  /* 0x000000ff0300720c */ /* 0x000fe20003f25270 */
[----:B---3--:R-:W-:-:S12]  /*11720*/  @P2 BRA `(.L_x_1362) ;  /* 0x0000000000082947 */ /* 0x008fd80003800000 */
[----:B------:R-:W2:Y:S02]  /*11730*/  SYNCS.PHASECHK.TRANS64.TRYWAIT P2, [R11+URZ+0x28430], R0 ;  /* 0x028430000b0075a7 */ /* 0x000ea4000804017f */
[----:B--2---:R-:W-:Y:S05]  /*11740*/  @!P2 BRA `(.L_x_1363) ;  /* 0x0000015c0070a947 */ /* 0x004fea0003800000 */
.L_x_1362:
[----:B------:R-:W-:Y:S05]  /*11750*/  WARPSYNC.ALL ;  /* 0x0000000000007948 */ /* 0x000fea0003800000 */
[----:B-12---:R-:W-:Y:S01]  /*11760*/  VIADD R0, R16, 0x20000 ;  /* 0x0002000010007836 */ /* 0x006fe20000000000 */
[----:B------:R-:W-:Y:S01]  /*11770*/  R2UR UR12, R52 ;  /* 0x00000000340c72ca */ /* 0x000fe200000e0000 */
[----:B0----5:R-:W-:Y:S01]  /*11780*/  IMAD.MOV.U32 R7, RZ, RZ, 0x40000040 ;  /* 0x40000040ff077424 */ /* 0x021fe200078e00ff */
[----:B------:R-:W-:Y:S01]  /*11790*/  WARPGROUP.ARRIVE ;  /* 0x00000000000079c5 */ /* 0x000fe20000000000 */
[----:B------:R-:W-:Y:S01]  /*117a0*/  UMOV UR13, 0x40000040 ;  /* 0x40000040000d7882 */ /* 0x000fe20000000000 */
[----:B------:R-:W-:Y:S01]  /*117b0*/  SHF.R.U32.HI R0, RZ, 0x4, R0 ;  /* 0x00000004ff007819 */ /* 0x000fe20000011600 */
[----:B------:R-:W-:Y:S01]  /*117c0*/  IMAD.MOV.U32 R9, RZ, RZ, 0x40000040 ;  /* 0x40000040ff097424 */ /* 0x000fe200078e00ff */
[----:B------:R-:W-:Y:S01]  /*117d0*/  R2UR UR15, R7 ;  /* 0x00000000070f72ca */ /* 0x000fe200000e0000 */
[----:B------:R-:W-:Y:S01]  /*117e0*/  UMOV UR9, 0x40000040 ;  /* 0x4000004000097882 */ /* 0x000fe20000000000 */
[----:B------:R-:W-:Y:S01]  /*117f0*/  LOP3.LUT R0, R0, 0x3fff, RZ, 0xc0, !PT ;  /* 0x00003fff00007812 */ /* 0x000fe200078ec0ff */
[----:B------:R-:W-:Y:S01]  /*11800*/  UMOV UR5, 0x40000040 ;  /* 0x4000004000057882 */ /* 0x000fe20000000000 */
[----:B------:R-:W-:Y:S01]  /*11810*/  R2UR UR11, R9 ;  /* 0x00000000090b72ca */ /* 0x000fe200000e0000 */
[----:B------:R-:W-:Y:S01]  /*11820*/  IMAD.MOV.U32 R9, RZ, RZ, 0x40000040 ;  /* 0x40000040ff097424 */ /* 0x000fe200078e00ff */
[----:B------:R-:W-:Y:S01]  /*11830*/  LOP3.LUT R5, R0, 0x10000, RZ, 0xfc, !PT ;  /* 0x0001000000057812 */ /* 0x000fe200078efcff */
[----:B------:R-:W-:Y:S01]  /*11840*/  ULOP3.LUT UR12, UR12, 0x10000, URZ, 0xfc, !UPT ;  /* 0x000100000c0c7892 */ /* 0x000fe2000f8efc3f */
[----:B------:R-:W-:Y:S01]  /*11850*/  IMAD.MOV.U32 R7, RZ, RZ, 0x40000040 ;  /* 0x40000040ff077424 */ /* 0x000fe200078e00ff */
[----:B------:R-:W-:Y:S01]  /*11860*/  UMOV UR17, 0x40000040 ;  /* 0x4000004000117882 */ /* 0x000fe20000000000 */
[----:B------:R-:W-:Y:S01]  /*11870*/  LEA R6, R200, R5, 0xa ;  /* 0x00000005c8067211 */ /* 0x000fe200078e50ff */
[----:B------:R-:W-:Y:S01]  /*11880*/  UIADD3 UR8, UR12, 0x2, URZ ;  /* 0x000000020c087890 */ /* 0x000fe2000fffe03f */
[----:B------:R-:W-:Y:S01]  /*11890*/  R2UR UR7, R9 ;  /* 0x00000000090772ca */ /* 0x000fe200000e0000 */
[----:B------:R-:W-:Y:S01]  /*118a0*/  UIADD3 UR4, UR12, 0x4, URZ ;  /* 0x000000040c047890 */ /* 0x000fe2000fffe03f */
[C---:B------:R-:W-:Y:S01]  /*118b0*/  R2UR UR14, R6.reuse ;  /* 0x00000000060e72ca */ /* 0x040fe200000e0000 */
[----:B------:R-:W-:Y:S01]  /*118c0*/  VIADD R8, R6, 0x2 ;  /* 0x0000000206087836 */ /* 0x000fe20000000000 */
[----:B------:R-:W-:Y:S01]  /*118d0*/  UIADD3 UR16, UR12, 0x6, URZ ;  /* 0x000000060c107890 */ /* 0x000fe2000fffe03f */
[----:B------:R-:W-:Y:S01]  /*118e0*/  IMAD.MOV.U32 R9, RZ, RZ, 0x40000040 ;  /* 0x40000040ff097424 */ /* 0x000fe200078e00ff */
[----:B------:R-:W-:Y:S01]  /*118f0*/  UIADD3 UR20, UR12, 0x400, URZ ;  /* 0x000004000c147890 */ /* 0x000fe2000fffe03f */
[----:B------:R-:W-:Y:S01]  /*11900*/  R2UR UR35, R7 ;  /* 0x00000000072372ca */ /* 0x000fe200000e0000 */
[----:B------:R-:W-:Y:S01]  /*11910*/  UMOV UR21, 0x40000040 ;  /* 0x4000004000157882 */ /* 0x000fe20000000000 */
[----:B------:R-:W-:Y:S01]  /*11920*/  R2UR UR10, R8 ;  /* 0x00000000080a72ca */ /* 0x000fe200000e0000 */
[----:B------:R-:W-:Y:S01]  /*11930*/  VIADD R8, R6, 0x4 ;  /* 0x0000000406087836 */ /* 0x000fe20000000000 */
[----:B------:R-:W-:Y:S01]  /*11940*/  R2UR UR19, R9 ;  /* 0x00000000091372ca */ /* 0x000fe200000e0000 */
[----:B------:R-:W-:Y:S01]  /*11950*/  UIADD3 UR24, UR12, 0x402, URZ ;  /* 0x000004020c187890 */ /* 0x000fe2000fffe03f */
[----:B------:R-:W-:Y:S01]  /*11960*/  MOV R9, 0x40000040 ;  /* 0x4000004000097802 */ /* 0x000fe20000000f00 */
[----:B------:R-:W-:Y:S01]  /*11970*/  UMOV UR25, 0x40000040 ;  /* 0x4000004000197882 */ /* 0x000fe20000000000 */
[----:B------:R-:W-:Y:S01]  /*11980*/  QGMMA.64x64x32.F32.E4M3.E4M3 R24, gdesc[UR12], RZ, !UPT, gsb0 ;  /* 0x00e000000c1879f3 */ /* 0x000fe2000c0008ff */
[----:B------:R-:W-:Y:S01]  /*11990*/  R2UR UR6, R8 ;  /* 0x00000000080672ca */ /* 0x000fe200000e0000 */
[----:B------:R-:W-:Y:S01]  /*119a0*/  VIADD R8, R6, 0x6 ;  /* 0x0000000606087836 */ /* 0x000fe20000000000 */
[----:B------:R-:W-:Y:S01]  /*119b0*/  R2UR UR23, R9 ;  /* 0x00000000091772ca */ /* 0x000fe200000e0000 */
[----:B------:R-:W-:Y:S01]  /*119c0*/  IMAD.MOV.U32 R9, RZ, RZ, 0x40000040 ;  /* 0x40000040ff097424 */ /* 0x000fe200078e00ff */
[----:B------:R-:W-:Y:S01]  /*119d0*/  UIADD3 UR28, UR12, 0x404, URZ ;  /* 0x000004040c1c7890 */ /* 0x000fe2000fffe03f */
[----:B------:R-:W-:Y:S01]  /*119e0*/  IMAD.MOV.U32 R3, RZ, RZ, -0x40 ;  /* 0xffffffc0ff037424 */ /* 0x000fe200078e00ff */
[----:B------:R-:W-:Y:S01]  /*119f0*/  R2UR UR18, R8 ;  /* 0x00000000081272ca */ /* 0x000fe200000e0000 */
[----:B------:R-:W-:Y:S01]  /*11a00*/  VIADD R8, R6, 0x200 ;  /* 0x0000020006087836 */ /* 0x000fe20000000000 */
[----:B------:R-:W-:Y:S01]  /*11a10*/  R2UR UR27, R9 ;  /* 0x00000000091b72ca */ /* 0x000fe200000e0000 */
[----:B------:R-:W-:Y:S01]  /*11a20*/  IMAD.MOV.U32 R9, RZ, RZ, 0x40000040 ;  /* 0x40000040ff097424 */ /* 0x000fe200078e00ff */
[----:B------:R-:W-:Y:S01]  /*11a30*/  UMOV UR29, 0x40000040 ;  /* 0x40000040001d7882 */ /* 0x000fe20000000000 */
[----:B------:R-:W-:Y:S01]  /*11a40*/  UIADD3 UR32, UR12, 0x406, URZ ;  /* 0x000004060c207890 */ /* 0x000fe2000fffe03f */
[----:B------:R-:W-:Y:S01]  /*11a50*/  R2UR UR22, R8 ;  /* 0x00000000081672ca */ /* 0x000fe200000e0000 */
[----:B------:R-:W-:Y:S01]  /*11a60*/  VIADD R8, R6, 0x202 ;  /* 0x0000020206087836 */ /* 0x000fe20000000000 */
[----:B------:R-:W-:Y:S01]  /*11a70*/  R2UR UR31, R9 ;  /* 0x00000000091f72ca */ /* 0x000fe200000e0000 */
[----:B------:R-:W-:Y:S01]  /*11a80*/  UMOV UR33, 0x40000040 ;  /* 0x4000004000217882 */ /* 0x000fe20000000000 */
[----:B------:R-:W-:Y:S01]  /*11a90*/  @!P1 VIADD R0, R11, 0x28440 ;  /* 0x000284400b009836 */ /* 0x000fe20000000000 */
[----:B------:R-:W-:Y:S01]  /*11aa0*/  ULDC UR55, c[0x0][0x9dc] ;  /* 0x0002770000377ab9 */ /* 0x000fe20000000800 */
[----:B------:R-:W-:Y:S01]  /*11ab0*/  R2UR UR26, R8 ;  /* 0x00000000081a72ca */ /* 0x000fe200000e0000 */
[C---:B------:R-:W-:Y:S01]  /*11ac0*/  VIADD R8, R6.reuse, 0x204 ;  /* 0x0000020406087836 */ /* 0x040fe20000000000 */
[----:B------:R-:W-:Y:S01]  /*11ad0*/  ULOP3.LUT UR55, URZ, UR55, URZ, 0x33, !UPT ;  /* 0x000000373f377292 */ /* 0x000fe2000f8e333f */
[----:B------:R-:W-:Y:S01]  /*11ae0*/  VIADD R6, R6, 0x206 ;  /* 0x0000020606067836 */ /* 0x000fe20000000000 */
[----:B------:R-:W-:-:S02]  /*11af0*/  @!P1 PRMT R0, RZ, 0x654, R0 ;  /* 0x00000654ff009816 */ /* 0x000fc40000000000 */
[----:B------:R-:W-:Y:S02]  /*11b00*/  R2UR UR30, R8 ;  /* 0x00000000081e72ca */ /* 0x000fe400000e0000 */
[----:B------:R-:W-:Y:S01]  /*11b10*/  R2UR UR34, R6 ;  /* 0x00000000062272ca */ /* 0x000fe200000e0000 */
[----:B------:R-:W0:Y:S02]  /*11b20*/  LDC.64 R8, c[0x0][0x9e0] ;  /* 0x00027800ff087b82 */ /* 0x000e240000000a00 */
[----:B0-----:R-:W-:Y:S01]  /*11b30*/  ISETP.GE.AND P2, PT, R9, 0x1, PT ;  /* 0x000000010900780c */ /* 0x001fe20003f46270 */
        /* <DEDUP_REMOVED lines=49> */
[----:B------:R-:W-:Y:S01]  /*11e50*/  IADD3 R3, R197, R34, RZ ;  /* 0x00000022c5037210 */ /* 0x000fe20007ffe0ff */
[C---:B------:R-:W-:Y:S01]  /*11e60*/  FMUL.FTZ R55, R2.reuse, R55 ;  /* 0x0000003702377220 */ /* 0x040fe20000410000 */
[C---:B------:R-:W-:Y:S01]  /*11e70*/  FMUL.FTZ R35, R2.reuse, R35 ;  /* 0x0000002302237220 */ /* 0x040fe20000410000 */
[C---:B------:R-:W-:Y:S01]  /*11e80*/  FMUL.FTZ R39, R2.reuse, R39 ;  /* 0x0000002702277220 */ /* 0x040fe20000410000 */
[----:B------:R-:W-:Y:S01]  /*11e90*/  FMUL.FTZ R46, R2, R46 ;  /* 0x0000002e022e7220 */ /* 0x000fe20000410000 */
[----:B------:R-:W-:Y:S01]  /*11ea0*/  IADD3 R7, -R198, 0x1, R3 ;  /* 0x00000001c6077810 */ /* 0x000fe20007ffe103 */
[----:B------:R-:W0:Y:S01]  /*11eb0*/  MUFU.TANH R58, R26 ;  /* 0x0000001a003a7308 */ /* 0x000e220000002400 */
[C---:B------:R-:W-:Y:S01]  /*11ec0*/  FMUL.FTZ R38, R2.reuse, R38 ;  /* 0x0000002602267220 */ /* 0x040fe20000410000 */
[----:B------:R-:W-:Y:S01]  /*11ed0*/  FMUL.FTZ R31, R2, R31 ;  /* 0x0000001f021f7220 */ /* 0x000fe20000410000 */
[----:B------:R2:W-:Y:S01]  /*11ee0*/  @!P1 SYNCS.ARRIVE.TRANS64.RED.A1T0 RZ, [R0+URZ], RZ ;  /* 0x000000ff00ff99a7 */ /* 0x0005e2000810043f */
[----:B------:R-:W-:-:S02]  /*11ef0*/  IMAD R7, R196, -0x2, R7 ;  /* 0xfffffffec4077824 */ /* 0x000fc400078e0207 */
[----:B------:R-:W-:Y:S01]  /*11f00*/  FMUL.FTZ R30, R2, R30 ;  /* 0x0000001e021e7220 */ /* 0x000fe20000410000 */
[----:B------:R-:W-:Y:S01]  /*11f10*/  IMAD R11, R196, -0x2, R3 ;  /* 0xfffffffec40b7824 */ /* 0x000fe200078e0203 */
[----:B------:R-:W3:Y:S01]  /*11f20*/  MUFU.TANH R24, R24 ;  /* 0x0000001800187308 */ /* 0x000ee20000002400 */
[----:B--2---:R-:W-:-:S07]  /*11f30*/  IMAD R0, R205, 0x80, R227 ;  /* 0x00000080cd007824 */ /* 0x004fce00078e02e3 */
[----:B------:R-:W2:Y:S08]  /*11f40*/  MUFU.TANH R25, R25 ;  /* 0x0000001900197308 */ /* 0x000eb00000002400 */
        /* <DEDUP_REMOVED lines=27> */
[----:B-1----:R-:W-:-:S05]  /*12100*/  IMAD.IADD R38, R7, 0x1, R8 ;  /* 0x0000000107267824 */ /* 0x002fca00078e0208 */
[----:B------:R-:W-:Y:S02]  /*12110*/  VIADDMNMX R4, R0, R38, R11, PT ;  /* 0x0000002600047246 */ /* 0x000fe4000380010b */
[----:B------:R1:W0:Y:S01]  /*12120*/  MUFU.TANH R12, R30 ;  /* 0x0000001e000c7308 */ /* 0x0002220000002400 */
[----:B---3--:R-:W-:-:S04]  /*12130*/  VIADD R31, R7, UR55 ;  /* 0x00000037071f7c36 */ /* 0x008fc80008000000 */
[----:B------:R-:W-:Y:S01]  /*12140*/  IMAD.IADD R3, R31, 0x1, R0 ;  /* 0x000000011f037824 */ /* 0x000fe200078e0200 */
[----:B-1----:R-:W-:Y:S01]  /*12150*/  LEA R30, R56, 0xffffffc0, 0x6 ;  /* 0xffffffc0381e7811 */ /* 0x002fe200078e30ff */
[----:B--2-4-:R-:W-:Y:S06]  /*12160*/  @!P2 BRA `(.L_x_1364) ;  /* 0x000000000050a947 */ /* 0x014fec0003800000 */
[----:B------:R-:W-:Y:S01]  /*12170*/  IADD3 R6, -R198, R197, R0 ;  /* 0x000000c5c6067210 */ /* 0x000fe20007ffe100 */
[----:B------:R-:W-:Y:S03]  /*12180*/  BSSY B0, `(.L_x_1365) ;  /* 0x000000e000007945 */ /* 0x000fe60003800000 */
        /* <DEDUP_REMOVED lines=9> */
.L_x_1366:
[----:B------:R-:W-:-:S13]  /*12220*/  ISETP.NE.AND P3, PT, R9, 0x1, PT ;  /* 0x000000010900780c */ /* 0x000fda0003f65270 */
[----:B------:R-:W1:Y:S02]  /*12230*/  @P3 LDC.64 R60, c[0x0][0x9e8] ;  /* 0x00027a00ff3c3b82 */ /* 0x000e640000000a00 */
[----:B-1----:R-:W-:-:S05]  /*12240*/  @P3 IMAD.HI.U32 R10, R6, R60, RZ ;  /* 0x0000003c060a3227 */ /* 0x002fca00078e00ff */
[----:B------:R-:W-:-:S07]  /*12250*/  @P3 SHF.R.U32.HI R6, RZ, R61, R10 ;  /* 0x0000003dff063219 */ /* 0x000fce000001160a */
.L_x_1367:
[----:B------:R-:W-:Y:S05]  /*12260*/  BSYNC B0 ;  /* 0x0000000000007941 */ /* 0x000fea0003800000 */
.L_x_1365:
[----:B------:R-:W-:-:S04]  /*12270*/  IMAD R7, R6, R9, -R30 ;  /* 0x0000000906077224 */ /* 0x000fc800078e0a1e */
[----:B------:R-:W-:-:S05]  /*12280*/  IMAD R6, R196, -0x2, R7 ;  /* 0xfffffffec4067824 */ /* 0x000fca00078e0207 */
[----:B------:R-:W-:Y:S02]  /*12290*/  VIMNMX R3, R3, R6, !PT ;  /* 0x0000000603037248 */ /* 0x000fe40007fe0100 */
[----:B------:R-:W-:-:S07]  /*122a0*/  VIADDMNMX R4, R6, R9, R4, PT ;  /* 0x0000000906047246 */ /* 0x000fce0003800104 */
.L_x_1364:
[C---:B------:R-:W-:Y:S02]  /*122b0*/  ISETP.GE.AND P3, PT, R34.reuse, 0x2, PT ;  /* 0x000000022200780c */ /* 0x040fe40003f66270 */
[----:B------:R-:W-:Y:S02]  /*122c0*/  ISETP.GE.AND P6, PT, R34, 0xa, PT ;  /* 0x0000000a2200780c */ /* 0x000fe40003fc6270 */
[----:B------:R-:W-:-:S04]  /*122d0*/  ISETP.GT.AND P4, PT, R3, 0x1, !P3 ;  /* 0x000000010300780c */ /* 0x000fc80005f84270 */
[----:B------:R-:W-:Y:S02]  /*122e0*/  ISETP.LT.OR P5, PT, R4, 0x2, P4 ;  /* 0x000000020400780c */ /* 0x000fe400027a1670 */
[----:B------:R-:W-:Y:S02]  /*122f0*/  ISETP.GE.AND P4, PT, R34, 0x9, PT ;  /* 0x000000092200780c */ /* 0x000fe40003f86270 */
[----:B------:R-:W-:Y:S02]  /*12300*/  FSEL R35, R25, -INF , !P5 ;  /* 0xff80000019237808 */ /* 0x000fe40006800000 */
[----:B------:R-:W-:-:S04]  /*12310*/  ISETP.GT.AND P5, PT, R3, 0x8, !P4 ;  /* 0x000000080300780c */ /* 0x000fc800067a4270 */
[----:B------:R-:W-:-:S04]  /*12320*/  ISETP.LT.OR P5, PT, R4, 0x9, P5 ;  /* 0x000000090400780c */ /* 0x000fc80002fa1670 */
[----:B0-----:R-:W-:Y:S02]  /*12330*/  FSEL R39, R28, -INF , !P5 ;  /* 0xff8000001c277808 */ /* 0x001fe40006800000 */
[----:B------:R-:W-:Y:S02]  /*12340*/  ISETP.GT.AND P5, PT, R3, 0x9, !P6 ;  /* 0x000000090300780c */ /* 0x000fe400077a4270 */
[----:B------:R-:W-:Y:S02]  /*12350*/  P2R R28, PR, RZ, 0x40 ;  /* 0x00000040ff1c7803 */ /* 0x000fe40000000000 */
[----:B------:R-:W-:Y:S02]  /*12360*/  ISETP.LT.OR P5, PT, R4, 0xa, P5 ;  /* 0x0000000a0400780c */ /* 0x000fe40002fa1670 */
[----:B------:R-:W-:Y:S02]  /*12370*/  ISETP.GE.AND P6, PT, R34, 0x11, PT ;  /* 0x000000112200780c */ /* 0x000fe40003fc6270 */
[----:B------:R-:W-:-:S02]  /*12380*/  FSEL R59, R29, -INF , !P5 ;  /* 0xff8000001d3b7808 */ /* 0x000fc40006800000 */
[C---:B------:R-:W-:Y:S02]  /*12390*/  ISETP.GT.AND P5, PT, R3.reuse, 0x10, !P6 ;  /* 0x000000100300780c */ /* 0x040fe400077a4270 */
        /* <DEDUP_REMOVED lines=59> */
[----:B------:R-:W-:Y:S01]  /*12750*/  ISETP.GT.AND P6, PT, R3, 0x39, !P6 ;  /* 0x000000390300780c */ /* 0x000fe200077c4270 */
[----:B------:R-:W-:-:S03]  /*12760*/  VIADD R3, R0, 0x8 ;  /* 0x0000000800037836 */ /* 0x000fc60000000000 */
[----:B------:R-:W-:Y:S02]  /*12770*/  ISETP.LT.OR P6, PT, R4, 0x3a, P6 ;  /* 0x0000003a0400780c */ /* 0x000fe400037c1670 */
[----:B------:R-:W-:Y:S02]  /*12780*/  VIADDMNMX R4, R3, R38, R11, PT ;  /* 0x0000002603047246 */ /* 0x000fe4000380010b */
[----:B------:R-:W-:Y:S02]  /*12790*/  FSEL R53, R53, -INF , !P6 ;  /* 0xff80000035357808 */ /* 0x000fe40007000000 */
[----:B------:R-:W-:Y:S01]  /*127a0*/  IADD3 R3, R31, 0x8, R0 ;  /* 0x000000081f037810 */ /* 0x000fe20007ffe000 */
[----:B------:R-:W-:Y:S06]  /*127b0*/  @!P2 BRA `(.L_x_1368) ;  /* 0x000000000054a947 */ /* 0x000fec0003800000 */
[----:B------:R-:W-:Y:S01]  /*127c0*/  IADD3 R7, R197, 0x8, R0 ;  /* 0x00000008c5077810 */ /* 0x000fe20007ffe000 */
[----:B------:R-:W-:Y:S04]  /*127d0*/  BSSY B0, `(.L_x_1369) ;  /* 0x000000f000007945 */ /* 0x000fe80003800000 */
[----:B------:R-:W-:-:S05]  /*127e0*/  IMAD.IADD R7, R7, 0x1, -R198 ;  /* 0x0000000107077824 */ /* 0x000fca00078e0ac6 */
        /* <DEDUP_REMOVED lines=9> */
.L_x_1370:
[----:B------:R-:W-:-:S13]  /*12880*/  ISETP.NE.AND P6, PT, R9, 0x1, PT ;  /* 0x000000010900780c */ /* 0x000fda0003fc5270 */
[----:B------:R-:W0:Y:S02]  /*12890*/  @P6 LDC.64 R10, c[0x0][0x9e8] ;  /* 0x00027a00ff0a6b82 */ /* 0x000e240000000a00 */
[----:B0-----:R-:W-:-:S05]  /*128a0*/  @P6 IMAD.HI.U32 R6, R7, R10, RZ ;  /* 0x0000000a07066227 */ /* 0x001fca00078e00ff */
[----:B------:R-:W-:-:S07]  /*128b0*/  @P6 SHF.R.U32.HI R7, RZ, R11, R6 ;  /* 0x0000000bff076219 */ /* 0x000fce0000011606 */
.L_x_1371:
[----:B------:R-:W-:Y:S05]  /*128c0*/  BSYNC B0 ;  /* 0x0000000000007941 */ /* 0x000fea0003800000 */
.L_x_1369:
[----:B------:R-:W-:-:S04]  /*128d0*/  IMAD R7, R7, R9, -R30 ;  /* 0x0000000907077224 */ /* 0x000fc800078e0a1e */
[----:B------:R-:W-:-:S05]  /*128e0*/  IMAD R6, R196, -0x2, R7 ;  /* 0xfffffffec4067824 */ /* 0x000fca00078e0207 */
[----:B------:R-:W-:Y:S02]  /*128f0*/  VIMNMX R3, R3, R6, !PT ;  /* 0x0000000603037248 */ /* 0x000fe40007fe0100 */
[----:B------:R-:W-:-:S07]  /*12900*/  VIADDMNMX R4, R6, R9, R4, PT ;  /* 0x0000000906047246 */ /* 0x000fce0003800104 */
.L_x_1368:
[----:B------:R-:W-:Y:S01]  /*12910*/  ISETP.GT.AND P3, PT, R3, 0x1, !P3 ;  /* 0x000000010300780c */ /* 0x000fe20005f64270 */
[----:B------:R-:W-:Y:S01]  /*12920*/  ULDC UR56, c[0x0][0x988] ;  /* 0x0002620000387ab9 */ /* 0x000fe20000000800 */
[----:B------:R-:W-:Y:S01]  /*12930*/  FMNMX.FTZ R7, R33, R35, !PT ;  /* 0x0000002321077209 */ /* 0x000fe20007810000 */
[----:B------:R-:W-:Y:S01]  /*12940*/  IMAD.IADD R8, R57, 0x1, R8 ;  /* 0x0000000139087824 */ /* 0x000fe200078e0208 */
        /* <DEDUP_REMOVED lines=15> */
[----:B------:R-:W-:-:S02]  /*12a40*/  FMNMX.FTZ R7, R69, R7, !PT ;  /* 0x0000000745077209 */ /* 0x000fc40007810000 */
[----:B------:R-:W-:Y:S02]  /*12a50*/  FSEL R14, R14, -INF , !P3 ;  /* 0xff8000000e0e7808 */ /* 0x000fe40005800000 */
[----:B------:R-:W-:Y:S02]  /*12a60*/  ISETP.NE.AND P3, PT, R32, RZ, PT ;  /* 0x000000ff2000720c */ /* 0x000fe40003f65270 */
[----:B------:R-:W-:Y:S02]  /*12a70*/  FMNMX.FTZ R7, R41, R7, !PT ;  /* 0x0000000729077209 */ /* 0x000fe40007810000 */
[----:B------:R-:W-:Y:S02]  /*12a80*/  ISETP.GT.AND P3, PT, R3, 0x11, !P3 ;  /* 0x000000110300780c */ /* 0x000fe40005f64270 */
[----:B------:R-:W-:Y:S02]  /*12a90*/  FMNMX.FTZ R7, R71, R7, !PT ;  /* 0x0000000747077209 */ /* 0x000fe40007810000 */
[----:B------:R-:W-:-:S02]  /*12aa0*/  ISETP.LT.OR P3, PT, R4, 0x12, P3 ;  /* 0x000000120400780c */ /* 0x000fc40001f61670 */
[----:B------:R-:W-:Y:S02]  /*12ab0*/  FMNMX.FTZ R7, R45, R7, !PT ;  /* 0x000000072d077209 */ /* 0x000fe40007810000 */
[----:B------:R-:W-:Y:S02]  /*12ac0*/  FSEL R15, R15, -INF , !P3 ;  /* 0xff8000000f0f7808 */ /* 0x000fe40005800000 */
[----:B------:R-:W-:Y:S02]  /*12ad0*/  ISETP.NE.AND P3, PT, R46, RZ, PT ;  /* 0x000000ff2e00720c */ /* 0x000fe40003f65270 */
[----:B------:R-:W-:Y:S02]  /*12ae0*/  FMNMX.FTZ R7, R73, R7, !PT ;  /* 0x0000000749077209 */ /* 0x000fe40007810000 */
[----:B------:R-:W-:Y:S02]  /*12af0*/  ISETP.GT.AND P3, PT, R3, 0x18, !P3 ;  /* 0x000000180300780c */ /* 0x000fe40005f64270 */
[----:B------:R-:W-:-:S02]  /*12b00*/  FMNMX.FTZ R7, R49, R7, !PT ;  /* 0x0000000731077209 */ /* 0x000fc40007810000 */
[----:B------:R-:W-:Y:S02]  /*12b10*/  ISETP.LT.OR P3, PT, R4, 0x19, P3 ;  /* 0x000000190400780c */ /* 0x000fe40001f61670 */
[----:B------:R-:W-:Y:S02]  /*12b20*/  FMNMX.FTZ R7, R75, R7, !PT ;  /* 0x000000074b077209 */ /* 0x000fe40007810000 */
[----:B------:R-:W-:Y:S02]  /*12b30*/  FSEL R20, R20, -INF , !P3 ;  /* 0xff80000014147808 */ /* 0x000fe40005800000 */
[----:B------:R-:W-:Y:S02]  /*12b40*/  ISETP.NE.AND P3, PT, R36, RZ, PT ;  /* 0x000000ff2400720c */ /* 0x000fe40003f65270 */
[----:B------:R-:W-:Y:S02]  /*12b50*/  FMNMX.FTZ R30, R53, R7, !PT ;  /* 0x00000007351e7209 */ /* 0x000fe40007810000 */
[----:B------:R-:W-:-:S02]  /*12b60*/  ISETP.GT.AND P3, PT, R3, 0x19, !P3 ;  /* 0x000000190300780c */ /* 0x000fc40005f64270 */
[----:B------:R-:W-:Y:S01]  /*12b70*/  ISETP.NE.AND P6, PT, R25, RZ, PT ;  /* 0x000000ff1900720c */ /* 0x000fe20003fc5270 */
[----:B------:R-:W0:Y:S01]  /*12b80*/  SHFL.BFLY PT, R7, R30, 0x2, 0x1f ;  /* 0x0c401f001e077f89 */ /* 0x000e2200000e0000 */
[C---:B------:R-:W-:Y:S02]  /*12b90*/  ISETP.LT.OR P3, PT, R4.reuse, 0x1a, P3 ;  /* 0x0000001a0400780c */ /* 0x040fe40001f61670 */
[----:B------:R-:W-:Y:S02]  /*12ba0*/  ISETP.GT.AND P4, PT, R3, 0x8, !P4 ;  /* 0x000000080300780c */ /* 0x000fe40006784270 */
[----:B------:R-:W-:Y:S02]  /*12bb0*/  FSEL R21, R21, -INF , !P3 ;  /* 0xff80000015157808 */ /* 0x000fe40005800000 */
[----:B------:R-:W-:Y:S02]  /*12bc0*/  ISETP.NE.AND P3, PT, R37, RZ, PT ;  /* 0x000000ff2500720c */ /* 0x000fe40003f65270 */
[----:B------:R-:W-:-:S02]  /*12bd0*/  ISETP.LT.OR P4, PT, R4, 0x9, P4 ;  /* 0x000000090400780c */ /* 0x000fc40002781670 */
[----:B------:R-:W-:Y:S02]  /*12be0*/  ISETP.GT.AND P3, PT, R3, 0x20, !P3 ;  /* 0x000000200300780c */ /* 0x000fe40005f64270 */
[----:B------:R-:W-:Y:S02]  /*12bf0*/  FSEL R12, R12, -INF , !P4 ;  /* 0xff8000000c0c7808 */ /* 0x000fe40006000000 */
[----:B------:R-:W-:Y:S02]  /*12c00*/  ISETP.LT.OR P3, PT, R4, 0x21, P3 ;  /* 0x000000210400780c */ /* 0x000fe40001f61670 */
[----:B------:R-:W-:Y:S02]  /*12c10*/  ISETP.NE.AND P4, PT, R62, RZ, PT ;  /* 0x000000ff3e00720c */ /* 0x000fe40003f85270 */
[----:B------:R-:W-:Y:S02]  /*12c20*/  FSEL R24, R42, -INF , !P3 ;  /* 0xff8000002a187808 */ /* 0x000fe40005800000 */
[----:B------:R-:W-:-:S02]  /*12c30*/  ISETP.NE.AND P3, PT, R40, RZ, PT ;  /* 0x000000ff2800720c */ /* 0x000fc40003f65270 */
[C---:B------:R-:W-:Y:S02]  /*12c40*/  ISETP.GT.AND P5, PT, R3.reuse, 0x38, !P5 ;  /* 0x000000380300780c */ /* 0x040fe40006fa4270 */
[----:B------:R-:W-:Y:S02]  /*12c50*/  ISETP.GT.AND P3, PT, R3, 0x21, !P3 ;  /* 0x000000210300780c */ /* 0x000fe40005f64270 */
[----:B0-----:R-:W-:Y:S02]  /*12c60*/  FMNMX.FTZ R31, R30, R7, !PT ;  /* 0x000000071e1f7209 */ /* 0x001fe40007810000 */
[C---:B------:R-:W-:Y:S02]  /*12c70*/  ISETP.LT.OR P3, PT, R4.reuse, 0x22, P3 ;  /* 0x000000220400780c */ /* 0x040fe40001f61670 */
[----:B------:R-:W-:Y:S01]  /*12c80*/  ISETP.LT.OR P5, PT, R4, 0x39, P5 ;  /* 0x000000390400780c */ /* 0x000fe20002fa1670 */
[----:B------:R-:W0:Y:S01]  /*12c90*/  SHFL.BFLY PT, R10, R31, 0x1, 0x1f ;  /* 0x0c201f001f0a7f89 */ /* 0x000e2200000e0000 */
[----:B------:R-:W-:-:S02]  /*12ca0*/  FSEL R25, R43, -INF , !P3 ;  /* 0xff8000002b197808 */ /* 0x000fc40005800000 */
[----:B------:R-:W-:-:S04]  /*12cb0*/  ISETP.NE.AND P3, PT, R60, RZ, PT ;  /* 0x000000ff3c00720c */ /* 0x000fc80003f65270 */
[----:B------:R-:W-:-:S04]  /*12cc0*/  ISETP.GT.AND P3, PT, R3, 0x28, !P3 ;  /* 0x000000280300780c */ /* 0x000fc80005f64270 */
[----:B------:R-:W-:-:S04]  /*12cd0*/  ISETP.LT.OR P3, PT, R4, 0x29, P3 ;  /* 0x000000290400780c */ /* 0x000fc80001f61670 */
[----:B------:R-:W-:Y:S02]  /*12ce0*/  FSEL R26, R26, -INF , !P3 ;  /* 0xff8000001a1a7808 */ /* 0x000fe40005800000 */
[----:B------:R-:W-:-:S04]  /*12cf0*/  ISETP.NE.AND P3, PT, R44, RZ, PT ;  /* 0x000000ff2c00720c */ /* 0x000fc80003f65270 */
[----:B------:R-:W-:Y:S02]  /*12d00*/  ISETP.GT.AND P3, PT, R3, 0x29, !P3 ;  /* 0x000000290300780c */ /* 0x000fe40005f64270 */
[----:B0-----:R-:W-:Y:S01]  /*12d10*/  FMNMX.FTZ R7, R31, R10, !PT ;  /* 0x0000000a1f077209 */ /* 0x001fe20007810000 */
[----:B------:R-:W-:Y:S01]  /*12d20*/  IMAD.U32 R10, RZ, RZ, UR56 ;  /* 0x00000038ff0a7e24 */ /* 0x000fe2000f8e00ff */
[----:B------:R-:W-:-:S03]  /*12d30*/  ISETP.LT.OR P3, PT, R4, 0x2a, P3 ;  /* 0x0000002a0400780c */ /* 0x000fc60001f61670 */
[----:B------:R-:W-:Y:S01]  /*12d40*/  FFMA.FTZ R10, R7, R10, -8 ;  /* 0xc1000000070a7423 */ /* 0x000fe2000001000a */
[----:B------:R-:W-:Y:S01]  /*12d50*/  FSEL R27, R47, -INF , !P3 ;  /* 0xff8000002f1b7808 */ /* 0x000fe20005800000 */
[----:B------:R-:W-:Y:S01]  /*12d60*/  IMAD.U32 R47, RZ, RZ, UR56 ;  /* 0x00000038ff2f7e24 */ /* 0x000fe2000f8e00ff */
[----:B------:R-:W-:Y:S02]  /*12d70*/  ISETP.GT.AND P3, PT, R3, 0x30, !P4 ;  /* 0x000000300300780c */ /* 0x000fe40006764270 */
[----:B------:R-:W-:Y:S02]  /*12d80*/  ISETP.NE.AND P4, PT, R48, RZ, PT ;  /* 0x000000ff3000720c */ /* 0x000fe40003f85270 */
[----:B------:R-:W-:-:S04]  /*12d90*/  ISETP.LT.OR P3, PT, R4, 0x31, P3 ;  /* 0x000000310400780c */ /* 0x000fc80001f61670 */
[----:B------:R-:W-:Y:S02]  /*12da0*/  FSEL R28, R50, -INF , !P3 ;  /* 0xff800000321c7808 */ /* 0x000fe40005800000 */
[----:B------:R-:W-:Y:S02]  /*12db0*/  ISETP.GT.AND P3, PT, R3, RZ, !P6 ;  /* 0x000000ff0300720c */ /* 0x000fe40007764270 */
[----:B------:R-:W-:Y:S02]  /*12dc0*/  ISETP.NE.AND P6, PT, R34, RZ, PT ;  /* 0x000000ff2200720c */ /* 0x000fe40003fc5270 */
[----:B------:R-:W-:-:S04]  /*12dd0*/  ISETP.LT.OR P3, PT, R4, 0x1, P3 ;  /* 0x000000010400780c */ /* 0x000fc80001f61670 */
[----:B------:R-:W-:Y:S02]  /*12de0*/  FSEL R6, R58, -INF , !P3 ;  /* 0xff8000003a067808 */ /* 0x000fe40005800000 */
[----:B------:R-:W-:Y:S02]  /*12df0*/  FSETP.NEU.FTZ.AND P3, PT, R7, -INF , PT ;  /* 0xff8000000700780b */ /* 0x000fe40003f7d000 */
[----:B------:R-:W-:Y:S02]  /*12e00*/  FMNMX.FTZ R29, R6, R11, !PT ;  /* 0x0000000b061d7209 */ /* 0x000fe40007810000 */
[----:B------:R-:W-:Y:S02]  /*12e10*/  FSEL R32, R10, RZ, P3 ;  /* 0x000000ff0a207208 */ /* 0x000fe40001800000 */
[----:B------:R-:W-:Y:S02]  /*12e20*/  FMNMX.FTZ R10, R12, R29, !PT ;  /* 0x0000001d0c0a7209 */ /* 0x000fe40007810000 */
[----:B------:R-:W-:Y:S01]  /*12e30*/  ISETP.GT.AND P3, PT, R3, 0x31, !P4 ;  /* 0x000000310300780c */ /* 0x000fe20006764270 */
[--C-:B------:R-:W-:Y:S01]  /*12e40*/  FFMA.FTZ R30, R33, UR56, -R32.reuse ;  /* 0x00000038211e7c23 */ /* 0x100fe20008010820 */
[----:B------:R-:W-:Y:S01]  /*12e50*/  FMNMX.FTZ R29, R13, R10, !PT ;  /* 0x0000000a0d1d7209 */ /* 0x000fe20007810000 */
[--C-:B------:R-:W-:Y:S01]  /*12e60*/  FFMA.FTZ R33, R35, UR56, -R32.reuse ;  /* 0x0000003823217c23 */ /* 0x100fe20008010820 */
[----:B------:R-:W-:Y:S01]  /*12e70*/  ISETP.LT.OR P3, PT, R4, 0x32, P3 ;  /* 0x000000320400780c */ /* 0x000fe20001f61670 */
[--C-:B------:R-:W-:Y:S01]  /*12e80*/  FFMA.FTZ R34, R39, UR56, -R32.reuse ;  /* 0x0000003827227c23 */ /* 0x100fe20008010820 */
[----:B------:R-:W-:Y:S01]  /*12e90*/  FMNMX.FTZ R10, R14, R29, !PT ;  /* 0x0000001d0e0a7209 */ /* 0x000fe20007810000 */
[----:B------:R-:W-:Y:S01]  /*12ea0*/  MUFU.EX2 R30, R30 ;  /* 0x0000001e001e7308 */ /* 0x000fe20000000800 */
[----:B------:R-:W-:Y:S01]  /*12eb0*/  ISETP.GT.AND P4, PT, R3, 0x39, !P6 ;  /* 0x000000390300780c */ /* 0x000fe20007784270 */
[--C-:B------:R-:W-:Y:S01]  /*12ec0*/  FFMA.FTZ R35, R59, UR56, -R32.reuse ;  /* 0x000000383b237c23 */ /* 0x100fe20008010820 */
[----:B------:R-:W-:Y:S01]  /*12ed0*/  FMNMX.FTZ R29, R15, R10, !PT ;  /* 0x0000000a0f1d7209 */ /* 0x000fe20007810000 */
[--C-:B------:R-:W-:Y:S01]  /*12ee0*/  FFMA.FTZ R36, R61, UR56, -R32.reuse ;  /* 0x000000383d247c23 */ /* 0x100fe20008010820 */
[----:B------:R-:W-:Y:S01]  /*12ef0*/  FSEL R3, R51, -INF , !P3 ;  /* 0xff80000033037808 */ /* 0x000fe20005800000 */
[--C-:B------:R-:W-:Y:S01]  /*12f00*/  FFMA.FTZ R37, R63, UR56, -R32.reuse ;  /* 0x000000383f257c23 */ /* 0x100fe20008010820 */
[----:B------:R-:W-:Y:S01]  /*12f10*/  FMNMX.FTZ R10, R20, R29, !PT ;  /* 0x0000001d140a7209 */ /* 0x000fe20007810000 */
[----:B------:R-:W0:Y:S01]  /*12f20*/  MUFU.EX2 R33, R33 ;  /* 0x0000002100217308 */ /* 0x000e220000000800 */
[----:B------:R-:W-:Y:S01]  /*12f30*/  ISETP.LT.OR P4, PT, R4, 0x3a, P4 ;  /* 0x0000003a0400780c */ /* 0x000fe20002781670 */
[--C-:B------:R-:W-:Y:S01]  /*12f40*/  FFMA.FTZ R38, R65, UR56, -R32.reuse ;  /* 0x0000003841267c23 */ /* 0x100fe20008010820 */
[----:B------:R-:W-:Y:S01]  /*12f50*/  FMNMX.FTZ R29, R21, R10, !PT ;  /* 0x0000000a151d7209 */ /* 0x000fe20007810000 */
[--C-:B------:R-:W-:Y:S01]  /*12f60*/  FFMA.FTZ R43, R45, UR56, -R32.reuse ;  /* 0x000000382d2b7c23 */ /* 0x100fe20008010820 */
[----:B------:R-:W-:Y:S01]  /*12f70*/  FSEL R4, R54, -INF , !P5 ;  /* 0xff80000036047808 */ /* 0x000fe20006800000 */
[--C-:B------:R-:W-:Y:S01]  /*12f80*/  FFMA.FTZ R45, R49, UR56, -R32.reuse ;  /* 0x00000038312d7c23 */ /* 0x100fe20008010820 */
[----:B------:R-:W-:Y:S01]  /*12f90*/  FMNMX.FTZ R10, R24, R29, !PT ;  /* 0x0000001d180a7209 */ /* 0x000fe20007810000 */
[----:B------:R-:W1:Y:S01]  /*12fa0*/  MUFU.EX2 R34, R34 ;  /* 0x0000002200227308 */ /* 0x000e620000000800 */
[----:B------:R-:W-:-:S01]  /*12fb0*/  FFMA.FTZ R39, R67, UR56, -R32 ;  /* 0x0000003843277c23 */ /* 0x000fc20008010820 */
[--C-:B------:R-:W-:Y:S01]  /*12fc0*/  FFMA.FTZ R40, R69, UR56, -R32.reuse ;  /* 0x0000003845287c23 */ /* 0x100fe20008010820 */
[----:B------:R-:W-:Y:S01]  /*12fd0*/  FMNMX.FTZ R29, R25, R10, !PT ;  /* 0x0000000a191d7209 */ /* 0x000fe20007810000 */
[--C-:B------:R-:W-:Y:S01]  /*12fe0*/  FFMA.FTZ R41, R41, UR56, -R32.reuse ;  /* 0x0000003829297c23 */ /* 0x100fe20008010820 */
[----:B------:R-:W-:-:S01]  /*12ff0*/  FFMA.FTZ R42, R71, UR56, -R32 ;  /* 0x00000038472a7c23 */ /* 0x000fc20008010820 */
[----:B------:R-:W-:Y:S01]  /*13000*/  FFMA.FTZ R44, R73, UR56, -R32 ;  /* 0x00000038492c7c23 */ /* 0x000fe20008010820 */
[----:B------:R-:W-:Y:S01]  /*13010*/  FMNMX.FTZ R10, R26, R29, !PT ;  /* 0x0000001d1a0a7209 */ /* 0x000fe20007810000 */
[----:B------:R-:W2:Y:S03]  /*13020*/  MUFU.EX2 R35, R35 ;  /* 0x0000002300237308 */ /* 0x000ea60000000800 */
[----:B------:R-:W-:-:S04]  /*13030*/  FMNMX.FTZ R29, R27, R10, !PT ;  /* 0x0000000a1b1d7209 */ /* 0x000fc80007810000 */
[----:B------:R-:W-:Y:S01]  /*13040*/  FMNMX.FTZ R10, R28, R29, !PT ;  /* 0x0000001d1c0a7209 */ /* 0x000fe20007810000 */
[----:B------:R-:W3:Y:S01]  /*13050*/  MUFU.EX2 R36, R36 ;  /* 0x0000002400247308 */ /* 0x000ee20000000800 */
[----:B------:R-:W-:Y:S02]  /*13060*/  FSEL R29, R55, -INF , !P4 ;  /* 0xff800000371d7808 */ /* 0x000fe40006000000 */
[----:B------:R-:W-:-:S04]  /*13070*/  FMNMX.FTZ R31, R3, R10, !PT ;  /* 0x0000000a031f7209 */ /* 0x000fc80007810000 */
[----:B------:R-:W-:Y:S01]  /*13080*/  FMNMX.FTZ R10, R4, R31, !PT ;  /* 0x0000001f040a7209 */ /* 0x000fe20007810000 */
[----:B------:R-:W4:Y:S03]  /*13090*/  MUFU.EX2 R37, R37 ;  /* 0x0000002500257308 */ /* 0x000f260000000800 */
[----:B------:R-:W-:-:S05]  /*130a0*/  FMNMX.FTZ R10, R29, R10, !PT ;  /* 0x0000000a1d0a7209 */ /* 0x000fca0007810000 */
[----:B------:R-:W5:Y:S01]  /*130b0*/  SHFL.BFLY PT, R31, R10, 0x2, 0x1f ;  /* 0x0c401f000a1f7f89 */ /* 0x000f6200000e0000 */
[----:B------:R-:W4:Y:S08]  /*130c0*/  MUFU.EX2 R38, R38 ;  /* 0x0000002600267308 */ /* 0x000f300000000800 */
[----:B------:R-:W4:Y:S08]  /*130d0*/  MUFU.EX2 R39, R39 ;  /* 0x0000002700277308 */ /* 0x000f300000000800 */
[----:B------:R-:W-:Y:S01]  /*130e0*/  MUFU.EX2 R40, R40 ;  /* 0x0000002800287308 */ /* 0x000fe20000000800 */
[----:B-----5:R-:W-:-:S07]  /*130f0*/  FMNMX.FTZ R31, R10, R31, !PT ;  /* 0x0000001f0a1f7209 */ /* 0x020fce0007810000 */
[----:B------:R-:W-:Y:S01]  /*13100*/  MUFU.EX2 R41, R41 ;  /* 0x0000002900297308 */ /* 0x000fe20000000800 */
[----:B------:R-:W5:Y:S07]  /*13110*/  SHFL.BFLY PT, R10, R31, 0x1, 0x1f ;  /* 0x0c201f001f0a7f89 */ /* 0x000f6e00000e0000 */
[----:B------:R-:W-:Y:S08]  /*13120*/  MUFU.EX2 R42, R42 ;  /* 0x0000002a002a7308 */ /* 0x000ff00000000800 */
[----:B------:R-:W-:Y:S08]  /*13130*/  MUFU.EX2 R43, R43 ;  /* 0x0000002b002b7308 */ /* 0x000ff00000000800 */
        /* <DEDUP_REMOVED lines=9> */
[----:B-1----:R-:W-:Y:S01]  /*131d0*/  FADD.FTZ R48, R34, R47 ;  /* 0x0000002f22307221 */ /* 0x002fe20000010000 */
[----:B--2---:R-:W-:-:S03]  /*131e0*/  F2FP.SATFINITE.E4M3.F32.PACK_AB_MERGE_C R34, R35, R34, RZ ;  /* 0x000000222322723e */ /* 0x004fc600048070ff */
        /* <DEDUP_REMOVED lines=11> */
[----:B------:R-:W-:-:S01]  /*132a0*/  FADD.FTZ R47, R35, R48 ;  /* 0x00000030232f7221 */ /* 0x000fc20000010000 */
[--C-:B------:R-:W-:Y:S01]  /*132b0*/  FFMA.FTZ R26, R26, UR56, -R46.reuse ;  /* 0x000000381a1a7c23 */ /* 0x100fe2000801082e */
[----:B------:R-:W-:-:S01]  /*132c0*/  FFMA.FTZ R27, R27, UR56, -R46 ;  /* 0x000000381b1b7c23 */ /* 0x000fc2000801082e */
[----:B------:R-:W0:Y:S01]  /*132d0*/  MUFU.EX2 R11, R11 ;  /* 0x0000000b000b7308 */ /* 0x000e220000000800 */
[----:B---3--:R-:W-:-:S01]  /*132e0*/  FADD.FTZ R48, R36, R47 ;  /* 0x0000002f24307221 */ /* 0x008fc20000010000 */
[----:B------:R-:W-:Y:S01]  /*132f0*/  F2FP.SATFINITE.E4M3.F32.PACK_AB_MERGE_C R188, R33, R30, R34 ;  /* 0x0000001e21bc723e */ /* 0x000fe20004807022 */
[----:B------:R-:W-:-:S01]  /*13300*/  FFMA.FTZ R28, R28, UR56, -R46 ;  /* 0x000000381c1c7c23 */ /* 0x000fc2000801082e */
[----:B------:R-:W-:Y:S01]  /*13310*/  FFMA.FTZ R3, R3, UR56, -R46 ;  /* 0x0000003803037c23 */ /* 0x000fe2000801082e */
[----:B----4-:R-:W-:-:S01]  /*13320*/  FADD.FTZ R35, R37, R48 ;  /* 0x0000003025237221 */ /* 0x010fc20000010000 */
[--C-:B------:R-:W-:Y:S01]  /*13330*/  FFMA.FTZ R4, R4, UR56, -R46.reuse ;  /* 0x0000003804047c23 */ /* 0x100fe2000801082e */
[----:B------:R-:W-:-:S01]  /*13340*/  FFMA.FTZ R29, R29, UR56, -R46 ;  /* 0x000000381d1d7c23 */ /* 0x000fc2000801082e */
[----:B------:R-:W1:Y:S01]  /*13350*/  MUFU.EX2 R12, R12 ;  /* 0x0000000c000c7308 */ /* 0x000e620000000800 */
[----:B------:R-:W-:-:S01]  /*13360*/  FADD.FTZ R30, R38, R35 ;  /* 0x00000023261e7221 */ /* 0x000fc20000010000 */
[----:B------:R-:W-:-:S03]  /*13370*/  F2FP.SATFINITE.E4M3.F32.PACK_AB_MERGE_C R38, R39, R38, RZ ;  /* 0x000000262726723e */ /* 0x000fc600048070ff */
[----:B------:R-:W-:Y:S01]  /*13380*/  FADD.FTZ R39, R39, R30 ;  /* 0x0000001e27277221 */ /* 0x000fe20000010000 */
[----:B------:R-:W-:Y:S02]  /*13390*/  F2FP.SATFINITE.E4M3.F32.PACK_AB_MERGE_C R190, R37, R36, R38 ;  /* 0x0000002425be723e */ /* 0x000fe40004807026 */
[----:B------:R-:W2:Y:S01]  /*133a0*/  MUFU.EX2 R13, R13 ;  /* 0x0000000d000d7308 */ /* 0x000ea20000000800 */
[----:B0-----:R-:W-:-:S01]  /*133b0*/  FADD.FTZ R49, R6, R11 ;  /* 0x0000000b06317221 */ /* 0x001fc20000010000 */
[----:B------:R-:W-:Y:S01]  /*133c0*/  FADD.FTZ R30, R40, R39 ;  /* 0x00000027281e7221 */ /* 0x000fe20000010000 */
[----:B------:R-:W-:-:S04]  /*133d0*/  F2FP.SATFINITE.E4M3.F32.PACK_AB_MERGE_C R36, R43, R42, RZ ;  /* 0x0000002a2b24723e */ /* 0x000fc800048070ff */
[----:B------:R-:W-:Y:S01]  /*133e0*/  F2FP.SATFINITE.E4M3.F32.PACK_AB_MERGE_C R184, R41, R40, R36 ;  /* 0x0000002829b8723e */ /* 0x000fe20004807024 */
        /* <DEDUP_REMOVED lines=12> */
[----:B------:R-:W-:-:S04]  /*134b0*/  F2FP.SATFINITE.E4M3.F32.PACK_AB_MERGE_C R20, R21, R20, RZ ;  /* 0x000000141514723e */ /* 0x000fc800048070ff */
[----:B------:R-:W-:Y:S02]  /*134c0*/  F2FP.SATFINITE.E4M3.F32.PACK_AB_MERGE_C R191, R15, R14, R20 ;  /* 0x0000000e0fbf723e */ /* 0x000fe40004807014 */
[----:B------:R-:W0:Y:S01]  /*134d0*/  MUFU.EX2 R26, R26 ;  /* 0x0000001a001a7308 */ /* 0x000e220000000800 */
[----:B-1----:R-:W-:-:S01]  /*134e0*/  FADD.FTZ R34, R24, R33 ;  /* 0x0000002118227221 */ /* 0x002fc20000010000 */
[----:B------:R-:W-:-:S04]  /*134f0*/  FADD.FTZ R33, R41, R30 ;  /* 0x0000001e29217221 */ /* 0x000fc80000010000 */
[----:B------:R-:W-:Y:S01]  /*13500*/  FADD.FTZ R42, R42, R33 ;  /* 0x000000212a2a7221 */ /* 0x000fe20000010000 */
[----:B------:R-:W-:Y:S01]  /*13510*/  F2FP.SATFINITE.E4M3.F32.PACK_AB_MERGE_C R33, R13, R12, RZ ;  /* 0x0000000c0d21723e */ /* 0x000fe200048070ff */
[----:B------:R-:W1:Y:S01]  /*13520*/  MUFU.EX2 R32, R32 ;  /* 0x0000002000207308 */ /* 0x000e620000000800 */
[----:B--2---:R-:W-:-:S01]  /*13530*/  FADD.FTZ R35, R25, R34 ;  /* 0x0000002219237221 */ /* 0x004fc20000010000 */
[----:B------:R-:W-:Y:S01]  /*13540*/  FADD.FTZ R43, R43, R42 ;  /* 0x0000002a2b2b7221 */ /* 0x000fe20000010000 */
[----:B------:R-:W-:-:S05]  /*13550*/  F2FP.SATFINITE.E4M3.F32.PACK_AB_MERGE_C R189, R11, R6, R33 ;  /* 0x000000060bbd723e */ /* 0x000fca0004807021 */
[----:B------:R-:W2:Y:S01]  /*13560*/  MUFU.EX2 R27, R27 ;  /* 0x0000001b001b7308 */ /* 0x000ea20000000800 */
[----:B0-----:R-:W-:-:S07]  /*13570*/  FADD.FTZ R30, R26, R35 ;  /* 0x000000231a1e7221 */ /* 0x001fce0000010000 */
[----:B------:R-:W0:Y:S01]  /*13580*/  MUFU.EX2 R45, R45 ;  /* 0x0000002d002d7308 */ /* 0x000e220000000800 */
[----:B-1----:R-:W-:-:S07]  /*13590*/  F2FP.SATFINITE.E4M3.F32.PACK_AB_MERGE_C R12, R32, R31, RZ ;  /* 0x0000001f200c723e */ /* 0x002fce00048070ff */
[----:B------:R-:W1:Y:S01]  /*135a0*/  MUFU.EX2 R28, R28 ;  /* 0x0000001c001c7308 */ /* 0x000e620000000800 */
[----:B--2---:R-:W-:-:S01]  /*135b0*/  FADD.FTZ R13, R27, R30 ;  /* 0x0000001e1b0d7221 */ /* 0x004fc20000010000 */
[----:B------:R-:W-:-:S04]  /*135c0*/  F2FP.SATFINITE.E4M3.F32.PACK_AB_MERGE_C R26, R27, R26, RZ ;  /* 0x0000001a1b1a723e */ /* 0x000fc800048070ff */
[----:B------:R-:W-:Y:S02]  /*135d0*/  F2FP.SATFINITE.E4M3.F32.PACK_AB_MERGE_C R185, R25, R24, R26 ;  /* 0x0000001819b9723e */ /* 0x000fe4000480701a */
        /* <DEDUP_REMOVED lines=14> */
[----:B------:R-:W-:Y:S01]  /*136c0*/  IADD3 R6, R56, -0x2, RZ ;  /* 0xfffffffe38067810 */ /* 0x000fe20007ffe0ff */
        /* <DEDUP_REMOVED lines=12> */
.L_x_1374:
[----:B------:R-:W-:-:S13]  /*13790*/  ISETP.NE.AND P3, PT, R9, 0x1, PT ;  /* 0x000000010900780c */ /* 0x000fda0003f65270 */
[----:B------:R-:W0:Y:S02]  /*137a0*/  @P3 LDC.64 R12, c[0x0][0x9e8] ;  /* 0x00027a00ff0c3b82 */ /* 0x000e240000000a00 */
[----:B0-----:R-:W-:-:S05]  /*137b0*/  @P3 IMAD.HI.U32 R12, R11, R12, RZ ;  /* 0x0000000c0b0c3227 */ /* 0x001fca00078e00ff */
[----:B------:R-:W-:-:S07]  /*137c0*/  @P3 SHF.R.U32.HI R11, RZ, R13, R12 ;  /* 0x0000000dff0b3219 */ /* 0x000fce000001160c */
.L_x_1375:
[----:B------:R-:W-:Y:S05]  /*137d0*/  BSYNC B0 ;  /* 0x0000000000007941 */ /* 0x000fea0003800000 */
.L_x_1373:
[----:B------:R-:W-:-:S05]  /*137e0*/  IMAD R9, R11, R9, R9 ;  /* 0x000000090b097224 */ /* 0x000fca00078e0209 */
[----:B------:R-:W-:-:S07]  /*137f0*/  VIMNMX R8, R8, R9, PT ;  /* 0x0000000908087248 */ /* 0x000fce0003fe0100 */
.L_x_1372:
[----:B------:R-:W-:Y:S01]  /*13800*/  SHF.R.S32.HI R9, RZ, 0x1f, R8 ;  /* 0x0000001fff097819 */ /* 0x000fe20000011408 */
[----:B------:R-:W-:Y:S01]  /*13810*/  ULDC UR52, c[0x0][0x9e4] ;  /* 0x0002790000347ab9 */ /* 0x000fe20000000800 */
[----:B------:R-:W-:Y:S01]  /*13820*/  ULDC UR49, c[0x0][0x9e4] ;  /* 0x0002790000317ab9 */ /* 0x000fe20000000800 */
[----:B------:R-:W-:Y:S01]  /*13830*/  ULDC UR48, c[0x0][0x988] ;  /* 0x0002620000307ab9 */ /* 0x000fe20000000800 */
[----:B------:R-:W-:Y:S01]  /*13840*/  LEA.HI R9, R9, R8, RZ, 0x6 ;  /* 0x0000000809097211 */ /* 0x000fe200078f30ff */
[----:B------:R-:W-:Y:S01]  /*13850*/  ULDC UR51, c[0x0][0x988] ;  /* 0x0002620000337ab9 */ /* 0x000fe20000000800 */
[----:B------:R-:W-:Y:S01]  /*13860*/  ULDC UR50, c[0x0][0x988] ;  /* 0x0002620000327ab9 */ /* 0x000fe20000000800 */
[----:B------:R-:W-:Y:S01]  /*13870*/  ULDC UR54, c[0x0][0x9e0] ;  /* 0x0002780000367ab9 */ /* 0x000fe20000000800 */
[----:B------:R-:W-:Y:S01]  /*13880*/  SHF.R.S32.HI R8, RZ, 0x6, R9 ;  /* 0x00000006ff087819 */ /* 0x000fe20000011409 */
[----:B------:R-:W-:Y:S01]  /*13890*/  ULDC UR53, c[0x0][0x9e0] ;  /* 0x0002780000357ab9 */ /* 0x000fe20000000800 */
[----:B------:R-:W-:-:S02]  /*138a0*/  CS2R R150, SRZ ;  /* 0x0000000000967805 */ /* 0x000fc4000001ff00 */
[----:B------:R-:W-:Y:S02]  /*138b0*/  CS2R R148, SRZ ;  /* 0x0000000000947805 */ /* 0x000fe4000001ff00 */
[----:B------:R-:W-:Y:S02]  /*138c0*/  VIMNMX R11, R203, R8, !PT ;  /* 0x00000008cb0b7248 */ /* 0x000fe40007fe0100 */
[----:B------:R-:W-:Y:S02]  /*138d0*/  CS2R R146, SRZ ;  /* 0x0000000000927805 */ /* 0x000fe4000001ff00 */
[----:B------:R-:W-:Y:S02]  /*138e0*/  CS2R R144, SRZ ;  /* 0x0000000000907805 */ /* 0x000fe4000001ff00 */
[----:B------:R-:W-:Y:S02]  /*138f0*/  CS2R R142, SRZ ;  /* 0x00000000008e7805 */ /* 0x000fe4000001ff00 */
[----:B------:R-:W-:-:S02]  /*13900*/  ISETP.GE.AND P3, PT, R6, R11, PT ;  /* 0x0000000b0600720c */ /* 0x000fc40003f66270 */
        /* <DEDUP_REMOVED lines=58> */
[----:B------:R-:W-:Y:S01]  /*13cb0*/  CS2R R24, SRZ ;  /* 0x0000000000187805 */ /* 0x000fe2000001ff00 */
[----:B------:R-:W-:Y:S06]  /*13cc0*/  @!P3 BRA `(.L_x_1376) ;  /* 0x00000028002cb947 */ /* 0x000fec0003800000 */
[----:B------:R-:W-:Y:S02]  /*13cd0*/  IMAD.IADD R12, R152, 0x1, R0 ;  /* 0x00000001980c7824 */ /* 0x000fe400078e0200 */
[----:B------:R-:W-:Y:S02]  /*13ce0*/  IMAD.MOV.U32 R151, RZ, RZ, RZ ;  /* 0x000000ffff977224 */ /* 0x000fe400078e00ff */
[----:B------:R-:W-:-:S07]  /*13cf0*/  VIADD R13, R12, 0x8 ;  /* 0x000000080c0d7836 */ /* 0x000fce0000000000 */
.L_x_1395:
[----:B------:R-:W-:Y:S01]  /*13d00*/  ISETP.NE.AND P3, PT, R202, RZ, PT ;  /* 0x000000ffca00720c */ /* 0x000fe20003f65270 */
[----:B------:R-:W-:Y:S01]  /*13d10*/  VIADD R14, R200, 0x1 ;  /* 0x00000001c80e7836 */ /* 0x000fe20000000000 */
[----:B------:R-:W-:Y:S05]  /*13d20*/  YIELD ;  /* 0x0000000000007946 */ /* 0x000fea0003800000 */
[----:B------:R-:W-:-:S04]  /*13d30*/  ISETP.NE.AND P4, PT, R14, 0x2, PT ;  /* 0x000000020e00780c */ /* 0x000fc80003f85270 */
[----:B------:R-:W-:Y:S02]  /*13d40*/  SEL R15, RZ, 0x1, P4 ;  /* 0x00000001ff0f7807 */ /* 0x000fe40002000000 */
[----:B------:R-:W-:Y:S02]  /*13d50*/  SEL R14, R14, RZ, P4 ;  /* 0x000000ff0e0e7207 */ /* 0x000fe40002000000 */
[----:B------:R-:W-:Y:S01]  /*13d60*/  LOP3.LUT R15, R194, R15, RZ, 0x3c, !PT ;  /* 0x0000000fc20f7212 */ /* 0x000fe200078e3cff */
[----:B------:R-:W-:Y:S06]  /*13d70*/  @P3 BRA `(.L_x_1377) ;  /* 0x0000000000303947 */ /* 0x000fec0003800000 */
[----:B------:R-:W-:Y:S05]  /*13d80*/  @!P0 BRA `(.L_x_1378) ;  /* 0x0000000000048947 */ /* 0x000fea0003800000 */
[----:B------:R-:W-:Y:S01]  /*13d90*/  BPT.TRAP 0x1 ;  /* 0x000000040000795c */ /* 0x000fe20000300000 */
.L_x_1378:
[----:B------:R-:W-:Y:S01]  /*13da0*/  IMAD R9, R14, 0x8, R16 ;  /* 0x000000080e097824 */ /* 0x000fe200078e0210 */
[----:B------:R-:W-:-:S04]  /*13db0*/  SHF.L.U32 R8, R15, 0x1f, RZ ;  /* 0x0000001f0f087819 */ /* 0x000fc800000006ff */
[----:B------:R0:W1:Y:S01]  /*13dc0*/  SYNCS.PHASECHK.TRANS64.TRYWAIT P4, [R9+URZ+0x28430], R8 ;  /* 0x02843008090075a7 */ /* 0x000062000808017f */
[----:B------:R-:W-:Y:S05]  /*13dd0*/  @!P0 BRA `(.L_x_1379) ;  /* 0x0000000000048947 */ /* 0x000fea0003800000 */
[----:B------:R-:W-:Y:S01]  /*13de0*/  BPT.TRAP 0x1 ;  /* 0x000000040000795c */ /* 0x000fe20000300000 */
.L_x_1379:
[----:B------:R-:W-:Y:S04]  /*13df0*/  BSSY B0, `(.L_x_1377) ;  /* 0x0000004000007945 */ /* 0x000fe80003800000 */
[----:B-1----:R-:W-:Y:S05]  /*13e00*/  @P4 BRA `(.L_x_1380) ;  /* 0x0000000000084947 */ /* 0x002fea0003800000 */
[----:B------:R-:W1:Y:S02]  /*13e10*/  SYNCS.PHASECHK.TRANS64.TRYWAIT P4, [R9+URZ+0x28430], R8 ;  /* 0x02843008090075a7 */ /* 0x000e64000808017f */
[----:B-1----:R-:W-:Y:S05]  /*13e20*/  @!P4 BRA `(.L_x_1381) ;  /* 0x0000013400ccc947 */ /* 0x002fea0003800000 */
.L_x_1380:
[----:B------:R-:W-:Y:S05]  /*13e30*/  BSYNC B0 ;  /* 0x0000000000007941 */ /* 0x000fea0003800000 */
.L_x_1377:
[----:B01----:R-:W0:Y:S01]  /*13e40*/  S2R R8, SR_TID.X ;  /* 0x0000000000087919 */ /* 0x003e220000002100 */
[----:B------:R-:W-:Y:S05]  /*13e50*/  WARPSYNC.ALL ;  /* 0x0000000000007948 */ /* 0x000fea0003800000 */
[----:B------:R-:W-:Y:S01]  /*13e60*/  IMAD.MOV.U32 R9, RZ, RZ, 0x40000040 ;  /* 0x40000040ff097424 */ /* 0x000fe200078e00ff */
[----:B------:R-:W-:Y:S01]  /*13e70*/  MOV R21, 0x40000040 ;  /* 0x4000004000157802 */ /* 0x000fe20000000f00 */
[----:B------:R-:W-:Y:S02]  /*13e80*/  IMAD.MOV.U32 R153, RZ, RZ, 0x40000040 ;  /* 0x40000040ff997424 */ /* 0x000fe400078e00ff */
[----:B------:R-:W-:Y:S01]  /*13e90*/  IMAD.MOV.U32 R155, RZ, RZ, 0x40000040 ;  /* 0x40000040ff9b7424 */ /* 0x000fe200078e00ff */
[----:B------:R-:W-:-:S02]  /*13ea0*/  R2UR UR15, R9 ;  /* 0x00000000090f72ca */ /* 0x000fc400000e0000 */
[----:B------:R-:W-:Y:S02]  /*13eb0*/  R2UR UR11, R153 ;  /* 0x00000000990b72ca */ /* 0x000fe400000e0000 */
[----:B------:R-:W-:Y:S02]  /*13ec0*/  R2UR UR7, R155 ;  /* 0x000000009b0772ca */ /* 0x000fe400000e0000 */
[----:B------:R-:W-:Y:S02]  /*13ed0*/  R2UR UR23, R153 ;  /* 0x00000000991772ca */ /* 0x000fe400000e0000 */
[----:B------:R-:W-:Y:S02]  /*13ee0*/  R2UR UR31, R155 ;  /* 0x000000009b1f72ca */ /* 0x000fe400000e0000 */
[C---:B------:R-:W-:Y:S02]  /*13ef0*/  R2UR UR19, R21.reuse ;  /* 0x00000000151372ca */ /* 0x040fe400000e0000 */
[----:B------:R-:W-:-:S02]  /*13f00*/  R2UR UR27, R21 ;  /* 0x00000000151b72ca */ /* 0x000fc400000e0000 */
[----:B------:R-:W-:Y:S02]  /*13f10*/  R2UR UR35, R9 ;  /* 0x00000000092372ca */ /* 0x000fe400000e0000 */
[----:B0-----:R-:W-:Y:S02]  /*13f20*/  SHF.R.U32.HI R20, RZ, 0x7, R8 ;  /* 0x00000007ff147819 */ /* 0x001fe40000011608 */
[----:B------:R-:W-:-:S03]  /*13f30*/  LEA R8, R14, R5, 0xa ;  /* 0x000000050e087211 */ /* 0x000fc600078e50ff */
[----:B------:R-:W-:Y:S01]  /*13f40*/  VIADD R156, R20, 0x8 ;  /* 0x00000008149c7836 */ /* 0x000fe20000000000 */
[C---:B------:R-:W-:Y:S01]  /*13f50*/  R2UR UR14, R8.reuse ;  /* 0x00000000080e72ca */ /* 0x040fe200000e0000 */
[C---:B------:R-:W-:Y:S02]  /*13f60*/  VIADD R152, R8.reuse, 0x2 ;  /* 0x0000000208987836 */ /* 0x040fe40000000000 */
[C---:B------:R-:W-:Y:S01]  /*13f70*/  VIADD R154, R8.reuse, 0x4 ;  /* 0x00000004089a7836 */ /* 0x040fe20000000000 */
[----:B------:R0:W-:Y:S01]  /*13f80*/  BAR.SYNC.DEFER_BLOCKING R156, 0x100 ;  /* 0x0004009c0000751d */ /* 0x0001e20000010000 */
[----:B------:R-:W-:Y:S01]  /*13f90*/  VIADD R20, R8, 0x6 ;  /* 0x0000000608147836 */ /* 0x000fe20000000000 */
[----:B------:R-:W-:Y:S01]  /*13fa0*/  R2UR UR10, R152 ;  /* 0x00000000980a72ca */ /* 0x000fe200000e0000 */
[----:B------:R-:W-:Y:S01]  /*13fb0*/  VIADD R152, R8, 0x200 ;  /* 0x0000020008987836 */ /* 0x000fe20000000000 */
[----:B------:R-:W-:Y:S01]  /*13fc0*/  R2UR UR6, R154 ;  /* 0x000000009a0672ca */ /* 0x000fe200000e0000 */
[----:B------:R-:W-:Y:S01]  /*13fd0*/  VIADD R154, R8, 0x204 ;  /* 0x00000204089a7836 */ /* 0x000fe20000000000 */
[----:B------:R-:W-:Y:S01]  /*13fe0*/  R2UR UR18, R20 ;  /* 0x00000000141272ca */ /* 0x000fe200000e0000 */
[----:B------:R-:W-:Y:S01]  /*13ff0*/  VIADD R20, R8, 0x202 ;  /* 0x0000020208147836 */ /* 0x000fe20000000000 */
[----:B------:R-:W-:Y:S01]  /*14000*/  R2UR UR22, R152 ;  /* 0x00000000981672ca */ /* 0x000fe200000e0000 */
[----:B------:R-:W-:Y:S01]  /*14010*/  VIADD R8, R8, 0x206 ;  /* 0x0000020608087836 */ /* 0x000fe20000000000 */
[----:B------:R-:W-:-:S02]  /*14020*/  R2UR UR30, R154 ;  /* 0x000000009a1e72ca */ /* 0x000fc400000e0000 */
[----:B------:R-:W-:Y:S02]  /*14030*/  R2UR UR26, R20 ;  /* 0x00000000141a72ca */ /* 0x000fe400000e0000 */
[----:B------:R-:W-:Y:S01]  /*14040*/  R2UR UR34, R8 ;  /* 0x00000000082272ca */ /* 0x000fe200000e0000 */
[----:B0-----:R-:W-:-:S06]  /*14050*/  WARPGROUP.ARRIVE ;  /* 0x00000000000079c5 */ /* 0x001fcc0000000000 */
        /* <DEDUP_REMOVED lines=23> */
[----:B------:R-:W-:Y:S05]  /*141d0*/  @P3 BRA `(.L_x_1382) ;  /* 0x0000000000283947 */ /* 0x000fea0003800000 */
[----:B------:R-:W-:Y:S05]  /*141e0*/  @!P0 BRA `(.L_x_1383) ;  /* 0x0000000000048947 */ /* 0x000fea0003800000 */
[----:B------:R-:W-:Y:S01]  /*141f0*/  BPT.TRAP 0x1 ;  /* 0x000000040000795c */ /* 0x000fe20000300000 */
.L_x_1383:
[----:B------:R-:W-:Y:S01]  /*14200*/  SHF.L.U32 R8, R194, 0x1f, RZ ;  /* 0x0000001fc2087819 */ /* 0x000fe200000006ff */
[----:B------:R-:W-:-:S04]  /*14210*/  IMAD R9, R200, 0x8, R16 ;  /* 0x00000008c8097824 */ /* 0x000fc800078e0210 */
[----:B------:R0:W1:Y:S01]  /*14220*/  SYNCS.PHASECHK.TRANS64.TRYWAIT P3, [R9+URZ+0x28450], R8 ;  /* 0x02845008090075a7 */ /* 0x000062000806017f */
[----:B------:R-:W-:Y:S05]  /*14230*/  @!P0 BRA `(.L_x_1384) ;  /* 0x0000000000048947 */ /* 0x000fea0003800000 */
[----:B------:R-:W-:Y:S01]  /*14240*/  BPT.TRAP 0x1 ;  /* 0x000000040000795c */ /* 0x000fe20000300000 */
.L_x_1384:
[----:B-1----:R-:W-:Y:S05]  /*14250*/  @P3 BRA `(.L_x_1382) ;  /* 0x0000000000083947 */ /* 0x002fea0003800000 */
[----:B------:R-:W1:Y:S02]  /*14260*/  SYNCS.PHASECHK.TRANS64.TRYWAIT P3, [R9+URZ+0x28450], R8 ;  /* 0x02845008090075a7 */ /* 0x000e64000806017f */
[----:B-1----:R-:W-:Y:S05]  /*14270*/  @!P3 BRA `(.L_x_1385) ;  /* 0x0000013000ccb947 */ /* 0x002fea0003800000 */
.L_x_1382:
[----:B01----:R-:W-:Y:S01]  /*14280*/  VIADD R8, R16, 0x8000 ;  /* 0x0000800010087836 */ /* 0x003fe20000000000 */
[----:B------:R-:W-:Y:S05]  /*14290*/  WARPSYNC.ALL ;  /* 0x0000000000007948 */ /* 0x000fea0003800000 */
[----:B------:R-:W-:Y:S01]  /*142a0*/  SHF.R.U32.HI R8, RZ, 0x4, R8 ;  /* 0x00000004ff087819 */ /* 0x000fe20000011608 */
[----:B------:R-:W-:-:S06]  /*142b0*/  WARPGROUP.ARRIVE ;  /* 0x00000000000079c5 */ /* 0x000fcc0000000000 */
[----:B------:R-:W0:Y:S01]  /*142c0*/  S2R R194, SR_TID.X ;  /* 0x0000000000c27919 */ /* 0x000e220000002100 */
[----:B------:R-:W-:Y:S01]  /*142d0*/  FMUL.FTZ R20, R2, R154 ;  /* 0x0000009a02147220 */ /* 0x000fe20000410000 */
[----:B------:R-:W-:Y:S01]  /*142e0*/  LOP3.LUT R8, R8, 0x3fff, RZ, 0xc0, !PT ;  /* 0x00003fff08087812 */ /* 0x000fe200078ec0ff */
[C---:B------:R-:W-:Y:S01]  /*142f0*/  FMUL.FTZ R21, R2.reuse, R155 ;  /* 0x0000009b02157220 */ /* 0x040fe20000410000 */
[C---:B------:R-:W-:Y:S01]  /*14300*/  FMUL.FTZ R154, R2.reuse, R158 ;  /* 0x0000009e029a7220 */ /* 0x040fe20000410000 */
[----:B------:R-:W-:Y:S01]  /*14310*/  FMUL.FTZ R155, R2, R159 ;  /* 0x0000009f029b7220 */ /* 0x000fe20000410000 */
[----:B------:R-:W-:Y:S01]  /*14320*/  LOP3.LUT R9, R8, 0x10000, RZ, 0xfc, !PT ;  /* 0x0001000008097812 */ /* 0x000fe200078efcff */
[C---:B------:R-:W-:Y:S01]  /*14330*/  FMUL.FTZ R158, R2.reuse, R162 ;  /* 0x000000a2029e7220 */ /* 0x040fe20000410000 */
[C---:B------:R-:W-:Y:S01]  /*14340*/  FMUL.FTZ R159, R2.reuse, R163 ;  /* 0x000000a3029f7220 */ /* 0x040fe20000410000 */
[C---:B------:R-:W-:Y:S01]  /*14350*/  FMUL.FTZ R162, R2.reuse, R166 ;  /* 0x000000a602a27220 */ /* 0x040fe20000410000 */
[----:B------:R-:W-:Y:S01]  /*14360*/  FMUL.FTZ R163, R2, R167 ;  /* 0x000000a702a37220 */ /* 0x000fe20000410000 */
[----:B------:R-:W-:-:S02]  /*14370*/  IMAD R8, R200, 0x400, R9 ;  /* 0x00000400c8087824 */ /* 0x000fc400078e0209 */
[C---:B------:R-:W-:Y:S01]  /*14380*/  FMUL.FTZ R166, R2.reuse, R170 ;  /* 0x000000aa02a67220 */ /* 0x040fe20000410000 */
[----:B------:R-:W-:Y:S02]  /*14390*/  IMAD.MOV.U32 R9, RZ, RZ, -0x7fffffe0 ;  /* 0x80000020ff097424 */ /* 0x000fe400078e00ff */
[C---:B------:R-:W-:Y:S01]  /*143a0*/  FMUL.FTZ R167, R2.reuse, R171 ;  /* 0x000000ab02a77220 */ /* 0x040fe20000410000 */
[----:B------:R-:W-:Y:S01]  /*143b0*/  FMUL.FTZ R170, R2, R174 ;  /* 0x000000ae02aa7220 */ /* 0x000fe20000410000 */
[C---:B------:R-:W-:Y:S01]  /*143c0*/  R2UR UR6, R8.reuse ;  /* 0x00000000080672ca */ /* 0x040fe200000e0000 */
[----:B------:R-:W-:Y:S01]  /*143d0*/  VIADD R8, R8, 0x2 ;  /* 0x0000000208087836 */ /* 0x000fe20000000000 */
[----:B------:R-:W-:Y:S01]  /*143e0*/  R2UR UR7, R9 ;  /* 0x00000000090772ca */ /* 0x000fe200000e0000 */
[C---:B------:R-:W-:Y:S01]  /*143f0*/  FMUL.FTZ R171, R2.reuse, R175 ;  /* 0x000000af02ab7220 */ /* 0x040fe20000410000 */
[----:B------:R-:W-:Y:S01]  /*14400*/  MOV R9, 0x80000020 ;  /* 0x8000002000097802 */ /* 0x000fe20000000f00 */
        /* <DEDUP_REMOVED lines=10> */
[----:B------:R-:W-:Y:S01]  /*144b0*/  QGMMA.64x256x32.F32.E4M3.E4M3 R24, R188, gdesc[UR4], R24, gsb0 ;  /* 0x03e00004bc187df3 */ /* 0x000fe20008000818 */
[----:B------:R-:W-:Y:S01]  /*144c0*/  R2UR UR6, R8 ;  /* 0x00000000080672ca */ /* 0x000fe200000e0000 */
[----:B------:R-:W-:Y:S01]  /*144d0*/  @!P1 IMAD R8, R14, 0x8, R16 ;  /* 0x000000080e089824 */ /* 0x000fe200078e0210 */
[----:B------:R-:W-:Y:S01]  /*144e0*/  R2UR UR7, R9 ;  /* 0x00000000090772ca */ /* 0x000fe200000e0000 */
[----:B------:R-:W-:Y:S01]  /*144f0*/  FMUL.FTZ R168, R2, R168 ;  /* 0x000000a802a87220 */ /* 0x000fe20000410000 */
[----:B0-----:R-:W-:Y:S01]  /*14500*/  SHF.R.U32.HI R194, RZ, 0x7, R194 ;  /* 0x00000007ffc27819 */ /* 0x001fe200000116c2 */
[----:B------:R-:W-:-:S02]  /*14510*/  @!P1 VIADD R8, R8, 0x28440 ;  /* 0x0002844008089836 */ /* 0x000fc40000000000 */
[C---:B------:R-:W-:Y:S01]  /*14520*/  FMUL.FTZ R169, R2.reuse, R169 ;  /* 0x000000a902a97220 */ /* 0x040fe20000410000 */
[C---:B------:R-:W-:Y:S01]  /*14530*/  FMUL.FTZ R172, R2.reuse, R172 ;  /* 0x000000ac02ac7220 */ /* 0x040fe20000410000 */
[C---:B------:R-:W-:Y:S01]  /*14540*/  FMUL.FTZ R173, R2.reuse, R173 ;  /* 0x000000ad02ad7220 */ /* 0x040fe20000410000 */
[C---:B------:R-:W-:Y:S01]  /*14550*/  FMUL.FTZ R176, R2.reuse, R176 ;  /* 0x000000b002b07220 */ /* 0x040fe20000410000 */
[----:B------:R-:W-:Y:S01]  /*14560*/  @!P1 PRMT R9, RZ, 0x654, R8 ;  /* 0x00000654ff099816 */ /* 0x000fe20000000008 */
[----:B------:R-:W-:Y:S01]  /*14570*/  FMUL.FTZ R177, R2, R177 ;  /* 0x000000b102b17220 */ /* 0x000fe20000410000 */
[----:B------:R-:W-:Y:S01]  /*14580*/  IADD3 R8, -R194, 0xb, RZ ;  /* 0x0000000bc2087810 */ /* 0x000fe20007ffe1ff */
[C---:B------:R-:W-:Y:S01]  /*14590*/  FMUL.FTZ R181, R2.reuse, R181 ;  /* 0x000000b502b57220 */ /* 0x040fe20000410000 */
[C---:B------:R-:W-:Y:S01]  /*145a0*/  FMUL.FTZ R178, R2.reuse, R182 ;  /* 0x000000b602b27220 */ /* 0x040fe20000410000 */
[----:B------:R-:W-:Y:S01]  /*145b0*/  FMUL.FTZ R179, R2, R183 ;  /* 0x000000b702b37220 */ /* 0x000fe20000410000 */
[----:B------:R-:W0:Y:S08]  /*145c0*/  MUFU.TANH R152, R152 ;  /* 0x0000009800987308 */ /* 0x000e300000002400 */
        /* <DEDUP_REMOVED lines=31> */
[----:B------:R-:W-:-:S06]  /*147c0*/  WARPGROUP.ARRIVE ;  /* 0x00000000000079c5 */ /* 0x000fcc0000000000 */
[----:B------:R-:W-:Y:S03]  /*147d0*/  QGMMA.64x256x32.F32.E4M3.E4M3 R24, R184, gdesc[UR4], R24, gsb0 ;  /* 0x03e00004b8187df3 */ /* 0x000fe60008000818 */
[----:B------:R-:W-:Y:S02]  /*147e0*/  WARPGROUP.DEPBAR.LE gsb0, 0x0 ;  /* 0x00008000000079c5 */ /* 0x000fe40000010000 */
[----:B------:R-:W-:Y:S01]  /*147f0*/  FMUL.FTZ R184, R2, R180 ;  /* 0x000000b402b87220 */ /* 0x000fe20000410000 */
[----:B------:R-:W-:Y:S01]  /*14800*/  IMAD.SHL.U32 R180, R6, 0x40, RZ ;  /* 0x0000004006b47824 */ /* 0x000fe200078e00ff */
[----:B------:R0:W-:Y:S06]  /*14810*/  BAR.ARV R8, 0x100 ;  /* 0x000400080000751d */ /* 0x0001ec0000002000 */
[----:B------:R5:W-:Y:S01]  /*14820*/  @!P1 SYNCS.ARRIVE.TRANS64.RED.A1T0 RZ, [R9+URZ], RZ ;  /* 0x000000ff09ff99a7 */ /* 0x000be2000810043f */
[----:B------:R-:W0:Y:S01]  /*14830*/  MUFU.TANH R184, R184 ;  /* 0x000000b800b87308 */ /* 0x000e220000002400 */
[----:B-----5:R-:W-:-:S05]  /*14840*/  IADD3 R9, R197, 0x1, -R180 ;  /* 0x00000001c5097810 */ /* 0x020fca0007ffe8b4 */
[----:B------:R-:W-:-:S04]  /*14850*/  IMAD.IADD R9, R9, 0x1, -R198 ;  /* 0x0000000109097824 */ /* 0x000fc800078e0ac6 */
[----:B------:R-:W-:-:S04]  /*14860*/  IMAD R9, R196, -0x2, R9 ;  /* 0xfffffffec4097824 */ /* 0x000fc800078e0209 */
[C---:B------:R-:W-:Y:S02]  /*14870*/  VIADD R187, R9.reuse, UR54 ;  /* 0x0000003609bb7c36 */ /* 0x040fe40008000000 */
[----:B------:R-:W-:Y:S02]  /*14880*/  VIADD R185, R9, UR55 ;  /* 0x0000003709b97c36 */ /* 0x000fe40008000000 */
[C---:B------:R-:W-:Y:S02]  /*14890*/  IMAD.IADD R183, R0.reuse, 0x1, R187 ;  /* 0x0000000100b77824 */ /* 0x040fe400078e02bb */
[----:B------:R-:W-:Y:S01]  /*148a0*/  IMAD.IADD R182, R0, 0x1, R185 ;  /* 0x0000000100b67824 */ /* 0x000fe200078e02b9 */
[----:B01234-:R-:W-:Y:S06]  /*148b0*/  @!P2 BRA `(.L_x_1386) ;  /* 0x000000000058a947 */ /* 0x01ffec0003800000 */
[----:B------:R-:W-:Y:S01]  /*148c0*/  IADD3 R189, R0, R197, -R198 ;  /* 0x000000c500bd7210 */ /* 0x000fe20007ffe8c6 */
[----:B------:R-:W-:Y:S03]  /*148d0*/  BSSY B0, `(.L_x_1387) ;  /* 0x0000010000007945 */ /* 0x000fe60003800000 */
[----:B------:R-:W-:-:S13]  /*148e0*/  ISETP.GT.AND P3, PT, R189, -0x1, PT ;  /* 0xffffffffbd00780c */ /* 0x000fda0003f64270 */
[----:B------:R-:W-:Y:S05]  /*148f0*/  @P3 BRA `(.L_x_1388) ;  /* 0x0000000000203947 */ /* 0x000fea0003800000 */
[----:B------:R-:W-:Y:S02]  /*14900*/  MOV R186, UR52 ;  /* 0x0000003400ba7c02 */ /* 0x000fe40008000f00 */
[----:B------:R-:W-:Y:S02]  /*14910*/  LOP3.LUT R189, RZ, R189, RZ, 0x33, !PT ;  /* 0x000000bdffbd7212 */ /* 0x000fe400078e33ff */
[----:B------:R-:W-:-:S13]  /*14920*/  ISETP.NE.AND P3, PT, R186, 0x1, PT ;  /* 0x00000001ba00780c */ /* 0x000fda0003f65270 */
[----:B------:R-:W0:Y:S02]  /*14930*/  @P3 LDC.64 R8, c[0x0][0x9e8] ;  /* 0x00027a00ff083b82 */ /* 0x000e240000000a00 */
[----:B0-----:R-:W-:-:S05]  /*14940*/  @P3 IMAD.HI.U32 R8, R189, R8, RZ ;  /* 0x00000008bd083227 */ /* 0x001fca00078e00ff */
[----:B------:R-:W-:-:S04]  /*14950*/  @P3 SHF.R.U32.HI R189, RZ, R9, R8 ;  /* 0x00000009ffbd3219 */ /* 0x000fc80000011608 */
[----:B------:R-:W-:Y:S01]  /*14960*/  LOP3.LUT R189, RZ, R189, RZ, 0x33, !PT ;  /* 0x000000bdffbd7212 */ /* 0x000fe200078e33ff */
[----:B------:R-:W-:Y:S06]  /*14970*/  BRA `(.L_x_1389) ;  /* 0x0000000000147947 */ /* 0x000fec0003800000 */
.L_x_1388:
[----:B------:R-:W-:-:S05]  /*14980*/  IMAD.U32 R186, RZ, RZ, UR52 ;  /* 0x00000034ffba7e24 */ /* 0x000fca000f8e00ff */
[----:B------:R-:W-:-:S13]  /*14990*/  ISETP.NE.AND P3, PT, R186, 0x1, PT ;  /* 0x00000001ba00780c */ /* 0x000fda0003f65270 */
[----:B------:R-:W0:Y:S02]  /*149a0*/  @P3 LDC.64 R8, c[0x0][0x9e8] ;  /* 0x00027a00ff083b82 */ /* 0x000e240000000a00 */
[----:B0-----:R-:W-:-:S05]  /*149b0*/  @P3 IMAD.HI.U32 R8, R189, R8, RZ ;  /* 0x00000008bd083227 */ /* 0x001fca00078e00ff */
[----:B------:R-:W-:-:S07]  /*149c0*/  @P3 SHF.R.U32.HI R189, RZ, R9, R8 ;  /* 0x00000009ffbd3219 */ /* 0x000fce0000011608 */
.L_x_1389:
[----:B------:R-:W-:Y:S05]  /*149d0*/  BSYNC B0 ;  /* 0x0000000000007941 */ /* 0x000fea0003800000 */
.L_x_1387:
[----:B------:R-:W-:-:S04]  /*149e0*/  IMAD R189, R189, R186, -R180 ;  /* 0x000000babdbd7224 */ /* 0x000fc800078e0ab4 */
[----:B------:R-:W-:-:S05]  /*149f0*/  IMAD R189, R196, -0x2, R189 ;  /* 0xfffffffec4bd7824 */ /* 0x000fca00078e02bd */
[----:B------:R-:W-:Y:S02]  /*14a00*/  VIADDMNMX R183, R189, R186, R183, PT ;  /* 0x000000babdb77246 */ /* 0x000fe400038001b7 */
[----:B------:R-:W-:-:S07]  /*14a10*/  VIMNMX R182, R182, R189, !PT ;  /* 0x000000bdb6b67248 */ /* 0x000fce0007fe0100 */
.L_x_1386:
[----:B------:R-:W-:Y:S02]  /*14a20*/  ISETP.GT.AND P3, PT, R6, -0x1, PT ;  /* 0xffffffff0600780c */ /* 0x000fe40003f64270 */
[----:B------:R-:W-:Y:S02]  /*14a30*/  IADD3 R187, R187, 0x8, R0 ;  /* 0x00000008bbbb7810 */ /* 0x000fe40007ffe000 */
[C---:B------:R-:W-:Y:S02]  /*14a40*/  ISETP.GT.AND P5, PT, R182.reuse, RZ, P3 ;  /* 0x000000ffb600720c */ /* 0x040fe40001fa4270 */
[----:B------:R-:W-:Y:S02]  /*14a50*/  ISETP.GT.AND P4, PT, R182, 0x1, P3 ;  /* 0x00000001b600780c */ /* 0x000fe40001f84270 */
[C---:B------:R-:W-:Y:S02]  /*14a60*/  ISETP.LT.OR P5, PT, R183.reuse, 0x1, P5 ;  /* 0x00000001b700780c */ /* 0x040fe40002fa1670 */
[----:B------:R-:W-:-:S02]  /*14a70*/  ISETP.LT.OR P4, PT, R183, 0x2, P4 ;  /* 0x00000002b700780c */ /* 0x000fc40002781670 */
[----:B------:R-:W-:Y:S02]  /*14a80*/  FSEL R152, R152, -INF , !P5 ;  /* 0xff80000098987808 */ /* 0x000fe40006800000 */
[----:B------:R-:W-:Y:S02]  /*14a90*/  FSEL R153, R153, -INF , !P4 ;  /* 0xff80000099997808 */ /* 0x000fe40006000000 */
[C---:B------:R-:W-:Y:S02]  /*14aa0*/  ISETP.GT.AND P5, PT, R182.reuse, 0x8, P3 ;  /* 0x00000008b600780c */ /* 0x040fe40001fa4270 */
        /* <DEDUP_REMOVED lines=39> */
[----:B------:R-:W-:Y:S02]  /*14d20*/  IADD3 R185, R185, 0x8, R0 ;  /* 0x00000008b9b97810 */ /* 0x000fe40007ffe000 */
[----:B------:R-:W-:Y:S02]  /*14d30*/  FSEL R184, R184, -INF , !P5 ;  /* 0xff800000b8b87808 */ /* 0x000fe40006800000 */
[----:B------:R-:W-:Y:S01]  /*14d40*/  FSEL R181, R181, -INF , !P4 ;  /* 0xff800000b5b57808 */ /* 0x000fe20006000000 */
[----:B------:R-:W-:Y:S06]  /*14d50*/  @!P2 BRA `(.L_x_1390) ;  /* 0x00000000005ca947 */ /* 0x000fec0003800000 */
[----:B------:R-:W-:Y:S01]  /*14d60*/  ISETP.GT.AND P4, PT, R13, -0x1, PT ;  /* 0xffffffff0d00780c */ /* 0x000fe20003f84270 */
[----:B------:R-:W-:-:S12]  /*14d70*/  BSSY B0, `(.L_x_1391) ;  /* 0x0000011000007945 */ /* 0x000fd80003800000 */
[----:B------:R-:W-:Y:S05]  /*14d80*/  @P4 BRA `(.L_x_1392) ;  /* 0x0000000000244947 */ /* 0x000fea0003800000 */
[----:B------:R-:W-:Y:S02]  /*14d90*/  IMAD.U32 R182, RZ, RZ, UR52 ;  /* 0x00000034ffb67e24 */ /* 0x000fe4000f8e00ff */
[----:B------:R-:W-:-:S03]  /*14da0*/  VIADD R183, R12, 0x8 ;  /* 0x000000080cb77836 */ /* 0x000fc60000000000 */
[----:B------:R-:W-:Y:S02]  /*14db0*/  ISETP.NE.AND P4, PT, R182, 0x1, PT ;  /* 0x00000001b600780c */ /* 0x000fe40003f85270 */
[----:B------:R-:W-:-:S11]  /*14dc0*/  LOP3.LUT R183, RZ, R183, RZ, 0x33, !PT ;  /* 0x000000b7ffb77212 */ /* 0x000fd600078e33ff */
[----:B------:R-:W0:Y:S02]  /*14dd0*/  @P4 LDC.64 R8, c[0x0][0x9e8] ;  /* 0x00027a00ff084b82 */ /* 0x000e240000000a00 */
[----:B0-----:R-:W-:-:S05]  /*14de0*/  @P4 IMAD.HI.U32 R8, R183, R8, RZ ;  /* 0x00000008b7084227 */ /* 0x001fca00078e00ff */
[----:B------:R-:W-:-:S04]  /*14df0*/  @P4 SHF.R.U32.HI R183, RZ, R9, R8 ;  /* 0x00000009ffb74219 */ /* 0x000fc80000011608 */
[----:B------:R-:W-:Y:S01]  /*14e00*/  LOP3.LUT R183, RZ, R183, RZ, 0x33, !PT ;  /* 0x000000b7ffb77212 */ /* 0x000fe200078e33ff */
[----:B------:R-:W-:Y:S06]  /*14e10*/  BRA `(.L_x_1393) ;  /* 0x0000000000187947 */ /* 0x000fec0003800000 */
.L_x_1392:
[----:B------:R-:W-:Y:S02]  /*14e20*/  IMAD.U32 R182, RZ, RZ, UR52 ;  /* 0x00000034ffb67e24 */ /* 0x000fe4000f8e00ff */
[----:B------:R-:W-:-:S03]  /*14e30*/  IMAD.MOV.U32 R183, RZ, RZ, R13 ;  /* 0x000000ffffb77224 */ /* 0x000fc600078e000d */
[----:B------:R-:W-:-:S13]  /*14e40*/  ISETP.NE.AND P4, PT, R182, 0x1, PT ;  /* 0x00000001b600780c */ /* 0x000fda0003f85270 */
[----:B------:R-:W0:Y:S02]  /*14e50*/  @P4 LDC.64 R8, c[0x0][0x9e8] ;  /* 0x00027a00ff084b82 */ /* 0x000e240000000a00 */
[----:B0-----:R-:W-:-:S05]  /*14e60*/  @P4 IMAD.HI.U32 R8, R13, R8, RZ ;  /* 0x000000080d084227 */ /* 0x001fca00078e00ff */
[----:B------:R-:W-:-:S07]  /*14e70*/  @P4 SHF.R.U32.HI R183, RZ, R9, R8 ;  /* 0x00000009ffb74219 */ /* 0x000fce0000011608 */
.L_x_1393:
[----:B------:R-:W-:Y:S05]  /*14e80*/  BSYNC B0 ;  /* 0x0000000000007941 */ /* 0x000fea0003800000 */
.L_x_1391:
[----:B------:R-:W-:-:S04]  /*14e90*/  IMAD R9, R183, R182, -R180 ;  /* 0x000000b6b7097224 */ /* 0x000fc800078e0ab4 */
[----:B------:R-:W-:-:S05]  /*14ea0*/  IMAD R8, R196, -0x2, R9 ;  /* 0xfffffffec4087824 */ /* 0x000fca00078e0209 */
[----:B------:R-:W-:Y:S02]  /*14eb0*/  VIADDMNMX R187, R8, R182, R187, PT ;  /* 0x000000b608bb7246 */ /* 0x000fe400038001bb */
[----:B------:R-:W-:-:S07]  /*14ec0*/  VIMNMX R185, R185, R8, !PT ;  /* 0x00000008b9b97248 */ /* 0x000fce0007fe0100 */
.L_x_1390:
        /* <DEDUP_REMOVED lines=8> */
[----:B------:R-:W-:Y:S02]  /*14f50*/  ISETP.GT.AND P5, PT, R185, 0x9, P3 ;  /* 0x00000009b900780c */ /* 0x000fe40001fa4270 */
[----:B------:R-:W-:Y:S02]  /*14f60*/  FMNMX.FTZ R8, R160, R9, !PT ;  /* 0x00000009a0087209 */ /* 0x000fe40007810000 */
[----:B------:R-:W-:Y:S02]  /*14f70*/  ISETP.LT.OR P5, PT, R187, 0xa, P5 ;  /* 0x0000000abb00780c */ /* 0x000fe40002fa1670 */
[----:B------:R-:W-:Y:S02]  /*14f80*/  FMNMX.FTZ R9, R161, R8, !PT ;  /* 0x00000008a1097209 */ /* 0x000fe40007810000 */
[----:B------:R-:W-:-:S02]  /*14f90*/  ISETP.GT.AND P4, PT, R185, 0x8, P3 ;  /* 0x00000008b900780c */ /* 0x000fc40001f84270 */
[----:B------:R-:W-:Y:S02]  /*14fa0*/  FMNMX.FTZ R8, R164, R9, !PT ;  /* 0x00000009a4087209 */ /* 0x000fe40007810000 */
[----:B------:R-:W-:Y:S02]  /*14fb0*/  FSEL R155, R155, -INF , !P5 ;  /* 0xff8000009b9b7808 */ /* 0x000fe40006800000 */
[----:B------:R-:W-:Y:S02]  /*14fc0*/  FMNMX.FTZ R9, R165, R8, !PT ;  /* 0x00000008a5097209 */ /* 0x000fe40007810000 */
[----:B------:R-:W-:Y:S02]  /*14fd0*/  ISETP.GT.AND P5, PT, R185, 0x11, P3 ;  /* 0x00000011b900780c */ /* 0x000fe40001fa4270 */
[----:B------:R-:W-:Y:S02]  /*14fe0*/  FMNMX.FTZ R8, R168, R9, !PT ;  /* 0x00000009a8087209 */ /* 0x000fe40007810000 */
[----:B------:R-:W-:-:S02]  /*14ff0*/  ISETP.LT.OR P4, PT, R187, 0x9, P4 ;  /* 0x00000009bb00780c */ /* 0x000fc40002781670 */
        /* <DEDUP_REMOVED lines=14> */
[----:B------:R-:W-:Y:S01]  /*150e0*/  FSEL R158, R158, -INF , !P4 ;  /* 0xff8000009e9e7808 */ /* 0x000fe20006000000 */
[----:B------:R-:W0:Y:S01]  /*150f0*/  SHFL.BFLY PT, R9, R8, 0x2, 0x1f ;  /* 0x0c401f0008097f89 */ /* 0x000e2200000e0000 */
[----:B------:R-:W-:Y:S02]  /*15100*/  ISETP.GT.AND P4, PT, R185, 0x18, P3 ;  /* 0x00000018b900780c */ /* 0x000fe40001f84270 */
[----:B------:R-:W-:Y:S02]  /*15110*/  FSEL R163, R163, -INF , !P5 ;  /* 0xff800000a3a37808 */ /* 0x000fe40006800000 */
[----:B------:R-:W-:-:S02]  /*15120*/  ISETP.GT.AND P5, PT, R185, 0x21, P3 ;  /* 0x00000021b900780c */ /* 0x000fc40001fa4270 */
[C---:B------:R-:W-:Y:S02]  /*15130*/  ISETP.LT.OR P4, PT, R187.reuse, 0x19, P4 ;  /* 0x00000019bb00780c */ /* 0x040fe40002781670 */
[----:B------:R-:W-:Y:S02]  /*15140*/  ISETP.LT.OR P5, PT, R187, 0x22, P5 ;  /* 0x00000022bb00780c */ /* 0x000fe40002fa1670 */
[----:B------:R-:W-:Y:S02]  /*15150*/  FSEL R162, R162, -INF , !P4 ;  /* 0xff800000a2a27808 */ /* 0x000fe40006000000 */
[----:B------:R-:W-:Y:S02]  /*15160*/  ISETP.GT.AND P4, PT, R185, 0x20, P3 ;  /* 0x00000020b900780c */ /* 0x000fe40001f84270 */
[----:B------:R-:W-:Y:S02]  /*15170*/  FSEL R167, R167, -INF , !P5 ;  /* 0xff800000a7a77808 */ /* 0x000fe40006800000 */
[----:B------:R-:W-:-:S02]  /*15180*/  ISETP.GT.AND P5, PT, R185, 0x29, P3 ;  /* 0x00000029b900780c */ /* 0x000fc40001fa4270 */
[C---:B------:R-:W-:Y:S02]  /*15190*/  ISETP.LT.OR P4, PT, R187.reuse, 0x21, P4 ;  /* 0x00000021bb00780c */ /* 0x040fe40002781670 */
[----:B------:R-:W-:Y:S02]  /*151a0*/  ISETP.LT.OR P5, PT, R187, 0x2a, P5 ;  /* 0x0000002abb00780c */ /* 0x000fe40002fa1670 */
[----:B------:R-:W-:Y:S02]  /*151b0*/  FSEL R166, R166, -INF , !P4 ;  /* 0xff800000a6a67808 */ /* 0x000fe40006000000 */
[----:B0-----:R-:W-:Y:S02]  /*151c0*/  FMNMX.FTZ R180, R8, R9, !PT ;  /* 0x0000000908b47209 */ /* 0x001fe40007810000 */
[----:B------:R-:W-:Y:S02]  /*151d0*/  ISETP.GT.AND P4, PT, R185, 0x28, P3 ;  /* 0x00000028b900780c */ /* 0x000fe40001f84270 */
[----:B------:R-:W-:Y:S01]  /*151e0*/  FSEL R171, R171, -INF , !P5 ;  /* 0xff800000abab7808 */ /* 0x000fe20006800000 */
[----:B------:R-:W0:Y:S01]  /*151f0*/  SHFL.BFLY PT, R189, R180, 0x1, 0x1f ;  /* 0x0c201f00b4bd7f89 */ /* 0x000e2200000e0000 */
[----:B------:R-:W-:-:S02]  /*15200*/  ISETP.GT.AND P5, PT, R185, RZ, P3 ;  /* 0x000000ffb900720c */ /* 0x000fc40001fa4270 */
[C---:B------:R-:W-:Y:S02]  /*15210*/  ISETP.LT.OR P4, PT, R187.reuse, 0x29, P4 ;  /* 0x00000029bb00780c */ /* 0x040fe40002781670 */
[----:B------:R-:W-:Y:S02]  /*15220*/  ISETP.LT.OR P5, PT, R187, 0x1, P5 ;  /* 0x00000001bb00780c */ /* 0x000fe40002fa1670 */
[----:B------:R-:W-:Y:S02]  /*15230*/  FSEL R170, R170, -INF , !P4 ;  /* 0xff800000aaaa7808 */ /* 0x000fe40006000000 */
[----:B------:R-:W-:Y:S02]  /*15240*/  ISETP.GT.AND P4, PT, R185, 0x30, P3 ;  /* 0x00000030b900780c */ /* 0x000fe40001f84270 */
[----:B------:R-:W-:Y:S02]  /*15250*/  FSEL R9, R20, -INF , !P5 ;  /* 0xff80000014097808 */ /* 0x000fe40006800000 */
[----:B------:R-:W-:-:S02]  /*15260*/  ISETP.LT.OR P4, PT, R187, 0x31, P4 ;  /* 0x00000031bb00780c */ /* 0x000fc40002781670 */
[----:B------:R-:W-:Y:S02]  /*15270*/  FMNMX.FTZ R8, R9, R10, !PT ;  /* 0x0000000a09087209 */ /* 0x000fe40007810000 */
[----:B------:R-:W-:Y:S02]  /*15280*/  FSEL R174, R174, -INF , !P4 ;  /* 0xff800000aeae7808 */ /* 0x000fe40006000000 */
[----:B------:R-:W-:Y:S02]  /*15290*/  FMNMX.FTZ R183, R21, R8, !PT ;  /* 0x0000000815b77209 */ /* 0x000fe40007810000 */
[C---:B------:R-:W-:Y:S02]  /*152a0*/  ISETP.GT.AND P4, PT, R185.reuse, 0x31, P3 ;  /* 0x00000031b900780c */ /* 0x040fe40001f84270 */
[C---:B------:R-:W-:Y:S02]  /*152b0*/  ISETP.GT.AND P5, PT, R185.reuse, 0x38, P3 ;  /* 0x00000038b900780c */ /* 0x040fe40001fa4270 */
[----:B------:R-:W-:Y:S01]  /*152c0*/  ISETP.GT.AND P3, PT, R185, 0x39, P3 ;  /* 0x00000039b900780c */ /* 0x000fe20001f64270 */
[----:B------:R-:W-:Y:S01]  /*152d0*/  IMAD.U32 R185, RZ, RZ, UR56 ;  /* 0x00000038ffb97e24 */ /* 0x000fe2000f8e00ff */
[----:B0-----:R-:W-:-:S02]  /*152e0*/  FMNMX.FTZ R8, R180, R189, !PT ;  /* 0x000000bdb4087209 */ /* 0x001fc40007810000 */
[----:B------:R-:W-:Y:S02]  /*152f0*/  FMNMX.FTZ R20, R154, R183, !PT ;  /* 0x000000b79a147209 */ /* 0x000fe40007810000 */
[----:B------:R-:W-:Y:S02]  /*15300*/  ISETP.LT.OR P4, PT, R187, 0x32, P4 ;  /* 0x00000032bb00780c */ /* 0x000fe40002781670 */
[----:B------:R-:W-:Y:S01]  /*15310*/  FMNMX.FTZ R183, R155, R20, !PT ;  /* 0x000000149bb77209 */ /* 0x000fe20007810000 */
[----:B------:R-:W-:-:S01]  /*15320*/  FFMA.FTZ R20, R8, R185, -8 ;  /* 0xc100000008147423 */ /* 0x000fc200000100b9 */
[----:B------:R-:W-:Y:S02]  /*15330*/  FSEL R175, R175, -INF , !P4 ;  /* 0xff800000afaf7808 */ /* 0x000fe40006000000 */
[----:B------:R-:W-:Y:S02]  /*15340*/  FSETP.NEU.FTZ.AND P4, PT, R8, -INF , PT ;  /* 0xff8000000800780b */ /* 0x000fe40003f9d000 */
[----:B------:R-:W-:-:S02]  /*15350*/  FMNMX.FTZ R180, R158, R183, !PT ;  /* 0x000000b79eb47209 */ /* 0x000fc40007810000 */
[----:B------:R-:W-:Y:S02]  /*15360*/  FSEL R20, R20, RZ, P4 ;  /* 0x000000ff14147208 */ /* 0x000fe40002000000 */
[----:B------:R-:W-:Y:S02]  /*15370*/  FMNMX.FTZ R183, R159, R180, !PT ;  /* 0x000000b49fb77209 */ /* 0x000fe40007810000 */
[C---:B------:R-:W-:Y:S01]  /*15380*/  ISETP.LT.OR P5, PT, R187.reuse, 0x39, P5 ;  /* 0x00000039bb00780c */ /* 0x040fe20002fa1670 */
[--C-:B------:R-:W-:Y:S01]  /*15390*/  FFMA.FTZ R182, R152, UR56, -R20.reuse ;  /* 0x0000003898b67c23 */ /* 0x100fe20008010814 */
[----:B------:R-:W-:Y:S01]  /*153a0*/  FMNMX.FTZ R152, R162, R183, !PT ;  /* 0x000000b7a2987209 */ /* 0x000fe20007810000 */
[--C-:B------:R-:W-:Y:S01]  /*153b0*/  FFMA.FTZ R186, R156, UR56, -R20.reuse ;  /* 0x000000389cba7c23 */ /* 0x100fe20008010814 */
[----:B------:R-:W-:Y:S01]  /*153c0*/  ISETP.LT.OR P3, PT, R187, 0x3a, P3 ;  /* 0x0000003abb00780c */ /* 0x000fe20001f61670 */
[----:B------:R0:W-:Y:S01]  /*153d0*/  MUFU.EX2 R183, R182 ;  /* 0x000000b600b77308 */ /* 0x0001e20000000800 */
[----:B------:R-:W-:Y:S01]  /*153e0*/  FMNMX.FTZ R185, R163, R152, !PT ;  /* 0x00000098a3b97209 */ /* 0x000fe20007810000 */
[--C-:B------:R-:W-:Y:S01]  /*153f0*/  FFMA.FTZ R152, R153, UR56, -R20.reuse ;  /* 0x0000003899987c23 */ /* 0x100fe20008010814 */
[----:B------:R-:W-:Y:S01]  /*15400*/  FSEL R178, R178, -INF , !P5 ;  /* 0xff800000b2b27808 */ /* 0x000fe20006800000 */
[----:B------:R-:W-:Y:S01]  /*15410*/  FFMA.FTZ R181, R181, UR56, -R20 ;  /* 0x00000038b5b57c23 */ /* 0x000fe20008010814 */
[----:B------:R-:W-:-:S02]  /*15420*/  FMNMX.FTZ R180, R166, R185, !PT ;  /* 0x000000b9a6b47209 */ /* 0x000fc40007810000 */
[----:B------:R-:W-:Y:S01]  /*15430*/  FSEL R179, R179, -INF , !P3 ;  /* 0xff800000b3b37808 */ /* 0x000fe20005800000 */
[----:B------:R-:W-:Y:S01]  /*15440*/  MUFU.EX2 R152, R152 ;  /* 0x0000009800987308 */ /* 0x000fe20000000800 */
[----:B------:R-:W-:Y:S01]  /*15450*/  FMNMX.FTZ R153, R167, R180, !PT ;  /* 0x000000b4a7997209 */ /* 0x000fe20007810000 */
[--C-:B0-----:R-:W-:Y:S01]  /*15460*/  FFMA.FTZ R182, R160, UR56, -R20.reuse ;  /* 0x00000038a0b67c23 */ /* 0x101fe20008010814 */
        /* <DEDUP_REMOVED lines=13> */
[----:B------:R-:W-:Y:S01]  /*15540*/  FFMA.FTZ R177, R184, UR56, -R20 ;  /* 0x00000038b8b17c23 */ /* 0x000fe20008010814 */
[----:B------:R-:W-:Y:S01]  /*15550*/  FMNMX.FTZ R157, R175, R180, !PT ;  /* 0x000000b4af9d7209 */ /* 0x000fe20007810000 */
[----:B------:R-:W-:Y:S01]  /*15560*/  MUFU.EX2 R153, R186 ;  /* 0x000000ba00997308 */ /* 0x000fe20000000800 */
[----:B------:R-:W-:-:S02]  /*15570*/  FSEL R20, R8, RZ, P4 ;  /* 0x000000ff08147208 */ /* 0x000fc40002000000 */
[----:B------:R-:W-:-:S03]  /*15580*/  FMNMX.FTZ R180, R178, R157, !PT ;  /* 0x0000009db2b47209 */ /* 0x000fc60007810000 */
[----:B------:R-:W-:Y:S01]  /*15590*/  FADD.FTZ R7, -R20, R7 ;  /* 0x0000000714077221 */ /* 0x000fe20000010100 */
[----:B------:R-:W-:Y:S01]  /*155a0*/  FMNMX.FTZ R180, R179, R180, !PT ;  /* 0x000000b4b3b47209 */ /* 0x000fe20007810000 */
[----:B------:R0:W-:Y:S04]  /*155b0*/  MUFU.EX2 R157, R182 ;  /* 0x000000b6009d7308 */ /* 0x0001e80000000800 */
[----:B------:R-:W0:Y:S04]  /*155c0*/  SHFL.BFLY PT, R185, R180, 0x2, 0x1f ;  /* 0x0c401f00b4b97f89 */ /* 0x000e2800000e0000 */
[----:B------:R-:W-:Y:S08]  /*155d0*/  MUFU.EX2 R156, R156 ;  /* 0x0000009c009c7308 */ /* 0x000ff00000000800 */
[----:B------:R-:W-:Y:S08]  /*155e0*/  MUFU.EX2 R160, R160 ;  /* 0x000000a000a07308 */ /* 0x000ff00000000800 */
[----:B------:R-:W-:Y:S01]  /*155f0*/  MUFU.EX2 R161, R161 ;  /* 0x000000a100a17308 */ /* 0x000fe20000000800 */
[----:B0-----:R-:W-:Y:S01]  /*15600*/  FMNMX.FTZ R182, R180, R185, !PT ;  /* 0x000000b9b4b67209 */ /* 0x001fe20007810000 */
[----:B------:R-:W-:-:S06]  /*15610*/  FMUL.FTZ R180, R7, UR56 ;  /* 0x0000003807b47c20 */ /* 0x000fcc0008410000 */
        /* <DEDUP_REMOVED lines=9> */
[----:B------:R-:W-:Y:S03]  /*156b0*/  MUFU.EX2 R169, R169 ;  /* 0x000000a900a97308 */ /* 0x000fe60000000800 */
[----:B------:R-:W-:-:S05]  /*156c0*/  FSEL R184, R184, RZ, P3 ;  /* 0x000000ffb8b87208 */ /* 0x000fca0001800000 */
[--C-:B------:R-:W-:Y:S01]  /*156d0*/  FFMA.FTZ R7, R21, UR56, -R184.reuse ;  /* 0x0000003815077c23 */ /* 0x100fe200080108b8 */
[----:B------:R-:W-:-:S01]  /*156e0*/  FFMA.FTZ R21, R158, UR56, -R184 ;  /* 0x000000389e157c23 */ /* 0x000fc200080108b8 */
[--C-:B------:R-:W-:Y:S01]  /*156f0*/  FFMA.FTZ R158, R159, UR56, -R184.reuse ;  /* 0x000000389f9e7c23 */ /* 0x100fe200080108b8 */
[----:B------:R-:W-:Y:S01]  /*15700*/  FSEL R159, R20, RZ, P3 ;  /* 0x000000ff149f7208 */ /* 0x000fe20001800000 */
[--C-:B------:R-:W-:Y:S01]  /*15710*/  FFMA.FTZ R186, R9, UR56, -R184.reuse ;  /* 0x0000003809ba7c23 */ /* 0x100fe200080108b8 */
[----:B------:R-:W-:-:S01]  /*15720*/  FFMA.FTZ R9, R154, UR56, -R184 ;  /* 0x000000389a097c23 */ /* 0x000fc200080108b8 */
[----:B------:R-:W-:Y:S01]  /*15730*/  MUFU.EX2 R7, R7 ;  /* 0x0000000700077308 */ /* 0x000fe20000000800 */
[----:B------:R-:W-:-:S01]  /*15740*/  FFMA.FTZ R154, R155, UR56, -R184 ;  /* 0x000000389b9a7c23 */ /* 0x000fc200080108b8 */
[----:B------:R-:W-:Y:S01]  /*15750*/  FADD.FTZ R159, -R159, R10 ;  /* 0x0000000a9f9f7221 */ /* 0x000fe20000010100 */
[----:B------:R-:W-:-:S01]  /*15760*/  FFMA.FTZ R10, R163, UR56, -R184 ;  /* 0x00000038a30a7c23 */ /* 0x000fc200080108b8 */
[----:B------:R-:W-:Y:S01]  /*15770*/  FFMA.FTZ R163, R167, UR56, -R184 ;  /* 0x00000038a7a37c23 */ /* 0x000fe200080108b8 */
[----:B-1----:R-:W-:-:S01]  /*15780*/  FFMA.FTZ R167, R180, R4, R183 ;  /* 0x00000004b4a77223 */ /* 0x002fc200000100b7 */
[----:B------:R-:W-:Y:S01]  /*15790*/  FMUL.FTZ R159, R159, UR56 ;  /* 0x000000389f9f7c20 */ /* 0x000fe20008410000 */
[----:B------:R-:W-:-:S01]  /*157a0*/  FFMA.FTZ R155, R162, UR56, -R184 ;  /* 0x00000038a29b7c23 */ /* 0x000fc200080108b8 */
[----:B------:R-:W-:Y:S01]  /*157b0*/  MUFU.EX2 R186, R186 ;  /* 0x000000ba00ba7308 */ /* 0x000fe20000000800 */
[----:B------:R-:W-:-:S01]  /*157c0*/  FFMA.FTZ R162, R166, UR56, -R184 ;  /* 0x00000038a6a27c23 */ /* 0x000fc200080108b8 */
[----:B------:R-:W-:Y:S01]  /*157d0*/  FFMA.FTZ R166, R170, UR56, -R184 ;  /* 0x00000038aaa67c23 */ /* 0x000fe200080108b8 */
[----:B------:R-:W-:-:S01]  /*157e0*/  FADD.FTZ R170, R152, R167 ;  /* 0x000000a798aa7221 */ /* 0x000fc20000010000 */
[--C-:B------:R-:W-:Y:S01]  /*157f0*/  FFMA.FTZ R171, R171, UR56, -R184.reuse ;  /* 0x00000038abab7c23 */ /* 0x100fe200080108b8 */
[----:B------:R-:W-:-:S01]  /*15800*/  FFMA.FTZ R174, R174, UR56, -R184 ;  /* 0x00000038aeae7c23 */ /* 0x000fc200080108b8 */
[--C-:B------:R-:W-:Y:S01]  /*15810*/  FFMA.FTZ R175, R175, UR56, -R184.reuse ;  /* 0x00000038afaf7c23 */ /* 0x100fe200080108b8 */
[----:B------:R-:W-:-:S01]  /*15820*/  FFMA.FTZ R178, R178, UR56, -R184 ;  /* 0x00000038b2b27c23 */ /* 0x000fc200080108b8 */
[----:B------:R-:W0:Y:S01]  /*15830*/  MUFU.EX2 R159, R159 ;  /* 0x0000009f009f7308 */ /* 0x000e220000000800 */
[----:B------:R-:W-:-:S07]  /*15840*/  FFMA.FTZ R179, R179, UR56, -R184 ;  /* 0x00000038b3b37c23 */ /* 0x000fce00080108b8 */
[----:B------:R-:W1:Y:S08]  /*15850*/  MUFU.EX2 R9, R9 ;  /* 0x0000000900097308 */ /* 0x000e700000000800 */
[----:B------:R-:W2:Y:S01]  /*15860*/  MUFU.EX2 R154, R154 ;  /* 0x0000009a009a7308 */ /* 0x000ea20000000800 */
[----:B0-----:R-:W-:-:S01]  /*15870*/  FFMA.FTZ R4, R159, R3, R186 ;  /* 0x000000039f047223 */ /* 0x001fc200000100ba */
[----:B------:R-:W-:-:S03]  /*15880*/  FADD.FTZ R3, R153, R170 ;  /* 0x000000aa99037221 */ /* 0x000fc60000010000 */
[----:B------:R-:W-:-:S03]  /*15890*/  FADD.FTZ R4, R7, R4 ;  /* 0x0000000407047221 */ /* 0x000fc60000010000 */
[----:B------:R-:W0:Y:S01]  /*158a0*/  MUFU.EX2 R21, R21 ;  /* 0x0000001500157308 */ /* 0x000e220000000800 */
[----:B-1----:R-:W-:-:S01]  /*158b0*/  FADD.FTZ R167, R9, R4 ;  /* 0x0000000409a77221 */ /* 0x002fc20000010000 */
[----:B------:R-:W-:-:S04]  /*158c0*/  FADD.FTZ R4, R156, R3 ;  /* 0x000000039c047221 */ /* 0x000fc80000010000 */
[----:B------:R-:W-:Y:S02]  /*158d0*/  FADD.FTZ R3, R157, R4 ;  /* 0x000000049d037221 */ /* 0x000fe40000010000 */
[----:B------:R-:W1:Y:S01]  /*158e0*/  MUFU.EX2 R158, R158 ;  /* 0x0000009e009e7308 */ /* 0x000e620000000800 */
[----:B--2---:R-:W-:-:S01]  /*158f0*/  FADD.FTZ R170, R154, R167 ;  /* 0x000000a79aaa7221 */ /* 0x004fc20000010000 */
[----:B------:R-:W-:-:S04]  /*15900*/  FADD.FTZ R4, R160, R3 ;  /* 0x00000003a0047221 */ /* 0x000fc80000010000 */
[----:B------:R-:W-:Y:S02]  /*15910*/  FADD.FTZ R3, R161, R4 ;  /* 0x00000004a1037221 */ /* 0x000fe40000010000 */
[----:B------:R-:W2:Y:S01]  /*15920*/  MUFU.EX2 R155, R155 ;  /* 0x0000009b009b7308 */ /* 0x000ea20000000800 */
[----:B0-----:R-:W-:-:S01]  /*15930*/  FADD.FTZ R167, R21, R170 ;  /* 0x000000aa15a77221 */ /* 0x001fc20000010000 */
[----:B------:R-:W-:-:S04]  /*15940*/  FADD.FTZ R4, R164, R3 ;  /* 0x00000003a4047221 */ /* 0x000fc80000010000 */
[----:B------:R-:W-:Y:S02]  /*15950*/  FADD.FTZ R3, R165, R4 ;  /* 0x00000004a5037221 */ /* 0x000fe40000010000 */
[----:B------:R-:W0:Y:S01]  /*15960*/  MUFU.EX2 R10, R10 ;  /* 0x0000000a000a7308 */ /* 0x000e220000000800 */
[----:B-1----:R-:W-:-:S07]  /*15970*/  FADD.FTZ R170, R158, R167 ;  /* 0x000000a79eaa7221 */ /* 0x002fce0000010000 */
[----:B------:R-:W1:Y:S01]  /*15980*/  MUFU.EX2 R162, R162 ;  /* 0x000000a200a27308 */ /* 0x000e620000000800 */
[----:B--2---:R-:W-:-:S01]  /*15990*/  FADD.FTZ R167, R155, R170 ;  /* 0x000000aa9ba77221 */ /* 0x004fc20000010000 */
[----:B------:R-:W-:-:S06]  /*159a0*/  FADD.FTZ R170, R168, R3 ;  /* 0x00000003a8aa7221 */ /* 0x000fcc0000010000 */
[----:B------:R-:W2:Y:S01]  /*159b0*/  MUFU.EX2 R163, R163 ;  /* 0x000000a300a37308 */ /* 0x000ea20000000800 */
[----:B0-----:R-:W-:-:S07]  /*159c0*/  FADD.FTZ R167, R10, R167 ;  /* 0x000000a70aa77221 */ /* 0x001fce0000010000 */
[----:B------:R-:W0:Y:S01]  /*159d0*/  MUFU.EX2 R166, R166 ;  /* 0x000000a600a67308 */ /* 0x000e220000000800 */
[----:B-1----:R-:W-:-:S01]  /*159e0*/  FADD.FTZ R4, R162, R167 ;  /* 0x000000a7a2047221 */ /* 0x002fc20000010000 */
[----:B------:R-:W-:-:S06]  /*159f0*/  FADD.FTZ R167, R169, R170 ;  /* 0x000000aaa9a77221 */ /* 0x000fcc0000010000 */
        /* <DEDUP_REMOVED lines=20> */
[----:B0-----:R-:W-:-:S03]  /*15b40*/  FADD.FTZ R4, R182, R167 ;  /* 0x000000a7b6047221 */ /* 0x001fc60000010000 */
[----:B-1----:R-:W-:Y:S01]  /*15b50*/  FADD.FTZ R3, R179, R170 ;  /* 0x000000aab3037221 */ /* 0x002fe20000010000 */
[----:B------:R-:W-:Y:S06]  /*15b60*/  @!P0 BRA `(.L_x_1394) ;  /* 0x0000000000048947 */ /* 0x000fec0003800000 */
[----:B------:R-:W-:Y:S01]  /*15b70*/  BPT.TRAP 0x1 ;  /* 0x000000040000795c */ /* 0x000fe20000300000 */
.L_x_1394:
[----:B------:R-:W-:Y:S01]  /*15b80*/  F2FP.SATFINITE.E4M3.F32.PACK_AB_MERGE_C R9, R154, R9, RZ ;  /* 0x000000099a09723e */ /* 0x000fe200048070ff */
[----:B------:R-:W-:Y:S01]  /*15b90*/  IMAD R154, R200, 0x8, R16 ;  /* 0x00000008c89a7824 */ /* 0x000fe200078e0210 */
[----:B------:R-:W-:Y:S01]  /*15ba0*/  F2FP.SATFINITE.E4M3.F32.PACK_AB_MERGE_C R153, R156, R153, RZ ;  /* 0x000000999c99723e */ /* 0x000fe200048070ff */
[-C--:B------:R-:W-:Y:S01]  /*15bb0*/  FMUL.FTZ R24, R24, R180.reuse ;  /* 0x000000b418187220 */ /* 0x080fe20000410000 */
[----:B------:R-:W-:Y:S01]  /*15bc0*/  ISETP.GT.AND P3, PT, R6, R11, PT ;  /* 0x0000000b0600720c */ /* 0x000fe20003f64270 */
[----:B------:R-:W-:Y:S01]  /*15bd0*/  FMUL.FTZ R25, R25, R180 ;  /* 0x000000b419197220 */ /* 0x000fe20000410000 */
[----:B------:R-:W-:Y:S01]  /*15be0*/  F2FP.SATFINITE.E4M3.F32.PACK_AB_MERGE_C R189, R7, R186, R9 ;  /* 0x000000ba07bd723e */ /* 0x000fe20004807009 */
[----:B------:R-:W-:Y:S01]  /*15bf0*/  VIADD R7, R154, 0x28460 ;  /* 0x000284609a077836 */ /* 0x000fe20000000000 */
[----:B------:R-:W-:Y:S01]  /*15c00*/  F2FP.SATFINITE.E4M3.F32.PACK_AB_MERGE_C R188, R152, R183, R153 ;  /* 0x000000b798bc723e */ /* 0x000fe20004807099 */
[-C--:B------:R-:W-:Y:S01]  /*15c10*/  FMUL.FTZ R28, R28, R180.reuse ;  /* 0x000000b41c1c7220 */ /* 0x080fe20000410000 */
[----:B------:R-:W-:Y:S01]  /*15c20*/  MOV R152, UR42 ;  /* 0x0000002a00987c02 */ /* 0x000fe20008000f00 */
[-C--:B------:R-:W-:Y:S01]  /*15c30*/  FMUL.FTZ R29, R29, R180.reuse ;  /* 0x000000b41d1d7220 */ /* 0x080fe20000410000 */
[----:B------:R-:W-:Y:S01]  /*15c40*/  F2FP.SATFINITE.E4M3.F32.PACK_AB_MERGE_C R10, R10, R155, RZ ;  /* 0x0000009b0a0a723e */ /* 0x000fe200048070ff */
[-C--:B------:R-:W-:Y:S01]  /*15c50*/  FMUL.FTZ R32, R32, R180.reuse ;  /* 0x000000b420207220 */ /* 0x080fe20000410000 */
[----:B------:R-:W-:Y:S01]  /*15c60*/  PRMT R7, R152, 0x654, R7 ;  /* 0x0000065498077816 */ /* 0x000fe20000000007 */
[-C--:B------:R-:W-:Y:S01]  /*15c70*/  FMUL.FTZ R33, R33, R180.reuse ;  /* 0x000000b421217220 */ /* 0x080fe20000410000 */
        /* <DEDUP_REMOVED lines=136> */
[----:B0-----:R-:W-:Y:S02]  /*16500*/  IMAD.MOV.U32 R7, RZ, RZ, R8 ;  /* 0x000000ffff077224 */ /* 0x001fe400078e0008 */
[----:B------:R-:W-:Y:S02]  /*16510*/  IMAD.MOV.U32 R194, RZ, RZ, R15 ;  /* 0x000000ffffc27224 */ /* 0x000fe400078e000f */
[----:B------:R-:W-:Y:S01]  /*16520*/  IMAD.MOV.U32 R200, RZ, RZ, R14 ;  /* 0x000000ffffc87224 */ /* 0x000fe200078e000e */
[----:B------:R-:W-:Y:S06]  /*16530*/  @P3 BRA `(.L_x_1395) ;  /* 0xffffffd400f03947 */ /* 0x000fec000383ffff */
[----:B------:R-:W-:Y:S01]  /*16540*/  IMAD.MOV.U32 R10, RZ, RZ, R20 ;  /* 0x000000ffff0a7224 */ /* 0x000fe200078e0014 */
[----:B------:R-:W-:Y:S01]  /*16550*/  MOV R200, R14 ;  /* 0x0000000e00c87202 */ /* 0x000fe20000000f00 */
[----:B------:R-:W-:Y:S02]  /*16560*/  IMAD.MOV.U32 R7, RZ, RZ, R8 ;  /* 0x000000ffff077224 */ /* 0x000fe400078e0008 */
[----:B------:R-:W-:-:S07]  /*16570*/  IMAD.MOV.U32 R194, RZ, RZ, R15 ;  /* 0x000000ffffc27224 */ /* 0x000fce00078e000f */
.L_x_1376:
[----:B------:R-:W0:Y:S01]  /*16580*/  LDC R15, c[0x0][0x9e4] ;  /* 0x00027900ff0f7b82 */ /* 0x000e220000000800 */
[----:B------:R-:W-:Y:S02]  /*16590*/  ULDC UR6, c[0x0][0x9dc] ;  /* 0x0002770000067ab9 */ /* 0x000fe40000000800 */
[----:B------:R-:W-:Y:S01]  /*165a0*/  VIADD R11, R204, -UR6 ;  /* 0x80000006cc0b7c36 */ /* 0x000fe20008000000 */
[----:B0-----:R-:W-:-:S13]  /*165b0*/  ISETP.GE.AND P5, PT, R15, 0x1, PT ;  /* 0x000000010f00780c */ /* 0x001fda0003fa6270 */
[----:B------:R-:W-:Y:S05]  /*165c0*/  @!P5 BRA `(.L_x_1396) ;  /* 0x000000000044d947 */ /* 0x000fea0003800000 */
        /* <DEDUP_REMOVED lines=10> */
.L_x_1398:
[----:B------:R-:W-:-:S13]  /*16670*/  ISETP.NE.AND P2, PT, R15, 0x1, PT ;  /* 0x000000010f00780c */ /* 0x000fda0003f45270 */
[----:B------:R-:W0:Y:S02]  /*16680*/  @P2 LDC.64 R8, c[0x0][0x9e8] ;  /* 0x00027a00ff082b82 */ /* 0x000e240000000a00 */
[----:B0-----:R-:W-:-:S05]  /*16690*/  @P2 IMAD.HI.U32 R8, R204, R8, RZ ;  /* 0x00000008cc082227 */ /* 0x001fca00078e00ff */
[----:B------:R-:W-:-:S07]  /*166a0*/  @P2 SHF.R.U32.HI R204, RZ, R9, R8 ;  /* 0x00000009ffcc2219 */ /* 0x000fce0000011608 */
.L_x_1399:
[----:B------:R-:W-:Y:S05]  /*166b0*/  BSYNC B0 ;  /* 0x0000000000007941 */ /* 0x000fea0003800000 */
.L_x_1397:
[----:B------:R-:W-:-:S05]  /*166c0*/  IMAD R204, R204, R15, RZ ;  /* 0x0000000fcccc7224 */ /* 0x000fca00078e02ff */
[----:B------:R-:W-:-:S07]  /*166d0*/  VIMNMX R11, R11, R204, !PT ;  /* 0x000000cc0b0b7248 */ /* 0x000fce0007fe0100 */
.L_x_1396:
[----:B------:R-:W-:-:S05]  /*166e0*/  VIADD R11, R11, 0x3f ;  /* 0x0000003f0b0b7836 */ /* 0x000fca0000000000 */
[----:B------:R-:W-:-:S04]  /*166f0*/  SHF.R.S32.HI R8, RZ, 0x1f, R11 ;  /* 0x0000001fff087819 */ /* 0x000fc8000001140b */
[----:B------:R-:W-:-:S04]  /*16700*/  LEA.HI R8, R8, R11, RZ, 0x6 ;  /* 0x0000000b08087211 */ /* 0x000fc800078f30ff */
[----:B------:R-:W-:-:S04]  /*16710*/  SHF.R.S32.HI R8, RZ, 0x6, R8 ;  /* 0x00000006ff087819 */ /* 0x000fc80000011408 */
[----:B------:R-:W-:-:S04]  /*16720*/  VIMNMX R13, R203, R8, !PT ;  /* 0x00000008cb0d7248 */ /* 0x000fc80007fe0100 */
[----:B------:R-:W-:-:S13]  /*16730*/  ISETP.GE.AND P2, PT, R6, R13, PT ;  /* 0x0000000d0600720c */ /* 0x000fda0003f46270 */
[----:B------:R-:W-:Y:S05]  /*16740*/  @!P2 BRA `(.L_x_1400) ;  /* 0x0000001c00c8a947 */ /* 0x000fea0003800000 */
[----:B------:R-:W-:Y:S02]  /*16750*/  IMAD.MOV.U32 R12, RZ, RZ, R10 ;  /* 0x000000ffff0c7224 */ /* 0x000fe400078e000a */
[----:B------:R-:W-:Y:S02]  /*16760*/  IMAD.MOV.U32 R11, RZ, RZ, R7 ;  /* 0x000000ffff0b7224 */ /* 0x000fe400078e0007 */
[----:B------:R-:W-:Y:S02]  /*16770*/  IMAD.MOV.U32 R14, RZ, RZ, R6 ;  /* 0x000000ffff0e7224 */ /* 0x000fe400078e0006 */
[----:B------:R-:W-:-:S07]  /*16780*/  IMAD.MOV.U32 R20, RZ, RZ, R194 ;  /* 0x000000ffff147224 */ /* 0x000fce00078e00c2 */
.L_x_1411:
[----:B------:R-:W-:Y:S01]  /*16790*/  ISETP.NE.AND P2, PT, R200, 0x1, PT ;  /* 0x00000001c800780c */ /* 0x000fe20003f45270 */
[----:B------:R-:W-:Y:S05]  /*167a0*/  YIELD ;  /* 0x0000000000007946 */ /* 0x000fea0003800000 */
[----:B------:R-:W-:Y:S02]  /*167b0*/  SEL R7, RZ, 0x1, P2 ;  /* 0x00000001ff077807 */ /* 0x000fe40001000000 */
[----:B------:R-:W-:Y:S02]  /*167c0*/  ISETP.NE.AND P2, PT, R202, RZ, PT ;  /* 0x000000ffca00720c */ /* 0x000fe40003f45270 */
[----:B------:R-:W-:-:S11]  /*167d0*/  LOP3.LUT R194, R20, R7, RZ, 0x3c, !PT ;  /* 0x0000000714c27212 */ /* 0x000fd600078e3cff */
[----:B------:R-:W-:Y:S05]  /*167e0*/  @P2 BRA `(.L_x_1401) ;  /* 0x00000000003c2947 */ /* 0x000fea0003800000 */
[----:B------:R-:W-:Y:S05]  /*167f0*/  @!P0 BRA `(.L_x_1402) ;  /* 0x0000000000048947 */ /* 0x000fea0003800000 */
[----:B------:R-:W-:Y:S01]  /*16800*/  BPT.TRAP 0x1 ;  /* 0x000000040000795c */ /* 0x000fe20000300000 */
.L_x_1402:
[----:B------:R-:W-:-:S05]  /*16810*/  VIADD R6, R200, 0x1 ;  /* 0x00000001c8067836 */ /* 0x000fca0000000000 */
[----:B------:R-:W-:-:S04]  /*16820*/  ISETP.NE.AND P3, PT, R6, 0x2, PT ;  /* 0x000000020600780c */ /* 0x000fc80003f65270 */
[----:B------:R-:W-:Y:S02]  /*16830*/  SEL R7, R6, RZ, P3 ;  /* 0x000000ff06077207 */ /* 0x000fe40001800000 */
[----:B------:R-:W-:Y:S02]  /*16840*/  SHF.L.U32 R6, R194, 0x1f, RZ ;  /* 0x0000001fc2067819 */ /* 0x000fe400000006ff */
[----:B------:R-:W-:-:S04]  /*16850*/  LEA R7, R7, R16, 0x3 ;  /* 0x0000001007077211 */ /* 0x000fc800078e18ff */
[----:B------:R0:W1:Y:S01]  /*16860*/  SYNCS.PHASECHK.TRANS64.TRYWAIT P3, [R7+URZ+0x28430], R6 ;  /* 0x02843006070075a7 */ /* 0x000062000806017f */
[----:B------:R-:W-:Y:S05]  /*16870*/  @!P0 BRA `(.L_x_1403) ;  /* 0x0000000000048947 */ /* 0x000fea0003800000 */
[----:B------:R-:W-:Y:S01]  /*16880*/  BPT.TRAP 0x1 ;  /* 0x000000040000795c */ /* 0x000fe20000300000 */
.L_x_1403:
[----:B------:R-:W-:Y:S04]  /*16890*/  BSSY B0, `(.L_x_1401) ;  /* 0x0000004000007945 */ /* 0x000fe80003800000 */
[----:B-1----:R-:W-:Y:S05]  /*168a0*/  @P3 BRA `(.L_x_1404) ;  /* 0x0000000000083947 */ /* 0x002fea0003800000 */
[----:B------:R-:W1:Y:S02]  /*168b0*/  SYNCS.PHASECHK.TRANS64.TRYWAIT P3, [R7+URZ+0x28430], R6 ;  /* 0x02843006070075a7 */ /* 0x000e64000806017f */
[----:B-1----:R-:W-:Y:S05]  /*168c0*/  @!P3 BRA `(.L_x_1405) ;  /* 0x0000010c004cb947 */ /* 0x002fea0003800000 */
.L_x_1404:
[----:B------:R-:W-:Y:S05]  /*168d0*/  BSYNC B0 ;  /* 0x0000000000007941 */ /* 0x000fea0003800000 */
.L_x_1401:
[----:B------:R-:W2:Y:S01]  /*168e0*/  S2R R8, SR_TID.X ;  /* 0x0000000000087919 */ /* 0x000ea20000002100 */
[----:B01----:R-:W-:Y:S01]  /*168f0*/  IMAD.MOV.U32 R7, RZ, RZ, 0x40000040 ;  /* 0x40000040ff077424 */ /* 0x003fe200078e00ff */
[----:B------:R-:W-:Y:S05]  /*16900*/  WARPSYNC.ALL ;  /* 0x0000000000007948 */ /* 0x000fea0003800000 */
[----:B------:R-:W-:Y:S01]  /*16910*/  R2UR UR15, R7 ;  /* 0x00000000070f72ca */ /* 0x000fe200000e0000 */
[----:B------:R-:W-:Y:S02]  /*16920*/  VIADD R15, R200, 0x1 ;  /* 0x00000001c80f7836 */ /* 0x000fe40000000000 */
[----:B------:R-:W-:-:S03]  /*16930*/  IMAD.MOV.U32 R9, RZ, RZ, 0x40000040 ;  /* 0x40000040ff097424 */ /* 0x000fc600078e00ff */
[----:B------:R-:W-:Y:S02]  /*16940*/  ISETP.NE.AND P3, PT, R15, 0x2, PT ;  /* 0x000000020f00780c */ /* 0x000fe40003f65270 */
[----:B------:R-:W-:Y:S01]  /*16950*/  R2UR UR11, R9 ;  /* 0x00000000090b72ca */ /* 0x000fe200000e0000 */
[----:B------:R-:W-:Y:S01]  /*16960*/  IMAD.MOV.U32 R9, RZ, RZ, 0x40000040 ;  /* 0x40000040ff097424 */ /* 0x000fe200078e00ff */
[----:B------:R-:W-:-:S04]  /*16970*/  SEL R15, R15, RZ, P3 ;  /* 0x000000ff0f0f7207 */ /* 0x000fc80001800000 */
[----:B------:R-:W-:Y:S01]  /*16980*/  R2UR UR7, R9 ;  /* 0x00000000090772ca */ /* 0x000fe200000e0000 */
[----:B------:R-:W-:Y:S02]  /*16990*/  IMAD R6, R15, 0x400, R5 ;  /* 0x000004000f067824 */ /* 0x000fe400078e0205 */
[----:B------:R-:W-:-:S03]  /*169a0*/  IMAD.MOV.U32 R9, RZ, RZ, 0x40000040 ;  /* 0x40000040ff097424 */ /* 0x000fc600078e00ff */
[----:B------:R-:W-:Y:S02]  /*169b0*/  R2UR UR14, R6 ;  /* 0x00000000060e72ca */ /* 0x000fe400000e0000 */
[----:B------:R-:W-:Y:S01]  /*169c0*/  R2UR UR19, R9 ;  /* 0x00000000091372ca */ /* 0x000fe200000e0000 */
[----:B------:R-:W-:Y:S01]  /*169d0*/  IMAD.MOV.U32 R9, RZ, RZ, 0x40000040 ;  /* 0x40000040ff097424 */ /* 0x000fe200078e00ff */
[----:B--2---:R-:W-:-:S04]  /*169e0*/  SHF.R.U32.HI R8, RZ, 0x7, R8 ;  /* 0x00000007ff087819 */ /* 0x004fc80000011608 */
[----:B------:R-:W-:Y:S01]  /*169f0*/  R2UR UR23, R9 ;  /* 0x00000000091772ca */ /* 0x000fe200000e0000 */
[----:B------:R-:W-:Y:S02]  /*16a00*/  IMAD.MOV.U32 R9, RZ, RZ, 0x40000040 ;  /* 0x40000040ff097424 */ /* 0x000fe400078e00ff */
[----:B------:R-:W-:Y:S02]  /*16a10*/  VIADD R7, R8, 0x8 ;  /* 0x0000000808077836 */ /* 0x000fe40000000000 */
[----:B------:R-:W-:Y:S01]  /*16a20*/  VIADD R8, R6, 0x2 ;  /* 0x0000000206087836 */ /* 0x000fe20000000000 */
[----:B------:R-:W-:Y:S01]  /*16a30*/  R2UR UR27, R9 ;  /* 0x00000000091b72ca */ /* 0x000fe200000e0000 */
[----:B------:R-:W-:Y:S01]  /*16a40*/  IMAD.MOV.U32 R9, RZ, RZ, 0x40000040 ;  /* 0x40000040ff097424 */ /* 0x000fe200078e00ff */
[----:B------:R0:W-:Y:S02]  /*16a50*/  BAR.SYNC.DEFER_BLOCKING R7, 0x100 ;  /* 0x000400070000751d */ /* 0x0001e40000010000 */
[----:B------:R-:W-:Y:S01]  /*16a60*/  R2UR UR10, R8 ;  /* 0x00000000080a72ca */ /* 0x000fe200000e0000 */
[----:B------:R-:W-:Y:S01]  /*16a70*/  VIADD R8, R6, 0x4 ;  /* 0x0000000406087836 */ /* 0x000fe20000000000 */
[----:B------:R-:W-:-:S04]  /*16a80*/  R2UR UR31, R9 ;  /* 0x00000000091f72ca */ /* 0x000fc800000e0000 */
[----:B------:R-:W-:Y:S02]  /*16a90*/  R2UR UR6, R8 ;  /* 0x00000000080672ca */ /* 0x000fe400000e0000 */
[----:B------:R-:W-:Y:S02]  /*16aa0*/  IADD3 R8, R6, 0x6, RZ ;  /* 0x0000000606087810 */ /* 0x000fe40007ffe0ff */
[----:B0-----:R-:W-:Y:S02]  /*16ab0*/  MOV R7, 0x40000040 ;  /* 0x4000004000077802 */ /* 0x001fe40000000f00 */
[----:B------:R-:W-:Y:S01]  /*16ac0*/  R2UR UR18, R8 ;  /* 0x00000000081272ca */ /* 0x000fe200000e0000 */
[----:B------:R-:W-:Y:S01]  /*16ad0*/  VIADD R8, R6, 0x200 ;  /* 0x0000020006087836 */ /* 0x000fe20000000000 */
[----:B------:R-:W-:-:S04]  /*16ae0*/  R2UR UR35, R7 ;  /* 0x00000000072372ca */ /* 0x000fc800000e0000 */
[----:B------:R-:W-:Y:S01]  /*16af0*/  R2UR UR22, R8 ;  /* 0x00000000081672ca */ /* 0x000fe200000e0000 */
[----:B------:R-:W-:Y:S01]  /*16b00*/  VIADD R8, R6, 0x202 ;  /* 0x0000020206087836 */ /* 0x000fe20000000000 */
[----:B------:R-:W-:-:S04]  /*16b10*/  WARPGROUP.ARRIVE ;  /* 0x00000000000079c5 */ /* 0x000fc80000000000 */
[----:B------:R-:W-:Y:S01]  /*16b20*/  R2UR UR26, R8 ;  /* 0x00000000081a72ca */ /* 0x000fe200000e0000 */
[C---:B------:R-:W-:Y:S02]  /*16b30*/  VIADD R8, R6.reuse, 0x204 ;  /* 0x0000020406087836 */ /* 0x040fe40000000000 */
[----:B------:R-:W-:Y:S01]  /*16b40*/  VIADD R6, R6, 0x206 ;  /* 0x0000020606067836 */ /* 0x000fe20000000000 */
[----:B------:R-:W-:Y:S02]  /*16b50*/  QGMMA.64x64x32.F32.E4M3.E4M3 R152, gdesc[UR12], RZ, !UPT, gsb0 ;  /* 0x00e000000c9879f3 */ /* 0x000fe4000c0008ff */
[----:B------:R-:W-:Y:S02]  /*16b60*/  R2UR UR30, R8 ;  /* 0x00000000081e72ca */ /* 0x000fe400000e0000 */
[----:B------:R-:W-:Y:S01]  /*16b70*/  R2UR UR34, R6 ;  /* 0x00000000062272ca */ /* 0x000fe200000e0000 */
        /* <DEDUP_REMOVED lines=25> */
.L_x_1407:
[----:B------:R-:W-:Y:S01]  /*16d10*/  SHF.L.U32 R6, R20, 0x1f, RZ ;  /* 0x0000001f14067819 */ /* 0x000fe200000006ff */
[----:B------:R-:W-:-:S04]  /*16d20*/  IMAD R7, R200, 0x8, R16 ;  /* 0x00000008c8077824 */ /* 0x000fc800078e0210 */
[----:B------:R0:W1:Y:S01]  /*16d30*/  SYNCS.PHASECHK.TRANS64.TRYWAIT P2, [R7+URZ+0x28450], R6 ;  /* 0x02845006070075a7 */ /* 0x000062000804017f */
[----:B------:R-:W-:Y:S05]  /*16d40*/  @!P0 BRA `(.L_x_1408) ;  /* 0x0000000000048947 */ /* 0x000fea0003800000 */
[----:B------:R-:W-:Y:S01]  /*16d50*/  BPT.TRAP 0x1 ;  /* 0x000000040000795c */ /* 0x000fe20000300000 */
.L_x_1408:
[----:B-1----:R-:W-:Y:S05]  /*16d60*/  @P2 BRA `(.L_x_1406) ;  /* 0x0000000000082947 */ /* 0x002fea0003800000 */
[----:B------:R-:W1:Y:S02]  /*16d70*/  SYNCS.PHASECHK.TRANS64.TRYWAIT P2, [R7+URZ+0x28450], R6 ;  /* 0x02845006070075a7 */ /* 0x000e64000804017f */
[----:B-1----:R-:W-:Y:S05]  /*16d80*/  @!P2 BRA `(.L_x_1409) ;  /* 0x000001080030a947 */ /* 0x002fea0003800000 */
.L_x_1406:
[----:B01----:R-:W-:Y:S01]  /*16d90*/  VIADD R6, R16, 0x8000 ;  /* 0x0000800010067836 */ /* 0x003fe20000000000 */
[----:B------:R-:W-:Y:S05]  /*16da0*/  WARPSYNC.ALL ;  /* 0x0000000000007948 */ /* 0x000fea0003800000 */
[----:B------:R-:W-:-:S04]  /*16db0*/  SHF.R.U32.HI R6, RZ, 0x4, R6 ;  /* 0x00000004ff067819 */ /* 0x000fc80000011606 */
[----:B------:R-:W-:-:S04]  /*16dc0*/  LOP3.LUT R6, R6, 0x3fff, RZ, 0xc0, !PT ;  /* 0x00003fff06067812 */ /* 0x000fc800078ec0ff */
[----:B------:R-:W-:-:S05]  /*16dd0*/  LOP3.LUT R7, R6, 0x10000, RZ, 0xfc, !PT ;  /* 0x0001000006077812 */ /* 0x000fca00078efcff */
[----:B------:R-:W-:Y:S01]  /*16de0*/  IMAD R6, R200, 0x400, R7 ;  /* 0x00000400c8067824 */ /* 0x000fe200078e0207 */
[----:B------:R-:W-:Y:S01]  /*16df0*/  WARPGROUP.ARRIVE ;  /* 0x00000000000079c5 */ /* 0x000fe20000000000 */
[----:B------:R-:W-:Y:S02]  /*16e00*/  IMAD.MOV.U32 R7, RZ, RZ, -0x7fffffe0 ;  /* 0x80000020ff077424 */ /* 0x000fe400078e00ff */
[C---:B------:R-:W-:Y:S01]  /*16e10*/  FMUL.FTZ R8, R2.reuse, R152 ;  /* 0x0000009802087220 */ /* 0x040fe20000410000 */
[----:B------:R-:W-:Y:S01]  /*16e20*/  FMUL.FTZ R21, R2, R154 ;  /* 0x0000009a02157220 */ /* 0x000fe20000410000 */
[----:B------:R-:W-:Y:S01]  /*16e30*/  R2UR UR6, R6 ;  /* 0x00000000060672ca */ /* 0x000fe200000e0000 */
[C---:B------:R-:W-:Y:S01]  /*16e40*/  FMUL.FTZ R9, R2.reuse, R153 ;  /* 0x0000009902097220 */ /* 0x040fe20000410000 */
[----:B------:R-:W-:Y:S01]  /*16e50*/  R2UR UR7, R7 ;  /* 0x00000000070772ca */ /* 0x000fe200000e0000 */
        /* <DEDUP_REMOVED lines=12> */
[----:B------:R-:W-:Y:S01]  /*16f20*/  QGMMA.64x256x32.F32.E4M3.E4M3 R24, R188, gdesc[UR4], R24, gsb0 ;  /* 0x03e00004bc187df3 */ /* 0x000fe20008000818 */
[C---:B------:R-:W-:Y:S01]  /*16f30*/  FMUL.FTZ R167, R2.reuse, R171 ;  /* 0x000000ab02a77220 */ /* 0x040fe20000410000 */
[C---:B------:R-:W-:Y:S01]  /*16f40*/  FMUL.FTZ R171, R2.reuse, R175 ;  /* 0x000000af02ab7220 */ /* 0x040fe20000410000 */
[C---:B------:R-:W-:Y:S01]  /*16f50*/  FMUL.FTZ R161, R2.reuse, R165 ;  /* 0x000000a502a17220 */ /* 0x040fe20000410000 */
[----:B------:R-:W-:Y:S01]  /*16f60*/  FMUL.FTZ R164, R2, R168 ;  /* 0x000000a802a47220 */ /* 0x000fe20000410000 */
        /* <DEDUP_REMOVED lines=11> */
[C---:B------:R-:W-:Y:S01]  /*17020*/  FMUL.FTZ R166, R2.reuse, R170 ;  /* 0x000000aa02a67220 */ /* 0x040fe20000410000 */
[C---:B------:R-:W-:Y:S01]  /*17030*/  FMUL.FTZ R170, R2.reuse, R174 ;  /* 0x000000ae02aa7220 */ /* 0x040fe20000410000 */
[----:B------:R-:W-:Y:S01]  /*17040*/  FMUL.FTZ R174, R2, R178 ;  /* 0x000000b202ae7220 */ /* 0x000fe20000410000 */
[----:B------:R-:W-:Y:S01]  /*17050*/  VIADD R6, R6, 0x2 ;  /* 0x0000000206067836 */ /* 0x000fe20000000000 */
[----:B------:R-:W-:Y:S01]  /*17060*/  UMOV UR56, UR50 ;  /* 0x0000003200387c82 */ /* 0x000fe20008000000 */
[----:B------:R-:W1:Y:S01]  /*17070*/  MUFU.TANH R152, R152 ;  /* 0x0000009800987308 */ /* 0x000e620000002400 */
[----:B--2---:R-:W-:Y:S01]  /*17080*/  FMNMX.FTZ R175, R9, R10, !PT ;  /* 0x0000000a09af7209 */ /* 0x004fe20007810000 */
[----:B------:R-:W2:Y:S01]  /*17090*/  S2R R204, SR_TID.X ;  /* 0x0000000000cc7919 */ /* 0x000ea20000002100 */
[----:B------:R-:W-:-:S05]  /*170a0*/  R2UR UR6, R6 ;  /* 0x00000000060672ca */ /* 0x000fca00000e0000 */
[----:B------:R-:W3:Y:S01]  /*170b0*/  MUFU.TANH R154, R154 ;  /* 0x0000009a009a7308 */ /* 0x000ee20000002400 */
[----:B0-----:R-:W-:-:S07]  /*170c0*/  FMNMX.FTZ R7, R20, R7, !PT ;  /* 0x0000000714077209 */ /* 0x001fce0007810000 */
[----:B------:R-:W0:Y:S01]  /*170d0*/  MUFU.TANH R153, R153 ;  /* 0x0000009900997308 */ /* 0x000e220000002400 */
[----:B-1----:R-:W-:Y:S01]  /*170e0*/  FMNMX.FTZ R10, R152, R175, !PT ;  /* 0x000000af980a7209 */ /* 0x002fe20007810000 */
[----:B------:R-:W-:-:S06]  /*170f0*/  FMUL.FTZ R175, R2, R179 ;  /* 0x000000b302af7220 */ /* 0x000fcc0000410000 */
[----:B------:R-:W1:Y:S01]  /*17100*/  MUFU.TANH R156, R156 ;  /* 0x0000009c009c7308 */ /* 0x000e620000002400 */
[----:B---3--:R-:W-:-:S07]  /*17110*/  FMNMX.FTZ R176, R154, R7, !PT ;  /* 0x000000079ab07209 */ /* 0x008fce0007810000 */
        /* <DEDUP_REMOVED lines=39> */
[----:B--2---:R-:W-:-:S05]  /*17390*/  FMNMX.FTZ R10, R177, R10, !PT ;  /* 0x0000000ab10a7209 */ /* 0x004fca0007810000 */
[----:B------:R-:W2:Y:S02]  /*173a0*/  SHFL.BFLY PT, R7, R10, 0x2, 0x1f ;  /* 0x0c401f000a077f89 */ /* 0x000ea400000e0000 */
[----:B------:R-:W3:Y:S01]  /*173b0*/  MUFU.TANH R170, R170 ;  /* 0x000000aa00aa7308 */ /* 0x000ee20000002400 */
[----:B0-----:R-:W-:Y:S01]  /*173c0*/  FMNMX.FTZ R180, R166, R179, !PT ;  /* 0x000000b3a6b47209 */ /* 0x001fe20007810000 */
[----:B------:R-:W-:-:S06]  /*173d0*/  FMUL.FTZ R179, R2, R183 ;  /* 0x000000b702b37220 */ /* 0x000fcc0000410000 */
[----:B------:R-:W0:Y:S01]  /*173e0*/  MUFU.TANH R171, R171 ;  /* 0x000000ab00ab7308 */ /* 0x000e220000002400 */
[----:B-1----:R-:W-:-:S07]  /*173f0*/  FMNMX.FTZ R181, R167, R180, !PT ;  /* 0x000000b4a7b57209 */ /* 0x002fce0007810000 */
[----:B------:R-:W1:Y:S01]  /*17400*/  MUFU.TANH R174, R174 ;  /* 0x000000ae00ae7308 */ /* 0x000e620000002400 */
[----:B---3--:R-:W-:-:S07]  /*17410*/  FMNMX.FTZ R180, R170, R181, !PT ;  /* 0x000000b5aab47209 */ /* 0x008fce0007810000 */
[----:B------:R-:W3:Y:S01]  /*17420*/  MUFU.TANH R175, R175 ;  /* 0x000000af00af7308 */ /* 0x000ee20000002400 */
[----:B0-----:R-:W-:-:S07]  /*17430*/  FMNMX.FTZ R181, R171, R180, !PT ;  /* 0x000000b4abb57209 */ /* 0x001fce0007810000 */
[----:B------:R-:W0:Y:S01]  /*17440*/  MUFU.TANH R178, R178 ;  /* 0x000000b200b27308 */ /* 0x000e220000002400 */
[----:B-1----:R-:W-:-:S07]  /*17450*/  FMNMX.FTZ R180, R174, R181, !PT ;  /* 0x000000b5aeb47209 */ /* 0x002fce0007810000 */
[----:B------:R-:W1:Y:S01]  /*17460*/  MUFU.TANH R179, R179 ;  /* 0x000000b300b37308 */ /* 0x000e620000002400 */
[----:B---3--:R-:W-:-:S04]  /*17470*/  FMNMX.FTZ R181, R175, R180, !PT ;  /* 0x000000b4afb57209 */ /* 0x008fc80007810000 */
[----:B0-----:R-:W-:Y:S02]  /*17480*/  FMNMX.FTZ R180, R178, R181, !PT ;  /* 0x000000b5b2b47209 */ /* 0x001fe40007810000 */
[----:B--2---:R-:W-:Y:S01]  /*17490*/  FMNMX.FTZ R181, R10, R7, !PT ;  /* 0x000000070ab57209 */ /* 0x004fe20007810000 */
[----:B------:R-:W-:-:S04]  /*174a0*/  IMAD.MOV.U32 R7, RZ, RZ, -0x7fffffe0 ;  /* 0x80000020ff077424 */ /* 0x000fc800078e00ff */
[----:B------:R-:W0:Y:S01]  /*174b0*/  SHFL.BFLY PT, R6, R181, 0x1, 0x1f ;  /* 0x0c201f00b5067f89 */ /* 0x000e2200000e0000 */
[----:B------:R-:W-:Y:S02]  /*174c0*/  R2UR UR7, R7 ;  /* 0x00000000070772ca */ /* 0x000fe400000e0000 */
[----:B-1----:R-:W-:-:S05]  /*174d0*/  FMNMX.FTZ R180, R179, R180, !PT ;  /* 0x000000b4b3b47209 */ /* 0x002fca0007810000 */
[----:B------:R-:W1:Y:S01]  /*174e0*/  SHFL.BFLY PT, R183, R180, 0x2, 0x1f ;  /* 0x0c401f00b4b77f89 */ /* 0x000e6200000e0000 */
[----:B------:R-:W-:Y:S02]  /*174f0*/  WARPGROUP.DEPBAR.LE gsb0, 0x0 ;  /* 0x00008000000079c5 */ /* 0x000fe40000010000 */
[----:B------:R-:W-:Y:S01]  /*17500*/  WARPGROUP.ARRIVE ;  /* 0x00000000000079c5 */ /* 0x000fe20000000000 */
[----:B0-----:R-:W-:-:S05]  /*17510*/  FMNMX.FTZ R7, R181, R6, !PT ;  /* 0x00000006b5077209 */ /* 0x001fca0007810000 */
[----:B------:R-:W-:Y:S01]  /*17520*/  QGMMA.64x256x32.F32.E4M3.E4M3 R24, R184, gdesc[UR4], R24, gsb0 ;  /* 0x03e00004b8187df3 */ /* 0x000fe20008000818 */
[----:B------:R-:W-:Y:S02]  /*17530*/  IMAD.U32 R181, RZ, RZ, UR56 ;  /* 0x00000038ffb57e24 */ /* 0x000fe4000f8e00ff */
[----:B------:R-:W-:-:S01]  /*17540*/  FADD.FTZ R6, -R7, R11 ;  /* 0x0000000b07067221 */ /* 0x000fc20000010100 */
[----:B-1----:R-:W-:-:S03]  /*17550*/  FMNMX.FTZ R183, R180, R183, !PT ;  /* 0x000000b7b4b77209 */ /* 0x002fc60007810000 */
[----:B------:R-:W-:Y:S01]  /*17560*/  FMUL.FTZ R11, R6, UR56 ;  /* 0x00000038060b7c20 */ /* 0x000fe20008410000 */
[----:B------:R-:W-:Y:S01]  /*17570*/  @!P1 LEA R180, R15, R16, 0x3 ;  /* 0x000000100fb49211 */ /* 0x000fe200078e18ff */
[----:B------:R-:W0:Y:S04]  /*17580*/  SHFL.BFLY PT, R182, R183, 0x1, 0x1f ;  /* 0x0c201f00b7b67f89 */ /* 0x000e2800000e0000 */
[----:B------:R-:W-:Y:S01]  /*17590*/  MUFU.EX2 R11, R11 ;  /* 0x0000000b000b7308 */ /* 0x000fe20000000800 */
[----:B------:R-:W-:-:S05]  /*175a0*/  @!P1 VIADD R180, R180, 0x28440 ;  /* 0x00028440b4b49836 */ /* 0x000fca0000000000 */
[----:B------:R-:W-:Y:S02]  /*175b0*/  @!P1 PRMT R180, RZ, 0x654, R180 ;  /* 0x00000654ffb49816 */ /* 0x000fe400000000b4 */
[----:B0-----:R-:W-:-:S05]  /*175c0*/  FMNMX.FTZ R10, R183, R182, !PT ;  /* 0x000000b6b70a7209 */ /* 0x001fca0007810000 */
[----:B------:R-:W-:Y:S01]  /*175d0*/  FADD.FTZ R6, -R10, R12 ;  /* 0x0000000c0a067221 */ /* 0x000fe20000010100 */
[----:B------:R-:W-:-:S03]  /*175e0*/  IMAD.U32 R12, RZ, RZ, UR56 ;  /* 0x00000038ff0c7e24 */ /* 0x000fc6000f8e00ff */
[----:B------:R-:W-:Y:S01]  /*175f0*/  FMUL.FTZ R6, R6, UR56 ;  /* 0x0000003806067c20 */ /* 0x000fe20008410000 */
[----:B------:R-:W-:-:S04]  /*17600*/  FFMA.FTZ R12, R7, R12, -8 ;  /* 0xc1000000070c7423 */ /* 0x000fc8000001000c */
        /* <DEDUP_REMOVED lines=16> */
[----:B------:R-:W-:Y:S01]  /*17710*/  FFMA.FTZ R12, R10, R181, -8 ;  /* 0xc10000000a0c7423 */ /* 0x000fe200000100b5 */
[----:B------:R-:W-:Y:S01]  /*17720*/  MUFU.EX2 R6, R6 ;  /* 0x0000000600067308 */ /* 0x000fe20000000800 */
[----:B------:R-:W-:-:S02]  /*17730*/  IADD3 R181, -R204, 0xb, RZ ;  /* 0x0000000bccb57810 */ /* 0x000fc40007ffe1ff */
[--C-:B------:R-:W-:Y:S01]  /*17740*/  FFMA.FTZ R21, R21, UR56, -R12.reuse ;  /* 0x0000003815157c23 */ /* 0x100fe2000801080c */
[----:B------:R-:W-:-:S01]  /*17750*/  FFMA.FTZ R20, R20, UR56, -R12 ;  /* 0x0000003814147c23 */ /* 0x000fc2000801080c */
[--C-:B------:R-:W-:Y:S01]  /*17760*/  FFMA.FTZ R154, R154, UR56, -R12.reuse ;  /* 0x000000389a9a7c23 */ /* 0x100fe2000801080c */
[----:B------:R-:W-:-:S01]  /*17770*/  FFMA.FTZ R155, R155, UR56, -R12 ;  /* 0x000000389b9b7c23 */ /* 0x000fc2000801080c */
[--C-:B------:R-:W-:Y:S01]  /*17780*/  FFMA.FTZ R158, R158, UR56, -R12.reuse ;  /* 0x000000389e9e7c23 */ /* 0x100fe2000801080c */
        /* <DEDUP_REMOVED lines=9> */
[----:B------:R-:W-:-:S01]  /*17820*/  FFMA.FTZ R174, R174, UR56, -R12 ;  /* 0x00000038aeae7c23 */ /* 0x000fc2000801080c */
[--C-:B------:R-:W-:Y:S01]  /*17830*/  FFMA.FTZ R175, R175, UR56, -R12.reuse ;  /* 0x00000038afaf7c23 */ /* 0x100fe2000801080c */
[----:B------:R-:W-:-:S01]  /*17840*/  FFMA.FTZ R178, R178, UR56, -R12 ;  /* 0x00000038b2b27c23 */ /* 0x000fc2000801080c */
[----:B------:R-:W-:-:S04]  /*17850*/  FFMA.FTZ R12, R179, UR56, -R12 ;  /* 0x00000038b30c7c23 */ /* 0x000fc8000801080c */
[----:B------:R-:W2:Y:S01]  /*17860*/  MUFU.EX2 R9, R9 ;  /* 0x0000000900097308 */ /* 0x000ea20000000800 */
[----:B0-----:R-:W-:-:S07]  /*17870*/  FFMA.FTZ R4, R11, R4, R8 ;  /* 0x000000040b047223 */ /* 0x001fce0000010008 */
[----:B------:R-:W0:Y:S01]  /*17880*/  MUFU.EX2 R20, R20 ;  /* 0x0000001400147308 */ /* 0x000e220000000800 */
[----:B-1----:R-:W-:-:S07]  /*17890*/  FFMA.FTZ R3, R6, R3, R21 ;  /* 0x0000000306037223 */ /* 0x002fce0000010015 */
[----:B------:R-:W1:Y:S01]  /*178a0*/  MUFU.EX2 R152, R152 ;  /* 0x0000009800987308 */ /* 0x000e620000000800 */
[----:B--2---:R-:W-:-:S07]  /*178b0*/  FADD.FTZ R179, R9, R4 ;  /* 0x0000000409b37221 */ /* 0x004fce0000010000 */
[----:B------:R-:W2:Y:S01]  /*178c0*/  MUFU.EX2 R154, R154 ;  /* 0x0000009a009a7308 */ /* 0x000ea20000000800 */
[----:B0-----:R-:W-:-:S07]  /*178d0*/  FADD.FTZ R3, R20, R3 ;  /* 0x0000000314037221 */ /* 0x001fce0000010000 */
[----:B------:R-:W0:Y:S01]  /*178e0*/  MUFU.EX2 R153, R153 ;  /* 0x0000009900997308 */ /* 0x000e220000000800 */
[----:B-1----:R-:W-:-:S07]  /*178f0*/  FADD.FTZ R4, R152, R179 ;  /* 0x000000b398047221 */ /* 0x002fce0000010000 */
[----:B------:R-:W1:Y:S08]  /*17900*/  MUFU.EX2 R155, R155 ;  /* 0x0000009b009b7308 */ /* 0x000e700000000800 */
[----:B------:R-:W3:Y:S08]  /*17910*/  MUFU.EX2 R156, R156 ;  /* 0x0000009c009c7308 */ /* 0x000ef00000000800 */
[----:B------:R-:W4:Y:S08]  /*17920*/  MUFU.EX2 R158, R158 ;  /* 0x0000009e009e7308 */ /* 0x000f300000000800 */
[----:B------:R-:W5:Y:S08]  /*17930*/  MUFU.EX2 R157, R157 ;  /* 0x0000009d009d7308 */ /* 0x000f700000000800 */
        /* <DEDUP_REMOVED lines=13> */
[----:B------:R-:W5:Y:S01]  /*17a10*/  MUFU.EX2 R172, R172 ;  /* 0x000000ac00ac7308 */ /* 0x000f620000000800 */
[----:B------:R-:W-:-:S02]  /*17a20*/  WARPGROUP.DEPBAR.LE gsb0, 0x0 ;  /* 0x00008000000079c5 */ /* 0x000fc40000010000 */
[----:B------:R5:W-:Y:S06]  /*17a30*/  BAR.ARV R181, 0x100 ;  /* 0x000400b50000751d */ /* 0x000bec0000002000 */
[----:B------:R2:W-:Y:S01]  /*17a40*/  @!P1 SYNCS.ARRIVE.TRANS64.RED.A1T0 RZ, [R180+URZ], RZ ;  /* 0x000000ffb4ff99a7 */ /* 0x0005e2000810043f */
[----:B------:R-:W5:Y:S01]  /*17a50*/  MUFU.EX2 R174, R174 ;  /* 0x000000ae00ae7308 */ /* 0x000f620000000800 */
[----:B--2---:R-:W-:-:S01]  /*17a60*/  FADD.FTZ R180, R154, R3 ;  /* 0x000000039ab47221 */ /* 0x004fc20000010000 */
[----:B0-----:R-:W-:-:S06]  /*17a70*/  FADD.FTZ R3, R153, R4 ;  /* 0x0000000499037221 */ /* 0x001fcc0000010000 */
[----:B------:R-:W0:Y:S01]  /*17a80*/  MUFU.EX2 R173, R173 ;  /* 0x000000ad00ad7308 */ /* 0x000e220000000800 */
[----:B-1----:R-:W-:-:S01]  /*17a90*/  FADD.FTZ R179, R155, R180 ;  /* 0x000000b49bb37221 */ /* 0x002fc20000010000 */
[----:B---3--:R-:W-:-:S03]  /*17aa0*/  FADD.FTZ R4, R156, R3 ;  /* 0x000000039c047221 */ /* 0x008fc60000010000 */
[----:B----4-:R-:W-:Y:S01]  /*17ab0*/  FADD.FTZ R180, R158, R179 ;  /* 0x000000b39eb47221 */ /* 0x010fe20000010000 */
[----:B-----5:R-:W-:-:S02]  /*17ac0*/  FADD.FTZ R3, R157, R4 ;  /* 0x000000049d037221 */ /* 0x020fc40000010000 */
[----:B------:R-:W1:Y:S01]  /*17ad0*/  MUFU.EX2 R175, R175 ;  /* 0x000000af00af7308 */ /* 0x000e620000000800 */
[----:B------:R-:W-:-:S01]  /*17ae0*/  FADD.FTZ R179, R159, R180 ;  /* 0x000000b49fb37221 */ /* 0x000fc20000010000 */
[----:B------:R-:W-:-:S03]  /*17af0*/  FADD.FTZ R4, R160, R3 ;  /* 0x00000003a0047221 */ /* 0x000fc60000010000 */
[----:B------:R-:W-:Y:S01]  /*17b00*/  FADD.FTZ R180, R162, R179 ;  /* 0x000000b3a2b47221 */ /* 0x000fe20000010000 */
[----:B------:R-:W-:-:S02]  /*17b10*/  FADD.FTZ R3, R161, R4 ;  /* 0x00000004a1037221 */ /* 0x000fc40000010000 */
[----:B------:R-:W2:Y:S01]  /*17b20*/  MUFU.EX2 R176, R176 ;  /* 0x000000b000b07308 */ /* 0x000ea20000000800 */
[----:B------:R-:W-:-:S01]  /*17b30*/  FADD.FTZ R179, R163, R180 ;  /* 0x000000b4a3b37221 */ /* 0x000fc20000010000 */
[----:B------:R-:W-:-:S03]  /*17b40*/  FADD.FTZ R4, R164, R3 ;  /* 0x00000003a4047221 */ /* 0x000fc60000010000 */
[----:B------:R-:W-:Y:S01]  /*17b50*/  FADD.FTZ R180, R166, R179 ;  /* 0x000000b3a6b47221 */ /* 0x000fe20000010000 */
[----:B------:R-:W-:-:S02]  /*17b60*/  FADD.FTZ R3, R165, R4 ;  /* 0x00000004a5037221 */ /* 0x000fc40000010000 */
[----:B------:R-:W3:Y:S01]  /*17b70*/  MUFU.EX2 R178, R178 ;  /* 0x000000b200b27308 */ /* 0x000ee20000000800 */
[----:B------:R-:W-:-:S01]  /*17b80*/  FADD.FTZ R179, R167, R180 ;  /* 0x000000b4a7b37221 */ /* 0x000fc20000010000 */
[----:B------:R-:W-:-:S03]  /*17b90*/  FADD.FTZ R4, R168, R3 ;  /* 0x00000003a8047221 */ /* 0x000fc60000010000 */
[----:B------:R-:W-:Y:S01]  /*17ba0*/  FADD.FTZ R180, R170, R179 ;  /* 0x000000b3aab47221 */ /* 0x000fe20000010000 */
[----:B------:R-:W-:-:S02]  /*17bb0*/  FADD.FTZ R3, R169, R4 ;  /* 0x00000004a9037221 */ /* 0x000fc40000010000 */
[----:B------:R-:W4:Y:S01]  /*17bc0*/  MUFU.EX2 R177, R177 ;  /* 0x000000b100b17308 */ /* 0x000f220000000800 */
[----:B------:R-:W-:-:S01]  /*17bd0*/  FADD.FTZ R181, R171, R180 ;  /* 0x000000b4abb57221 */ /* 0x000fc20000010000 */
[----:B------:R-:W-:-:S03]  /*17be0*/  FADD.FTZ R4, R172, R3 ;  /* 0x00000003ac047221 */ /* 0x000fc60000010000 */
[----:B------:R-:W-:Y:S01]  /*17bf0*/  FADD.FTZ R180, R174, R181 ;  /* 0x000000b5aeb47221 */ /* 0x000fe20000010000 */
[----:B0-----:R-:W-:-:S02]  /*17c00*/  FADD.FTZ R3, R173, R4 ;  /* 0x00000004ad037221 */ /* 0x001fc40000010000 */
[----:B------:R-:W0:Y:S01]  /*17c10*/  MUFU.EX2 R179, R12 ;  /* 0x0000000c00b37308 */ /* 0x000e220000000800 */
[----:B-1----:R-:W-:-:S01]  /*17c20*/  FADD.FTZ R181, R175, R180 ;  /* 0x000000b4afb57221 */ /* 0x002fc20000010000 */
[----:B--2---:R-:W-:-:S03]  /*17c30*/  FADD.FTZ R4, R176, R3 ;  /* 0x00000003b0047221 */ /* 0x004fc60000010000 */
[----:B---3--:R-:W-:Y:S01]  /*17c40*/  FADD.FTZ R180, R178, R181 ;  /* 0x000000b5b2b47221 */ /* 0x008fe20000010000 */
[----:B----4-:R-:W-:-:S03]  /*17c50*/  FADD.FTZ R4, R177, R4 ;  /* 0x00000004b1047221 */ /* 0x010fc60000010000 */
[----:B0-----:R-:W-:Y:S01]  /*17c60*/  FADD.FTZ R3, R179, R180 ;  /* 0x000000b4b3037221 */ /* 0x001fe20000010000 */
[----:B------:R-:W-:Y:S06]  /*17c70*/  @!P0 BRA `(.L_x_1410) ;  /* 0x0000000000048947 */ /* 0x000fec0003800000 */
[----:B------:R-:W-:Y:S01]  /*17c80*/  BPT.TRAP 0x1 ;  /* 0x000000040000795c */ /* 0x000fe20000300000 */
.L_x_1410:
[----:B------:R-:W-:Y:S01]  /*17c90*/  F2FP.SATFINITE.E4M3.F32.PACK_AB_MERGE_C R152, R153, R152, RZ ;  /* 0x000000989998723e */ /* 0x000fe200048070ff */
[----:B------:R-:W-:Y:S01]  /*17ca0*/  IMAD R12, R200, 0x8, R16 ;  /* 0x00000008c80c7824 */ /* 0x000fe200078e0210 */
[----:B------:R-:W-:Y:S01]  /*17cb0*/  ISETP.GT.AND P2, PT, R14, R13, PT ;  /* 0x0000000d0e00720c */ /* 0x000fe20003f44270 */
[----:B------:R-:W-:Y:S01]  /*17cc0*/  FMUL.FTZ R26, R26, R6 ;  /* 0x000000061a1a7220 */ /* 0x000fe20000410000 */
[----:B------:R-:W-:Y:S01]  /*17cd0*/  F2FP.SATFINITE.E4M3.F32.PACK_AB_MERGE_C R188, R9, R8, R152 ;  /* 0x0000000809bc723e */ /* 0x000fe20004807098 */
[----:B------:R-:W-:Y:S02]  /*17ce0*/  IMAD.U32 R9, RZ, RZ, UR42 ;  /* 0x0000002aff097e24 */ /* 0x000fe4000f8e00ff */
[-C--:B------:R-:W-:Y:S01]  /*17cf0*/  FMUL.FTZ R27, R27, R6.reuse ;  /* 0x000000061b1b7220 */ /* 0x080fe20000410000 */
[----:B------:R-:W-:Y:S02]  /*17d00*/  VIADD R8, R12, 0x28460 ;  /* 0x000284600c087836 */ /* 0x000fe40000000000 */
[-C--:B------:R-:W-:Y:S01]  /*17d10*/  FMUL.FTZ R30, R30, R6.reuse ;  /* 0x000000061e1e7220 */ /* 0x080fe20000410000 */
[-C--:B------:R-:W-:Y:S01]  /*17d20*/  FMUL.FTZ R31, R31, R6.reuse ;  /* 0x000000061f1f7220 */ /* 0x080fe20000410000 */
[-C--:B------:R-:W-:Y:S01]  /*17d30*/  FMUL.FTZ R34, R34, R6.reuse ;  /* 0x0000000622227220 */ /* 0x080fe20000410000 */
[-C--:B------:R-:W-:Y:S01]  /*17d40*/  FMUL.FTZ R35, R35, R6.reuse ;  /* 0x0000000623237220 */ /* 0x080fe20000410000 */
[----:B------:R-:W-:Y:S01]  /*17d50*/  PRMT R8, R9, 0x654, R8 ;  /* 0x0000065409087816 */ /* 0x000fe20000000008 */
        /* <DEDUP_REMOVED lines=58> */
[----:B------:R-:W-:Y:S01]  /*18100*/  F2FP.SATFINITE.E4M3.F32.PACK_AB_MERGE_C R154, R155, R154, RZ ;  /* 0x0000009a9b9a723e */ /* 0x000fe200048070ff */
[----:B------:R-:W-:Y:S01]  /*18110*/  VIADD R6, R14, 0xffffffff ;  /* 0xffffffff0e067836 */ /* 0x000fe20000000000 */
[----:B------:R-:W-:Y:S01]  /*18120*/  F2FP.SATFINITE.E4M3.F32.PACK_AB_MERGE_C R160, R161, R160, RZ ;  /* 0x000000a0a1a0723e */ /* 0x000fe200048070ff */
[----:B------:R0:W-:Y:S01]  /*18130*/  SYNCS.ARRIVE.TRANS64.RED.A1T0 RZ, [R8+URZ], RZ ;  /* 0x000000ff08ff79a7 */ /* 0x0001e2000810043f */
        /* <DEDUP_REMOVED lines=74> */
[----:B------:R-:W-:Y:S01]  /*185e0*/  F2FP.SATFINITE.E4M3.F32.PACK_AB_MERGE_C R184, R165, R164, R168 ;  /* 0x000000a4a5b8723e */ /* 0x000fe200048070a8 */
[----:B------:R-:W-:Y:S01]  /*185f0*/  IMAD.MOV.U32 R20, RZ, RZ, R194 ;  /* 0x000000ffff147224 */ /* 0x000fe200078e00c2 */
[----:B------:R-:W-:Y:S01]  /*18600*/  F2FP.SATFINITE.E4M3.F32.PACK_AB_MERGE_C R185, R167, R166, R170 ;  /* 0x000000a6a7b9723e */ /* 0x000fe200048070aa */
[----:B------:R-:W-:Y:S01]  /*18610*/  IMAD.MOV.U32 R200, RZ, RZ, R15 ;  /* 0x000000ffffc87224 */ /* 0x000fe200078e000f */
[----:B------:R-:W-:-:S02]  /*18620*/  F2FP.SATFINITE.E4M3.F32.PACK_AB_MERGE_C R186, R173, R172, R176 ;  /* 0x000000acadba723e */ /* 0x000fc400048070b0 */
[----:B------:R-:W-:Y:S02]  /*18630*/  F2FP.SATFINITE.E4M3.F32.PACK_AB_MERGE_C R187, R175, R174, R178 ;  /* 0x000000aeafbb723e */ /* 0x000fe400048070b2 */
[----:B------:R-:W-:Y:S01]  /*18640*/  MOV R14, R6 ;  /* 0x00000006000e7202 */ /* 0x000fe20000000f00 */
[----:B0-----:R-:W-:Y:S06]  /*18650*/  @P2 BRA `(.L_x_1411) ;  /* 0xffffffe0004c2947 */ /* 0x001fec000383ffff */
[----:B------:R-:W-:-:S07]  /*18660*/  IMAD.MOV.U32 R200, RZ, RZ, R15 ;  /* 0x000000ffffc87224 */ /* 0x000fce00078e000f */
.L_x_1400:
[----:B------:R-:W-:-:S13]  /*18670*/  ISETP.GE.AND P2, PT, R6, R203, PT ;  /* 0x000000cb0600720c */ /* 0x000fda0003f46270 */
[----:B------:R-:W-:Y:S05]  /*18680*/  @!P2 BRA `(.L_x_1412) ;  /* 0x00000028004ca947 */ /* 0x000fea0003800000 */
[----:B------:R-:W-:Y:S02]  /*18690*/  VIADD R14, R0, 0x8 ;  /* 0x00000008000e7836 */ /* 0x000fe40000000000 */
[----:B------:R-:W-:Y:S02]  /*186a0*/  IMAD.MOV.U32 R13, RZ, RZ, R10 ;  /* 0x000000ffff0d7224 */ /* 0x000fe400078e000a */
[----:B------:R-:W-:Y:S01]  /*186b0*/  IMAD.MOV.U32 R12, RZ, RZ, R7 ;  /* 0x000000ffff0c7224 */ /* 0x000fe200078e0007 */
[----:B------:R-:W-:Y:S01]  /*186c0*/  IADD3 R14, R14, R197, -R198 ;  /* 0x000000c50e0e7210 */ /* 0x000fe20007ffe8c6 */
[----:B------:R-:W-:-:S07]  /*186d0*/  IMAD.MOV.U32 R20, RZ, RZ, R194 ;  /* 0x000000ffff147224 */ /* 0x000fce00078e00c2 */
.L_x_1431:
        /* <DEDUP_REMOVED lines=8> */
.L_x_1414:
[----:B------:R-:W-:Y:S01]  /*18760*/  VIADD R7, R200, 0x1 ;  /* 0x00000001c8077836 */ /* 0x000fe20000000000 */
[----:B------:R-:W-:-:S04]  /*18770*/  SHF.L.U32 R8, R194, 0x1f, RZ ;  /* 0x0000001fc2087819 */ /* 0x000fc800000006ff */
[----:B------:R-:W-:-:S04]  /*18780*/  ISETP.NE.AND P3, PT, R7, 0x2, PT ;  /* 0x000000020700780c */ /* 0x000fc80003f65270 */
[----:B------:R-:W-:-:S05]  /*18790*/  SEL R7, R7, RZ, P3 ;  /* 0x000000ff07077207 */ /* 0x000fca0001800000 */
[----:B------:R-:W-:-:S04]  /*187a0*/  IMAD R7, R7, 0x8, R16 ;  /* 0x0000000807077824 */ /* 0x000fc800078e0210 */
[----:B------:R0:W1:Y:S01]  /*187b0*/  SYNCS.PHASECHK.TRANS64.TRYWAIT P3, [R7+URZ+0x28430], R8 ;  /* 0x02843008070075a7 */ /* 0x000062000806017f */
[----:B------:R-:W-:Y:S05]  /*187c0*/  @!P0 BRA `(.L_x_1415) ;  /* 0x0000000000048947 */ /* 0x000fea0003800000 */
[----:B------:R-:W-:Y:S01]  /*187d0*/  BPT.TRAP 0x1 ;  /* 0x000000040000795c */ /* 0x000fe20000300000 */
.L_x_1415:
[----:B------:R-:W-:Y:S04]  /*187e0*/  BSSY B0, `(.L_x_1413) ;  /* 0x0000004000007945 */ /* 0x000fe80003800000 */
[----:B-1----:R-:W-:Y:S05]  /*187f0*/  @P3 BRA `(.L_x_1416) ;  /* 0x0000000000083947 */ /* 0x002fea0003800000 */
[----:B------:R-:W1:Y:S02]  /*18800*/  SYNCS.PHASECHK.TRANS64.TRYWAIT P3, [R7+URZ+0x28430], R8 ;  /* 0x02843008070075a7 */ /* 0x000e64000806017f */
[----:B-1----:R-:W-:Y:S05]  /*18810*/  @!P3 BRA `(.L_x_1417) ;  /* 0x000000ec00a0b947 */ /* 0x002fea0003800000 */
.L_x_1416:
[----:B------:R-:W-:Y:S05]  /*18820*/  BSYNC B0 ;  /* 0x0000000000007941 */ /* 0x000fea0003800000 */
.L_x_1413:
[----:B01----:R-:W0:Y:S01]  /*18830*/  S2R R7, SR_TID.X ;  /* 0x0000000000077919 */ /* 0x003e220000002100 */
[----:B------:R-:W-:Y:S01]  /*18840*/  IADD3 R15, R200, 0x1, RZ ;  /* 0x00000001c80f7810 */ /* 0x000fe20007ffe0ff */
[----:B------:R-:W-:Y:S05]  /*18850*/  WARPSYNC.ALL ;  /* 0x0000000000007948 */ /* 0x000fea0003800000 */
[C---:B------:R-:W-:Y:S01]  /*18860*/  ISETP.NE.AND P3, PT, R15.reuse, 0x2, PT ;  /* 0x000000020f00780c */ /* 0x040fe20003f65270 */
[----:B------:R-:W-:Y:S02]  /*18870*/  IMAD.MOV.U32 R9, RZ, RZ, 0x40000040 ;  /* 0x40000040ff097424 */ /* 0x000fe400078e00ff */
[----:B------:R-:W-:Y:S01]  /*18880*/  IMAD.MOV.U32 R11, RZ, RZ, 0x40000040 ;  /* 0x40000040ff0b7424 */ /* 0x000fe200078e00ff */
[----:B------:R-:W-:-:S02]  /*18890*/  SEL R15, R15, RZ, P3 ;  /* 0x000000ff0f0f7207 */ /* 0x000fc40001800000 */
[----:B------:R-:W-:Y:S01]  /*188a0*/  R2UR UR15, R9 ;  /* 0x00000000090f72ca */ /* 0x000fe200000e0000 */
[----:B------:R-:W-:Y:S01]  /*188b0*/  IMAD.MOV.U32 R9, RZ, RZ, 0x40000040 ;  /* 0x40000040ff097424 */ /* 0x000fe200078e00ff */
[----:B------:R-:W-:Y:S01]  /*188c0*/  R2UR UR11, R11 ;  /* 0x000000000b0b72ca */ /* 0x000fe200000e0000 */
[----:B------:R-:W-:Y:S02]  /*188d0*/  IMAD R8, R15, 0x400, R5 ;  /* 0x000004000f087824 */ /* 0x000fe400078e0205 */
[----:B------:R-:W-:Y:S01]  /*188e0*/  IMAD.MOV.U32 R11, RZ, RZ, 0x40000040 ;  /* 0x40000040ff0b7424 */ /* 0x000fe200078e00ff */
[----:B------:R-:W-:Y:S01]  /*188f0*/  R2UR UR35, R9 ;  /* 0x00000000092372ca */ /* 0x000fe200000e0000 */
[C---:B------:R-:W-:Y:S01]  /*18900*/  VIADD R10, R8.reuse, 0x2 ;  /* 0x00000002080a7836 */ /* 0x040fe20000000000 */
[----:B------:R-:W-:Y:S02]  /*18910*/  R2UR UR14, R8 ;  /* 0x00000000080e72ca */ /* 0x000fe400000e0000 */
[----:B------:R-:W-:-:S02]  /*18920*/  R2UR UR7, R11 ;  /* 0x000000000b0772ca */ /* 0x000fc400000e0000 */
[----:B------:R-:W-:Y:S01]  /*18930*/  R2UR UR10, R10 ;  /* 0x000000000a0a72ca */ /* 0x000fe200000e0000 */
[----:B------:R-:W-:Y:S01]  /*18940*/  VIADD R10, R8, 0x4 ;  /* 0x00000004080a7836 */ /* 0x000fe20000000000 */
[----:B------:R-:W-:-:S04]  /*18950*/  MOV R11, 0x40000040 ;  /* 0x40000040000b7802 */ /* 0x000fc80000000f00 */
[----:B------:R-:W-:Y:S01]  /*18960*/  R2UR UR6, R10 ;  /* 0x000000000a0672ca */ /* 0x000fe200000e0000 */
[----:B------:R-:W-:Y:S01]  /*18970*/  VIADD R10, R8, 0x6 ;  /* 0x00000006080a7836 */ /* 0x000fe20000000000 */
[----:B0-----:R-:W-:Y:S02]  /*18980*/  SHF.R.U32.HI R7, RZ, 0x7, R7 ;  /* 0x00000007ff077819 */ /* 0x001fe40000011607 */
[----:B------:R-:W-:Y:S01]  /*18990*/  R2UR UR19, R11 ;  /* 0x000000000b1372ca */ /* 0x000fe200000e0000 */
[----:B------:R-:W-:Y:S01]  /*189a0*/  IMAD.MOV.U32 R11, RZ, RZ, 0x40000040 ;  /* 0x40000040ff0b7424 */ /* 0x000fe200078e00ff */
[----:B------:R-:W-:Y:S01]  /*189b0*/  R2UR UR18, R10 ;  /* 0x000000000a1272ca */ /* 0x000fe200000e0000 */
[----:B------:R-:W-:Y:S02]  /*189c0*/  VIADD R7, R7, 0x8 ;  /* 0x0000000807077836 */ /* 0x000fe40000000000 */
[----:B------:R-:W-:Y:S01]  /*189d0*/  VIADD R10, R8, 0x200 ;  /* 0x00000200080a7836 */ /* 0x000fe20000000000 */
[----:B------:R-:W-:Y:S01]  /*189e0*/  R2UR UR23, R11 ;  /* 0x000000000b1772ca */ /* 0x000fe200000e0000 */
[----:B------:R-:W-:Y:S01]  /*189f0*/  IMAD.MOV.U32 R11, RZ, RZ, 0x40000040 ;  /* 0x40000040ff0b7424 */ /* 0x000fe200078e00ff */
[----:B------:R0:W-:Y:S02]  /*18a00*/  BAR.SYNC.DEFER_BLOCKING R7, 0x100 ;  /* 0x000400070000751d */ /* 0x0001e40000010000 */
[----:B------:R-:W-:Y:S01]  /*18a10*/  R2UR UR22, R10 ;  /* 0x000000000a1672ca */ /* 0x000fe200000e0000 */
[----:B------:R-:W-:Y:S01]  /*18a20*/  VIADD R10, R8, 0x202 ;  /* 0x00000202080a7836 */ /* 0x000fe20000000000 */
[----:B------:R-:W-:Y:S01]  /*18a30*/  R2UR UR27, R11 ;  /* 0x000000000b1b72ca */ /* 0x000fe200000e0000 */
[----:B------:R-:W-:-:S03]  /*18a40*/  IMAD.MOV.U32 R11, RZ, RZ, 0x40000040 ;  /* 0x40000040ff0b7424 */ /* 0x000fc600078e00ff */
[----:B------:R-:W-:Y:S01]  /*18a50*/  R2UR UR26, R10 ;  /* 0x000000000a1a72ca */ /* 0x000fe200000e0000 */
[C---:B------:R-:W-:Y:S01]  /*18a60*/  VIADD R10, R8.reuse, 0x204 ;  /* 0x00000204080a7836 */ /* 0x040fe20000000000 */
[----:B------:R-:W-:Y:S01]  /*18a70*/  R2UR UR31, R11 ;  /* 0x000000000b1f72ca */ /* 0x000fe200000e0000 */
[----:B------:R-:W-:-:S03]  /*18a80*/  VIADD R8, R8, 0x206 ;  /* 0x0000020608087836 */ /* 0x000fc60000000000 */
[----:B------:R-:W-:Y:S02]  /*18a90*/  R2UR UR30, R10 ;  /* 0x000000000a1e72ca */ /* 0x000fe400000e0000 */
[----:B------:R-:W-:Y:S01]  /*18aa0*/  R2UR UR34, R8 ;  /* 0x00000000082272ca */ /* 0x000fe200000e0000 */
        /* <DEDUP_REMOVED lines=27> */
.L_x_1419:
[----:B------:R-:W-:Y:S02]  /*18c60*/  SHF.L.U32 R7, R20, 0x1f, RZ ;  /* 0x0000001f14077819 */ /* 0x000fe400000006ff */
[----:B------:R-:W-:-:S04]  /*18c70*/  LEA R8, R200, R16, 0x3 ;  /* 0x00000010c8087211 */ /* 0x000fc800078e18ff */
[----:B------:R0:W1:Y:S01]  /*18c80*/  SYNCS.PHASECHK.TRANS64.TRYWAIT P2, [R8+URZ+0x28450], R7 ;  /* 0x02845007080075a7 */ /* 0x000062000804017f */
[----:B------:R-:W-:Y:S05]  /*18c90*/  @!P0 BRA `(.L_x_1420) ;  /* 0x0000000000048947 */ /* 0x000fea0003800000 */
[----:B------:R-:W-:Y:S01]  /*18ca0*/  BPT.TRAP 0x1 ;  /* 0x000000040000795c */ /* 0x000fe20000300000 */
.L_x_1420:
[----:B-1----:R-:W-:Y:S05]  /*18cb0*/  @P2 BRA `(.L_x_1418) ;  /* 0x0000000000082947 */ /* 0x002fea0003800000 */
[----:B------:R-:W1:Y:S02]  /*18cc0*/  SYNCS.PHASECHK.TRANS64.TRYWAIT P2, [R8+URZ+0x28450], R7 ;  /* 0x02845007080075a7 */ /* 0x000e64000804017f */
[----:B-1----:R-:W-:Y:S05]  /*18cd0*/  @!P2 BRA `(.L_x_1421) ;  /* 0x000000e80084a947 */ /* 0x002fea0003800000 */
.L_x_1418:
[----:B01----:R-:W-:Y:S01]  /*18ce0*/  VIADD R7, R16, 0x8000 ;  /* 0x0000800010077836 */ /* 0x003fe20000000000 */
[----:B------:R-:W-:Y:S05]  /*18cf0*/  WARPSYNC.ALL ;  /* 0x0000000000007948 */ /* 0x000fea0003800000 */
[----:B------:R-:W-:Y:S01]  /*18d00*/  SHF.R.U32.HI R7, RZ, 0x4, R7 ;  /* 0x00000004ff077819 */ /* 0x000fe20000011607 */
[----:B------:R-:W-:Y:S01]  /*18d10*/  IMAD.MOV.U32 R9, RZ, RZ, -0x7fffffe0 ;  /* 0x80000020ff097424 */ /* 0x000fe200078e00ff */
[----:B------:R-:W-:-:S06]  /*18d20*/  WARPGROUP.ARRIVE ;  /* 0x00000000000079c5 */ /* 0x000fcc0000000000 */
[----:B------:R-:W0:Y:S01]  /*18d30*/  S2R R204, SR_TID.X ;  /* 0x0000000000cc7919 */ /* 0x000e220000002100 */
[----:B------:R-:W-:Y:S01]  /*18d40*/  LOP3.LUT R7, R7, 0x3fff, RZ, 0xc0, !PT ;  /* 0x00003fff07077812 */ /* 0x000fe200078ec0ff */
[C---:B------:R-:W-:Y:S01]  /*18d50*/  FMUL.FTZ R20, R2.reuse, R153 ;  /* 0x0000009902147220 */ /* 0x040fe20000410000 */
[----:B------:R-:W-:Y:S01]  /*18d60*/  R2UR UR7, R9 ;  /* 0x00000000090772ca */ /* 0x000fe200000e0000 */
[----:B------:R-:W-:Y:S01]  /*18d70*/  IMAD.MOV.U32 R9, RZ, RZ, -0x7fffffe0 ;  /* 0x80000020ff097424 */ /* 0x000fe200078e00ff */
[----:B------:R-:W-:Y:S01]  /*18d80*/  LOP3.LUT R7, R7, 0x10000, RZ, 0xfc, !PT ;  /* 0x0001000007077812 */ /* 0x000fe200078efcff */
[C---:B------:R-:W-:Y:S01]  /*18d90*/  FMUL.FTZ R153, R2.reuse, R156 ;  /* 0x0000009c02997220 */ /* 0x040fe20000410000 */
[C---:B------:R-:W-:Y:S01]  /*18da0*/  FMUL.FTZ R156, R2.reuse, R163 ;  /* 0x000000a3029c7220 */ /* 0x040fe20000410000 */
[C---:B------:R-:W-:Y:S01]  /*18db0*/  FMUL.FTZ R163, R2.reuse, R170 ;  /* 0x000000aa02a37220 */ /* 0x040fe20000410000 */
[----:B------:R-:W-:Y:S01]  /*18dc0*/  FMUL.FTZ R11, R2, R152 ;  /* 0x00000098020b7220 */ /* 0x000fe20000410000 */
[----:B------:R-:W-:-:S02]  /*18dd0*/  IMAD R8, R200, 0x400, R7 ;  /* 0x00000400c8087824 */ /* 0x000fc400078e0207 */
[C---:B------:R-:W-:Y:S01]  /*18de0*/  FMUL.FTZ R10, R2.reuse, R155 ;  /* 0x0000009b020a7220 */ /* 0x040fe20000410000 */
[C---:B------:R-:W-:Y:S01]  /*18df0*/  FMUL.FTZ R170, R2.reuse, R173 ;  /* 0x000000ad02aa7220 */ /* 0x040fe20000410000 */
[C---:B------:R-:W-:Y:S01]  /*18e00*/  FMUL.FTZ R7, R2.reuse, R154 ;  /* 0x0000009a02077220 */ /* 0x040fe20000410000 */
[----:B------:R-:W-:Y:S01]  /*18e10*/  FMUL.FTZ R21, R2, R158 ;  /* 0x0000009e02157220 */ /* 0x000fe20000410000 */
[C---:B------:R-:W-:Y:S01]  /*18e20*/  R2UR UR6, R8.reuse ;  /* 0x00000000080672ca */ /* 0x040fe200000e0000 */
[----:B------:R-:W-:Y:S02]  /*18e30*/  VIADD R8, R8, 0x2 ;  /* 0x0000000208087836 */ /* 0x000fe40000000000 */
[C---:B------:R-:W-:Y:S01]  /*18e40*/  FMUL.FTZ R152, R2.reuse, R159 ;  /* 0x0000009f02987220 */ /* 0x040fe20000410000 */
[C---:B------:R-:W-:Y:S01]  /*18e50*/  FMUL.FTZ R155, R2.reuse, R162 ;  /* 0x000000a2029b7220 */ /* 0x040fe20000410000 */
[C---:B------:R-:W-:Y:S01]  /*18e60*/  FMUL.FTZ R173, R2.reuse, R176 ;  /* 0x000000b002ad7220 */ /* 0x040fe20000410000 */
[C---:B------:R-:W-:Y:S01]  /*18e70*/  FMUL.FTZ R154, R2.reuse, R157 ;  /* 0x0000009d029a7220 */ /* 0x040fe20000410000 */
[C---:B------:R-:W-:Y:S01]  /*18e80*/  FMUL.FTZ R158, R2.reuse, R161 ;  /* 0x000000a1029e7220 */ /* 0x040fe20000410000 */
[C---:B------:R-:W-:Y:S01]  /*18e90*/  FMUL.FTZ R162, R2.reuse, R165 ;  /* 0x000000a502a27220 */ /* 0x040fe20000410000 */
[----:B------:R-:W-:Y:S01]  /*18ea0*/  FMUL.FTZ R159, R2, R166 ;  /* 0x000000a6029f7220 */ /* 0x000fe20000410000 */
[----:B------:R-:W-:-:S02]  /*18eb0*/  IMAD.SHL.U32 R176, R6, 0x40, RZ ;  /* 0x0000004006b07824 */ /* 0x000fc400078e00ff */
[C---:B------:R-:W-:Y:S01]  /*18ec0*/  FMUL.FTZ R157, R2.reuse, R160 ;  /* 0x000000a0029d7220 */ /* 0x040fe20000410000 */
[C---:B------:R-:W-:Y:S01]  /*18ed0*/  FMUL.FTZ R161, R2.reuse, R164 ;  /* 0x000000a402a17220 */ /* 0x040fe20000410000 */
[----:B------:R-:W-:Y:S01]  /*18ee0*/  FMUL.FTZ R165, R2, R168 ;  /* 0x000000a802a57220 */ /* 0x000fe20000410000 */
        /* <DEDUP_REMOVED lines=16> */
[----:B------:R-:W-:Y:S01]  /*18ff0*/  IADD3 R9, R197, 0x1, -R176 ;  /* 0x00000001c5097810 */ /* 0x000fe20007ffe8b0 */
[----:B------:R-:W-:Y:S01]  /*19000*/  @!P1 IMAD R8, R15, 0x8, R16 ;  /* 0x000000080f089824 */ /* 0x000fe200078e0210 */
[----:B0-----:R-:W-:Y:S01]  /*19010*/  SHF.R.U32.HI R204, RZ, 0x7, R204 ;  /* 0x00000007ffcc7819 */ /* 0x001fe200000116cc */
[----:B------:R-:W0:Y:S01]  /*19020*/  MUFU.TANH R11, R11 ;  /* 0x0000000b000b7308 */ /* 0x000e220000002400 */
[----:B------:R-:W-:Y:S01]  /*19030*/  IADD3 R9, R9, -R198, RZ ;  /* 0x800000c609097210 */ /* 0x000fe20007ffe0ff */
[----:B------:R-:W-:Y:S01]  /*19040*/  @!P1 VIADD R8, R8, 0x28440 ;  /* 0x0002844008089836 */ /* 0x000fe20000000000 */
[----:B------:R-:W-:-:S03]  /*19050*/  IADD3 R182, -R204, 0xb, RZ ;  /* 0x0000000bccb67810 */ /* 0x000fc60007ffe1ff */
[----:B------:R-:W-:Y:S01]  /*19060*/  IMAD R9, R196, -0x2, R9 ;  /* 0xfffffffec4097824 */ /* 0x000fe200078e0209 */
[----:B------:R-:W-:Y:S01]  /*19070*/  @!P1 PRMT R8, RZ, 0x654, R8 ;  /* 0x00000654ff089816 */ /* 0x000fe20000000008 */
[----:B------:R-:W1:Y:S02]  /*19080*/  MUFU.TANH R20, R20 ;  /* 0x0000001400147308 */ /* 0x000e640000002400 */
[----:B------:R-:W-:-:S04]  /*19090*/  VIADD R183, R9, UR55 ;  /* 0x0000003709b77c36 */ /* 0x000fc80008000000 */
[----:B------:R-:W-:Y:S02]  /*190a0*/  IMAD.IADD R180, R0, 0x1, R183 ;  /* 0x0000000100b47824 */ /* 0x000fe400078e02b7 */
        /* <DEDUP_REMOVED lines=34> */
[----:B------:R0:W-:Y:S06]  /*192d0*/  BAR.ARV R182, 0x100 ;  /* 0x000400b60000751d */ /* 0x0001ec0000002000 */
[----:B------:R-:W-:Y:S01]  /*192e0*/  VIADD R185, R9, UR53 ;  /* 0x0000003509b97c36 */ /* 0x000fe20008000000 */
[----:B------:R0:W-:Y:S03]  /*192f0*/  @!P1 SYNCS.ARRIVE.TRANS64.RED.A1T0 RZ, [R8+URZ], RZ ;  /* 0x000000ff08ff99a7 */ /* 0x0001e6000810043f */
[----:B------:R-:W-:Y:S01]  /*19300*/  IMAD.IADD R181, R0, 0x1, R185 ;  /* 0x0000000100b57824 */ /* 0x000fe200078e02b9 */
[----:B-1234-:R-:W-:Y:S06]  /*19310*/  @!P5 BRA `(.L_x_1422) ;  /* 0x000000000058d947 */ /* 0x01efec0003800000 */
[----:B------:R-:W-:Y:S01]  /*19320*/  IADD3 R187, R0, R197, -R198 ;  /* 0x000000c500bb7210 */ /* 0x000fe20007ffe8c6 */
[----:B------:R-:W-:Y:S03]  /*19330*/  BSSY B0, `(.L_x_1423) ;  /* 0x0000010000007945 */ /* 0x000fe60003800000 */
[----:B------:R-:W-:-:S13]  /*19340*/  ISETP.GT.AND P2, PT, R187, -0x1, PT ;  /* 0xffffffffbb00780c */ /* 0x000fda0003f44270 */
[----:B------:R-:W-:Y:S05]  /*19350*/  @P2 BRA `(.L_x_1424) ;  /* 0x0000000000202947 */ /* 0x000fea0003800000 */
[----:B0-----:R-:W-:Y:S01]  /*19360*/  IMAD.U32 R182, RZ, RZ, UR49 ;  /* 0x00000031ffb67e24 */ /* 0x001fe2000f8e00ff */
[----:B------:R-:W-:-:S04]  /*19370*/  LOP3.LUT R187, RZ, R187, RZ, 0x33, !PT ;  /* 0x000000bbffbb7212 */ /* 0x000fc800078e33ff */
[----:B------:R-:W-:-:S13]  /*19380*/  ISETP.NE.AND P2, PT, R182, 0x1, PT ;  /* 0x00000001b600780c */ /* 0x000fda0003f45270 */
[----:B------:R-:W0:Y:S02]  /*19390*/  @P2 LDC.64 R8, c[0x0][0x9e8] ;  /* 0x00027a00ff082b82 */ /* 0x000e240000000a00 */
[----:B0-----:R-:W-:-:S05]  /*193a0*/  @P2 IMAD.HI.U32 R8, R187, R8, RZ ;  /* 0x00000008bb082227 */ /* 0x001fca00078e00ff */
[----:B------:R-:W-:-:S04]  /*193b0*/  @P2 SHF.R.U32.HI R187, RZ, R9, R8 ;  /* 0x00000009ffbb2219 */ /* 0x000fc80000011608 */
[----:B------:R-:W-:Y:S01]  /*193c0*/  LOP3.LUT R187, RZ, R187, RZ, 0x33, !PT ;  /* 0x000000bbffbb7212 */ /* 0x000fe200078e33ff */
[----:B------:R-:W-:Y:S06]  /*193d0*/  BRA `(.L_x_1425) ;  /* 0x0000000000147947 */ /* 0x000fec0003800000 */
.L_x_1424:
[----:B0-----:R-:W-:-:S05]  /*193e0*/  IMAD.U32 R182, RZ, RZ, UR49 ;  /* 0x00000031ffb67e24 */ /* 0x001fca000f8e00ff */
[----:B------:R-:W-:-:S13]  /*193f0*/  ISETP.NE.AND P2, PT, R182, 0x1, PT ;  /* 0x00000001b600780c */ /* 0x000fda0003f45270 */
[----:B------:R-:W0:Y:S02]  /*19400*/  @P2 LDC.64 R8, c[0x0][0x9e8] ;  /* 0x00027a00ff082b82 */ /* 0x000e240000000a00 */
[----:B0-----:R-:W-:-:S05]  /*19410*/  @P2 IMAD.HI.U32 R8, R187, R8, RZ ;  /* 0x00000008bb082227 */ /* 0x001fca00078e00ff */
[----:B------:R-:W-:-:S07]  /*19420*/  @P2 SHF.R.U32.HI R187, RZ, R9, R8 ;  /* 0x00000009ffbb2219 */ /* 0x000fce0000011608 */
.L_x_1425:
[----:B------:R-:W-:Y:S05]  /*19430*/  BSYNC B0 ;  /* 0x0000000000007941 */ /* 0x000fea0003800000 */
.L_x_1423:
[----:B------:R-:W-:-:S04]  /*19440*/  IMAD R187, R187, R182, -R176 ;  /* 0x000000b6bbbb7224 */ /* 0x000fc800078e0ab0 */
[----:B------:R-:W-:-:S05]  /*19450*/  IMAD R187, R196, -0x2, R187 ;  /* 0xfffffffec4bb7824 */ /* 0x000fca00078e02bb */
[----:B------:R-:W-:Y:S02]  /*19460*/  VIADDMNMX R181, R187, R182, R181, PT ;  /* 0x000000b6bbb57246 */ /* 0x000fe400038001b5 */
[----:B------:R-:W-:-:S07]  /*19470*/  VIMNMX R180, R180, R187, !PT ;  /* 0x000000bbb4b47248 */ /* 0x000fce0007fe0100 */
.L_x_1422:
[----:B------:R-:W-:Y:S02]  /*19480*/  ISETP.GT.AND P2, PT, R6, -0x1, PT ;  /* 0xffffffff0600780c */ /* 0x000fe40003f44270 */
[----:B------:R-:W-:Y:S02]  /*19490*/  IADD3 R185, R185, 0x8, R0 ;  /* 0x00000008b9b97810 */ /* 0x000fe40007ffe000 */
[C---:B------:R-:W-:Y:S02]  /*194a0*/  ISETP.GT.AND P4, PT, R180.reuse, RZ, P2 ;  /* 0x000000ffb400720c */ /* 0x040fe40001784270 */
[----:B------:R-:W-:Y:S02]  /*194b0*/  ISETP.GT.AND P3, PT, R180, 0x1, P2 ;  /* 0x00000001b400780c */ /* 0x000fe40001764270 */
[C---:B------:R-:W-:Y:S02]  /*194c0*/  ISETP.LT.OR P4, PT, R181.reuse, 0x1, P4 ;  /* 0x00000001b500780c */ /* 0x040fe40002781670 */
[----:B------:R-:W-:-:S02]  /*194d0*/  ISETP.LT.OR P3, PT, R181, 0x2, P3 ;  /* 0x00000002b500780c */ /* 0x000fc40001f61670 */
[----:B0-----:R-:W-:Y:S02]  /*194e0*/  FSEL R11, R11, -INF , !P4 ;  /* 0xff8000000b0b7808 */ /* 0x001fe40006000000 */
        /* <DEDUP_REMOVED lines=51> */
[----:B------:R-:W-:-:S04]  /*19820*/  IADD3 R181, R181, R197, -R198 ;  /* 0x000000c5b5b57210 */ /* 0x000fc80007ffe8c6 */
[----:B------:R-:W-:-:S07]  /*19830*/  LOP3.LUT R181, RZ, R181, RZ, 0x33, !PT ;  /* 0x000000b5ffb57212 */ /* 0x000fce00078e33ff */
[----:B------:R-:W0:Y:S02]  /*19840*/  @P3 LDC.64 R8, c[0x0][0x9e8] ;  /* 0x00027a00ff083b82 */ /* 0x000e240000000a00 */
[----:B0-----:R-:W-:-:S05]  /*19850*/  @P3 IMAD.HI.U32 R8, R181, R8, RZ ;  /* 0x00000008b5083227 */ /* 0x001fca00078e00ff */
[----:B------:R-:W-:-:S04]  /*19860*/  @P3 SHF.R.U32.HI R181, RZ, R9, R8 ;  /* 0x00000009ffb53219 */ /* 0x000fc80000011608 */
[----:B------:R-:W-:Y:S01]  /*19870*/  LOP3.LUT R181, RZ, R181, RZ, 0x33, !PT ;  /* 0x000000b5ffb57212 */ /* 0x000fe200078e33ff */
[----:B------:R-:W-:Y:S06]  /*19880*/  BRA `(.L_x_1429) ;  /* 0x0000000000187947 */ /* 0x000fec0003800000 */
.L_x_1428:
[----:B------:R-:W-:Y:S01]  /*19890*/  MOV R180, UR49 ;  /* 0x0000003100b47c02 */ /* 0x000fe20008000f00 */
[----:B------:R-:W-:-:S03]  /*198a0*/  IMAD.MOV.U32 R181, RZ, RZ, R14 ;  /* 0x000000ffffb57224 */ /* 0x000fc600078e000e */
[----:B------:R-:W-:-:S13]  /*198b0*/  ISETP.NE.AND P3, PT, R180, 0x1, PT ;  /* 0x00000001b400780c */ /* 0x000fda0003f65270 */
[----:B------:R-:W0:Y:S02]  /*198c0*/  @P3 LDC.64 R8, c[0x0][0x9e8] ;  /* 0x00027a00ff083b82 */ /* 0x000e240000000a00 */
[----:B0-----:R-:W-:-:S05]  /*198d0*/  @P3 IMAD.HI.U32 R8, R14, R8, RZ ;  /* 0x000000080e083227 */ /* 0x001fca00078e00ff */
[----:B------:R-:W-:-:S07]  /*198e0*/  @P3 SHF.R.U32.HI R181, RZ, R9, R8 ;  /* 0x00000009ffb53219 */ /* 0x000fce0000011608 */
.L_x_1429:
[----:B------:R-:W-:Y:S05]  /*198f0*/  BSYNC B0 ;  /* 0x0000000000007941 */ /* 0x000fea0003800000 */
.L_x_1427:
[----:B------:R-:W-:-:S04]  /*19900*/  IMAD R9, R181, R180, -R176 ;  /* 0x000000b4b5097224 */ /* 0x000fc800078e0ab0 */
[----:B------:R-:W-:-:S05]  /*19910*/  IMAD R8, R196, -0x2, R9 ;  /* 0xfffffffec4087824 */ /* 0x000fca00078e0209 */
[----:B------:R-:W-:Y:S02]  /*19920*/  VIADDMNMX R185, R8, R180, R185, PT ;  /* 0x000000b408b97246 */ /* 0x000fe400038001b9 */
[----:B------:R-:W-:-:S07]  /*19930*/  VIMNMX R183, R183, R8, !PT ;  /* 0x00000008b7b77248 */ /* 0x000fce0007fe0100 */
.L_x_1426:
[----:B------:R-:W-:Y:S01]  /*19940*/  FMNMX.FTZ R9, R11, R12, !PT ;  /* 0x0000000c0b097209 */ /* 0x000fe20007810000 */
[----:B------:R-:W-:Y:S01]  /*19950*/  UMOV UR56, UR48 ;  /* 0x0000003000387c82 */ /* 0x000fe20008000000 */
        /* <DEDUP_REMOVED lines=27> */
[----:B------:R-:W-:Y:S02]  /*19b10*/  ISETP.GT.AND P4, PT, R183, 0x9, P2 ;  /* 0x00000009b700780c */ /* 0x000fe40001784270 */
[----:B------:R-:W-:-:S02]  /*19b20*/  FMNMX.FTZ R176, R178, R9, !PT ;  /* 0x00000009b2b07209 */ /* 0x000fc40007810000 */
[----:B------:R-:W-:Y:S02]  /*19b30*/  ISETP.LT.OR P4, PT, R185, 0xa, P4 ;  /* 0x0000000ab900780c */ /* 0x000fe40002781670 */
[----:B------:R-:W-:Y:S02]  /*19b40*/  FMNMX.FTZ R176, R179, R176, !PT ;  /* 0x000000b0b3b07209 */ /* 0x000fe40007810000 */
[----:B------:R-:W-:Y:S02]  /*19b50*/  FSEL R152, R152, -INF , !P4 ;  /* 0xff80000098987808 */ /* 0x000fe40006000000 */
[----:B------:R-:W-:Y:S01]  /*19b60*/  ISETP.GT.AND P4, PT, R183, 0x11, P2 ;  /* 0x00000011b700780c */ /* 0x000fe20001784270 */
[----:B------:R-:W0:Y:S01]  /*19b70*/  SHFL.BFLY PT, R9, R176, 0x2, 0x1f ;  /* 0x0c401f00b0097f89 */ /* 0x000e2200000e0000 */
[----:B------:R-:W-:Y:S02]  /*19b80*/  FSEL R163, R163, -INF , !P3 ;  /* 0xff800000a3a37808 */ /* 0x000fe40005800000 */
[----:B------:R-:W-:-:S02]  /*19b90*/  ISETP.LT.OR P4, PT, R185, 0x12, P4 ;  /* 0x00000012b900780c */ /* 0x000fc40002781670 */
[C---:B------:R-:W-:Y:S02]  /*19ba0*/  ISETP.GT.AND P3, PT, R183.reuse, 0x28, P2 ;  /* 0x00000028b700780c */ /* 0x040fe40001764270 */
[----:B------:R-:W-:Y:S02]  /*19bb0*/  FSEL R156, R156, -INF , !P4 ;  /* 0xff8000009c9c7808 */ /* 0x000fe40006000000 */
[----:B------:R-:W-:Y:S02]  /*19bc0*/  ISETP.GT.AND P4, PT, R183, 0x19, P2 ;  /* 0x00000019b700780c */ /* 0x000fe40001784270 */
[C---:B------:R-:W-:Y:S02]  /*19bd0*/  ISETP.LT.OR P3, PT, R185.reuse, 0x29, P3 ;  /* 0x00000029b900780c */ /* 0x040fe40001f61670 */
[----:B------:R-:W-:Y:S02]  /*19be0*/  ISETP.LT.OR P4, PT, R185, 0x1a, P4 ;  /* 0x0000001ab900780c */ /* 0x000fe40002781670 */
[----:B------:R-:W-:-:S02]  /*19bf0*/  FSEL R167, R167, -INF , !P3 ;  /* 0xff800000a7a77808 */ /* 0x000fc40005800000 */
[----:B------:R-:W-:Y:S02]  /*19c00*/  FSEL R160, R160, -INF , !P4 ;  /* 0xff800000a0a07808 */ /* 0x000fe40006000000 */
[C---:B------:R-:W-:Y:S02]  /*19c10*/  ISETP.GT.AND P4, PT, R183.reuse, 0x21, P2 ;  /* 0x00000021b700780c */ /* 0x040fe40001784270 */
[----:B------:R-:W-:Y:S02]  /*19c20*/  ISETP.GT.AND P3, PT, R183, 0x30, P2 ;  /* 0x00000030b700780c */ /* 0x000fe40001764270 */
[----:B------:R-:W-:Y:S02]  /*19c30*/  ISETP.LT.OR P4, PT, R185, 0x22, P4 ;  /* 0x00000022b900780c */ /* 0x000fe40002781670 */
[----:B0-----:R-:W-:Y:S02]  /*19c40*/  FMNMX.FTZ R9, R176, R9, !PT ;  /* 0x00000009b0097209 */ /* 0x001fe40007810000 */
[----:B------:R-:W-:-:S02]  /*19c50*/  FSEL R164, R164, -INF , !P4 ;  /* 0xff800000a4a47808 */ /* 0x000fc40006000000 */
[----:B------:R-:W-:Y:S01]  /*19c60*/  ISETP.GT.AND P4, PT, R183, 0x29, P2 ;  /* 0x00000029b700780c */ /* 0x000fe20001784270 */
[----:B------:R-:W0:Y:S01]  /*19c70*/  SHFL.BFLY PT, R180, R9, 0x1, 0x1f ;  /* 0x0c201f0009b47f89 */ /* 0x000e2200000e0000 */
[C---:B------:R-:W-:Y:S02]  /*19c80*/  ISETP.LT.OR P3, PT, R185.reuse, 0x31, P3 ;  /* 0x00000031b900780c */ /* 0x040fe40001f61670 */
[----:B------:R-:W-:Y:S02]  /*19c90*/  ISETP.LT.OR P4, PT, R185, 0x2a, P4 ;  /* 0x0000002ab900780c */ /* 0x000fe40002781670 */
[----:B------:R-:W-:Y:S02]  /*19ca0*/  FSEL R172, R172, -INF , !P3 ;  /* 0xff800000acac7808 */ /* 0x000fe40005800000 */
[----:B------:R-:W-:Y:S02]  /*19cb0*/  FSEL R168, R168, -INF , !P4 ;  /* 0xff800000a8a87808 */ /* 0x000fe40006000000 */
[----:B------:R-:W-:-:S02]  /*19cc0*/  ISETP.GT.AND P4, PT, R183, RZ, P2 ;  /* 0x000000ffb700720c */ /* 0x000fc40001784270 */
[----:B------:R-:W-:Y:S02]  /*19cd0*/  ISETP.GT.AND P3, PT, R183, 0x31, P2 ;  /* 0x00000031b700780c */ /* 0x000fe40001764270 */
[C---:B------:R-:W-:Y:S02]  /*19ce0*/  ISETP.LT.OR P4, PT, R185.reuse, 0x1, P4 ;  /* 0x00000001b900780c */ /* 0x040fe40002781670 */
[----:B------:R-:W-:Y:S02]  /*19cf0*/  ISETP.LT.OR P3, PT, R185, 0x32, P3 ;  /* 0x00000032b900780c */ /* 0x000fe40001f61670 */
[----:B------:R-:W-:Y:S02]  /*19d00*/  FSEL R176, R7, -INF , !P4 ;  /* 0xff80000007b07808 */ /* 0x000fe40006000000 */
[----:B------:R-:W-:Y:S02]  /*19d10*/  FSEL R171, R171, -INF , !P3 ;  /* 0xff800000abab7808 */ /* 0x000fe40005800000 */
[----:B------:R-:W-:-:S02]  /*19d20*/  FMNMX.FTZ R7, R176, R13, !PT ;  /* 0x0000000db0077209 */ /* 0x000fc40007810000 */
[----:B------:R-:W-:Y:S02]  /*19d30*/  ISETP.GT.AND P4, PT, R183, 0x38, P2 ;  /* 0x00000038b700780c */ /* 0x000fe40001784270 */
[----:B------:R-:W-:Y:S02]  /*19d40*/  FMNMX.FTZ R10, R8, R7, !PT ;  /* 0x00000007080a7209 */ /* 0x000fe40007810000 */
[----:B0-----:R-:W-:Y:S01]  /*19d50*/  FMNMX.FTZ R7, R9, R180, !PT ;  /* 0x000000b409077209 */ /* 0x001fe20007810000 */
[----:B------:R-:W-:Y:S01]  /*19d60*/  IMAD.U32 R180, RZ, RZ, UR56 ;  /* 0x00000038ffb47e24 */ /* 0x000fe2000f8e00ff */
[----:B------:R-:W-:Y:S02]  /*19d70*/  FMNMX.FTZ R9, R21, R10, !PT ;  /* 0x0000000a15097209 */ /* 0x000fe40007810000 */
[C---:B------:R-:W-:Y:S01]  /*19d80*/  FSETP.NEU.FTZ.AND P3, PT, R7.reuse, -INF , PT ;  /* 0xff8000000700780b */ /* 0x040fe20003f7d000 */
[----:B------:R-:W-:-:S01]  /*19d90*/  FFMA.FTZ R180, R7, R180, -8 ;  /* 0xc100000007b47423 */ /* 0x000fc200000100b4 */
[----:B------:R-:W-:-:S02]  /*19da0*/  FMNMX.FTZ R10, R152, R9, !PT ;  /* 0x00000009980a7209 */ /* 0x000fc40007810000 */
[----:B------:R-:W-:Y:S02]  /*19db0*/  ISETP.GT.AND P2, PT, R183, 0x39, P2 ;  /* 0x00000039b700780c */ /* 0x000fe40001744270 */
[----:B------:R-:W-:Y:S02]  /*19dc0*/  FMNMX.FTZ R9, R155, R10, !PT ;  /* 0x0000000a9b097209 */ /* 0x000fe40007810000 */
[----:B------:R-:W-:Y:S02]  /*19dd0*/  FSEL R10, R180, RZ, P3 ;  /* 0x000000ffb40a7208 */ /* 0x000fe40001800000 */
[----:B------:R-:W-:Y:S02]  /*19de0*/  FMNMX.FTZ R180, R156, R9, !PT ;  /* 0x000000099cb47209 */ /* 0x000fe40007810000 */
[----:B------:R-:W-:Y:S01]  /*19df0*/  ISETP.LT.OR P4, PT, R185, 0x39, P4 ;  /* 0x00000039b900780c */ /* 0x000fe20002781670 */
        /* <DEDUP_REMOVED lines=24> */
[----:B------:R-:W-:Y:S01]  /*19f80*/  IMAD.U32 R179, RZ, RZ, UR56 ;  /* 0x00000038ffb37e24 */ /* 0x000fe2000f8e00ff */
[----:B------:R-:W-:Y:S01]  /*19f90*/  FMNMX.FTZ R180, R172, R153, !PT ;  /* 0x00000099acb47209 */ /* 0x000fe20007810000 */
[----:B------:R-:W-:Y:S03]  /*19fa0*/  MUFU.EX2 R9, R9 ;  /* 0x0000000900097308 */ /* 0x000fe60000000800 */
[----:B------:R-:W-:-:S04]  /*19fb0*/  FMNMX.FTZ R153, R171, R180, !PT ;  /* 0x000000b4ab997209 */ /* 0x000fc80007810000 */
[----:B------:R-:W-:Y:S01]  /*19fc0*/  FMNMX.FTZ R180, R174, R153, !PT ;  /* 0x00000099aeb47209 */ /* 0x000fe20007810000 */
[----:B------:R-:W-:Y:S03]  /*19fd0*/  MUFU.EX2 R20, R20 ;  /* 0x0000001400147308 */ /* 0x000fe60000000800 */
[----:B------:R-:W-:-:S05]  /*19fe0*/  FMNMX.FTZ R180, R177, R180, !PT ;  /* 0x000000b4b1b47209 */ /* 0x000fca0007810000 */
[----:B------:R-:W0:Y:S01]  /*19ff0*/  SHFL.BFLY PT, R181, R180, 0x2, 0x1f ;  /* 0x0c401f00b4b57f89 */ /* 0x000e2200000e0000 */
[----:B------:R1:W-:Y:S08]  /*1a000*/  MUFU.EX2 R153, R182 ;  /* 0x000000b600997308 */ /* 0x0003f00000000800 */
[----:B------:R-:W-:Y:S08]  /*1a010*/  MUFU.EX2 R11, R11 ;  /* 0x0000000b000b7308 */ /* 0x000ff00000000800 */
[----:B------:R-:W-:Y:S01]  /*1a020*/  MUFU.EX2 R154, R154 ;  /* 0x0000009a009a7308 */ /* 0x000fe20000000800 */
[----:B0-----:R-:W-:Y:S01]  /*1a030*/  FMNMX.FTZ R181, R180, R181, !PT ;  /* 0x000000b5b4b57209 */ /* 0x001fe20007810000 */
[----:B------:R-:W-:Y:S01]  /*1a040*/  FFMA.FTZ R180, R175, UR56, -R10 ;  /* 0x00000038afb47c23 */ /* 0x000fe2000801080a */
[----:B------:R-:W-:-:S05]  /*1a050*/  FSEL R175, R7, RZ, P3 ;  /* 0x000000ff07af7208 */ /* 0x000fca0001800000 */
[----:B------:R-:W-:Y:S01]  /*1a060*/  MUFU.EX2 R158, R158 ;  /* 0x0000009e009e7308 */ /* 0x000fe20000000800 */
[----:B-1----:R-:W0:Y:S01]  /*1a070*/  SHFL.BFLY PT, R182, R181, 0x1, 0x1f ;  /* 0x0c201f00b5b67f89 */ /* 0x002e2200000e0000 */
[----:B------:R-:W-:-:S04]  /*1a080*/  FADD.FTZ R175, -R175, R12 ;  /* 0x0000000cafaf7221 */ /* 0x000fc80000010100 */
[----:B------:R-:W-:Y:S02]  /*1a090*/  FMUL.FTZ R178, R175, UR56 ;  /* 0x00000038afb27c20 */ /* 0x000fe40008410000 */
[----:B------:R-:W-:Y:S08]  /*1a0a0*/  MUFU.EX2 R157, R157 ;  /* 0x0000009d009d7308 */ /* 0x000ff00000000800 */
[----:B------:R-:W1:Y:S08]  /*1a0b0*/  MUFU.EX2 R178, R178 ;  /* 0x000000b200b27308 */ /* 0x000e700000000800 */
[----:B------:R-:W-:Y:S01]  /*1a0c0*/  MUFU.EX2 R162, R162 ;  /* 0x000000a200a27308 */ /* 0x000fe20000000800 */
[----:B0-----:R-:W-:-:S04]  /*1a0d0*/  FMNMX.FTZ R10, R181, R182, !PT ;  /* 0x000000b6b50a7209 */ /* 0x001fc80007810000 */
[C---:B------:R-:W-:Y:S01]  /*1a0e0*/  FSETP.NEU.FTZ.AND P2, PT, R10.reuse, -INF , PT ;  /* 0xff8000000a00780b */ /* 0x040fe20003f5d000 */
[----:B------:R-:W-:-:S02]  /*1a0f0*/  FFMA.FTZ R179, R10, R179, -8 ;  /* 0xc10000000ab37423 */ /* 0x000fc400000100b3 */
[----:B------:R-:W-:Y:S01]  /*1a100*/  MUFU.EX2 R161, R161 ;  /* 0x000000a100a17308 */ /* 0x000fe20000000800 */
[----:B------:R-:W-:Y:S02]  /*1a110*/  FSEL R182, R10, RZ, P2 ;  /* 0x000000ff0ab67208 */ /* 0x000fe40001000000 */
[----:B------:R-:W-:-:S03]  /*1a120*/  FSEL R175, R179, RZ, P2 ;  /* 0x000000ffb3af7208 */ /* 0x000fc60001000000 */
[----:B------:R-:W-:Y:S02]  /*1a130*/  FADD.FTZ R182, -R182, R13 ;  /* 0x0000000db6b67221 */ /* 0x000fe40000010100 */
        /* <DEDUP_REMOVED lines=18> */
[----:B------:R-:W-:Y:S01]  /*1a260*/  FFMA.FTZ R175, R177, UR56, -R175 ;  /* 0x00000038b1af7c23 */ /* 0x000fe200080108af */
[----:B-1----:R-:W-:-:S04]  /*1a270*/  FFMA.FTZ R177, R178, R4, R9 ;  /* 0x00000004b2b17223 */ /* 0x002fc80000010009 */
[----:B------:R-:W-:Y:S01]  /*1a280*/  FADD.FTZ R168, R20, R177 ;  /* 0x000000b114a87221 */ /* 0x000fe20000010000 */
[----:B------:R-:W0:Y:S03]  /*1a290*/  MUFU.EX2 R159, R159 ;  /* 0x0000009f009f7308 */ /* 0x000e260000000800 */
[----:B------:R-:W-:-:S04]  /*1a2a0*/  FADD.FTZ R177, R11, R168 ;  /* 0x000000a80bb17221 */ /* 0x000fc80000010000 */
[----:B------:R-:W-:Y:S01]  /*1a2b0*/  FADD.FTZ R168, R154, R177 ;  /* 0x000000b19aa87221 */ /* 0x000fe20000010000 */
[----:B------:R-:W1:Y:S03]  /*1a2c0*/  MUFU.EX2 R8, R8 ;  /* 0x0000000800087308 */ /* 0x000e660000000800 */
[----:B------:R-:W-:-:S04]  /*1a2d0*/  FADD.FTZ R177, R153, R168 ;  /* 0x000000a899b17221 */ /* 0x000fc80000010000 */
[----:B------:R-:W-:Y:S01]  /*1a2e0*/  FADD.FTZ R168, R158, R177 ;  /* 0x000000b19ea87221 */ /* 0x000fe20000010000 */
[----:B------:R-:W2:Y:S01]  /*1a2f0*/  MUFU.EX2 R21, R21 ;  /* 0x0000001500157308 */ /* 0x000ea20000000800 */
[----:B0-----:R-:W-:-:S02]  /*1a300*/  FFMA.FTZ R4, R159, R3, R176 ;  /* 0x000000039f047223 */ /* 0x001fc400000100b0 */
[----:B------:R-:W-:Y:S02]  /*1a310*/  FADD.FTZ R177, R157, R168 ;  /* 0x000000a89db17221 */ /* 0x000fe40000010000 */
[----:B------:R-:W-:-:S02]  /*1a320*/  FADD.FTZ R3, R179, R4 ;  /* 0x00000004b3037221 */ /* 0x000fc40000010000 */
[----:B------:R-:W-:Y:S01]  /*1a330*/  FADD.FTZ R168, R162, R177 ;  /* 0x000000b1a2a87221 */ /* 0x000fe20000010000 */
[----:B------:R-:W0:Y:S01]  /*1a340*/  MUFU.EX2 R152, R152 ;  /* 0x0000009800987308 */ /* 0x000e220000000800 */
[----:B-1----:R-:W-:-:S02]  /*1a350*/  FADD.FTZ R4, R8, R3 ;  /* 0x0000000308047221 */ /* 0x002fc40000010000 */
[----:B------:R-:W-:-:S05]  /*1a360*/  FADD.FTZ R177, R161, R168 ;  /* 0x000000a8a1b17221 */ /* 0x000fca0000010000 */
        /* <DEDUP_REMOVED lines=36> */
[----:B--2---:R-:W-:-:S03]  /*1a5b0*/  FADD.FTZ R4, R12, R177 ;  /* 0x000000b10c047221 */ /* 0x004fc60000010000 */
[----:B0-----:R-:W-:Y:S01]  /*1a5c0*/  FADD.FTZ R3, R175, R168 ;  /* 0x000000a8af037221 */ /* 0x001fe20000010000 */
[----:B------:R-:W-:Y:S06]  /*1a5d0*/  @!P0 BRA `(.L_x_1430) ;  /* 0x0000000000048947 */ /* 0x000fec0003800000 */
[----:B------:R-:W-:Y:S01]  /*1a5e0*/  BPT.TRAP 0x1 ;  /* 0x000000040000795c */ /* 0x000fe20000300000 */
.L_x_1430:
[----:B------:R-:W-:Y:S01]  /*1a5f0*/  F2FP.SATFINITE.E4M3.F32.PACK_AB_MERGE_C R11, R154, R11, RZ ;  /* 0x0000000b9a0b723e */ /* 0x000fe200048070ff */
[----:B------:R-:W-:Y:S01]  /*1a600*/  FMUL.FTZ R24, R24, R178 ;  /* 0x000000b218187220 */ /* 0x000fe20000410000 */
[----:B------:R-:W-:Y:S01]  /*1a610*/  F2FP.SATFINITE.E4M3.F32.PACK_AB_MERGE_C R8, R21, R8, RZ ;  /* 0x000000081508723e */ /* 0x000fe200048070ff */
[----:B------:R-:W-:Y:S01]  /*1a620*/  IMAD R21, R200, 0x8, R16 ;  /* 0x00000008c8157824 */ /* 0x000fe200078e0210 */
[----:B------:R-:W-:Y:S01]  /*1a630*/  ISETP.GT.AND P2, PT, R6, R203, PT ;  /* 0x000000cb0600720c */ /* 0x000fe20003f44270 */
[----:B------:R-:W-:Y:S01]  /*1a640*/  FMUL.FTZ R25, R25, R178 ;  /* 0x000000b219197220 */ /* 0x000fe20000410000 */
[----:B------:R-:W-:Y:S01]  /*1a650*/  F2FP.SATFINITE.E4M3.F32.PACK_AB_MERGE_C R188, R20, R9, R11 ;  /* 0x0000000914bc723e */ /* 0x000fe2000480700b */
[----:B------:R-:W-:Y:S01]  /*1a660*/  IMAD.U32 R9, RZ, RZ, UR42 ;  /* 0x0000002aff097e24 */ /* 0x000fe2000f8e00ff */
[----:B------:R-:W-:Y:S01]  /*1a670*/  F2FP.SATFINITE.E4M3.F32.PACK_AB_MERGE_C R189, R179, R176, R8 ;  /* 0x000000b0b3bd723e */ /* 0x000fe20004807008 */
[----:B------:R-:W-:Y:S01]  /*1a680*/  VIADD R8, R21, 0x28460 ;  /* 0x0002846015087836 */ /* 0x000fe20000000000 */
[----:B------:R-:W-:Y:S01]  /*1a690*/  F2FP.SATFINITE.E4M3.F32.PACK_AB_MERGE_C R13, R13, R156, RZ ;  /* 0x0000009c0d0d723e */ /* 0x000fe200048070ff */
        /* <DEDUP_REMOVED lines=10> */
[----:B------:R-:W-:Y:S01]  /*1a740*/  FMUL.FTZ R36, R36, R178 ;  /* 0x000000b224247220 */ /* 0x000fe20000410000 */
[----:B------:R-:W-:Y:S01]  /*1a750*/  F2FP.SATFINITE.E4M3.F32.PACK_AB_MERGE_C R174, R175, R174, RZ ;  /* 0x000000aeafae723e */ /* 0x000fe200048070ff */
        /* <DEDUP_REMOVED lines=127> */
[----:B------:R-:W-:Y:S01]  /*1af50*/  VIADD R6, R6, 0xffffffff ;  /* 0xffffffff06067836 */ /* 0x000fe20000000000 */
[----:B------:R-:W-:Y:S01]  /*1af60*/  MOV R12, R7 ;  /* 0x00000007000c7202 */ /* 0x000fe20000000f00 */
[----:B------:R-:W-:-:S02]  /*1af70*/  IMAD.MOV.U32 R13, RZ, RZ, R10 ;  /* 0x000000ffff0d7224 */ /* 0x000fc400078e000a */
[----:B------:R-:W-:Y:S02]  /*1af80*/  IMAD.MOV.U32 R20, RZ, RZ, R194 ;  /* 0x000000ffff147224 */ /* 0x000fe400078e00c2 */
[----:B------:R-:W-:Y:S01]  /*1af90*/  IMAD.MOV.U32 R200, RZ, RZ, R15 ;  /* 0x000000ffffc87224 */ /* 0x000fe200078e000f */
[----:B0-----:R-:W-:Y:S06]  /*1afa0*/  @P2 BRA `(.L_x_1431) ;  /* 0xffffffd400cc2947 */ /* 0x001fec000383ffff */
[----:B------:R-:W-:-:S07]  /*1afb0*/  IMAD.MOV.U32 R200, RZ, RZ, R15 ;  /* 0x000000ffffc87224 */ /* 0x000fce00078e000f */
.L_x_1412:
[----:B------:R-:W-:Y:S05]  /*1afc0*/  WARPSYNC.ALL ;  /* 0x0000000000007948 */ /* 0x000fea0003800000 */
[----:B------:R-:W-:Y:S06]  /*1afd0*/  BAR.ARV 0x8, 0x120 ;  /* 0x0204800000007b1d */ /* 0x000fec0000002000 */
[----:B------:R-:W-:Y:S05]  /*1afe0*/  @!P0 BRA `(.L_x_1432) ;  /* 0x0000000000048947 */ /* 0x000fea0003800000 */
[----:B------:R-:W-:Y:S01]  /*1aff0*/  BPT.TRAP 0x1 ;  /* 0x000000040000795c */ /* 0x000fe20000300000 */
.L_x_1432:
[----:B------:R-:W-:Y:S01]  /*1b000*/  IMAD R5, R200, 0x8, R16 ;  /* 0x00000008c8057824 */ /* 0x000fe200078e0210 */
[----:B------:R-:W-:-:S04]  /*1b010*/  SHF.L.U32 R0, R194, 0x1f, RZ ;  /* 0x0000001fc2007819 */ /* 0x000fc800000006ff */
[----:B------:R0:W1:Y:S01]  /*1b020*/  SYNCS.PHASECHK.TRANS64.TRYWAIT P1, [R5+URZ+0x28450], R0 ;  /* 0x02845000050075a7 */ /* 0x000062000802017f */
[----:B------:R-:W-:Y:S05]  /*1b030*/  @!P0 BRA `(.L_x_1433) ;  /* 0x0000000000048947 */ /* 0x000fea0003800000 */
[----:B------:R-:W-:Y:S01]  /*1b040*/  BPT.TRAP 0x1 ;  /* 0x000000040000795c */ /* 0x000fe20000300000 */
.L_x_1433:
[----:B-1----:R-:W-:Y:S05]  /*1b050*/  @P1 BRA `(.L_x_1434) ;  /* 0x0000000000081947 */ /* 0x002fea0003800000 */
[----:B------:R-:W1:Y:S02]  /*1b060*/  SYNCS.PHASECHK.TRANS64.TRYWAIT P1, [R5+URZ+0x28450], R0 ;  /* 0x02845000050075a7 */ /* 0x000e64000802017f */
[----:B-1----:R-:W-:Y:S05]  /*1b070*/  @!P1 BRA `(.L_x_1435) ;  /* 0x000000c400b09947 */ /* 0x002fea0003800000 */
.L_x_1434:
[----:B------:R-:W-:Y:S05]  /*1b080*/  WARPSYNC.ALL ;  /* 0x0000000000007948 */ /* 0x000fea0003800000 */
[----:B------:R-:W-:Y:S01]  /*1b090*/  VIADD R16, R16, 0x8000 ;  /* 0x0000800010107836 */ /* 0x000fe20000000000 */
[----:B------:R-:W-:Y:S01]  /*1b0a0*/  ULDC.64 UR4, c[0x0][0x9a0] ;  /* 0x0002680000047ab9 */ /* 0x000fe20000000a00 */
[----:B------:R-:W-:Y:S01]  /*1b0b0*/  WARPGROUP.ARRIVE ;  /* 0x00000000000079c5 */ /* 0x000fe20000000000 */
[----:B------:R-:W-:Y:S01]  /*1b0c0*/  ISETP.NE.U32.AND P1, PT, RZ, UR4, PT ;  /* 0x00000004ff007c0c */ /* 0x000fe2000bf25070 */
[----:B------:R-:W-:Y:S01]  /*1b0d0*/  IMAD.MOV.U32 R6, RZ, RZ, 0x3f800000 ;  /* 0x3f800000ff067424 */ /* 0x000fe200078e00ff */
[----:B------:R-:W-:-:S02]  /*1b0e0*/  SHF.R.U32.HI R16, RZ, 0x4, R16 ;  /* 0x00000004ff107819 */ /* 0x000fc40000011610 */
[----:B------:R-:W-:Y:S02]  /*1b0f0*/  ISETP.NE.AND.EX P1, PT, RZ, UR5, PT, P1 ;  /* 0x00000005ff007c0c */ /* 0x000fe4000bf25310 */
[----:B------:R-:W-:-:S04]  /*1b100*/  LOP3.LUT R16, R16, 0x3fff, RZ, 0xc0, !PT ;  /* 0x00003fff10107812 */ /* 0x000fc800078ec0ff */
[----:B------:R-:W-:-:S05]  /*1b110*/  LOP3.LUT R15, R16, 0x10000, RZ, 0xfc, !PT ;  /* 0x00010000100f7812 */ /* 0x000fca00078efcff */
[----:B------:R-:W-:Y:S02]  /*1b120*/  IMAD R14, R200, 0x400, R15 ;  /* 0x00000400c80e7824 */ /* 0x000fe400078e020f */
[----:B------:R-:W-:Y:S01]  /*1b130*/  IMAD.MOV.U32 R15, RZ, RZ, -0x7fffffe0 ;  /* 0x80000020ff0f7424 */ /* 0x000fe200078e00ff */
[----:B------:R-:W0:Y:S01]  /*1b140*/  @P1 LDC.64 R8, c[0x0][0x9c8] ;  /* 0x00027200ff081b82 */ /* 0x000e220000000a00 */
[----:B------:R-:W-:Y:S02]  /*1b150*/  @P1 SHF.R.S32.HI R11, RZ, 0x1f, R207 ;  /* 0x0000001fff0b1819 */ /* 0x000fe400000114cf */
[----:B------:R-:W-:Y:S02]  /*1b160*/  R2UR UR6, R14 ;  /* 0x000000000e0672ca */ /* 0x000fe400000e0000 */
[----:B------:R-:W-:Y:S02]  /*1b170*/  R2UR UR7, R15 ;  /* 0x000000000f0772ca */ /* 0x000fe400000e0000 */
[----:B------:R-:W-:Y:S01]  /*1b180*/  @P1 SHF.R.S32.HI R15, RZ, 0x1f, R206 ;  /* 0x0000001fff0f1819 */ /* 0x000fe200000114ce */
[----:B------:R-:W2:Y:S10]  /*1b190*/  @P1 LDC.64 R12, c[0x0][0x9d0] ;  /* 0x00027400ff0c1b82 */ /* 0x000eb40000000a00 */
[----:B------:R-:W-:Y:S01]  /*1b1a0*/  QGMMA.64x256x32.F32.E4M3.E4M3 R24, R188, gdesc[UR4], R24, gsb0 ;  /* 0x03e00004bc187df3 */ /* 0x000fe20008000818 */
[----:B01----:R-:W-:-:S04]  /*1b1b0*/  @P1 IMAD R0, R11, R8, RZ ;  /* 0x000000080b001224 */ /* 0x003fc800078e02ff */
[C---:B------:R-:W-:Y:S02]  /*1b1c0*/  @P1 IMAD R11, R207.reuse, R9, R0 ;  /* 0x00000009cf0b1224 */ /* 0x040fe400078e0200 */
[----:B------:R-:W-:-:S04]  /*1b1d0*/  @P1 IMAD.WIDE.U32 R8, R207, R8, RZ ;  /* 0x00000008cf081225 */ /* 0x000fc800078e00ff */
[-C--:B--2---:R-:W-:Y:S02]  /*1b1e0*/  @P1 IMAD R0, R15, R12.reuse, RZ ;  /* 0x0000000c0f001224 */ /* 0x084fe400078e02ff */
[----:B------:R-:W-:Y:S02]  /*1b1f0*/  @P1 IMAD.IADD R9, R9, 0x1, R11 ;  /* 0x0000000109091824 */ /* 0x000fe400078e020b */
[C---:B------:R-:W-:Y:S02]  /*1b200*/  @P1 IMAD R13, R206.reuse, R13, R0 ;  /* 0x0000000dce0d1224 */ /* 0x040fe400078e0200 */
[----:B------:R-:W-:-:S05]  /*1b210*/  @P1 IMAD.WIDE.U32 R8, R206, R12, R8 ;  /* 0x0000000cce081225 */ /* 0x000fca00078e0008 */
[----:B------:R-:W-:Y:S02]  /*1b220*/  @P1 IADD3 R9, R9, R13, RZ ;  /* 0x0000000d09091210 */ /* 0x000fe40007ffe0ff */
[----:B------:R-:W-:-:S04]  /*1b230*/  @P1 LEA R12, P2, R8, UR4, 0x2 ;  /* 0x00000004080c1c11 */ /* 0x000fc8000f8410ff */
[----:B------:R-:W-:-:S05]  /*1b240*/  @P1 LEA.HI.X R13, R8, UR5, R9, 0x2, P2 ;  /* 0x00000005080d1c11 */ /* 0x000fca00090f1409 */
[----:B------:R0:W2:Y:S01]  /*1b250*/  @P1 LDG.E R6, desc[UR46][R12.64] ;  /* 0x0000002e0c061981 */ /* 0x0000a2000c1e1900 */
[----:B------:R-:W-:Y:S02]  /*1b260*/  VIADD R14, R14, 0x2 ;  /* 0x000000020e0e7836 */ /* 0x000fe40000000000 */
[----:B------:R-:W-:-:S03]  /*1b270*/  IMAD.MOV.U32 R15, RZ, RZ, -0x7fffffe0 ;  /* 0x80000020ff0f7424 */ /* 0x000fc600078e00ff */
[----:B------:R-:W-:Y:S02]  /*1b280*/  R2UR UR6, R14 ;  /* 0x000000000e0672ca */ /* 0x000fe400000e0000 */
[----:B------:R-:W-:Y:S01]  /*1b290*/  R2UR UR7, R15 ;  /* 0x000000000f0772ca */ /* 0x000fe200000e0000 */
        /* <DEDUP_REMOVED lines=11> */
[----:B------:R-:W-:-:S03]  /*1b350*/  IMAD.MOV.U32 R11, RZ, RZ, RZ ;  /* 0x000000ffff0b7224 */ /* 0x000fc600078e00ff */
[----:B------:R-:W-:Y:S02]  /*1b360*/  FSETP.NE.FTZ.AND P2, PT, R13, RZ, PT ;  /* 0x000000ff0d00720b */ /* 0x000fe40003f55000 */
[----:B------:R-:W-:-:S05]  /*1b370*/  FSETP.NE.FTZ.AND P3, PT, R8, RZ, PT ;  /* 0x000000ff0800720b */ /* 0x000fca0003f75000 */
[----:B------:R-:W-:Y:S01]  /*1b380*/  @P1 MUFU.RCP R11, R12 ;  /* 0x0000000c000b1308 */ /* 0x000fe20000001000 */
[----:B------:R-:W-:Y:S01]  /*1b390*/  FSETP.NE.FTZ.AND P1, PT, R14, RZ, PT ;  /* 0x000000ff0e00720b */ /* 0x000fe20003f35000 */
[----:B------:R-:W-:Y:S01]  /*1b3a0*/  IMAD.MOV.U32 R9, RZ, RZ, RZ ;  /* 0x000000ffff097224 */ /* 0x000fe200078e00ff */
[----:B------:R-:W-:Y:S02]  /*1b3b0*/  WARPGROUP.DEPBAR.LE gsb0, 0x0 ;  /* 0x00008000000079c5 */ /* 0x000fe40000010000 */
[----:B------:R-:W-:-:S06]  /*1b3c0*/  WARPGROUP.ARRIVE ;  /* 0x00000000000079c5 */ /* 0x000fcc0000000000 */
[----:B------:R-:W-:Y:S01]  /*1b3d0*/  QGMMA.64x256x32.F32.E4M3.E4M3 R24, R184, gdesc[UR4], R24, gsb0 ;  /* 0x03e00004b8187df3 */ /* 0x000fe20008000818 */
[----:B------:R-:W0:Y:S08]  /*1b3e0*/  @P2 MUFU.LG2 R3, R13 ;  /* 0x0000000d00032308 */ /* 0x000e300000000c00 */
[----:B------:R-:W1:Y:S08]  /*1b3f0*/  @P3 MUFU.LG2 R8, R8 ;  /* 0x0000000800083308 */ /* 0x000e700000000c00 */
[----:B------:R-:W3:Y:S01]  /*1b400*/  @P1 MUFU.RCP R9, R14 ;  /* 0x0000000e00091308 */ /* 0x000ee20000001000 */
[----:B------:R-:W-:-:S02]  /*1b410*/  IMAD.U32 R4, RZ, RZ, UR56 ;  /* 0x00000038ff047e24 */ /* 0x000fc4000f8e00ff */
[----:B------:R-:W-:Y:S02]  /*1b420*/  IMAD.U32 R15, RZ, RZ, UR56 ;  /* 0x00000038ff0f7e24 */ /* 0x000fe4000f8e00ff */
[----:B0-----:R-:W-:Y:S01]  /*1b430*/  @P2 FMUL.FTZ R3, R3, 0.69314718246459960938 ;  /* 0x3f31721803032820 */ /* 0x001fe20000410000 */
[----:B------:R-:W-:Y:S01]  /*1b440*/  @P2 FMUL.FTZ R4, R4, 0.69314718246459960938 ;  /* 0x3f31721804042820 */ /* 0x000fe20000410000 */
[----:B------:R-:W-:Y:S01]  /*1b450*/  @P3 FMUL.FTZ R12, R15, 0.69314718246459960938 ;  /* 0x3f3172180f0c3820 */ /* 0x000fe20000410000 */
[----:B-1----:R-:W-:Y:S01]  /*1b460*/  @P3 FMUL.FTZ R13, R8, 0.69314718246459960938 ;  /* 0x3f317218080d3820 */ /* 0x002fe20000410000 */
[----:B------:R-:W-:Y:S01]  /*1b470*/  IMAD.MOV.U32 R0, RZ, RZ, -0x800000 ;  /* 0xff800000ff007424 */ /* 0x000fe200078e00ff */
[----:B------:R-:W-:Y:S01]  /*1b480*/  MOV R2, 0xff800000 ;  /* 0xff80000000027802 */ /* 0x000fe20000000f00 */
[----:B------:R-:W-:-:S01]  /*1b490*/  @P2 FFMA.FTZ R0, R4, R7, R3 ;  /* 0x0000000704002223 */ /* 0x000fc20000010003 */
[----:B------:R-:W-:Y:S01]  /*1b4a0*/  @P3 FFMA.FTZ R2, R12, R10, R13 ;  /* 0x0000000a0c023223 */ /* 0x000fe2000001000d */
[-C--:B--2---:R-:W-:Y:S01]  /*1b4b0*/  FMUL.FTZ R3, R11, R6.reuse ;  /* 0x000000060b037220 */ /* 0x084fe20000410000 */
[----:B---3--:R-:W-:Y:S01]  /*1b4c0*/  FMUL.FTZ R12, R9, R6 ;  /* 0x00000006090c7220 */ /* 0x008fe20000410000 */
[----:B------:R-:W-:-:S02]  /*1b4d0*/  WARPGROUP.DEPBAR.LE gsb0, 0x0 ;  /* 0x00008000000079c5 */ /* 0x000fc40000010000 */
[----:B------:R-:W-:Y:S05]  /*1b4e0*/  @!P0 BRA `(.L_x_1436) ;  /* 0x0000000000048947 */ /* 0x000fea0003800000 */
[----:B------:R-:W-:Y:S01]  /*1b4f0*/  BPT.TRAP 0x1 ;  /* 0x000000040000795c */ /* 0x000fe20000300000 */
.L_x_1436:
[----:B------:R-:W-:Y:S02]  /*1b500*/  VIADD R15, R5, 0x28460 ;  /* 0x00028460050f7836 */ /* 0x000fe40000000000 */
[-C--:B------:R-:W-:Y:S01]  /*1b510*/  FMUL.FTZ R5, R28, R3.reuse ;  /* 0x000000031c057220 */ /* 0x080fe20000410000 */
[----:B------:R-:W-:Y:S02]  /*1b520*/  IMAD.U32 R4, RZ, RZ, UR42 ;  /* 0x0000002aff047e24 */ /* 0x000fe4000f8e00ff */
[-C--:B------:R-:W-:Y:S01]  /*1b530*/  FMUL.FTZ R7, R36, R3.reuse ;  /* 0x0000000324077220 */ /* 0x080fe20000410000 */
[----:B------:R-:W-:Y:S02]  /*1b540*/  VIADD R200, R200, 0x1 ;  /* 0x00000001c8c87836 */ /* 0x000fe40000000000 */
        /* <DEDUP_REMOVED lines=21> */
[----:B------:R-:W-:Y:S01]  /*1b6a0*/  ISETP.NE.AND P1, PT, R200, 0x2, PT ;  /* 0x00000002c800780c */ /* 0x000fe20003f25270 */
        /* <DEDUP_REMOVED lines=61> */
[----:B------:R-:W-:Y:S01]  /*1ba80*/  SEL R3, RZ, 0x1, P1 ;  /* 0x00000001ff037807 */ /* 0x000fe20000800000 */
        /* <DEDUP_REMOVED lines=10> */
[-C--:B0-----:R-:W-:Y:S01]  /*1bb30*/  FMUL.FTZ R15, R27, R12.reuse ;  /* 0x0000000c1b0f7220 */ /* 0x081fe20000410000 */
        /* <DEDUP_REMOVED lines=36> */
[----:B------:R-:W-:Y:S01]  /*1bd80*/  LOP3.LUT R194, R194, R3, RZ, 0x3c, !PT ;  /* 0x00000003c2c27212 */ /* 0x000fe200078e3cff */
[----:B------:R-:W-:Y:S01]  /*1bd90*/  UIADD3 UR43, UR43, 0x1, URZ ;  /* 0x000000012b2b7890 */ /* 0x000fe2000fffe03f */
[----:B------:R-:W-:-:S11]  /*1bda0*/  SEL R200, R200, RZ, P1 ;  /* 0x000000ffc8c87207 */ /* 0x000fd60000800000 */
.L_x_1284:
[----:B------:R-:W-:Y:S05]  /*1bdb0*/  WARPSYNC.ALL ;  /* 0x0000000000007948 */ /* 0x000fea0003800000 */
[----:B------:R-:W0:Y:S08]  /*1bdc0*/  S2UR UR42, SR_CgaCtaId ;  /* 0x00000000002a79c3 */ /* 0x000e300000008800 */
[----:B------:R-:W-:Y:S06]  /*1bdd0*/  BAR.SYNC.DEFER_BLOCKING 0x5, 0x180 ;  /* 0x0146000000007b1d */ /* 0x000fec0000010000 */
[----:B------:R-:W-:Y:S01]  /*1bde0*/  UMOV UR4, 0x400 ;  /* 0x0000040000047882 */ /* 0x000fe20000000000 */
[----:B------:R-:W-:Y:S01]  /*1bdf0*/  BSSY B0, `(.L_x_1437) ;  /* 0x000034c000007945 */ /* 0x000fe20003800000 */
[----:B0-----:R-:W-:-:S06]  /*1be00*/  ULEA UR4, UR42, UR4, 0x18 ;  /* 0x000000042a047291 */ /* 0x001fcc000f8ec03f */
[----:B------:R-:W-:-:S05]  /*1be10*/  IMAD.U32 R16, RZ, RZ, UR4 ;  /* 0x00000004ff107e24 */ /* 0x000fca000f8e00ff */
[----:B------:R0:W1:Y:S01]  /*1be20*/  LDS.128 R204, [R16+0x284d0] ;  /* 0x0284d00010cc7984 */ /* 0x0000620000000c00 */
[----:B------:R-:W-:Y:S06]  /*1be30*/  BAR.ARV 0x4, 0x180 ;  /* 0x0106000000007b1d */ /* 0x000fec0000002000 */
[----:B------:R-:W-:Y:S05]  /*1be40*/  @P0 BRA `(.L_x_1438) ;  /* 0x0000002800580947 */ /* 0x000fea0003800000 */
[----:B------:R-:W2:Y:S01]  /*1be50*/  S2R R56, SR_TID.X ;  /* 0x0000000000387919 */ /* 0x000ea20000002100 */
[----:B------:R-:W-:Y:S01]  /*1be60*/  F2FP.BF16.F32.PACK_AB R31, R31, R34 ;  /* 0x000000221f1f723e */ /* 0x000fe200000010ff */
[----:B------:R-:W-:Y:S01]  /*1be70*/  ULDC.64 UR4, c[0x4][0x38] ;  /* 0x01000e0000047ab9 */ /* 0x000fe20000000a00 */
[----:B------:R-:W-:Y:S02]  /*1be80*/  F2FP.BF16.F32.PACK_AB R34, R60, R13 ;  /* 0x0000000d3c22723e */ /* 0x000fe400000010ff */
[----:B------:R-:W3:Y:S01]  /*1be90*/  S2R R13, SR_SWINHI ;  /* 0x00000000000d7919 */ /* 0x000ee20000002f00 */
[----:B------:R-:W-:Y:S02]  /*1bea0*/  F2FP.BF16.F32.PACK_AB R61, R61, R14 ;  /* 0x0000000e3d3d723e */ /* 0x000fe400000010ff */
[----:B------:R-:W-:Y:S02]  /*1beb0*/  F2FP.BF16.F32.PACK_AB R14, R62, R59 ;  /* 0x0000003b3e0e723e */ /* 0x000fe400000010ff */
[----:B------:R-:W-:-:S02]  /*1bec0*/  F2FP.BF16.F32.PACK_AB R62, R77, R112 ;  /* 0x000000704d3e723e */ /* 0x000fc400000010ff */
[----:B------:R-:W-:Y:S02]  /*1bed0*/  F2FP.BF16.F32.PACK_AB R113, R76, R113 ;  /* 0x000000714c71723e */ /* 0x000fe400000010ff */
[----:B------:R-:W-:Y:S02]  /*1bee0*/  F2FP.BF16.F32.PACK_AB R63, R63, R66 ;  /* 0x000000423f3f723e */ /* 0x000fe400000010ff */
[----:B------:R-:W-:Y:S01]  /*1bef0*/  F2FP.BF16.F32.PACK_AB R126, R70, R67 ;  /* 0x00000043467e723e */ /* 0x000fe200000010ff */
[----:B--2---:R-:W-:-:S05]  /*1bf00*/  IMAD.SHL.U32 R3, R56, 0x4, RZ ;  /* 0x0000000438037824 */ /* 0x004fca00078e00ff */
[----:B------:R-:W-:Y:S02]  /*1bf10*/  LOP3.LUT R3, R3, 0xc, RZ, 0xc0, !PT ;  /* 0x0000000c03037812 */ /* 0x000fe400078ec0ff */
[----:B------:R-:W-:Y:S02]  /*1bf20*/  MOV R76, R16 ;  /* 0x00000010004c7202 */ /* 0x000fe40000000f00 */
[----:B---3--:R-:W-:Y:S02]  /*1bf30*/  MOV R77, R13 ;  /* 0x0000000d004d7202 */ /* 0x008fe40000000f00 */
[----:B------:R-:W-:Y:S01]  /*1bf40*/  IADD3 R26, P0, R3, UR4, RZ ;  /* 0x00000004031a7c10 */ /* 0x000fe2000ff1e0ff */
[----:B------:R-:W-:Y:S01]  /*1bf50*/  IMAD.WIDE R66, R235, 0x2, R76 ;  /* 0x00000002eb427825 */ /* 0x000fe200078e024c */
[----:B------:R-:W-:-:S03]  /*1bf60*/  F2FP.BF16.F32.PACK_AB R12, R38, R35 ;  /* 0x00000023260c723e */ /* 0x000fc600000010ff */
[----:B-----5:R-:W-:Y:S01]  /*1bf70*/  IMAD.X R27, RZ, RZ, UR5, P0 ;  /* 0x00000005ff1b7e24 */ /* 0x020fe200080e06ff */
[----:B------:R-:W-:Y:S02]  /*1bf80*/  F2FP.BF16.F32.PACK_AB R38, R21, R64 ;  /* 0x000000401526723e */ /* 0x000fe400000010ff */
[----:B------:R-:W-:Y:S02]  /*1bf90*/  F2FP.BF16.F32.PACK_AB R116, R117, R116 ;  /* 0x000000747574723e */ /* 0x000fe400000010ff */
[----:B------:R-:W-:Y:S01]  /*1bfa0*/  F2FP.BF16.F32.PACK_AB R130, R78, R75 ;  /* 0x0000004b4e82723e */ /* 0x000fe200000010ff */
[----:B------:R2:W5:Y:S01]  /*1bfb0*/  LDG.E.CONSTANT R3, desc[UR46][R26.64] ;  /* 0x0000002e1a037981 */ /* 0x000562000c1e9900 */
[----:B------:R-:W-:Y:S01]  /*1bfc0*/  F2FP.BF16.F32.PACK_AB R21, R79, R82 ;  /* 0x000000524f15723e */ /* 0x000fe200000010ff */
[----:B------:R-:W-:Y:S01]  /*1bfd0*/  UMOV UR4, 0xffffffff ;  /* 0xffffffff00047882 */ /* 0x000fe20000000000 */
[----:B------:R-:W-:Y:S02]  /*1bfe0*/  F2FP.BF16.F32.PACK_AB R134, R86, R83 ;  /* 0x000000535686723e */ /* 0x000fe400000010ff */
[----:B------:R-:W-:-:S02]  /*1bff0*/  F2FP.BF16.F32.PACK_AB R104, R69, R104 ;  /* 0x000000684568723e */ /* 0x000fc400000010ff */
[----:B------:R-:W-:Y:S02]  /*1c000*/  F2FP.BF16.F32.PACK_AB R117, R36, R81 ;  /* 0x000000512475723e */ /* 0x000fe400000010ff */
[C---:B------:R-:W-:Y:S02]  /*1c010*/  IADD3 R83, P3, R66.reuse, 0xc060, RZ ;  /* 0x0000c06042537810 */ /* 0x040fe40007f7e0ff */
[C---:B------:R-:W-:Y:S02]  /*1c020*/  IADD3 R79, P1, R66.reuse, 0xc020, RZ ;  /* 0x0000c020424f7810 */ /* 0x040fe40007f3e0ff */
[C---:B------:R-:W-:Y:S02]  /*1c030*/  IADD3 R75, P5, R66.reuse, 0xc000, RZ ;  /* 0x0000c000424b7810 */ /* 0x040fe40007fbe0ff */
[C---:B------:R-:W-:Y:S02]  /*1c040*/  IADD3 R69, P4, R66.reuse, 0x8060, RZ ;  /* 0x0000806042457810 */ /* 0x040fe40007f9e0ff */
[----:B------:R-:W-:-:S02]  /*1c050*/  IADD3 R81, P2, R66, 0xc040, RZ ;  /* 0x0000c04042517810 */ /* 0x000fc40007f5e0ff */
[----:B--2---:R-:W-:Y:S02]  /*1c060*/  F2FP.BF16.F32.PACK_AB R26, R8, R41 ;  /* 0x00000029081a723e */ /* 0x004fe400000010ff */
[----:B------:R-:W-:Y:S02]  /*1c070*/  F2FP.BF16.F32.PACK_AB R8, R46, R43 ;  /* 0x0000002b2e08723e */ /* 0x000fe400000010ff */
[----:B------:R-:W-:Y:S02]  /*1c080*/  F2FP.BF16.F32.PACK_AB R71, R71, R74 ;  /* 0x0000004a4747723e */ /* 0x000fe400000010ff */
[----:B------:R-:W-:Y:S02]  /*1c090*/  F2FP.BF16.F32.PACK_AB R143, R68, R105 ;  /* 0x00000069448f723e */ /* 0x000fe400000010ff */
[----:B------:R-:W-:Y:S02]  /*1c0a0*/  F2FP.BF16.F32.PACK_AB R46, R37, R80 ;  /* 0x00000050252e723e */ /* 0x000fe400000010ff */
        /* <DEDUP_REMOVED lines=10> */
[----:B------:R-:W-:Y:S02]  /*1c150*/  F2FP.BF16.F32.PACK_AB R15, R30, R15 ;  /* 0x0000000f1e0f723e */ /* 0x000fe400000010ff */
[----:B------:R-:W-:Y:S02]  /*1c160*/  F2FP.BF16.F32.PACK_AB R118, R54, R51 ;  /* 0x000000333676723e */ /* 0x000fe400000010ff */
[----:B------:R-:W-:Y:S01]  /*1c170*/  LOP3.LUT R82, R82, R83, RZ, 0x3c, !PT ;  /* 0x0000005352527212 */ /* 0x000fe200078e3cff */
[----:B------:R-:W-:Y:S01]  /*1c180*/  IMAD.X R83, RZ, RZ, R67, P3 ;  /* 0x000000ffff537224 */ /* 0x000fe200018e0643 */
[----:B------:R-:W-:-:S02]  /*1c190*/  LOP3.LUT R78, R78, R79, RZ, 0x3c, !PT ;  /* 0x0000004f4e4e7212 */ /* 0x000fc400078e3cff */
[----:B------:R-:W-:Y:S01]  /*1c1a0*/  LOP3.LUT R74, R74, R75, RZ, 0x3c, !PT ;  /* 0x0000004b4a4a7212 */ /* 0x000fe200078e3cff */
[--C-:B------:R-:W-:Y:S01]  /*1c1b0*/  IMAD.X R75, RZ, RZ, R67.reuse, P5 ;  /* 0x000000ffff4b7224 */ /* 0x100fe200028e0643 */
[----:B------:R-:W-:Y:S01]  /*1c1c0*/  LOP3.LUT R68, R68, R69, RZ, 0x3c, !PT ;  /* 0x0000004544447212 */ /* 0x000fe200078e3cff */
[--C-:B------:R-:W-:Y:S01]  /*1c1d0*/  IMAD.X R69, RZ, RZ, R67.reuse, P4 ;  /* 0x000000ffff457224 */ /* 0x100fe200020e0643 */
[----:B------:R-:W-:Y:S02]  /*1c1e0*/  F2FP.BF16.F32.PACK_AB R30, R10, R49 ;  /* 0x000000310a1e723e */ /* 0x000fe400000010ff */
[----:B------:R-:W-:Y:S02]  /*1c1f0*/  F2FP.BF16.F32.PACK_AB R54, R53, R96 ;  /* 0x000000603536723e */ /* 0x000fe400000010ff */
        /* <DEDUP_REMOVED lines=8> */
[----:B------:R-:W-:-:S02]  /*1c280*/  F2FP.BF16.F32.PACK_AB R5, R5, R24 ;  /* 0x000000180505723e */ /* 0x000fc400000010ff */
[----:B------:R-:W-:Y:S02]  /*1c290*/  F2FP.BF16.F32.PACK_AB R24, R6, R33 ;  /* 0x000000210618723e */ /* 0x000fe400000010ff */
[----:B------:R-:W-:Y:S02]  /*1c2a0*/  F2FP.BF16.F32.PACK_AB R11, R11, R48 ;  /* 0x000000300b0b723e */ /* 0x000fe400000010ff */
[----:B------:R-:W-:Y:S02]  /*1c2b0*/  F2FP.BF16.F32.PACK_AB R47, R47, R50 ;  /* 0x000000322f2f723e */ /* 0x000fe400000010ff */
[----:B------:R-:W-:Y:S02]  /*1c2c0*/  F2FP.BF16.F32.PACK_AB R55, R55, R58 ;  /* 0x0000003a3737723e */ /* 0x000fe400000010ff */
[----:B------:R-:W-:Y:S02]  /*1c2d0*/  F2FP.BF16.F32.PACK_AB R141, R52, R97 ;  /* 0x00000061348d723e */ /* 0x000fe400000010ff */
[----:B------:R-:W-:-:S02]  /*1c2e0*/  LOP3.LUT P0, R6, R56, 0x3, RZ, 0xc0, !PT ;  /* 0x0000000338067812 */ /* 0x000fc4000780c0ff */
        /* <DEDUP_REMOVED lines=18> */
[----:B------:R-:W-:-:S02]  /*1c410*/  F2FP.BF16.F32.PACK_AB R88, R45, R88 ;  /* 0x000000582d58723e */ /* 0x000fc400000010ff */
[----:B------:R-:W-:Y:S01]  /*1c420*/  LOP3.LUT R56, R56, R57, RZ, 0x3c, !PT ;  /* 0x0000003938387212 */ /* 0x000fe200078e3cff */
[----:B------:R-:W-:Y:S01]  /*1c430*/  IMAD.X R57, RZ, RZ, R67, P2 ;  /* 0x000000ffff397224 */ /* 0x000fe200010e0643 */
[----:B------:R-:W-:Y:S02]  /*1c440*/  F2FP.BF16.F32.PACK_AB R4, R4, R25 ;  /* 0x000000190404723e */ /* 0x000fe400000010ff */
[----:B------:R-:W-:Y:S02]  /*1c450*/  ISETP.EQ.OR P0, PT, R6, 0x3, !P0 ;  /* 0x000000030600780c */ /* 0x000fe40004702670 */
[C---:B------:R-:W-:Y:S02]  /*1c460*/  IADD3 R45, P3, R66.reuse, 0x4020, RZ ;  /* 0x00004020422d7810 */ /* 0x040fe40007f7e0ff */
[C---:B------:R-:W-:Y:S02]  /*1c470*/  IADD3 R41, P1, R66.reuse, 0x60, RZ ;  /* 0x0000006042297810 */ /* 0x040fe40007f3e0ff */
[----:B------:R-:W-:-:S02]  /*1c480*/  IADD3 R37, P5, R66, 0x40, RZ ;  /* 0x0000004042257810 */ /* 0x000fc40007fbe0ff */
[C---:B------:R-:W-:Y:S02]  /*1c490*/  IADD3 R33, P4, R66.reuse, 0x20, RZ ;  /* 0x0000002042217810 */ /* 0x040fe40007f9e0ff */
[----:B------:R-:W-:Y:S02]  /*1c4a0*/  IADD3 R43, P2, R66, 0x4000, RZ ;  /* 0x00004000422b7810 */ /* 0x000fe40007f5e0ff */
[----:B------:R-:W-:Y:S02]  /*1c4b0*/  F2FP.BF16.F32.PACK_AB R7, R7, R32 ;  /* 0x000000200707723e */ /* 0x000fe400000010ff */
[----:B------:R-:W-:Y:S02]  /*1c4c0*/  F2FP.BF16.F32.PACK_AB R9, R9, R40 ;  /* 0x000000280909723e */ /* 0x000fe400000010ff */
[----:B------:R-:W-:Y:S02]  /*1c4d0*/  F2FP.BF16.F32.PACK_AB R135, R44, R89 ;  /* 0x000000592c87723e */ /* 0x000fe400000010ff */
[----:B------:R-:W-:-:S02]  /*1c4e0*/  F2FP.BF16.F32.PACK_AB R39, R39, R42 ;  /* 0x0000002a2727723e */ /* 0x000fc400000010ff */
[----:B------:R-:W-:Y:S02]  /*1c4f0*/  SEL R13, R5, R4, P0 ;  /* 0x00000004050d7207 */ /* 0x000fe40000000000 */
[----:B------:R-:W-:Y:S02]  /*1c500*/  LOP3.LUT R44, R45, 0x380, RZ, 0xc0, !PT ;  /* 0x000003802d2c7812 */ /* 0x000fe400078ec0ff */
[----:B------:R-:W-:Y:S02]  /*1c510*/  LOP3.LUT R40, R41, 0x380, RZ, 0xc0, !PT ;  /* 0x0000038029287812 */ /* 0x000fe400078ec0ff */
[----:B------:R-:W-:Y:S02]  /*1c520*/  LOP3.LUT R36, R37, 0x380, RZ, 0xc0, !PT ;  /* 0x0000038025247812 */ /* 0x000fe400078ec0ff */
[----:B------:R-:W-:Y:S02]  /*1c530*/  LOP3.LUT R32, R33, 0x380, RZ, 0xc0, !PT ;  /* 0x0000038021207812 */ /* 0x000fe400078ec0ff */
[----:B------:R-:W-:-:S02]  /*1c540*/  SEL R4, R4, R5, P0 ;  /* 0x0000000504047207 */ /* 0x000fc40000000000 */
[----:B------:R-:W-:Y:S02]  /*1c550*/  LOP3.LUT R42, R43, 0x380, RZ, 0xc0, !PT ;  /* 0x000003802b2a7812 */ /* 0x000fe400078ec0ff */
[----:B------:R-:W-:Y:S02]  /*1c560*/  LOP3.LUT R5, R66, 0x380, RZ, 0xc0, !PT ;  /* 0x0000038042057812 */ /* 0x000fe400078ec0ff */
[----:B------:R-:W-:Y:S02]  /*1c570*/  SHF.R.U64 R44, R44, 0x3, RZ ;  /* 0x000000032c2c7819 */ /* 0x000fe400000012ff */
[----:B------:R-:W-:Y:S02]  /*1c580*/  SHF.R.U64 R40, R40, 0x3, RZ ;  /* 0x0000000328287819 */ /* 0x000fe400000012ff */
[----:B------:R-:W-:Y:S02]  /*1c590*/  SHF.R.U64 R36, R36, 0x3, RZ ;  /* 0x0000000324247819 */ /* 0x000fe400000012ff */
[----:B------:R-:W-:-:S02]  /*1c5a0*/  SHF.R.U64 R32, R32, 0x3, RZ ;  /* 0x0000000320207819 */ /* 0x000fc400000012ff */
        /* <DEDUP_REMOVED lines=10> */
[----:B------:R-:W-:-:S02]  /*1c650*/  LOP3.LUT R42, R42, R43, RZ, 0x3c, !PT ;  /* 0x0000002b2a2a7212 */ /* 0x000fc400078e3cff */
[----:B------:R-:W-:Y:S02]  /*1c660*/  F2FP.BF16.F32.PACK_AB R120, R85, R120 ;  /* 0x000000785578723e */ /* 0x000fe400000010ff */
[----:B------:R-:W-:Y:S02]  /*1c670*/  LOP3.LUT R66, R5, R66, RZ, 0x3c, !PT ;  /* 0x0000004205427212 */ /* 0x000fe400078e3cff */
[----:B------:R-:W-:Y:S02]  /*1c680*/  IADD3.X R43, RZ, R67, RZ, P2, !PT ;  /* 0x00000043ff2b7210 */ /* 0x000fe400017fe4ff */
[----:B------:R-:W-:Y:S02]  /*1c690*/  MOV R85, R82 ;  /* 0x0000005200557202 */ /* 0x000fe40000000f00 */
[----:B------:R-:W-:Y:S02]  /*1c6a0*/  F2FP.BF16.F32.PACK_AB R72, R29, R72 ;  /* 0x000000481d48723e */ /* 0x000fe400000010ff */
[----:B------:R-:W-:-:S02]  /*1c6b0*/  MOV R83, R80 ;  /* 0x0000005000537202 */ /* 0x000fc40000000f00 */
        /* <DEDUP_REMOVED lines=10> */
[----:B------:R-:W-:Y:S02]  /*1c760*/  MOV R81, R78 ;  /* 0x0000004e00517202 */ /* 0x000fe40000000f00 */
        /* <DEDUP_REMOVED lines=27> */
[----:B------:R-:W-:Y:S01]  /*1c920*/  MOV R73, R32 ;  /* 0x0000002000497202 */ /* 0x000fe20000000f00 */
[----:B------:R-:W-:Y:S06]  /*1c930*/  BRA.DIV UR4, `(.L_x_1439) ;  /* 0x000000ae04947947 */ /* 0x000fec000b800000 */
[----:B------:R-:W-:Y:S02]  /*1c940*/  SEL R10, R7, R24, P0 ;  /* 0x00000018070a7207 */ /* 0x000fe40000000000 */
[----:B------:R-:W-:Y:S02]  /*1c950*/  SEL R20, R24, R7, P0 ;  /* 0x0000000718147207 */ /* 0x000fe40000000000 */
[----:B------:R-:W-:Y:S01]  /*1c960*/  SEL R24, R9, R26, P0 ;  /* 0x0000001a09187207 */ /* 0x000fe20000000000 */
[----:B-----5:R-:W-:Y:S01]  /*1c970*/  SHFL.IDX PT, R7, R13, R3, 0x1c1f ;  /* 0x001c1f030d077589 */ /* 0x020fe200000e0000 */
[----:B------:R-:W-:Y:S02]  /*1c980*/  SEL R26, R26, R9, P0 ;  /* 0x000000091a1a7207 */ /* 0x000fe40000000000 */
[----:B------:R-:W-:Y:S01]  /*1c990*/  SEL R28, R11, R30, P0 ;  /* 0x0000001e0b1c7207 */ /* 0x000fe20000000000 */
[----:B------:R-:W-:Y:S01]  /*1c9a0*/  SHFL.IDX PT, R10, R10, R3, 0x1c1f ;  /* 0x001c1f030a0a7589 */ /* 0x000fe200000e0000 */
[----:B------:R-:W-:-:S02]  /*1c9b0*/  LOP3.LUT R9, R3, 0x2, RZ, 0x3c, !PT ;  /* 0x0000000203097812 */ /* 0x000fc400078e3cff */
        /* <DEDUP_REMOVED lines=25> */
[----:B------:R-:W2:Y:S01]  /*1cb50*/  SHFL.IDX PT, R25, R26, R9, 0x1c1f ;  /* 0x001c1f091a197589 */ /* 0x000ea200000e0000 */
[----:B------:R-:W-:-:S02]  /*1cb60*/  SEL R48, R88, R135, P0 ;  /* 0x0000008758307207 */ /* 0x000fc40000000000 */
[----:B------:R-:W-:Y:S01]  /*1cb70*/  SEL R118, R27, R146, P0 ;  /* 0x000000921b767207 */ /* 0x000fe20000000000 */
[----:B------:R-:W-:Y:S01]  /*1cb80*/  SHFL.IDX PT, R35, R46, R9, 0x1c1f ;  /* 0x001c1f092e237589 */ /* 0x000fe200000e0000 */
[----:B------:R-:W-:Y:S02]  /*1cb90*/  SEL R120, R146, R27, P0 ;  /* 0x0000001b92787207 */ /* 0x000fe40000000000 */
[----:B------:R-:W-:Y:S01]  /*1cba0*/  SEL R50, R135, R88, P0 ;  /* 0x0000005887327207 */ /* 0x000fe20000000000 */
[----:B------:R-:W3:Y:S01]  /*1cbb0*/  SHFL.IDX PT, R27, R30, R9, 0x1c1f ;  /* 0x001c1f091e1b7589 */ /* 0x000ee200000e0000 */
[----:B------:R-:W-:Y:S02]  /*1cbc0*/  SEL R52, R54, R141, P0 ;  /* 0x0000008d36347207 */ /* 0x000fe40000000000 */
[----:B------:R-:W-:Y:S01]  /*1cbd0*/  SEL R122, R29, R152, P0 ;  /* 0x000000981d7a7207 */ /* 0x000fe20000000000 */
[----:B------:R-:W-:Y:S01]  /*1cbe0*/  SHFL.IDX PT, R48, R48, R3, 0x1c1f ;  /* 0x001c1f0330307589 */ /* 0x000fe200000e0000 */
[----:B------:R-:W-:-:S02]  /*1cbf0*/  SEL R124, R152, R29, P0 ;  /* 0x0000001d987c7207 */ /* 0x000fc40000000000 */
[----:B------:R-:W-:Y:S01]  /*1cc00*/  SEL R54, R141, R54, P0 ;  /* 0x000000368d367207 */ /* 0x000fe20000000000 */
[----:B------:R-:W4:Y:S01]  /*1cc10*/  SHFL.IDX PT, R29, R34, R9, 0x1c1f ;  /* 0x001c1f09221d7589 */ /* 0x000f2200000e0000 */
[----:B------:R-:W-:Y:S02]  /*1cc20*/  SEL R56, R104, R143, P0 ;  /* 0x0000008f68387207 */ /* 0x000fe40000000000 */
[----:B------:R-:W-:Y:S01]  /*1cc30*/  SEL R86, R31, R12, P0 ;  /* 0x0000000c1f567207 */ /* 0x000fe20000000000 */
[----:B------:R-:W-:Y:S01]  /*1cc40*/  SHFL.IDX PT, R37, R50, R9, 0x1c1f ;  /* 0x001c1f0932257589 */ /* 0x000fe200000e0000 */
[----:B------:R-:W-:Y:S02]  /*1cc50*/  SEL R88, R12, R31, P0 ;  /* 0x0000001f0c587207 */ /* 0x000fe40000000000 */
[----:B------:R-:W-:Y:S01]  /*1cc60*/  SEL R58, R143, R104, P0 ;  /* 0x000000688f3a7207 */ /* 0x000fe20000000000 */
[----:B------:R-:W0:Y:S01]  /*1cc70*/  SHFL.IDX PT, R31, R38, R9, 0x1c1f ;  /* 0x001c1f09261f7589 */ /* 0x000e2200000e0000 */
        /* <DEDUP_REMOVED lines=11> */
[----:B------:R-:W1:Y:S01]  /*1cd30*/  SHFL.IDX PT, R39, R54, R9, 0x1c1f ;  /* 0x001c1f0936277589 */ /* 0x000e6200000e0000 */
[----:B------:R-:W-:Y:S02]  /*1cd40*/  SEL R78, R109, R108, P0 ;  /* 0x0000006c6d4e7207 */ /* 0x000fe40000000000 */
[----:B------:R-:W-:Y:S01]  /*1cd50*/  SEL R80, R108, R109, P0 ;  /* 0x0000006d6c507207 */ /* 0x000fe20000000000 */
[----:B------:R-:W-:Y:S01]  /*1cd60*/  SHFL.IDX PT, R60, R60, R3, 0x1c1f ;  /* 0x001c1f033c3c7589 */ /* 0x000fe200000e0000 */
[----:B------:R-:W-:Y:S02]  /*1cd70*/  SEL R98, R55, R14, P0 ;  /* 0x0000000e37627207 */ /* 0x000fe40000000000 */
[----:B------:R-:W-:Y:S01]  /*1cd80*/  SEL R102, R63, R126, P0 ;  /* 0x0000007e3f667207 */ /* 0x000fe20000000000 */
[----:B------:R-:W1:Y:S01]  /*1cd90*/  SHFL.IDX PT, R43, R62, R9, 0x1c1f ;  /* 0x001c1f093e2b7589 */ /* 0x000e6200000e0000 */
        /* <DEDUP_REMOVED lines=11> */
[----:B------:R-:W-:Y:S01]  /*1ce50*/  SHFL.IDX PT, R72, R72, R3, 0x1c1f ;  /* 0x001c1f0348487589 */ /* 0x000fe200000e0000 */
[----:B------:R-:W-:Y:S02]  /*1ce60*/  SEL R134, R125, R148, P0 ;  /* 0x000000947d867207 */ /* 0x000fe40000000000 */
[----:B------:R-:W-:Y:S01]  /*1ce70*/  SEL R138, R127, R140, P0 ;  /* 0x0000008c7f8a7207 */ /* 0x000fe20000000000 */
[----:B------:R-:W1:Y:S01]  /*1ce80*/  SHFL.IDX PT, R49, R74, R9, 0x1c1f ;  /* 0x001c1f094a317589 */ /* 0x000e6200000e0000 */
[----:B------:R-:W-:Y:S02]  /*1ce90*/  SEL R128, R158, R111, P0 ;  /* 0x0000006f9e807207 */ /* 0x000fe40000000000 */
[----:B------:R-:W-:Y:S01]  /*1cea0*/  SEL R132, R132, R119, P0 ;  /* 0x0000007784847207 */ /* 0x000fe20000000000 */
[----:B------:R-:W-:Y:S01]  /*1ceb0*/  SHFL.IDX PT, R78, R78, R3, 0x1c1f ;  /* 0x001c1f034e4e7589 */ /* 0x000fe200000e0000 */
[----:B------:R-:W-:-:S02]  /*1cec0*/  SEL R136, R148, R125, P0 ;  /* 0x0000007d94887207 */ /* 0x000fc40000000000 */
[----:B------:R-:W-:Y:S01]  /*1ced0*/  SEL R140, R140, R127, P0 ;  /* 0x0000007f8c8c7207 */ /* 0x000fe20000000000 */
[----:B------:R-:W1:Y:S01]  /*1cee0*/  SHFL.IDX PT, R8, R4, R9, 0x1c1f ;  /* 0x001c1f0904087589 */ /* 0x000e6200000e0000 */
[----:B--2---:R-:W-:Y:S02]  /*1cef0*/  SEL R12, R24, R25, P0 ;  /* 0x00000019180c7207 */ /* 0x004fe40000000000 */
[----:B------:R-:W-:Y:S01]  /*1cf00*/  SEL R14, R25, R24, P0 ;  /* 0x00000018190e7207 */ /* 0x000fe20000000000 */
[----:B------:R-:W2:Y:S01]  /*1cf10*/  SHFL.IDX PT, R51, R80, R9, 0x1c1f ;  /* 0x001c1f0950337589 */ /* 0x000ea200000e0000 */
[----:B---3--:R-:W-:Y:S02]  /*1cf20*/  SEL R24, R28, R27, P0 ;  /* 0x0000001b1c187207 */ /* 0x008fe40000000000 */
[----:B------:R-:W-:Y:S01]  /*1cf30*/  SEL R26, R27, R28, P0 ;  /* 0x0000001c1b1a7207 */ /* 0x000fe20000000000 */
[----:B------:R-:W-:Y:S01]  /*1cf40*/  SHFL.IDX PT, R82, R82, R3, 0x1c1f ;  /* 0x001c1f0352527589 */ /* 0x000fe200000e0000 */
[----:B----4-:R-:W-:-:S02]  /*1cf50*/  SEL R28, R32, R29, P0 ;  /* 0x0000001d201c7207 */ /* 0x010fc40000000000 */
[----:B------:R-:W-:Y:S01]  /*1cf60*/  SEL R30, R29, R32, P0 ;  /* 0x000000201d1e7207 */ /* 0x000fe20000000000 */
[----:B------:R-:W-:Y:S01]  /*1cf70*/  SHFL.IDX PT, R86, R86, R3, 0x1c1f ;  /* 0x001c1f0356567589 */ /* 0x000fe200000e0000 */
[----:B0-----:R-:W-:Y:S02]  /*1cf80*/  SEL R32, R36, R31, P0 ;  /* 0x0000001f24207207 */ /* 0x001fe40000000000 */
        /* <DEDUP_REMOVED lines=31> */
[----:B------:R-:W0:Y:S01]  /*1d180*/  SHFL.IDX PT, R55, R88, R9, 0x1c1f ;  /* 0x001c1f0958377589 */ /* 0x000e2200000e0000 */
[----:B------:R-:W-:-:S02]  /*1d190*/  SEL R4, R7, R8, P0 ;  /* 0x0000000807047207 */ /* 0x000fc40000000000 */
[----:B--2---:R-:W-:Y:S01]  /*1d1a0*/  SEL R72, R78, R51, P0 ;  /* 0x000000334e487207 */ /* 0x004fe20000000000 */
[----:B------:R-:W1:Y:S01]  /*1d1b0*/  SHFL.IDX PT, R57, R92, R9, 0x1c1f ;  /* 0x001c1f095c397589 */ /* 0x000e6200000e0000 */
[----:B------:R-:W-:Y:S01]  /*1d1c0*/  SEL R74, R51, R78, P0 ;  /* 0x0000004e334a7207 */ /* 0x000fe20000000000 */
[----:B------:R-:W-:Y:S02]  /*1d1d0*/  IMAD.MOV.U32 R78, RZ, RZ, RZ ;  /* 0x000000ffff4e7224 */ /* 0x000fe400078e00ff */
[----:B------:R-:W2:Y:S04]  /*1d1e0*/  SHFL.IDX PT, R59, R96, R9, 0x1c1f ;  /* 0x001c1f09603b7589 */ /* 0x000ea800000e0000 */
[----:B------:R-:W3:Y:S04]  /*1d1f0*/  SHFL.IDX PT, R61, R100, R9, 0x1c1f ;  /* 0x001c1f09643d7589 */ /* 0x000ee800000e0000 */
[----:B------:R-:W4:Y:S04]  /*1d200*/  SHFL.IDX PT, R63, R104, R9, 0x1c1f ;  /* 0x001c1f09683f7589 */ /* 0x000f2800000e0000 */
[----:B------:R-:W4:Y:S04]  /*1d210*/  SHFL.IDX PT, R65, R108, R9, 0x1c1f ;  /* 0x001c1f096c417589 */ /* 0x000f2800000e0000 */
[----:B------:R-:W4:Y:S01]  /*1d220*/  SHFL.IDX PT, R67, R112, R9, 0x1c1f ;  /* 0x001c1f0970437589 */ /* 0x000f2200000e0000 */
[----:B0-----:R-:W-:-:S03]  /*1d230*/  SEL R11, R55, R86, P0 ;  /* 0x00000056370b7207 */ /* 0x001fc60000000000 */
[----:B------:R-:W0:Y:S01]  /*1d240*/  SHFL.IDX PT, R69, R116, R9, 0x1c1f ;  /* 0x001c1f0974457589 */ /* 0x000e2200000e0000 */
[----:B-1----:R-:W-:Y:S02]  /*1d250*/  SEL R13, R90, R57, P0 ;  /* 0x000000395a0d7207 */ /* 0x002fe40000000000 */
[----:B------:R-:W-:Y:S01]  /*1d260*/  SEL R15, R57, R90, P0 ;  /* 0x0000005a390f7207 */ /* 0x000fe20000000000 */
[----:B------:R-:W1:Y:S01]  /*1d270*/  SHFL.IDX PT, R71, R120, R9, 0x1c1f ;  /* 0x001c1f0978477589 */ /* 0x000e6200000e0000 */
[----:B--2---:R-:W-:Y:S02]  /*1d280*/  SEL R25, R94, R59, P0 ;  /* 0x0000003b5e197207 */ /* 0x004fe40000000000 */
[----:B------:R-:W-:Y:S01]  /*1d290*/  SEL R27, R59, R94, P0 ;  /* 0x0000005e3b1b7207 */ /* 0x000fe20000000000 */
[----:B------:R-:W-:Y:S01]  /*1d2a0*/  SHFL.IDX PT, R122, R122, R3, 0x1c1f ;  /* 0x001c1f037a7a7589 */ /* 0x000fe200000e0000 */
[----:B---3--:R-:W-:Y:S02]  /*1d2b0*/  SEL R29, R98, R61, P0 ;  /* 0x0000003d621d7207 */ /* 0x008fe40000000000 */
[----:B------:R-:W-:Y:S01]  /*1d2c0*/  SEL R31, R61, R98, P0 ;  /* 0x000000623d1f7207 */ /* 0x000fe20000000000 */
[----:B------:R-:W-:Y:S01]  /*1d2d0*/  SHFL.IDX PT, R126, R126, R3, 0x1c1f ;  /* 0x001c1f037e7e7589 */ /* 0x000fe200000e0000 */
[----:B----4-:R-:W-:-:S02]  /*1d2e0*/  SEL R33, R102, R63, P0 ;  /* 0x0000003f66217207 */ /* 0x010fc40000000000 */
        /* <DEDUP_REMOVED lines=9> */
[----:B------:R-:W-:Y:S01]  /*1d380*/  SEL R47, R69, R114, P0 ;  /* 0x00000072452f7207 */ /* 0x000fe20000000000 */
[----:B------:R-:W-:Y:S01]  /*1d390*/  SHFL.IDX PT, R109, R124, R9, 0x1c1f ;  /* 0x001c1f097c6d7589 */ /* 0x000fe200000e0000 */
[----:B-1----:R-:W-:Y:S02]  /*1d3a0*/  SEL R49, R118, R71, P0 ;  /* 0x0000004776317207 */ /* 0x002fe40000000000 */
[----:B------:R-:W-:Y:S01]  /*1d3b0*/  SEL R51, R71, R118, P0 ;  /* 0x0000007647337207 */ /* 0x000fe20000000000 */
[----:B------:R-:W0:Y:S04]  /*1d3c0*/  SHFL.IDX PT, R111, R128, R9, 0x1c1f ;  /* 0x001c1f09806f7589 */ /* 0x000e2800000e0000 */
[----:B------:R-:W1:Y:S04]  /*1d3d0*/  SHFL.IDX PT, R113, R132, R9, 0x1c1f ;  /* 0x001c1f0984717589 */ /* 0x000e6800000e0000 */
[----:B------:R-:W2:Y:S04]  /*1d3e0*/  SHFL.IDX PT, R115, R136, R9, 0x1c1f ;  /* 0x001c1f0988737589 */ /* 0x000ea800000e0000 */
[----:B------:R-:W3:Y:S04]  /*1d3f0*/  SHFL.IDX PT, R117, R140, R9, 0x1c1f ;  /* 0x001c1f098c757589 */ /* 0x000ee800000e0000 */
[----:B------:R4:W1:Y:S04]  /*1d400*/  SHFL.IDX PT, R75, R6, R3, 0x1c1f ;  /* 0x001c1f03064b7589 */ /* 0x00086800000e0000 */
[----:B------:R2:W1:Y:S01]  /*1d410*/  SHFL.IDX PT, R20, R5, R9, 0x1c1f ;  /* 0x001c1f0905147589 */ /* 0x00046200000e0000 */
[----:B0-----:R-:W-:-:S02]  /*1d420*/  SEL R57, R126, R111, P0 ;  /* 0x0000006f7e397207 */ /* 0x001fc40000000000 */
[----:B----4-:R-:W-:Y:S02]  /*1d430*/  SEL R6, R8, R7, P0 ;  /* 0x0000000708067207 */ /* 0x010fe40000000000 */
[----:B------:R-:W-:Y:S02]  /*1d440*/  SEL R8, R10, R21, P0 ;  /* 0x000000150a087207 */ /* 0x000fe40000000000 */
[----:B--2---:R-:W-:Y:S02]  /*1d450*/  SEL R5, R82, R53, P0 ;  /* 0x0000003552057207 */ /* 0x004fe40000000000 */
[----:B------:R-:W-:Y:S02]  /*1d460*/  SEL R7, R53, R82, P0 ;  /* 0x0000005235077207 */ /* 0x000fe40000000000 */
[----:B------:R-:W-:Y:S02]  /*1d470*/  SEL R9, R86, R55, P0 ;  /* 0x0000003756097207 */ /* 0x000fe40000000000 */
[----:B------:R-:W-:-:S02]  /*1d480*/  SEL R10, R21, R10, P0 ;  /* 0x0000000a150a7207 */ /* 0x000fc40000000000 */
[----:B------:R-:W-:Y:S02]  /*1d490*/  SEL R53, R122, R109, P0 ;  /* 0x0000006d7a357207 */ /* 0x000fe40000000000 */
[----:B------:R-:W-:Y:S02]  /*1d4a0*/  SEL R55, R109, R122, P0 ;  /* 0x0000007a6d377207 */ /* 0x000fe40000000000 */
[----:B------:R-:W-:Y:S02]  /*1d4b0*/  SEL R59, R111, R126, P0 ;  /* 0x0000007e6f3b7207 */ /* 0x000fe40000000000 */
[----:B-1----:R-:W-:Y:S02]  /*1d4c0*/  SEL R61, R130, R113, P0 ;  /* 0x00000071823d7207 */ /* 0x002fe40000000000 */
[----:B------:R-:W-:Y:S02]  /*1d4d0*/  SEL R63, R113, R130, P0 ;  /* 0x00000082713f7207 */ /* 0x000fe40000000000 */
[----:B------:R-:W-:-:S02]  /*1d4e0*/  SEL R65, R134, R115, P0 ;  /* 0x0000007386417207 */ /* 0x000fc40000000000 */
[----:B------:R-:W-:Y:S02]  /*1d4f0*/  SEL R67, R115, R134, P0 ;  /* 0x0000008673437207 */ /* 0x000fe40000000000 */
[----:B---3--:R-:W-:Y:S02]  /*1d500*/  SEL R69, R138, R117, P0 ;  /* 0x000000758a457207 */ /* 0x008fe40000000000 */
[----:B------:R-:W-:-:S07]  /*1d510*/  SEL R71, R117, R138, P0 ;  /* 0x0000008a75477207 */ /* 0x000fce0000000000 */
.L_x_1771:
[----:B------:R-:W-:Y:S05]  /*1d520*/  WARPSYNC.ALL ;  /* 0x0000000000007948 */ /* 0x000fea0003800000 */
[----:B------:R-:W-:Y:S06]  /*1d530*/  BAR.SYNC.DEFER_BLOCKING 0x1, 0x100 ;  /* 0x0044000000007b1d */ /* 0x000fec0000010000 */
[----:B------:R-:W-:-:S02]  /*1d540*/  ULDC.64 UR4, c[0x0][0xbd8] ;  /* 0x0002f60000047ab9 */ /* 0x000fc40000000a00 */
[----:B------:R-:W0:Y:S01]  /*1d550*/  LDC.64 R108, c[0x0][0xbd8] ;  /* 0x0002f600ff6c7b82 */ /* 0x000e220000000a00 */
[----:B------:R-:W-:-:S04]  /*1d560*/  ISETP.NE.U32.AND P1, PT, RZ, UR4, PT ;  /* 0x00000004ff007c0c */ /* 0x000fc8000bf25070 */
[----:B------:R-:W-:Y:S01]  /*1d570*/  ISETP.NE.AND.EX P1, PT, RZ, UR5, PT, P1 ;  /* 0x00000005ff007c0c */ /* 0x000fe2000bf25310 */
[----:B------:R-:W-:Y:S01]  /*1d580*/  ULDC.64 UR4, c[0x0][0xbe0] ;  /* 0x0002f80000047ab9 */ /* 0x000fe20000000a00 */
[----:B------:R-:W-:Y:S04]  /*1d590*/  STSM.16.M88.4 [R107], R4 ;  /* 0x000000046b007844 */ /* 0x000fe80000000200 */
[----:B------:R1:W-:Y:S01]  /*1d5a0*/  STSM.16.M88.4 [R73], R8 ;  /* 0x0000000849007844 */ /* 0x0003e20000000200 */
[----:B0-----:R-:W-:-:S03]  /*1d5b0*/  IMAD.WIDE R108, R219, 0x4, R108 ;  /* 0x00000004db6c7825 */ /* 0x001fc600078e026c */
[----:B------:R-:W-:Y:S04]  /*1d5c0*/  STSM.16.M88.4 [R87], R12 ;  /* 0x0000000c57007844 */ /* 0x000fe80000000200 */
[----:B------:R-:W-:Y:S04]  /*1d5d0*/  STSM.16.M88.4 [R89], R24 ;  /* 0x0000001859007844 */ /* 0x000fe80000000200 */
[----:B------:R-:W-:Y:S01]  /*1d5e0*/  STSM.16.M88.4 [R91], R28 ;  /* 0x0000001c5b007844 */ /* 0x000fe20000000200 */
[----:B-1----:R-:W-:-:S03]  /*1d5f0*/  SEL R73, R75, R20, P0 ;  /* 0x000000144b497207 */ /* 0x002fc60000000000 */
[----:B------:R-:W-:Y:S01]  /*1d600*/  STSM.16.M88.4 [R93], R32 ;  /* 0x000000205d007844 */ /* 0x000fe20000000200 */
[----:B------:R-:W-:Y:S02]  /*1d610*/  SEL R75, R20, R75, P0 ;  /* 0x0000004b144b7207 */ /* 0x000fe40000000000 */
[----:B------:R-:W-:Y:S01]  /*1d620*/  ISETP.NE.U32.AND P0, PT, RZ, UR4, PT ;  /* 0x00000004ff007c0c */ /* 0x000fe2000bf05070 */
[----:B------:R-:W-:Y:S03]  /*1d630*/  STSM.16.M88.4 [R95], R36 ;  /* 0x000000245f007844 */ /* 0x000fe60000000200 */
[----:B------:R-:W-:Y:S01]  /*1d640*/  ISETP.NE.AND.EX P0, PT, RZ, UR5, PT, P0 ;  /* 0x00000005ff007c0c */ /* 0x000fe2000bf05300 */
[----:B------:R-:W-:Y:S04]  /*1d650*/  STSM.16.M88.4 [R97], R40 ;  /* 0x0000002861007844 */ /* 0x000fe80000000200 */
[----:B------:R-:W-:Y:S04]  /*1d660*/  STSM.16.M88.4 [R99], R44 ;  /* 0x0000002c63007844 */ /* 0x000fe80000000200 */
[----:B------:R-:W-:Y:S04]  /*1d670*/  STSM.16.M88.4 [R101], R48 ;  /* 0x0000003065007844 */ /* 0x000fe80000000200 */
[----:B------:R-:W-:Y:S01]  /*1d680*/  STSM.16.M88.4 [R103], R52 ;  /* 0x0000003467007844 */ /* 0x000fe20000000200 */
[----:B------:R-:W0:Y:S03]  /*1d690*/  @P0 LDC.64 R4, c[0x0][0xbe0] ;  /* 0x0002f800ff040b82 */ /* 0x000e260000000a00 */
[----:B------:R-:W-:Y:S04]  /*1d6a0*/  STSM.16.M88.4 [R105], R56 ;  /* 0x0000003869007844 */ /* 0x000fe80000000200 */
[----:B------:R-:W-:Y:S04]  /*1d6b0*/  STSM.16.M88.4 [R79], R60 ;  /* 0x0000003c4f007844 */ /* 0x000fe80000000200 */
[----:B------:R1:W-:Y:S04]  /*1d6c0*/  STSM.16.M88.4 [R81], R64 ;  /* 0x0000004051007844 */ /* 0x0003e80000000200 */
[----:B------:R2:W-:Y:S04]  /*1d6d0*/  STSM.16.M88.4 [R83], R68 ;  /* 0x0000004453007844 */ /* 0x0005e80000000200 */
[----:B------:R2:W-:Y:S01]  /*1d6e0*/  STSM.16.M88.4 [R85], R72 ;  /* 0x0000004855007844 */ /* 0x0005e20000000200 */
[----:B------:R-:W-:Y:S01]  /*1d6f0*/  BAR.SYNC.DEFER_BLOCKING 0x1, 0x100 ;  /* 0x0044000000007b1d */ /* 0x000fe20000010000 */
[----:B0-----:R-:W-:-:S05]  /*1d700*/  @P0 IMAD.WIDE R4, R219, 0x4, R4 ;  /* 0x00000004db040825 */ /* 0x001fca00078e0204 */
[----:B------:R-:W-:Y:S02]  /*1d710*/  ULDC UR4, c[0x0][0xa88] ;  /* 0x0002a20000047ab9 */ /* 0x000fe40000000800 */
[----:B-1----:R-:W-:Y:S01]  /*1d720*/  IMAD.U32 R81, RZ, RZ, UR4 ;  /* 0x00000004ff517e24 */ /* 0x002fe2000f8e00ff */
[----:B------:R2:W5:Y:S01]  /*1d730*/  @P1 LDG.E R78, desc[UR46][R108.64] ;  /* 0x0000002e6c4e1981 */ /* 0x000562000c1e1900 */
[----:B------:R-:W-:-:S04]  /*1d740*/  IMAD R3, R18, 0x40, R22 ;  /* 0x0000004012037824 */ /* 0x000fc800078e0216 */
[----:B------:R2:W5:Y:S01]  /*1d750*/  @P0 LDG.E R81, desc[UR46][R4.64] ;  /* 0x0000002e04510981 */ /* 0x000562000c1e1900 */
[----:B------:R-:W-:-:S03]  /*1d760*/  IMAD.WIDE R76, R3, 0x2, R76 ;  /* 0x00000002034c7825 */ /* 0x000fc600078e024c */
[----:B------:R-:W-:Y:S01]  /*1d770*/  IADD3 R9, P4, R76, 0x1000, RZ ;  /* 0x000010004c097810 */ /* 0x000fe20007f9e0ff */
[----:B------:R-:W-:-:S12]  /*1d780*/  @P0 BRA `(.L_x_1440) ;  /* 0x0000000000100947 */ /* 0x000fd80003800000 */
[----:B------:R-:W-:Y:S05]  /*1d790*/  @!P1 BRA `(.L_x_1440) ;  /* 0x00000000000c9947 */ /* 0x000fea0003800000 */
[----:B--2---:R-:W2:Y:S04]  /*1d7a0*/  LDG.E R4, desc[UR46][R108.64] ;  /* 0x0000002e6c047981 */ /* 0x004ea8000c1e1900 */
[----:B-----5:R-:W2:Y:S02]  /*1d7b0*/  LDG.E R81, desc[UR46][R108.64+0x4] ;  /* 0x0000042e6c517981 */ /* 0x020ea4000c1e1900 */
[----:B--2---:R-:W-:-:S07]  /*1d7c0*/  IMAD.IADD R81, R81, 0x1, -R4 ;  /* 0x0000000151517824 */ /* 0x004fce00078e0a04 */
.L_x_1440:
[----:B------:R-:W-:Y:S01]  /*1d7d0*/  SHF.R.S32.HI R80, RZ, 0x1f, R217 ;  /* 0x0000001fff507819 */ /* 0x000fe200000114d9 */
[----:B------:R-:W-:Y:S01]  /*1d7e0*/  ULDC.64 UR4, c[0x0][0xb70] ;  /* 0x0002dc0000047ab9 */ /* 0x000fe20000000a00 */
[----:B-----5:R-:W-:Y:S02]  /*1d7f0*/  SHF.R.S32.HI R79, RZ, 0x1f, R78 ;  /* 0x0000001fff4f7819 */ /* 0x020fe4000001144e */
[----:B------:R-:W-:Y:S01]  /*1d800*/  SHF.R.S32.HI R82, RZ, 0x1f, R219 ;  /* 0x0000001fff527819 */ /* 0x000fe200000114db */
[----:B--2---:R-:W-:Y:S01]  /*1d810*/  IMAD R4, R80, UR4, RZ ;  /* 0x0000000450047c24 */ /* 0x004fe2000f8e02ff */
[----:B------:R-:W-:Y:S02]  /*1d820*/  SEL R83, R219, RZ, !P1 ;  /* 0x000000ffdb537207 */ /* 0x000fe40004800000 */
[----:B------:R-:W-:Y:S01]  /*1d830*/  SEL R82, R82, RZ, !P1 ;  /* 0x000000ff52527207 */ /* 0x000fe20004800000 */
[C---:B------:R-:W-:Y:S01]  /*1d840*/  IMAD R3, R217.reuse, UR5, R4 ;  /* 0x00000005d9037c24 */ /* 0x040fe2000f8e0204 */
[----:B------:R-:W-:Y:S01]  /*1d850*/  IADD3 R13, P3, R76, 0x2000, RZ ;  /* 0x000020004c0d7810 */ /* 0x000fe20007f7e0ff */
[----:B------:R-:W-:Y:S01]  /*1d860*/  IMAD.WIDE.U32 R4, R217, UR4, R78 ;  /* 0x00000004d9047c25 */ /* 0x000fe2000f8e004e */
[----:B------:R-:W-:Y:S01]  /*1d870*/  ULDC.64 UR4, c[0x0][0xb78] ;  /* 0x0002de0000047ab9 */ /* 0x000fe20000000a00 */
[----:B------:R-:W-:-:S02]  /*1d880*/  LEA R7, R220, R227, 0x7 ;  /* 0x000000e3dc077211 */ /* 0x000fc400078e38ff */
[----:B------:R-:W-:Y:S01]  /*1d890*/  IMAD.IADD R5, R5, 0x1, R3 ;  /* 0x0000000105057824 */ /* 0x000fe200078e0203 */
[----:B------:R-:W-:Y:S01]  /*1d8a0*/  IADD3 R25, P0, R76, 0x3000, RZ ;  /* 0x000030004c197810 */ /* 0x000fe20007f1e0ff */
[----:B------:R-:W-:Y:S01]  /*1d8b0*/  IMAD R3, R82, UR4, RZ ;  /* 0x0000000452037c24 */ /* 0x000fe2000f8e02ff */
[C---:B------:R-:W-:Y:S01]  /*1d8c0*/  IADD3 R33, P2, R76.reuse, 0x5000, RZ ;  /* 0x000050004c217810 */ /* 0x040fe20007f5e0ff */
[----:B------:R-:W-:Y:S01]  /*1d8d0*/  IMAD.WIDE.U32 R4, R83, UR4, R4 ;  /* 0x0000000453047c25 */ /* 0x000fe2000f8e0004 */
[----:B------:R-:W-:Y:S02]  /*1d8e0*/  LOP3.LUT R8, R9, 0x380, RZ, 0xc0, !PT ;  /* 0x0000038009087812 */ /* 0x000fe400078ec0ff */
[----:B------:R-:W-:Y:S01]  /*1d8f0*/  LOP3.LUT R12, R13, 0x380, RZ, 0xc0, !PT ;  /* 0x000003800d0c7812 */ /* 0x000fe200078ec0ff */
[----:B------:R-:W-:Y:S01]  /*1d900*/  IMAD R6, R83, UR5, R3 ;  /* 0x0000000553067c24 */ /* 0x000fe2000f8e0203 */
[----:B------:R-:W-:Y:S01]  /*1d910*/  SHF.R.S32.HI R3, RZ, 0x1f, R7 ;  /* 0x0000001fff037819 */ /* 0x000fe20000011407 */
[----:B------:R-:W-:Y:S01]  /*1d920*/  ULDC.64 UR4, c[0x0][0xb40] ;  /* 0x0002d00000047ab9 */ /* 0x000fe20000000a00 */
[----:B------:R-:W-:-:S02]  /*1d930*/  IADD3 R29, P1, R76, 0x4000, RZ ;  /* 0x000040004c1d7810 */ /* 0x000fc40007f3e0ff */
[----:B------:R-:W-:Y:S02]  /*1d940*/  IADD3 R4, P5, R7, R4, RZ ;  /* 0x0000000407047210 */ /* 0x000fe40007fbe0ff */
[----:B------:R-:W-:Y:S02]  /*1d950*/  LOP3.LUT R24, R25, 0x380, RZ, 0xc0, !PT ;  /* 0x0000038019187812 */ /* 0x000fe400078ec0ff */
[----:B------:R-:W-:Y:S02]  /*1d960*/  LOP3.LUT R32, R33, 0x380, RZ, 0xc0, !PT ;  /* 0x0000038021207812 */ /* 0x000fe400078ec0ff */
[----:B------:R-:W-:Y:S02]  /*1d970*/  SHF.R.U64 R8, R8, 0x3, RZ ;  /* 0x0000000308087819 */ /* 0x000fe400000012ff */
[----:B------:R-:W-:Y:S02]  /*1d980*/  SHF.R.U64 R12, R12, 0x3, RZ ;  /* 0x000000030c0c7819 */ /* 0x000fe400000012ff */
[----:B------:R-:W-:-:S02]  /*1d990*/  LOP3.LUT R28, R29, 0x380, RZ, 0xc0, !PT ;  /* 0x000003801d1c7812 */ /* 0x000fc400078ec0ff */
[----:B------:R-:W-:Y:S02]  /*1d9a0*/  IADD3.X R3, R3, R5, R6, P5, !PT ;  /* 0x0000000503037210 */ /* 0x000fe40002ffe406 */
[----:B------:R-:W-:Y:S02]  /*1d9b0*/  SHF.R.U64 R24, R24, 0x3, RZ ;  /* 0x0000000318187819 */ /* 0x000fe400000012ff */
[----:B------:R-:W-:Y:S02]  /*1d9c0*/  SHF.R.U64 R32, R32, 0x3, RZ ;  /* 0x0000000320207819 */ /* 0x000fe400000012ff */
[----:B------:R-:W-:Y:S02]  /*1d9d0*/  LEA R20, P5, R4, UR4, 0x2 ;  /* 0x0000000404147c11 */ /* 0x000fe4000f8a10ff */
[----:B------:R-:W-:Y:S01]  /*1d9e0*/  LOP3.LUT R8, R8, R9, RZ, 0x3c, !PT ;  /* 0x0000000908087212 */ /* 0x000fe200078e3cff */
[--C-:B------:R-:W-:Y:S01]  /*1d9f0*/  IMAD.X R9, RZ, RZ, R77.reuse, P4 ;  /* 0x000000ffff097224 */ /* 0x100fe200020e064d */
[----:B------:R-:W-:Y:S01]  /*1da00*/  LOP3.LUT R12, R12, R13, RZ, 0x3c, !PT ;  /* 0x0000000d0c0c7212 */ /* 0x000fe200078e3cff */
[----:B------:R-:W-:Y:S01]  /*1da10*/  IMAD.X R13, RZ, RZ, R77, P3 ;  /* 0x000000ffff0d7224 */ /* 0x000fe200018e064d */
[----:B------:R-:W-:-:S02]  /*1da20*/  SHF.R.U64 R28, R28, 0x3, RZ ;  /* 0x000000031c1c7819 */ /* 0x000fc400000012ff */
[----:B------:R-:W-:Y:S01]  /*1da30*/  LOP3.LUT R24, R24, R25, RZ, 0x3c, !PT ;  /* 0x0000001918187212 */ /* 0x000fe200078e3cff */
[--C-:B------:R-:W-:Y:S01]  /*1da40*/  IMAD.X R25, RZ, RZ, R77.reuse, P0 ;  /* 0x000000ffff197224 */ /* 0x100fe200000e064d */
[----:B------:R-:W-:Y:S01]  /*1da50*/  LOP3.LUT R32, R32, R33, RZ, 0x3c, !PT ;  /* 0x0000002120207212 */ /* 0x000fe200078e3cff */
[----:B------:R-:W-:Y:S01]  /*1da60*/  IMAD.X R33, RZ, RZ, R77, P2 ;  /* 0x000000ffff217224 */ /* 0x000fe200010e064d */
[----:B------:R-:W-:Y:S01]  /*1da70*/  LEA.HI.X R21, R4, UR5, R3, 0x2, P5 ;  /* 0x0000000504157c11 */ /* 0x000fe2000a8f1403 */
[----:B------:R-:W-:Y:S01]  /*1da80*/  VIADD R4, R7, 0x8 ;  /* 0x0000000807047836 */ /* 0x000fe20000000000 */
[C---:B------:R-:W-:Y:S01]  /*1da90*/  IADD3 R37, P5, R76.reuse, 0x6000, RZ ;  /* 0x000060004c257810 */ /* 0x040fe20007fbe0ff */
[----:B------:R-:W-:Y:S01]  /*1daa0*/  ULDC.64 UR4, c[0x0][0xaa0] ;  /* 0x0002a80000047ab9 */ /* 0x000fe20000000a00 */
[C---:B------:R-:W-:Y:S02]  /*1dab0*/  IADD3 R41, P4, R76.reuse, 0x7000, RZ ;  /* 0x000070004c297810 */ /* 0x040fe40007f9e0ff */
[----:B------:R-:W-:-:S02]  /*1dac0*/  IADD3 R45, P3, R76, 0x8000, RZ ;  /* 0x000080004c2d7810 */ /* 0x000fc40007f7e0ff */
[C---:B------:R-:W-:Y:S02]  /*1dad0*/  IADD3 R49, P0, R76.reuse, 0x9000, RZ ;  /* 0x000090004c317810 */ /* 0x040fe40007f1e0ff */
[----:B------:R-:W-:Y:S02]  /*1dae0*/  IADD3 R57, P2, R76, 0xb000, RZ ;  /* 0x0000b0004c397810 */ /* 0x000fe40007f5e0ff */
[----:B------:R-:W-:Y:S01]  /*1daf0*/  LOP3.LUT R28, R28, R29, RZ, 0x3c, !PT ;  /* 0x0000001d1c1c7212 */ /* 0x000fe200078e3cff */
[----:B------:R-:W-:Y:S01]  /*1db00*/  IMAD.X R29, RZ, RZ, R77, P1 ;  /* 0x000000ffff1d7224 */ /* 0x000fe200008e064d */
[----:B------:R-:W-:Y:S02]  /*1db10*/  LOP3.LUT R36, R37, 0x380, RZ, 0xc0, !PT ;  /* 0x0000038025247812 */ /* 0x000fe400078ec0ff */
[----:B------:R-:W-:Y:S02]  /*1db20*/  LOP3.LUT R40, R41, 0x380, RZ, 0xc0, !PT ;  /* 0x0000038029287812 */ /* 0x000fe400078ec0ff */
[----:B------:R-:W-:-:S02]  /*1db30*/  LOP3.LUT R44, R45, 0x380, RZ, 0xc0, !PT ;  /* 0x000003802d2c7812 */ /* 0x000fc400078ec0ff */
[----:B------:R-:W-:Y:S02]  /*1db40*/  LOP3.LUT R48, R49, 0x380, RZ, 0xc0, !PT ;  /* 0x0000038031307812 */ /* 0x000fe400078ec0ff */
[----:B------:R-:W-:Y:S02]  /*1db50*/  IADD3 R53, P1, R76, 0xa000, RZ ;  /* 0x0000a0004c357810 */ /* 0x000fe40007f3e0ff */
[----:B------:R-:W-:Y:S02]  /*1db60*/  LOP3.LUT R56, R57, 0x380, RZ, 0xc0, !PT ;  /* 0x0000038039387812 */ /* 0x000fe400078ec0ff */
[----:B------:R-:W-:Y:S02]  /*1db70*/  SHF.R.U64 R36, R36, 0x3, RZ ;  /* 0x0000000324247819 */ /* 0x000fe400000012ff */
[----:B------:R-:W-:Y:S02]  /*1db80*/  SHF.R.U64 R40, R40, 0x3, RZ ;  /* 0x0000000328287819 */ /* 0x000fe400000012ff */
[----:B------:R-:W-:-:S02]  /*1db90*/  SHF.R.U64 R44, R44, 0x3, RZ ;  /* 0x000000032c2c7819 */ /* 0x000fc400000012ff */
[----:B------:R-:W-:Y:S02]  /*1dba0*/  SHF.R.U64 R48, R48, 0x3, RZ ;  /* 0x0000000330307819 */ /* 0x000fe400000012ff */
[----:B------:R-:W-:Y:S02]  /*1dbb0*/  LOP3.LUT R52, R53, 0x380, RZ, 0xc0, !PT ;  /* 0x0000038035347812 */ /* 0x000fe400078ec0ff */
[----:B------:R-:W-:Y:S02]  /*1dbc0*/  SHF.R.U64 R56, R56, 0x3, RZ ;  /* 0x0000000338387819 */ /* 0x000fe400000012ff */
[----:B------:R-:W-:Y:S01]  /*1dbd0*/  LOP3.LUT R36, R36, R37, RZ, 0x3c, !PT ;  /* 0x0000002524247212 */ /* 0x000fe200078e3cff */
[--C-:B------:R-:W-:Y:S01]  /*1dbe0*/  IMAD.X R37, RZ, RZ, R77.reuse, P5 ;  /* 0x000000ffff257224 */ /* 0x100fe200028e064d */
[----:B------:R-:W-:Y:S01]  /*1dbf0*/  LOP3.LUT R40, R40, R41, RZ, 0x3c, !PT ;  /* 0x0000002928287212 */ /* 0x000fe200078e3cff */
[--C-:B------:R-:W-:Y:S01]  /*1dc00*/  IMAD.X R41, RZ, RZ, R77.reuse, P4 ;  /* 0x000000ffff297224 */ /* 0x100fe200020e064d */
[----:B------:R-:W-:Y:S01]  /*1dc10*/  LOP3.LUT R44, R44, R45, RZ, 0x3c, !PT ;  /* 0x0000002d2c2c7212 */ /* 0x000fe200078e3cff */
[----:B------:R-:W-:Y:S01]  /*1dc20*/  IMAD.X R45, RZ, RZ, R77, P3 ;  /* 0x000000ffff2d7224 */ /* 0x000fe200018e064d */
[----:B------:R-:W-:-:S02]  /*1dc30*/  LOP3.LUT R48, R48, R49, RZ, 0x3c, !PT ;  /* 0x0000003130307212 */ /* 0x000fc400078e3cff */
[----:B------:R-:W-:Y:S02]  /*1dc40*/  SHF.R.U64 R52, R52, 0x3, RZ ;  /* 0x0000000334347819 */ /* 0x000fe400000012ff */
[----:B------:R-:W-:Y:S01]  /*1dc50*/  LOP3.LUT R56, R56, R57, RZ, 0x3c, !PT ;  /* 0x0000003938387212 */ /* 0x000fe200078e3cff */
[----:B------:R-:W-:Y:S01]  /*1dc60*/  IMAD.X R57, RZ, RZ, R77, P2 ;  /* 0x000000ffff397224 */ /* 0x000fe200010e064d */
[----:B------:R-:W-:Y:S02]  /*1dc70*/  IADD3.X R49, RZ, R77, RZ, P0, !PT ;  /* 0x0000004dff317210 */ /* 0x000fe400007fe4ff */
[C---:B------:R-:W-:Y:S02]  /*1dc80*/  IADD3 R61, P5, R76.reuse, 0xc000, RZ ;  /* 0x0000c0004c3d7810 */ /* 0x040fe40007fbe0ff */
[C---:B------:R-:W-:Y:S02]  /*1dc90*/  IADD3 R65, P4, R76.reuse, 0xd000, RZ ;  /* 0x0000d0004c417810 */ /* 0x040fe40007f9e0ff */
[----:B------:R-:W-:-:S02]  /*1dca0*/  IADD3 R69, P3, R76, 0xe000, RZ ;  /* 0x0000e0004c457810 */ /* 0x000fc40007f7e0ff */
[----:B------:R-:W-:Y:S02]  /*1dcb0*/  LOP3.LUT P0, RZ, R223, 0x3, RZ, 0xc0, !PT ;  /* 0x00000003dfff7812 */ /* 0x000fe4000780c0ff */
[----:B------:R-:W-:Y:S02]  /*1dcc0*/  IADD3 R6, P2, R76, 0xf000, RZ ;  /* 0x0000f0004c067810 */ /* 0x000fe40007f5e0ff */
[----:B------:R-:W-:Y:S01]  /*1dcd0*/  LOP3.LUT R52, R52, R53, RZ, 0x3c, !PT ;  /* 0x0000003534347212 */ /* 0x000fe200078e3cff */
[--C-:B------:R-:W-:Y:S01]  /*1dce0*/  IMAD.X R53, RZ, RZ, R77.reuse, P1 ;  /* 0x000000ffff357224 */ /* 0x100fe200008e064d */
[----:B------:R-:W-:Y:S01]  /*1dcf0*/  LOP3.LUT R60, R61, 0x380, RZ, 0xc0, !PT ;  /* 0x000003803d3c7812 */ /* 0x000fe200078ec0ff */
[----:B------:R-:W-:Y:S01]  /*1dd00*/  IMAD.X R73, RZ, RZ, R77, P2 ;  /* 0x000000ffff497224 */ /* 0x000fe200010e064d */
[----:B------:R-:W-:Y:S02]  /*1dd10*/  LOP3.LUT R64, R65, 0x380, RZ, 0xc0, !PT ;  /* 0x0000038041407812 */ /* 0x000fe400078ec0ff */
[----:B------:R-:W-:-:S02]  /*1dd20*/  LOP3.LUT R68, R69, 0x380, RZ, 0xc0, !PT ;  /* 0x0000038045447812 */ /* 0x000fc400078ec0ff */
[-C--:B------:R-:W-:Y:S02]  /*1dd30*/  ISETP.GE.OR P1, PT, R7, R81.reuse, P0 ;  /* 0x000000510700720c */ /* 0x080fe40000726670 */
[----:B------:R-:W-:Y:S02]  /*1dd40*/  ISETP.GE.OR P0, PT, R4, R81, P0 ;  /* 0x000000510400720c */ /* 0x000fe40000706670 */
[----:B------:R-:W-:Y:S02]  /*1dd50*/  LOP3.LUT R3, R6, 0x380, RZ, 0xc0, !PT ;  /* 0x0000038006037812 */ /* 0x000fe400078ec0ff */
[----:B------:R-:W-:Y:S02]  /*1dd60*/  LOP3.LUT R5, R76, 0x380, RZ, 0xc0, !PT ;  /* 0x000003804c057812 */ /* 0x000fe400078ec0ff */
[----:B------:R-:W-:Y:S02]  /*1dd70*/  SHF.R.U64 R60, R60, 0x3, RZ ;  /* 0x000000033c3c7819 */ /* 0x000fe400000012ff */
[----:B------:R-:W-:-:S02]  /*1dd80*/  SHF.R.U64 R64, R64, 0x3, RZ ;  /* 0x0000000340407819 */ /* 0x000fc400000012ff */
[----:B------:R-:W-:Y:S01]  /*1dd90*/  SHF.R.U64 R68, R68, 0x3, RZ ;  /* 0x0000000344447819 */ /* 0x000fe200000012ff */
[----:B------:R-:W-:Y:S01]  /*1dda0*/  @!P1 STG.E desc[UR46][R20.64], R0 ;  /* 0x0000000014009986 */ /* 0x000fe2000c10192e */
[----:B------:R-:W-:Y:S02]  /*1ddb0*/  SHF.R.U64 R3, R3, 0x3, RZ ;  /* 0x0000000303037819 */ /* 0x000fe400000012ff */
[----:B------:R-:W-:Y:S01]  /*1ddc0*/  SHF.R.U64 R5, R5, 0x3, RZ ;  /* 0x0000000305057819 */ /* 0x000fe200000012ff */
[----:B------:R0:W-:Y:S01]  /*1ddd0*/  @!P0 STG.E desc[UR46][R20.64+0x20], R2 ;  /* 0x0000200214008986 */ /* 0x0001e2000c10192e */
[----:B------:R-:W-:Y:S01]  /*1dde0*/  LOP3.LUT R60, R60, R61, RZ, 0x3c, !PT ;  /* 0x0000003d3c3c7212 */ /* 0x000fe200078e3cff */
[--C-:B------:R-:W-:Y:S01]  /*1ddf0*/  IMAD.X R61, RZ, RZ, R77.reuse, P5 ;  /* 0x000000ffff3d7224 */ /* 0x100fe200028e064d */
[----:B------:R-:W-:Y:S01]  /*1de00*/  LOP3.LUT R64, R64, R65, RZ, 0x3c, !PT ;  /* 0x0000004140407212 */ /* 0x000fe200078e3cff */
[--C-:B------:R-:W-:Y:S01]  /*1de10*/  IMAD.X R65, RZ, RZ, R77.reuse, P4 ;  /* 0x000000ffff417224 */ /* 0x100fe200020e064d */
[----:B------:R-:W-:Y:S01]  /*1de20*/  LOP3.LUT R68, R68, R69, RZ, 0x3c, !PT ;  /* 0x0000004544447212 */ /* 0x000fe200078e3cff */
[----:B------:R-:W-:Y:S01]  /*1de30*/  IMAD.X R69, RZ, RZ, R77, P3 ;  /* 0x000000ffff457224 */ /* 0x000fe200018e064d */
[----:B------:R-:W-:Y:S01]  /*1de40*/  LOP3.LUT R72, R3, R6, RZ, 0x3c, !PT ;  /* 0x0000000603487212 */ /* 0x000fe200078e3cff */
[----:B------:R-:W5:Y:S01]  /*1de50*/  LD.E.128 R8, desc[UR46][R8.64] ;  /* 0x0000002e08087980 */ /* 0x000f62000c101d00 */
[----:B------:R-:W-:-:S03]  /*1de60*/  LOP3.LUT R76, R5, R76, RZ, 0x3c, !PT ;  /* 0x0000004c054c7212 */ /* 0x000fc600078e3cff */
[----:B------:R-:W5:Y:S01]  /*1de70*/  LD.E.128 R12, desc[UR46][R12.64] ;  /* 0x0000002e0c0c7980 */ /* 0x000f62000c101d00 */
[----:B------:R-:W-:-:S03]  /*1de80*/  MOV R3, R23 ;  /* 0x0000001700037202 */ /* 0x000fc60000000f00 */
[----:B------:R1:W5:Y:S04]  /*1de90*/  LD.E.128 R4, desc[UR46][R76.64] ;  /* 0x0000002e4c047980 */ /* 0x000368000c101d00 */
        /* <DEDUP_REMOVED lines=13> */
[----:B0-----:R-:W-:Y:S01]  /*1df70*/  IMAD R21, R79, UR4, RZ ;  /* 0x000000044f157c24 */ /* 0x001fe2000f8e02ff */
[----:B------:R-:W-:Y:S01]  /*1df80*/  @!PT LDS RZ, [RZ] ;  /* 0x00000000fffff984 */ /* 0x000fe20000000800 */
[----:B------:R-:W-:Y:S01]  /*1df90*/  @!PT LDS RZ, [RZ] ;  /* 0x00000000fffff984 */ /* 0x000fe20000000800 */
[----:B------:R-:W-:Y:S01]  /*1dfa0*/  @!PT LDS RZ, [RZ] ;  /* 0x00000000fffff984 */ /* 0x000fe20000000800 */
[----:B------:R-:W-:Y:S01]  /*1dfb0*/  @!PT LDS RZ, [RZ] ;  /* 0x00000000fffff984 */ /* 0x000fe20000000800 */
[----:B------:R0:W-:Y:S06]  /*1dfc0*/  MEMBAR.ALL.CTA ;  /* 0x0000000000007992 */ /* 0x0001ec0000008000 */
[----:B0-----:R-:W0:Y:S01]  /*1dfd0*/  FENCE.VIEW.ASYNC.S ;  /* 0x00000000000073c6 */ /* 0x001e220000000000 */
[----:B------:R-:W-:-:S02]  /*1dfe0*/  IMAD.MOV.U32 R2, RZ, RZ, R22 ;  /* 0x000000ffff027224 */ /* 0x000fc400078e0016 */
[C---:B------:R-:W-:Y:S02]  /*1dff0*/  IMAD R21, R78.reuse, UR5, R21 ;  /* 0x000000054e157c24 */ /* 0x040fe4000f8e0215 */
[----:B------:R-:W-:Y:S01]  /*1e000*/  IMAD.WIDE.U32 R2, R78, UR4, R2 ;  /* 0x000000044e027c25 */ /* 0x000fe2000f8e0002 */
[----:B------:R-:W-:-:S03]  /*1e010*/  ULDC.64 UR4, c[0x0][0xae0] ;  /* 0x0002b80000047ab9 */ /* 0x000fc60000000a00 */
[----:B------:R-:W-:Y:S02]  /*1e020*/  IMAD R81, R220, -0x80, R81 ;  /* 0xffffff80dc517824 */ /* 0x000fe400078e0251 */
[----:B------:R-:W-:Y:S02]  /*1e030*/  IMAD R0, R80, UR4, RZ ;  /* 0x0000000450007c24 */ /* 0x000fe4000f8e02ff */
[----:B------:R-:W-:Y:S01]  /*1e040*/  IMAD.IADD R3, R3, 0x1, R21 ;  /* 0x0000000103037824 */ /* 0x000fe200078e0215 */
[----:B------:R-:W-:Y:S01]  /*1e050*/  ISETP.GE.AND P3, PT, R18, R81, PT ;  /* 0x000000511200720c */ /* 0x000fe20003f66270 */
[C---:B------:R-:W-:Y:S02]  /*1e060*/  IMAD R21, R217.reuse, UR5, R0 ;  /* 0x00000005d9157c24 */ /* 0x040fe4000f8e0200 */
[----:B------:R-:W-:Y:S01]  /*1e070*/  IMAD.WIDE.U32 R2, R217, UR4, R2 ;  /* 0x00000004d9027c25 */ /* 0x000fe2000f8e0002 */
[----:B------:R-:W-:-:S03]  /*1e080*/  ULDC.64 UR4, c[0x0][0xae8] ;  /* 0x0002ba0000047ab9 */ /* 0x000fc60000000a00 */
[----:B------:R-:W-:Y:S02]  /*1e090*/  VIADD R0, R16, 0x28420 ;  /* 0x0002842010007836 */ /* 0x000fe40000000000 */
[----:B------:R-:W-:Y:S02]  /*1e0a0*/  IMAD R20, R82, UR4, RZ ;  /* 0x0000000452147c24 */ /* 0x000fe4000f8e02ff */
[----:B------:R-:W-:Y:S01]  /*1e0b0*/  IMAD.IADD R3, R3, 0x1, R21 ;  /* 0x0000000103037824 */ /* 0x000fe200078e0215 */
[----:B------:R-:W-:Y:S01]  /*1e0c0*/  PRMT R0, RZ, 0x654, R0 ;  /* 0x00000654ff007816 */ /* 0x000fe20000000000 */
[C---:B------:R-:W-:Y:S01]  /*1e0d0*/  IMAD R79, R83.reuse, UR5, R20 ;  /* 0x00000005534f7c24 */ /* 0x040fe2000f8e0214 */
[----:B------:R-:W-:Y:S01]  /*1e0e0*/  BSSY B1, `(.L_x_1441) ;  /* 0x000001e000017945 */ /* 0x000fe20003800000 */
[----:B-1----:R-:W-:Y:S01]  /*1e0f0*/  IMAD.WIDE.U32 R76, R83, UR4, R2 ;  /* 0x00000004534c7c25 */ /* 0x002fe2000f8e0002 */
[----:B0-----:R0:W-:Y:S01]  /*1e100*/  SYNCS.ARRIVE.TRANS64.RED.A1T0 RZ, [R0+URZ], RZ ;  /* 0x000000ff00ff79a7 */ /* 0x0011e2000810043f */
[----:B------:R-:W-:-:S02]  /*1e110*/  ISETP.GE.AND P2, PT, R195, R81, PT ;  /* 0x00000051c300720c */ /* 0x000fc40003f46270 */
[-C--:B------:R-:W-:Y:S01]  /*1e120*/  ISETP.GE.AND P0, PT, R222, R81.reuse, PT ;  /* 0x00000051de00720c */ /* 0x080fe20003f06270 */
[----:B------:R-:W-:Y:S01]  /*1e130*/  IMAD.WIDE R20, R220, 0x80, R18 ;  /* 0x00000080dc147825 */ /* 0x000fe200078e0212 */
[----:B------:R-:W-:-:S03]  /*1e140*/  ISETP.GE.AND P1, PT, R221, R81, PT ;  /* 0x00000051dd00720c */ /* 0x000fc60003f26270 */
[----:B------:R-:W-:Y:S01]  /*1e150*/  IMAD.IADD R81, R77, 0x1, R79 ;  /* 0x000000014d517824 */ /* 0x000fe200078e024f */
[----:B0-----:R-:W-:Y:S09]  /*1e160*/  @P3 BRA `(.L_x_1442) ;  /* 0x0000000000543947 */ /* 0x001ff20003800000 */
[----:B------:R-:W-:Y:S01]  /*1e170*/  ULDC.64 UR6, c[0x0][0xad8] ;  /* 0x0002b60000067ab9 */ /* 0x000fe20000000a00 */
[----:B------:R-:W-:Y:S01]  /*1e180*/  IMAD.MOV.U32 R2, RZ, RZ, R76 ;  /* 0x000000ffff027224 */ /* 0x000fe200078e004c */
[----:B------:R-:W-:Y:S01]  /*1e190*/  ULDC UR4, c[0x0][0xa8c] ;  /* 0x0002a30000047ab9 */ /* 0x000fe20000000800 */
[----:B------:R-:W-:Y:S01]  /*1e1a0*/  IMAD R79, R21, UR6, RZ ;  /* 0x00000006154f7c24 */ /* 0x000fe2000f8e02ff */
[----:B------:R-:W-:Y:S01]  /*1e1b0*/  ISETP.GE.AND P5, PT, R22, UR4, PT ;  /* 0x0000000416007c0c */ /* 0x000fe2000bfa6270 */
[----:B------:R-:W-:Y:S01]  /*1e1c0*/  IMAD.MOV.U32 R3, RZ, RZ, R81 ;  /* 0x000000ffff037224 */ /* 0x000fe200078e0051 */
[----:B------:R-:W-:Y:S01]  /*1e1d0*/  ISETP.GE.AND P4, PT, R199, UR4, PT ;  /* 0x00000004c7007c0c */ /* 0x000fe2000bf86270 */
[C---:B------:R-:W-:Y:S02]  /*1e1e0*/  IMAD R79, R20.reuse, UR7, R79 ;  /* 0x00000007144f7c24 */ /* 0x040fe4000f8e024f */
[----:B------:R-:W-:Y:S01]  /*1e1f0*/  IMAD.WIDE.U32 R2, R20, UR6, R2 ;  /* 0x0000000614027c25 */ /* 0x000fe2000f8e0002 */
[----:B------:R-:W-:-:S03]  /*1e200*/  ULDC.64 UR6, c[0x0][0xa80] ;  /* 0x0002a00000067ab9 */ /* 0x000fc60000000a00 */
[----:B------:R-:W-:Y:S01]  /*1e210*/  IMAD.IADD R3, R3, 0x1, R79 ;  /* 0x0000000103037824 */ /* 0x000fe200078e024f */
[----:B------:R-:W-:Y:S01]  /*1e220*/  LEA R78, P3, R2, UR6, 0x1 ;  /* 0x00000006024e7c11 */ /* 0x000fe2000f8608ff */
[----:B------:R-:W-:-:S03]  /*1e230*/  VIADD R0, R22, 0x80 ;  /* 0x0000008016007836 */ /* 0x000fc60000000000 */
        /* <DEDUP_REMOVED lines=8> */
.L_x_1442:
[----:B------:R-:W-:Y:S05]  /*1e2c0*/  BSYNC B1 ;  /* 0x0000000000017941 */ /* 0x000fea0003800000 */
.L_x_1441:
[----:B------:R-:W-:Y:S04]  /*1e2d0*/  BSSY B1, `(.L_x_1443) ;  /* 0x0000019000017945 */ /* 0x000fe80003800000 */
[----:B------:R-:W-:Y:S05]  /*1e2e0*/  @P2 BRA `(.L_x_1444) ;  /* 0x00000000005c2947 */ /* 0x000fea0003800000 */
[----:B0----5:R-:W-:Y:S01]  /*1e2f0*/  IADD3 R5, P2, R20, 0x20, RZ ;  /* 0x0000002014057810 */ /* 0x021fe20007f5e0ff */
[----:B------:R-:W-:Y:S01]  /*1e300*/  ULDC.64 UR4, c[0x0][0xad8] ;  /* 0x0002b60000047ab9 */ /* 0x000fe20000000a00 */
[----:B------:R-:W-:Y:S01]  /*1e310*/  IMAD.MOV.U32 R2, RZ, RZ, R76 ;  /* 0x000000ffff027224 */ /* 0x000fe200078e004c */
[----:B------:R-:W-:Y:S01]  /*1e320*/  ULDC.64 UR6, c[0x0][0xa80] ;  /* 0x0002a00000067ab9 */ /* 0x000fe20000000a00 */
[----:B------:R-:W-:Y:S02]  /*1e330*/  IMAD.MOV.U32 R3, RZ, RZ, R81 ;  /* 0x000000ffff037224 */ /* 0x000fe400078e0051 */
[----:B------:R-:W-:Y:S02]  /*1e340*/  IMAD.X R0, RZ, RZ, R21, P2 ;  /* 0x000000ffff007224 */ /* 0x000fe400010e0615 */
[----:B------:R-:W-:Y:S02]  /*1e350*/  VIADD R4, R22, 0x80 ;  /* 0x0000008016047836 */ /* 0x000fe40000000000 */
[----:B------:R-:W-:-:S02]  /*1e360*/  IMAD R0, R0, UR4, RZ ;  /* 0x0000000400007c24 */ /* 0x000fc4000f8e02ff */
[C---:B------:R-:W-:Y:S01]  /*1e370*/  IMAD.WIDE.U32 R2, R5.reuse, UR4, R2 ;  /* 0x0000000405027c25 */ /* 0x040fe2000f8e0002 */
        /* <DEDUP_REMOVED lines=14> */
.L_x_1444:
[----:B------:R-:W-:Y:S05]  /*1e460*/  BSYNC B1 ;  /* 0x0000000000017941 */ /* 0x000fea0003800000 */
.L_x_1443:
[----:B------:R-:W-:Y:S04]  /*1e470*/  BSSY B1, `(.L_x_1445) ;  /* 0x0000019000017945 */ /* 0x000fe80003800000 */
[----:B------:R-:W-:Y:S05]  /*1e480*/  @P0 BRA `(.L_x_1446) ;  /* 0x00000000005c0947 */ /* 0x000fea0003800000 */
[----:B01---5:R-:W-:Y:S01]  /*1e490*/  IADD3 R5, P0, R20, 0x40, RZ ;  /* 0x0000004014057810 */ /* 0x023fe20007f1e0ff */
[C---:B------:R-:W-:Y:S01]  /*1e4a0*/  VIADD R2, R22.reuse, 0x80 ;  /* 0x0000008016027836 */ /* 0x040fe20000000000 */
[----:B------:R-:W-:Y:S01]  /*1e4b0*/  IADD3 R3, R22, 0xc0, RZ ;  /* 0x000000c016037810 */ /* 0x000fe20007ffe0ff */
[----:B------:R-:W-:Y:S01]  /*1e4c0*/  ULDC UR4, c[0x0][0xa8c] ;  /* 0x0002a30000047ab9 */ /* 0x000fe20000000800 */
[----:B------:R-:W-:Y:S01]  /*1e4d0*/  ULDC.64 UR6, c[0x0][0xad8] ;  /* 0x0002b60000067ab9 */ /* 0x000fe20000000a00 */
[----:B------:R-:W-:Y:S01]  /*1e4e0*/  IMAD.X R0, RZ, RZ, R21, P0 ;  /* 0x000000ffff007224 */ /* 0x000fe200000e0615 */
[----:B------:R-:W-:Y:S01]  /*1e4f0*/  ISETP.GE.AND P4, PT, R2, UR4, PT ;  /* 0x0000000402007c0c */ /* 0x000fe2000bf86270 */
[----:B------:R-:W-:Y:S01]  /*1e500*/  IMAD.MOV.U32 R2, RZ, RZ, R76 ;  /* 0x000000ffff027224 */ /* 0x000fe200078e004c */
[----:B------:R-:W-:Y:S01]  /*1e510*/  ISETP.GE.AND P5, PT, R3, UR4, PT ;  /* 0x0000000403007c0c */ /* 0x000fe2000bfa6270 */
[----:B------:R-:W-:Y:S01]  /*1e520*/  IMAD.MOV.U32 R3, RZ, RZ, R81 ;  /* 0x000000ffff037224 */ /* 0x000fe200078e0051 */
[----:B------:R-:W-:Y:S01]  /*1e530*/  ISETP.GE.AND P2, PT, R22, UR4, PT ;  /* 0x0000000416007c0c */ /* 0x000fe2000bf46270 */
[----:B------:R-:W-:Y:S01]  /*1e540*/  IMAD R0, R0, UR6, RZ ;  /* 0x0000000600007c24 */ /* 0x000fe2000f8e02ff */
        /* <DEDUP_REMOVED lines=11> */
.L_x_1446:
[----:B------:R-:W-:Y:S05]  /*1e600*/  BSYNC B1 ;  /* 0x0000000000017941 */ /* 0x000fea0003800000 */
.L_x_1445:
[----:B------:R-:W-:Y:S05]  /*1e610*/  @P1 BRA `(.L_x_1447) ;  /* 0x0000000c00241947 */ /* 0x000fea0003800000 */
[----:B012--5:R-:W-:Y:S01]  /*1e620*/  IADD3 R5, P0, R20, 0x60, RZ ;  /* 0x0000006014057810 */ /* 0x027fe20007f1e0ff */
[----:B------:R-:W-:Y:S01]  /*1e630*/  ULDC.64 UR6, c[0x0][0xad8] ;  /* 0x0002b60000067ab9 */ /* 0x000fe20000000a00 */
[----:B------:R-:W-:Y:S01]  /*1e640*/  IMAD.MOV.U32 R2, RZ, RZ, R76 ;  /* 0x000000ffff027224 */ /* 0x000fe200078e004c */
[----:B------:R-:W-:Y:S01]  /*1e650*/  ULDC UR4, c[0x0][0xa8c] ;  /* 0x0002a30000047ab9 */ /* 0x000fe20000000800 */
[----:B------:R-:W-:Y:S01]  /*1e660*/  IMAD.MOV.U32 R3, RZ, RZ, R81 ;  /* 0x000000ffff037224 */ /* 0x000fe200078e0051 */
[C---:B------:R-:W-:Y:S01]  /*1e670*/  ISETP.GE.AND P1, PT, R22.reuse, UR4, PT ;  /* 0x0000000416007c0c */ /* 0x040fe2000bf26270 */
[----:B------:R-:W-:Y:S01]  /*1e680*/  IMAD.X R20, RZ, RZ, R21, P0 ;  /* 0x000000ffff147224 */ /* 0x000fe200000e0615 */
[----:B------:R-:W-:Y:S01]  /*1e690*/  ISETP.GE.AND P2, PT, R199, UR4, PT ;  /* 0x00000004c7007c0c */ /* 0x000fe2000bf46270 */
[----:B------:R-:W-:Y:S02]  /*1e6a0*/  VIADD R0, R22, 0x80 ;  /* 0x0000008016007836 */ /* 0x000fe40000000000 */
[----:B------:R-:W-:-:S02]  /*1e6b0*/  IMAD R20, R20, UR6, RZ ;  /* 0x0000000614147c24 */ /* 0x000fc4000f8e02ff */
[C---:B------:R-:W-:Y:S01]  /*1e6c0*/  IMAD.WIDE.U32 R2, R5.reuse, UR6, R2 ;  /* 0x0000000605027c25 */ /* 0x040fe2000f8e0002 */
[----:B------:R-:W-:Y:S02]  /*1e6d0*/  ISETP.GE.AND P3, PT, R0, UR4, PT ;  /* 0x0000000400007c0c */ /* 0x000fe4000bf66270 */
        /* <DEDUP_REMOVED lines=13> */
.L_x_1438:
[----:B------:R-:W-:Y:S01]  /*1e7b0*/  ULDC.64 UR4, c[0x0][0xbd8] ;  /* 0x0002f60000047ab9 */ /* 0x000fe20000000a00 */
[----:B------:R-:W2:Y:S01]  /*1e7c0*/  LDC.64 R2, c[0x0][0xbd8] ;  /* 0x0002f600ff027b82 */ /* 0x000ea20000000a00 */
[----:B------:R-:W-:Y:S01]  /*1e7d0*/  ISETP.NE.U32.AND P0, PT, RZ, UR4, PT ;  /* 0x00000004ff007c0c */ /* 0x000fe2000bf05070 */
[----:B------:R-:W-:-:S03]  /*1e7e0*/  IMAD.MOV.U32 R9, RZ, RZ, RZ ;  /* 0x000000ffff097224 */ /* 0x000fc600078e00ff */
[----:B------:R-:W-:Y:S01]  /*1e7f0*/  ISETP.NE.AND.EX P0, PT, RZ, UR5, PT, P0 ;  /* 0x00000005ff007c0c */ /* 0x000fe2000bf05300 */
[----:B------:R-:W-:Y:S02]  /*1e800*/  ULDC.64 UR4, c[0x0][0xbe0] ;  /* 0x0002f80000047ab9 */ /* 0x000fe40000000a00 */
[----:B------:R-:W-:-:S04]  /*1e810*/  ISETP.NE.U32.AND P1, PT, RZ, UR4, PT ;  /* 0x00000004ff007c0c */ /* 0x000fc8000bf25070 */
[----:B------:R-:W-:Y:S01]  /*1e820*/  ISETP.NE.AND.EX P1, PT, RZ, UR5, PT, P1 ;  /* 0x00000005ff007c0c */ /* 0x000fe2000bf25310 */
[----:B--2---:R-:W-:-:S12]  /*1e830*/  IMAD.WIDE R2, R219, 0x4, R2 ;  /* 0x00000004db027825 */ /* 0x004fd800078e0202 */
[----:B------:R-:W2:Y:S01]  /*1e840*/  @P1 LDC.64 R4, c[0x0][0xbe0] ;  /* 0x0002f800ff041b82 */ /* 0x000ea20000000a00 */
[----:B------:R-:W-:Y:S02]  /*1e850*/  ULDC UR4, c[0x0][0xa88] ;  /* 0x0002a20000047ab9 */ /* 0x000fe40000000800 */
[----:B------:R-:W-:Y:S01]  /*1e860*/  IMAD.U32 R7, RZ, RZ, UR4 ;  /* 0x00000004ff077e24 */ /* 0x000fe2000f8e00ff */
[----:B------:R3:W5:Y:S01]  /*1e870*/  @P0 LDG.E R9, desc[UR46][R2.64] ;  /* 0x0000002e02090981 */ /* 0x000762000c1e1900 */
[----:B--2---:R-:W-:-:S05]  /*1e880*/  @P1 IMAD.WIDE R4, R219, 0x4, R4 ;  /* 0x00000004db041825 */ /* 0x004fca00078e0204 */
[----:B------:R3:W5:Y:S01]  /*1e890*/  @P1 LDG.E R7, desc[UR46][R4.64] ;  /* 0x0000002e04071981 */ /* 0x000762000c1e1900 */
[----:B------:R-:W-:Y:S02]  /*1e8a0*/  ISETP.GT.AND P2, PT, R236, 0x7f, PT ;  /* 0x0000007fec00780c */ /* 0x000fe40003f44270 */
[----:B------:R-:W-:Y:S01]  /*1e8b0*/  SHF.R.S32.HI R6, RZ, 0x1f, R219 ;  /* 0x0000001fff067819 */ /* 0x000fe200000114db */
[----:B------:R-:W-:Y:S10]  /*1e8c0*/  @P1 BRA `(.L_x_1448) ;  /* 0x0000000000101947 */ /* 0x000ff40003800000 */
[----:B------:R-:W-:Y:S05]  /*1e8d0*/  @!P0 BRA `(.L_x_1448) ;  /* 0x00000000000c8947 */ /* 0x000fea0003800000 */
[----:B------:R-:W2:Y:S04]  /*1e8e0*/  LDG.E R0, desc[UR46][R2.64] ;  /* 0x0000002e02007981 */ /* 0x000ea8000c1e1900 */
[----:B-----5:R-:W2:Y:S02]  /*1e8f0*/  LDG.E R7, desc[UR46][R2.64+0x4] ;  /* 0x0000042e02077981 */ /* 0x020ea4000c1e1900 */
[----:B--2---:R-:W-:-:S07]  /*1e900*/  IMAD.IADD R7, R7, 0x1, -R0 ;  /* 0x0000000107077824 */ /* 0x004fce00078e0a00 */
.L_x_1448:
[----:B------:R-:W-:Y:S01]  /*1e910*/  BSSY B1, `(.L_x_1449) ;  /* 0x000001c000017945 */ /* 0x000fe20003800000 */
[----:B------:R-:W-:Y:S02]  /*1e920*/  SEL R10, R6, RZ, !P0 ;  /* 0x000000ff060a7207 */ /* 0x000fe40004000000 */
[----:B------:R-:W-:Y:S02]  /*1e930*/  SHF.R.S32.HI R8, RZ, 0x1f, R217 ;  /* 0x0000001fff087819 */ /* 0x000fe400000114d9 */
[----:B------:R-:W-:Y:S02]  /*1e940*/  SEL R11, R219, RZ, !P0 ;  /* 0x000000ffdb0b7207 */ /* 0x000fe40004000000 */
[----:B-----5:R-:W-:Y:S01]  /*1e950*/  SHF.R.S32.HI R6, RZ, 0x1f, R9 ;  /* 0x0000001fff067819 */ /* 0x020fe20000011409 */
[----:B------:R-:W-:Y:S06]  /*1e960*/  @P2 BRA `(.L_x_1450) ;  /* 0x0000000000582947 */ /* 0x000fec0003800000 */
[----:B------:R-:W2:Y:S02]  /*1e970*/  S2R R0, SR_TID.X ;  /* 0x0000000000007919 */ /* 0x000ea40000002100 */
[----:B--2---:R-:W-:-:S04]  /*1e980*/  IMAD R0, R220, 0x80, R0 ;  /* 0x00000080dc007824 */ /* 0x004fc800078e0200 */
[----:B------:R-:W-:-:S05]  /*1e990*/  VIADD R0, R0, 0xffffff80 ;  /* 0xffffff8000007836 */ /* 0x000fca0000000000 */
[----:B------:R-:W-:-:S13]  /*1e9a0*/  ISETP.GE.AND P0, PT, R0, R7, PT ;  /* 0x000000070000720c */ /* 0x000fda0003f06270 */
[----:B------:R-:W-:Y:S05]  /*1e9b0*/  @P0 BRA `(.L_x_1450) ;  /* 0x0000000000440947 */ /* 0x000fea0003800000 */
[----:B---3--:R-:W-:Y:S01]  /*1e9c0*/  IADD3 R2, P0, R0, R9, RZ ;  /* 0x0000000900027210 */ /* 0x008fe20007f1e0ff */
[----:B------:R-:W-:-:S03]  /*1e9d0*/  ULDC.64 UR4, c[0x0][0xb70] ;  /* 0x0002dc0000047ab9 */ /* 0x000fc60000000a00 */
[----:B------:R-:W-:Y:S01]  /*1e9e0*/  LEA.HI.X.SX32 R3, R0, R6, 0x1, P0 ;  /* 0x0000000600037211 */ /* 0x000fe200000f0eff */
[----:B------:R-:W-:-:S04]  /*1e9f0*/  IMAD R0, R8, UR4, RZ ;  /* 0x0000000408007c24 */ /* 0x000fc8000f8e02ff */
[C---:B------:R-:W-:Y:S02]  /*1ea00*/  IMAD R5, R217.reuse, UR5, R0 ;  /* 0x00000005d9057c24 */ /* 0x040fe4000f8e0200 */
[----:B------:R-:W-:Y:S01]  /*1ea10*/  IMAD.WIDE.U32 R2, R217, UR4, R2 ;  /* 0x00000004d9027c25 */ /* 0x000fe2000f8e0002 */
[----:B------:R-:W-:-:S03]  /*1ea20*/  ULDC.64 UR4, c[0x0][0xb78] ;  /* 0x0002de0000047ab9 */ /* 0x000fc60000000a00 */
[----:B------:R-:W-:Y:S02]  /*1ea30*/  IMAD R0, R10, UR4, RZ ;  /* 0x000000040a007c24 */ /* 0x000fe4000f8e02ff */
[----:B------:R-:W-:Y:S02]  /*1ea40*/  IMAD.IADD R3, R3, 0x1, R5 ;  /* 0x0000000103037824 */ /* 0x000fe400078e0205 */
[C---:B------:R-:W-:Y:S02]  /*1ea50*/  IMAD R5, R11.reuse, UR5, R0 ;  /* 0x000000050b057c24 */ /* 0x040fe4000f8e0200 */
[----:B------:R-:W-:Y:S01]  /*1ea60*/  IMAD.WIDE.U32 R2, R11, UR4, R2 ;  /* 0x000000040b027c25 */ /* 0x000fe2000f8e0002 */
[----:B------:R-:W-:-:S03]  /*1ea70*/  ULDC.64 UR4, c[0x0][0xb40] ;  /* 0x0002d00000047ab9 */ /* 0x000fc60000000a00 */
[----:B------:R-:W-:Y:S01]  /*1ea80*/  IMAD.IADD R3, R3, 0x1, R5 ;  /* 0x0000000103037824 */ /* 0x000fe200078e0205 */
[----:B------:R-:W-:-:S04]  /*1ea90*/  LEA R4, P0, R2, UR4, 0x2 ;  /* 0x0000000402047c11 */ /* 0x000fc8000f8010ff */
[----:B------:R-:W-:Y:S01]  /*1eaa0*/  LEA.HI.X R5, R2, UR5, R3, 0x2, P0 ;  /* 0x0000000502057c11 */ /* 0x000fe200080f1403 */
[----:B------:R-:W-:-:S05]  /*1eab0*/  IMAD.MOV.U32 R3, RZ, RZ, -0x800000 ;  /* 0xff800000ff037424 */ /* 0x000fca00078e00ff */
[----:B------:R2:W-:Y:S03]  /*1eac0*/  STG.E desc[UR46][R4.64], R3 ;  /* 0x0000000304007986 */ /* 0x0005e6000c10192e */
.L_x_1450:
[----:B------:R-:W-:Y:S05]  /*1ead0*/  BSYNC B1 ;  /* 0x0000000000017941 */ /* 0x000fea0003800000 */
.L_x_1449:
[----:B------:R-:W-:Y:S01]  /*1eae0*/  ULDC.64 UR4, c[0x0][0xaa0] ;  /* 0x0002a80000047ab9 */ /* 0x000fe20000000a00 */
[----:B---3--:R-:W-:Y:S01]  /*1eaf0*/  MOV R2, R22 ;  /* 0x0000001600027202 */ /* 0x008fe20000000f00 */
[----:B--2---:R-:W-:Y:S01]  /*1eb00*/  IMAD.MOV.U32 R3, RZ, RZ, R23 ;  /* 0x000000ffff037224 */ /* 0x004fe200078e0017 */
        /* <DEDUP_REMOVED lines=8> */
[C---:B------:R-:W-:Y:S01]  /*1eb90*/  IMAD R5, R217.reuse, UR5, R0 ;  /* 0x00000005d9057c24 */ /* 0x040fe2000f8e0200 */
[-C--:B------:R-:W-:Y:S01]  /*1eba0*/  ISETP.GE.AND P1, PT, R18, R8.reuse, PT ;  /* 0x000000081200720c */ /* 0x080fe20003f26270 */
[----:B------:R-:W-:Y:S01]  /*1ebb0*/  IMAD.WIDE.U32 R2, R217, UR4, R2 ;  /* 0x00000004d9027c25 */ /* 0x000fe2000f8e0002 */
[----:B------:R-:W-:Y:S01]  /*1ebc0*/  ULDC.64 UR4, c[0x0][0xae8] ;  /* 0x0002ba0000047ab9 */ /* 0x000fe20000000a00 */
[----:B------:R-:W-:-:S02]  /*1ebd0*/  ISETP.GE.AND P0, PT, R195, R8, PT ;  /* 0x00000008c300720c */ /* 0x000fc40003f06270 */
[----:B------:R-:W-:Y:S02]  /*1ebe0*/  IMAD.IADD R3, R3, 0x1, R5 ;  /* 0x0000000103037824 */ /* 0x000fe400078e0205 */
[----:B------:R-:W-:Y:S02]  /*1ebf0*/  IMAD R0, R10, UR4, RZ ;  /* 0x000000040a007c24 */ /* 0x000fe4000f8e02ff */
[----:B------:R-:W-:-:S04]  /*1ec00*/  IMAD.WIDE.U32 R4, R11, UR4, R2 ;  /* 0x000000040b047c25 */ /* 0x000fc8000f8e0002 */
[----:B------:R-:W-:Y:S02]  /*1ec10*/  IMAD R9, R11, UR5, R0 ;  /* 0x000000050b097c24 */ /* 0x000fe4000f8e0200 */
[----:B------:R-:W-:Y:S02]  /*1ec20*/  IMAD.MOV.U32 R2, RZ, RZ, R18 ;  /* 0x000000ffff027224 */ /* 0x000fe400078e0012 */
[----:B------:R-:W-:Y:S02]  /*1ec30*/  IMAD.MOV.U32 R3, RZ, RZ, R19 ;  /* 0x000000ffff037224 */ /* 0x000fe400078e0013 */
[----:B------:R-:W-:Y:S02]  /*1ec40*/  IMAD.IADD R11, R5, 0x1, R9 ;  /* 0x00000001050b7824 */ /* 0x000fe400078e0209 */
[----:B------:R-:W-:Y:S01]  /*1ec50*/  IMAD.WIDE R6, R220, 0x80, R2 ;  /* 0x00000080dc067825 */ /* 0x000fe200078e0202 */
[----:B------:R-:W-:Y:S06]  /*1ec60*/  @P1 BRA `(.L_x_1452) ;  /* 0x0000000000541947 */ /* 0x000fec0003800000 */
[C---:B------:R-:W-:Y:S01]  /*1ec70*/  VIADD R2, R22.reuse, 0xc0 ;  /* 0x000000c016027836 */ /* 0x040fe20000000000 */
[----:B------:R-:W-:Y:S01]  /*1ec80*/  ULDC UR4, c[0x0][0xa8c] ;  /* 0x0002a30000047ab9 */ /* 0x000fe20000000800 */
[----:B------:R-:W-:Y:S01]  /*1ec90*/  ULDC.64 UR6, c[0x0][0xad8] ;  /* 0x0002b60000067ab9 */ /* 0x000fe20000000a00 */
[C---:B------:R-:W-:Y:S01]  /*1eca0*/  VIADD R0, R22.reuse, 0x80 ;  /* 0x0000008016007836 */ /* 0x040fe20000000000 */
[----:B------:R-:W-:Y:S01]  /*1ecb0*/  ISETP.GE.AND P2, PT, R22, UR4, PT ;  /* 0x0000000416007c0c */ /* 0x000fe2000bf46270 */
[----:B------:R-:W-:Y:S01]  /*1ecc0*/  IMAD R9, R7, UR6, RZ ;  /* 0x0000000607097c24 */ /* 0x000fe2000f8e02ff */
[----:B------:R-:W-:Y:S01]  /*1ecd0*/  ISETP.GE.AND P5, PT, R2, UR4, PT ;  /* 0x0000000402007c0c */ /* 0x000fe2000bfa6270 */
[----:B------:R-:W-:Y:S01]  /*1ece0*/  IMAD.MOV.U32 R3, RZ, RZ, R11 ;  /* 0x000000ffff037224 */ /* 0x000fe200078e000b */
[----:B------:R-:W-:Y:S01]  /*1ecf0*/  MOV R2, R4 ;  /* 0x0000000400027202 */ /* 0x000fe20000000f00 */
[----:B------:R-:W-:Y:S01]  /*1ed00*/  IMAD R9, R6, UR7, R9 ;  /* 0x0000000706097c24 */ /* 0x000fe2000f8e0209 */
[----:B------:R-:W-:-:S02]  /*1ed10*/  ISETP.GE.AND P4, PT, R0, UR4, PT ;  /* 0x0000000400007c0c */ /* 0x000fc4000bf86270 */
        /* <DEDUP_REMOVED lines=10> */
.L_x_1452:
[----:B------:R-:W-:Y:S05]  /*1edc0*/  BSYNC B1 ;  /* 0x0000000000017941 */ /* 0x000fea0003800000 */
.L_x_1451:
        /* <DEDUP_REMOVED lines=26> */
.L_x_1454:
[----:B------:R-:W-:Y:S05]  /*1ef70*/  BSYNC B1 ;  /* 0x0000000000017941 */ /* 0x000fea0003800000 */
.L_x_1453:
[----:B------:R-:W-:Y:S01]  /*1ef80*/  BSSY B1, `(.L_x_1455) ;  /* 0x000001a000017945 */ /* 0x000fe20003800000 */
[----:B------:R-:W-:-:S03]  /*1ef90*/  ISETP.GE.AND P0, PT, R221, R8, PT ;  /* 0x00000008dd00720c */ /* 0x000fc60003f06270 */
[----:B------:R-:W-:Y:S10]  /*1efa0*/  @P1 BRA `(.L_x_1456) ;  /* 0x00000000005c1947 */ /* 0x000ff40003800000 */
[----:B------:R-:W-:Y:S01]  /*1efb0*/  IADD3 R9, P1, R6, 0x40, RZ ;  /* 0x0000004006097810 */ /* 0x000fe20007f3e0ff */
        /* <DEDUP_REMOVED lines=22> */
.L_x_1456:
[----:B------:R-:W-:Y:S05]  /*1f120*/  BSYNC B1 ;  /* 0x0000000000017941 */ /* 0x000fea0003800000 */
.L_x_1455:
[----:B------:R-:W-:Y:S05]  /*1f130*/  @P0 BRA `(.L_x_1447) ;  /* 0x00000000005c0947 */ /* 0x000fea0003800000 */
[----:B------:R-:W-:Y:S01]  /*1f140*/  IADD3 R5, P0, R6, 0x60, RZ ;  /* 0x0000006006057810 */ /* 0x000fe20007f1e0ff */
[----:B------:R-:W-:Y:S01]  /*1f150*/  ULDC.64 UR6, c[0x0][0xad8] ;  /* 0x0002b60000067ab9 */ /* 0x000fe20000000a00 */
[----:B------:R-:W-:Y:S01]  /*1f160*/  IMAD.MOV.U32 R2, RZ, RZ, R4 ;  /* 0x000000ffff027224 */ /* 0x000fe200078e0004 */
[----:B------:R-:W-:Y:S01]  /*1f170*/  IADD3 R0, R22, 0x80, RZ ;  /* 0x0000008016007810 */ /* 0x000fe20007ffe0ff */
[----:B------:R-:W-:Y:S01]  /*1f180*/  IMAD.MOV.U32 R3, RZ, RZ, R11 ;  /* 0x000000ffff037224 */ /* 0x000fe200078e000b */
[----:B------:R-:W-:Y:S01]  /*1f190*/  ULDC UR4, c[0x0][0xa8c] ;  /* 0x0002a30000047ab9 */ /* 0x000fe20000000800 */
[----:B------:R-:W-:Y:S01]  /*1f1a0*/  IMAD.X R6, RZ, RZ, R7, P0 ;  /* 0x000000ffff067224 */ /* 0x000fe200000e0607 */
[----:B------:R-:W-:Y:S01]  /*1f1b0*/  ISETP.GE.AND P3, PT, R0, UR4, PT ;  /* 0x0000000400007c0c */ /* 0x000fe2000bf66270 */
[C---:B------:R-:W-:Y:S01]  /*1f1c0*/  VIADD R4, R22.reuse, 0xc0 ;  /* 0x000000c016047836 */ /* 0x040fe20000000000 */
[----:B------:R-:W-:Y:S01]  /*1f1d0*/  ISETP.GE.AND P1, PT, R22, UR4, PT ;  /* 0x0000000416007c0c */ /* 0x000fe2000bf26270 */
[----:B------:R-:W-:Y:S01]  /*1f1e0*/  IMAD R6, R6, UR6, RZ ;  /* 0x0000000606067c24 */ /* 0x000fe2000f8e02ff */
[----:B------:R-:W-:Y:S01]  /*1f1f0*/  ISETP.GE.AND P2, PT, R199, UR4, PT ;  /* 0x00000004c7007c0c */ /* 0x000fe2000bf46270 */
[----:B------:R-:W-:Y:S01]  /*1f200*/  IMAD.WIDE.U32 R2, R5, UR6, R2 ;  /* 0x0000000605027c25 */ /* 0x000fe2000f8e0002 */
[----:B------:R-:W-:-:S03]  /*1f210*/  ISETP.GE.AND P4, PT, R4, UR4, PT ;  /* 0x0000000404007c0c */ /* 0x000fc6000bf86270 */
        /* <DEDUP_REMOVED lines=9> */
.L_x_1447:
[----:B------:R-:W-:Y:S05]  /*1f2b0*/  BSYNC B0 ;  /* 0x0000000000007941 */ /* 0x000fea0003800000 */
.L_x_1437:
[----:B------:R-:W-:Y:S02]  /*1f2c0*/  ULDC UR4, c[0x0][0xc14] ;  /* 0x0003050000047ab9 */ /* 0x000fe40000000800 */
[----:B-1----:R-:W-:-:S13]  /*1f2d0*/  ISETP.GE.AND P0, PT, R207, UR4, PT ;  /* 0x00000004cf007c0c */ /* 0x002fda000bf06270 */
[----:B------:R-:W-:Y:S05]  /*1f2e0*/  @!P0 BRA `(.L_x_1457) ;  /* 0xfffffe1c00908947 */ /* 0x000fea000383ffff */
[----:B------:R-:W-:Y:S05]  /*1f2f0*/  BRA `(.L_x_1210) ;  /* 0x0000006800d87947 */ /* 0x000fea0003800000 */
.L_x_1208:
        /* <DEDUP_REMOVED lines=20> */
.L_x_1458:
[----:B------:R-:W1:Y:S01]  /*1f440*/  S2R R0, SR_TID.X ;  /* 0x0000000000007919 */ /* 0x000e620000002100 */
[----:B------:R-:W-:Y:S01]  /*1f450*/  ULDC UR4, c[0x0][0xc14] ;  /* 0x0003050000047ab9 */ /* 0x000fe20000000800 */
[----:B------:R-:W2:Y:S01]  /*1f460*/  S2UR UR6, SR_CTAID.X ;  /* 0x00000000000679c3 */ /* 0x000ea20000002500 */
[----:B------:R-:W-:Y:S01]  /*1f470*/  ULDC UR5, c[0x0][0xc10] ;  /* 0x0003040000057ab9 */ /* 0x000fe20000000800 */
[----:B-1----:R-:W-:-:S04]  /*1f480*/  LOP3.LUT R0, R0, 0x1f, RZ, 0xc0, !PT ;  /* 0x0000001f00007812 */ /* 0x002fc800078ec0ff */
[----:B------:R-:W-:-:S04]  /*1f490*/  ISETP.NE.AND P0, PT, R0, 0x1f, PT ;  /* 0x0000001f0000780c */ /* 0x000fc80003f05270 */
[----:B------:R-:W-:-:S13]  /*1f4a0*/  ISETP.GE.OR P1, PT, R0, UR4, !P0 ;  /* 0x0000000400007c0c */ /* 0x000fda000c726670 */
[----:B0-----:R-:W0:Y:S02]  /*1f4b0*/  @!P1 LDC.64 R2, c[0x0][0xc58] ;  /* 0x00031600ff029b82 */ /* 0x001e240000000a00 */
[----:B0-----:R-:W-:-:S05]  /*1f4c0*/  @!P1 IMAD.WIDE.U32 R2, R0, 0x4, R2 ;  /* 0x0000000400029825 */ /* 0x001fca00078e0002 */
[----:B------:R-:W3:Y:S01]  /*1f4d0*/  @!P1 LDG.E R5, desc[UR46][R2.64] ;  /* 0x0000002e02059981 */ /* 0x000ee2000c1e1900 */
[C---:B------:R-:W-:Y:S01]  /*1f4e0*/  ISETP.NE.AND P1, PT, R0.reuse, RZ, PT ;  /* 0x000000ff0000720c */ /* 0x040fe20003f25270 */
[----:B------:R-:W-:Y:S01]  /*1f4f0*/  UMOV UR4, URZ ;  /* 0x0000003f00047c82 */ /* 0x000fe20008000000 */
[C---:B------:R-:W-:Y:S02]  /*1f500*/  ISETP.GE.U32.AND P2, PT, R0.reuse, 0x2, PT ;  /* 0x000000020000780c */ /* 0x040fe40003f46070 */
[C---:B------:R-:W-:Y:S02]  /*1f510*/  ISETP.GE.U32.AND P3, PT, R0.reuse, 0x4, PT ;  /* 0x000000040000780c */ /* 0x040fe40003f66070 */
[C---:B------:R-:W-:Y:S02]  /*1f520*/  ISETP.GE.U32.AND P4, PT, R0.reuse, 0x8, PT ;  /* 0x000000080000780c */ /* 0x040fe40003f86070 */
[----:B------:R-:W-:Y:S01]  /*1f530*/  ISETP.GE.U32.AND P5, PT, R0, 0x10, PT ;  /* 0x000000100000780c */ /* 0x000fe20003fa6070 */
        /* <DEDUP_REMOVED lines=14> */
[----:B------:R-:W-:Y:S01]  /*1f620*/  IMAD.IADD R6, R3, 0x1, R4 ;  /* 0x0000000103067824 */ /* 0x000fe200078e0204 */
[----:B------:R-:W-:-:S04]  /*1f630*/  MOV R4, RZ ;  /* 0x000000ff00047202 */ /* 0x000fc80000000f00 */
[----:B------:R-:W0:Y:S02]  /*1f640*/  SHFL.IDX PT, R7, R6, 0x1f, 0x1f ;  /* 0x03e01f0006077f89 */ /* 0x000e2400000e0000 */
[----:B0-----:R-:W-:-:S04]  /*1f650*/  IMAD R7, R7, UR5, RZ ;  /* 0x0000000507077c24 */ /* 0x001fc8000f8e02ff */
[----:B------:R-:W-:Y:S01]  /*1f660*/  IMAD.MOV.U32 R2, RZ, RZ, R7 ;  /* 0x000000ffff027224 */ /* 0x000fe200078e0007 */
[----:B--2---:R-:W-:-:S13]  /*1f670*/  ISETP.GT.AND P6, PT, R7, UR6, PT ;  /* 0x0000000607007c0c */ /* 0x004fda000bfc4270 */
[----:B------:R-:W-:Y:S05]  /*1f680*/  @P6 BRA `(.L_x_1460) ;  /* 0x0000000000a06947 */ /* 0x000fea0003800000 */
[----:B------:R-:W0:Y:S01]  /*1f690*/  LDC R6, c[0x0][0xc14] ;  /* 0x00030500ff067b82 */ /* 0x000e220000000800 */
[----:B------:R-:W-:Y:S01]  /*1f6a0*/  IMAD.MOV.U32 R7, RZ, RZ, R2 ;  /* 0x000000ffff077224 */ /* 0x000fe200078e0002 */
[----:B------:R-:W-:Y:S01]  /*1f6b0*/  UMOV UR4, URZ ;  /* 0x0000003f00047c82 */ /* 0x000fe20008000000 */
[----:B------:R-:W-:Y:S01]  /*1f6c0*/  ULDC UR7, c[0x0][0xc14] ;  /* 0x0003050000077ab9 */ /* 0x000fe20000000800 */
[----:B------:R-:W-:-:S05]  /*1f6d0*/  ULDC UR5, c[0x0][0xc10] ;  /* 0x0003040000057ab9 */ /* 0x000fca0000000800 */
.L_x_1464:
[----:B------:R-:W-:Y:S01]  /*1f6e0*/  IMAD.U32 R2, RZ, RZ, UR7 ;  /* 0x00000007ff027e24 */ /* 0x000fe2000f8e00ff */
[----:B------:R-:W-:-:S04]  /*1f6f0*/  UIADD3 UR4, UR4, 0x1f, URZ ;  /* 0x0000001f04047890 */ /* 0x000fc8000fffe03f */
[----:B------:R1:W-:Y:S02]  /*1f700*/  STL [R1+0xc], R2 ;  /* 0x00000c0201007387 */ /* 0x0003e40000100800 */
[----:B0-----:R-:W-:-:S13]  /*1f710*/  ISETP.LE.AND P6, PT, R6, UR4, PT ;  /* 0x0000000406007c0c */ /* 0x001fda000bfc3270 */
[----:B-1----:R-:W-:Y:S05]  /*1f720*/  @P6 BRA `(.L_x_1461) ;  /* 0x0000000400b86947 */ /* 0x002fea0003800000 */
[----:B------:R-:W-:Y:S01]  /*1f730*/  VIADD R9, R0, UR4 ;  /* 0x0000000400097c36 */ /* 0x000fe20008000000 */
[----:B------:R-:W-:Y:S01]  /*1f740*/  BSSY B0, `(.L_x_1462) ;  /* 0x0000007000007945 */ /* 0x000fe20003800000 */
[----:B------:R-:W-:-:S03]  /*1f750*/  IMAD.MOV.U32 R5, RZ, RZ, RZ ;  /* 0x000000ffff057224 */ /* 0x000fc600078e00ff */
[----:B------:R-:W-:-:S13]  /*1f760*/  ISETP.GE.OR P6, PT, R9, R6, !P0 ;  /* 0x000000060900720c */ /* 0x000fda00047c6670 */
[----:B------:R-:W-:Y:S05]  /*1f770*/  @P6 BRA `(.L_x_1463) ;  /* 0x00000000000c6947 */ /* 0x000fea0003800000 */
[----:B------:R-:W0:Y:S02]  /*1f780*/  LDC.64 R2, c[0x0][0xc58] ;  /* 0x00031600ff027b82 */ /* 0x000e240000000a00 */
[----:B0-----:R-:W-:-:S05]  /*1f790*/  IMAD.WIDE R2, R9, 0x4, R2 ;  /* 0x0000000409027825 */ /* 0x001fca00078e0202 */
[----:B------:R0:W5:Y:S02]  /*1f7a0*/  LDG.E R5, desc[UR46][R2.64] ;  /* 0x0000002e02057981 */ /* 0x000164000c1e1900 */
.L_x_1463:
[----:B------:R-:W-:Y:S05]  /*1f7b0*/  BSYNC B0 ;  /* 0x0000000000007941 */ /* 0x000fea0003800000 */
.L_x_1462:
        /* <DEDUP_REMOVED lines=15> */
[----:B------:R-:W0:Y:S02]  /*1f8b0*/  SHFL.IDX PT, R2, R10, 0x1f, 0x1f ;  /* 0x03e01f000a027f89 */ /* 0x000e2400000e0000 */
[----:B0-----:R-:W-:-:S04]  /*1f8c0*/  IMAD R2, R2, UR5, RZ ;  /* 0x0000000502027c24 */ /* 0x001fc8000f8e02ff */
[----:B------:R-:W-:-:S05]  /*1f8d0*/  IMAD.IADD R7, R2, 0x1, R7 ;  /* 0x0000000102077824 */ /* 0x000fca00078e0207 */
[----:B------:R-:W-:-:S13]  /*1f8e0*/  ISETP.GT.AND P6, PT, R7, UR6, PT ;  /* 0x0000000607007c0c */ /* 0x000fda000bfc4270 */
[----:B------:R-:W-:Y:S05]  /*1f8f0*/  @!P6 BRA `(.L_x_1464) ;  /* 0xfffffffc0078e947 */ /* 0x000fea000383ffff */
[----:B------:R-:W-:-:S07]  /*1f900*/  IMAD.MOV.U32 R6, RZ, RZ, R10 ;  /* 0x000000ffff067224 */ /* 0x000fce00078e000a */
.L_x_1460:
[----:B------:R-:W-:-:S04]  /*1f910*/  IMAD.IADD R7, R7, 0x1, -R2 ;  /* 0x0000000107077824 */ /* 0x000fc800078e0a02 */
[----:B------:R-:W-:-:S05]  /*1f920*/  IMAD R2, R6, UR5, R7 ;  /* 0x0000000506027c24 */ /* 0x000fca000f8e0207 */
[----:B------:R-:W-:Y:S02]  /*1f930*/  ISETP.GT.AND P0, PT, R2, UR6, PT ;  /* 0x0000000602007c0c */ /* 0x000fe4000bf04270 */
[----:B------:R-:W0:Y:S11]  /*1f940*/  LDC.64 R2, c[0x0][0xc68] ;  /* 0x00031a00ff027b82 */ /* 0x000e360000000a00 */
[----:B------:R-:W-:-:S04]  /*1f950*/  VOTE.ANY R12, PT, !P0 ;  /* 0x00000000000c7806 */ /* 0x000fc800040e0100 */
[----:B------:R-:W1:Y:S02]  /*1f960*/  POPC R8, R12 ;  /* 0x0000000c00087309 */ /* 0x000e640000000000 */
[----:B-1----:R-:W-:-:S04]  /*1f970*/  VIADD R9, R8, UR4 ;  /* 0x0000000408097c36 */ /* 0x002fc80008000000 */
[----:B0-----:R-:W-:Y:S01]  /*1f980*/  IMAD.WIDE R2, R9, 0x4, R2 ;  /* 0x0000000409027825 */ /* 0x001fe200078e0202 */
[----:B------:R-:W0:Y:S04]  /*1f990*/  SHFL.IDX PT, R5, R5, R8, 0x1f ;  /* 0x00001f0805057589 */ /* 0x000e2800000e0000 */
[----:B------:R-:W0:Y:S04]  /*1f9a0*/  LDG.E R10, desc[UR46][R2.64] ;  /* 0x0000002e020a7981 */ /* 0x000e28000c1e1900 */
[----:B------:R0:W-:Y:S01]  /*1f9b0*/  STL [R1+0xc], R9 ;  /* 0x00000c0901007387 */ /* 0x0001e20000100800 */
[----:B------:R-:W-:Y:S01]  /*1f9c0*/  ISETP.NE.AND P0, PT, R12, RZ, PT ;  /* 0x000000ff0c00720c */ /* 0x000fe20003f05270 */
[----:B0-----:R-:W-:-:S05]  /*1f9d0*/  IMAD R9, R5, R10, RZ ;  /* 0x0000000a05097224 */ /* 0x001fca00078e02ff */
[----:B------:R-:W-:-:S04]  /*1f9e0*/  IABS R11, R9 ;  /* 0x00000009000b7213 */ /* 0x000fc80000000000 */
[----:B------:R-:W0:Y:S08]  /*1f9f0*/  I2F.RP R13, R11 ;  /* 0x0000000b000d7306 */ /* 0x000e300000209400 */
[----:B0-----:R-:W0:Y:S02]  /*1fa00*/  MUFU.RCP R13, R13 ;  /* 0x0000000d000d7308 */ /* 0x001e240000001000 */
[----:B0-----:R-:W-:-:S06]  /*1fa10*/  VIADD R14, R13, 0xffffffe ;  /* 0x0ffffffe0d0e7836 */ /* 0x001fcc0000000000 */
[----:B------:R0:W1:Y:S01]  /*1fa20*/  F2I.FTZ.U32.TRUNC.NTZ R3, R14 ;  /* 0x0000000e00037305 */ /* 0x000062000021f000 */
[----:B------:R-:W-:Y:S05]  /*1fa30*/  @!P0 BRA `(.L_x_1465) ;  /* 0x0000000000088947 */ /* 0x000fea0003800000 */
[----:B------:R-:W-:-:S05]  /*1fa40*/  VIADD R13, R8, 0xffffffff ;  /* 0xffffffff080d7836 */ /* 0x000fca0000000000 */
[----:B------:R2:W3:Y:S02]  /*1fa50*/  SHFL.IDX PT, R4, R6, R13, 0x1f ;  /* 0x00001f0d06047589 */ /* 0x0004e400000e0000 */
.L_x_1465:
[----:B-1----:R-:W-:Y:S01]  /*1fa60*/  IMAD.MOV R2, RZ, RZ, -R3 ;  /* 0x000000ffff027224 */ /* 0x002fe200078e0a03 */
[----:B--2---:R-:W-:Y:S01]  /*1fa70*/  IABS R6, R9 ;  /* 0x0000000900067213 */ /* 0x004fe20000000000 */
[----:B---3--:R-:W-:Y:S02]  /*1fa80*/  IMAD R4, R4, UR5, R7 ;  /* 0x0000000504047c24 */ /* 0x008fe4000f8e0207 */
[----:B------:R-:W-:Y:S01]  /*1fa90*/  IMAD R7, R2, R11, RZ ;  /* 0x0000000b02077224 */ /* 0x000fe200078e02ff */
[----:B------:R-:W-:Y:S01]  /*1faa0*/  MOV R2, RZ ;  /* 0x000000ff00027202 */ /* 0x000fe20000000f00 */
[----:B------:R-:W-:Y:S01]  /*1fab0*/  IMAD.MOV R6, RZ, RZ, -R6 ;  /* 0x000000ffff067224 */ /* 0x000fe200078e0a06 */
[----:B------:R1:W-:Y:S03]  /*1fac0*/  STL [R1], R4 ;  /* 0x0000000401007387 */ /* 0x0003e60000100800 */
[----:B------:R-:W-:Y:S01]  /*1fad0*/  IMAD.HI.U32 R3, R3, R7, R2 ;  /* 0x0000000703037227 */ /* 0x000fe200078e0002 */
[----:B------:R-:W-:-:S04]  /*1fae0*/  IADD3 R2, -R4, UR6, RZ ;  /* 0x0000000604027c10 */ /* 0x000fc8000fffe1ff */
[----:B-1----:R-:W-:-:S05]  /*1faf0*/  IABS R4, R2 ;  /* 0x0000000200047213 */ /* 0x002fca0000000000 */
[----:B------:R-:W-:Y:S01]  /*1fb00*/  IMAD.HI.U32 R7, R3, R4, RZ ;  /* 0x0000000403077227 */ /* 0x000fe200078e00ff */
[----:B------:R-:W-:-:S03]  /*1fb10*/  LOP3.LUT R3, R2, R9, RZ, 0x3c, !PT ;  /* 0x0000000902037212 */ /* 0x000fc600078e3cff */
[----:B------:R-:W-:Y:S01]  /*1fb20*/  IMAD R4, R7, R6, R4 ;  /* 0x0000000607047224 */ /* 0x000fe200078e0204 */
[----:B------:R-:W-:-:S04]  /*1fb30*/  ISETP.GE.AND P2, PT, R3, RZ, PT ;  /* 0x000000ff0300720c */ /* 0x000fc80003f46270 */
[----:B------:R-:W-:-:S13]  /*1fb40*/  ISETP.GT.U32.AND P1, PT, R11, R4, PT ;  /* 0x000000040b00720c */ /* 0x000fda0003f24070 */
        /* <DEDUP_REMOVED lines=12> */
[----:B------:R-:W-:-:S04]  /*1fc10*/  VIADDMNMX R10, R3, UR5, R10, PT ;  /* 0x00000005030a7c46 */ /* 0x000fc8000b80010a */
[----:B------:R-:W-:-:S04]  /*1fc20*/  IABS R6, R10 ;  /* 0x0000000a00067213 */ /* 0x000fc80000000000 */
[----:B------:R-:W1:Y:S08]  /*1fc30*/  I2F.RP R8, R6 ;  /* 0x0000000600087306 */ /* 0x000e700000209400 */
[----:B-1----:R-:W1:Y:S02]  /*1fc40*/  MUFU.RCP R8, R8 ;  /* 0x0000000800087308 */ /* 0x002e640000001000 */
[----:B-1----:R-:W-:Y:S01]  /*1fc50*/  VIADD R3, R8, 0xffffffe ;  /* 0x0ffffffe08037836 */ /* 0x002fe20000000000 */
[----:B------:R-:W-:-:S05]  /*1fc60*/  IABS R8, R10 ;  /* 0x0000000a00087213 */ /* 0x000fca0000000000 */
[----:B------:R-:W1:Y:S02]  /*1fc70*/  F2I.FTZ.U32.TRUNC.NTZ R3, R3 ;  /* 0x0000000300037305 */ /* 0x000e64000021f000 */
[----:B-1----:R-:W-:-:S05]  /*1fc80*/  IADD3 R7, RZ, -R3, RZ ;  /* 0x80000003ff077210 */ /* 0x002fca0007ffe0ff */
[----:B------:R-:W-:-:S04]  /*1fc90*/  IMAD R7, R7, R6, RZ ;  /* 0x0000000607077224 */ /* 0x000fc800078e02ff */
[----:B------:R-:W-:Y:S01]  /*1fca0*/  IMAD.HI.U32 R2, R3, R7, R2 ;  /* 0x0000000703027227 */ /* 0x000fe200078e0002 */
[----:B------:R-:W-:-:S03]  /*1fcb0*/  IABS R7, R9 ;  /* 0x0000000900077213 */ /* 0x000fc60000000000 */
        /* <DEDUP_REMOVED lines=17> */
[----:B------:R-:W-:Y:S01]  /*1fdd0*/  IADD3 R2, R5, R2, RZ ;  /* 0x0000000205027210 */ /* 0x000fe20007ffe0ff */
[----:B------:R1:W-:Y:S04]  /*1fde0*/  STL [R1+0x8], R3 ;  /* 0x0000080301007387 */ /* 0x0003e80000100800 */
[----:B------:R1:W-:Y:S01]  /*1fdf0*/  STL [R1+0x4], R2 ;  /* 0x0000040201007387 */ /* 0x0003e20000100800 */
[----:B------:R-:W-:Y:S05]  /*1fe00*/  BRA `(.L_x_1466) ;  /* 0x0000000000107947 */ /* 0x000fea0003800000 */
.L_x_1461:
[----:B------:R-:W-:Y:S01]  /*1fe10*/  IMAD.U32 R2, RZ, RZ, UR6 ;  /* 0x00000006ff027e24 */ /* 0x000fe2000f8e00ff */
[----:B------:R0:W-:Y:S04]  /*1fe20*/  STL [R1+0x4], RZ ;  /* 0x000004ff01007387 */ /* 0x0001e80000100800 */
[----:B------:R0:W-:Y:S04]  /*1fe30*/  STL [R1+0x8], RZ ;  /* 0x000008ff01007387 */ /* 0x0001e80000100800 */
[----:B------:R0:W-:Y:S02]  /*1fe40*/  STL [R1], R2 ;  /* 0x0000000201007387 */ /* 0x0001e40000100800 */
.L_x_1466:
[----:B------:R-:W2:Y:S04]  /*1fe50*/  LDL R4, [R1] ;  /* 0x0000000001047983 */ /* 0x000ea80000100800 */
[----:B------:R-:W2:Y:S04]  /*1fe60*/  LDL R5, [R1+0x4] ;  /* 0x0000040001057983 */ /* 0x000ea80000100800 */
[----:B------:R-:W2:Y:S04]  /*1fe70*/  LDL R6, [R1+0x8] ;  /* 0x0000080001067983 */ /* 0x000ea80000100800 */
[----:B------:R-:W2:Y:S01]  /*1fe80*/  LDL R7, [R1+0xc] ;  /* 0x00000c0001077983 */ /* 0x000ea20000100800 */
[----:B------:R-:W-:-:S13]  /*1fe90*/  ISETP.NE.AND P0, PT, R0, RZ, PT ;  /* 0x000000ff0000720c */ /* 0x000fda0003f05270 */
[----:B-1----:R-:W1:Y:S01]  /*1fea0*/  @!P0 S2R R3, SR_CgaCtaId ;  /* 0x0000000000038919 */ /* 0x002e620000008800 */
[----:B------:R-:W-:-:S04]  /*1feb0*/  @!P0 MOV R0, 0x400 ;  /* 0x0000040000008802 */ /* 0x000fc80000000f00 */
[----:B-1----:R-:W-:-:S05]  /*1fec0*/  @!P0 LEA R0, R3, R0, 0x18 ;  /* 0x0000000003008211 */ /* 0x002fca00078ec0ff */
[----:B--2---:R1:W-:Y:S01]  /*1fed0*/  @!P0 STS.128 [R0+0x284d0], R4 ;  /* 0x0284d00400008388 */ /* 0x0043e20000000c00 */
[----:B------:R-:W-:Y:S06]  /*1fee0*/  BAR.ARV 0x5, 0x180 ;  /* 0x0146000000007b1d */ /* 0x000fec0000002000 */
.L_x_1459:
[----:B-1----:R-:W3:Y:S01]  /*1fef0*/  LDL R0, [R1+0xc] ;  /* 0x00000c0001007983 */ /* 0x002ee20000100800 */
[----:B------:R-:W-:-:S03]  /*1ff00*/  ULDC UR4, c[0x0][0xc14] ;  /* 0x0003050000047ab9 */ /* 0x000fc60000000800 */
[----:B------:R1:W-:Y:S01]  /*1ff10*/  STL [R1+0x10], RZ ;  /* 0x000010ff01007387 */ /* 0x0003e20000100800 */
[----:B---3--:R-:W-:Y:S01]  /*1ff20*/  ISETP.GE.AND P0, PT, R0, UR4, PT ;  /* 0x0000000400007c0c */ /* 0x008fe2000bf06270 */
[----:B------:R-:W-:-:S05]  /*1ff30*/  IMAD.MOV.U32 R0, RZ, RZ, 0x1 ;  /* 0x00000001ff007424 */ /* 0x000fca00078e00ff */
[----:B------:R1:W-:Y:S04]  /*1ff40*/  STL [R1+0x18], R0 ;  /* 0x0000180001007387 */ /* 0x0003e80000100800 */
[----:B------:R1:W-:Y:S03]  /*1ff50*/  STL [R1+0x44], RZ ;  /* 0x000044ff01007387 */ /* 0x0003e60000100800 */
[----:B------:R-:W-:Y:S05]  /*1ff60*/  @P0 BRA `(.L_x_1467) ;  /* 0x0000005800b80947 */ /* 0x000fea0003800000 */
[----:B-1----:R-:W1:Y:S01]  /*1ff70*/  S2R R0, SR_TID.X ;  /* 0x0000000000007919 */ /* 0x002e620000002100 */
[----:B------:R-:W-:Y:S01]  /*1ff80*/  BSSY B7, `(.L_x_1467) ;  /* 0x00005ac000077945 */ /* 0x000fe20003800000 */
[----:B------:R-:W-:Y:S01]  /*1ff90*/  ULDC.64 UR42, c[0x0][0x198] ;  /* 0x00006600002a7ab9 */ /* 0x000fe20000000a00 */
[----:B------:R-:W-:Y:S01]  /*1ffa0*/  ULOP3.LUT UR36, UR40, 0x1, URZ, 0xfc, !UPT ;  /* 0x0000000128247892 */ /* 0x000fe2000f8efc3f */
[----:B--2---:R-:W2:Y:S01]  /*1ffb0*/  S2R R6, SR_TID.X ;  /* 0x0000000000067919 */ /* 0x004ea20000002100 */
[----:B------:R-:W-:Y:S01]  /*1ffc0*/  ULOP3.LUT UR38, UR40, 0x2, URZ, 0xfc, !UPT ;  /* 0x0000000228267892 */ /* 0x000fe2000f8efc3f */
[----:B------:R-:W-:Y:S01]  /*1ffd0*/  ULDC UR37, c[0x0][0xc] ;  /* 0x0000030000257ab9 */ /* 0x000fe20000000800 */
[----:B-1----:R-:W-:Y:S01]  /*1ffe0*/  LOP3.LUT R0, R0, 0x7f, RZ, 0xc0, !PT ;  /* 0x0000007f00007812 */ /* 0x002fe200078ec0ff */
[C---:B--2---:R-:W-:Y:S01]  /*1fff0*/  IMAD.SHL.U32 R4, R6.reuse, 0x40, RZ ;  /* 0x0000004006047824 */ /* 0x044fe200078e00ff */
[----:B------:R-:W-:-:S03]  /*20000*/  LOP3.LUT P0, RZ, R6, 0x4, RZ, 0xc0, !PT ;  /* 0x0000000406ff7812 */ /* 0x000fc6000780c0ff */
[----:B------:R-:W-:-:S05]  /*20010*/  IMAD.SHL.U32 R0, R0, 0x20, RZ ;  /* 0x0000002000007824 */ /* 0x000fca00078e00ff */
[----:B------:R-:W-:Y:S01]  /*20020*/  LOP3.LUT R3, R0, 0xc00, RZ, 0xc0, !PT ;  /* 0x00000c0000037812 */ /* 0x000fe200078ec0ff */
[----:B------:R-:W-:-:S03]  /*20030*/  IMAD.SHL.U32 R0, R6, 0x80, RZ ;  /* 0x0000008006007824 */ /* 0x000fc600078e00ff */
[----:B------:R-:W-:Y:S02]  /*20040*/  LOP3.LUT R5, R3, 0x40, R4, 0xf8, !PT ;  /* 0x0000004003057812 */ /* 0x000fe400078ef804 */
[----:B------:R-:W-:Y:S02]  /*20050*/  SHF.R.U32.HI R3, RZ, 0x1, R6 ;  /* 0x00000001ff037819 */ /* 0x000fe40000011606 */
[----:B0-----:R-:W-:Y:S02]  /*20060*/  LOP3.LUT R2, R0, 0x380, RZ, 0xc0, !PT ;  /* 0x0000038000027812 */ /* 0x001fe400078ec0ff */
[----:B------:R-:W-:Y:S01]  /*20070*/  LOP3.LUT R7, R5, 0x200, R4, 0xf8, !PT ;  /* 0x0000020005077812 */ /* 0x000fe200078ef804 */
[----:B------:R-:W-:Y:S01]  /*20080*/  IMAD.SHL.U32 R5, R6, 0x8, RZ ;  /* 0x0000000806057824 */ /* 0x000fe200078e00ff */
[----:B------:R-:W-:Y:S02]  /*20090*/  LOP3.LUT R4, R4, 0x180, RZ, 0xc0, !PT ;  /* 0x0000018004047812 */ /* 0x000fe400078ec0ff */
[----:B------:R-:W-:Y:S01]  /*200a0*/  LOP3.LUT R2, R2, 0x30, R3, 0xf8, !PT ;  /* 0x0000003002027812 */ /* 0x000fe200078ef803 */
[----:B------:R-:W-:Y:S01]  /*200b0*/  IMAD.SHL.U32 R3, R6, 0x10, RZ ;  /* 0x0000001006037824 */ /* 0x000fe200078e00ff */
[----:B------:R-:W-:-:S04]  /*200c0*/  LOP3.LUT R4, R4, 0x10, R6, 0xf8, !PT ;  /* 0x0000001004047812 */ /* 0x000fc800078ef806 */
[----:B------:R-:W-:Y:S02]  /*200d0*/  LOP3.LUT R3, R2, 0x70, R3, 0x78, !PT ;  /* 0x0000007002037812 */ /* 0x000fe400078e7803 */
[----:B------:R-:W-:Y:S02]  /*200e0*/  LOP3.LUT R4, R4, 0x30, R5, 0x78, !PT ;  /* 0x0000003004047812 */ /* 0x000fe400078e7805 */
[----:B------:R-:W-:Y:S02]  /*200f0*/  LOP3.LUT R2, R3, 0xc00, R0, 0xf8, !PT ;  /* 0x00000c0003027812 */ /* 0x000fe400078ef800 */
[----:B------:R-:W-:-:S03]  /*20100*/  LOP3.LUT R0, R7, R4, RZ, 0xfc, !PT ;  /* 0x0000000407007212 */ /* 0x000fc600078efcff */
        /* <DEDUP_REMOVED lines=14> */
.L_x_1587:
[----:B------:R-:W2:Y:S01]  /*201f0*/  LDL R14, [R1+0xc] ;  /* 0x00000c00010e7983 */ /* 0x000ea20000100800 */
[----:B------:R-:W-:Y:S05]  /*20200*/  YIELD ;  /* 0x0000000000007946 */ /* 0x000fea0003800000 */
[----:B------:R-:W-:Y:S01]  /*20210*/  ULDC.64 UR4, c[0x0][0xa28] ;  /* 0x00028a0000047ab9 */ /* 0x000fe20000000a00 */
[----:B------:R-:W-:Y:S01]  /*20220*/  IMAD.MOV.U32 R8, RZ, RZ, RZ ;  /* 0x000000ffff087224 */ /* 0x000fe200078e00ff */
[----:B------:R-:W-:Y:S01]  /*20230*/  ISETP.NE.U32.AND P0, PT, RZ, UR4, PT ;  /* 0x00000004ff007c0c */ /* 0x000fe2000bf05070 */
[----:B------:R-:W1:Y:S01]  /*20240*/  LDC.64 R10, c[0x0][0xa00] ;  /* 0x00028000ff0a7b82 */ /* 0x000e620000000a00 */
[----:B------:R-:W-:Y:S01]  /*20250*/  ULDC.64 UR6, c[0x0][0xa08] ;  /* 0x0002820000067ab9 */ /* 0x000fe20000000a00 */
[----:B------:R-:W-:Y:S01]  /*20260*/  ULDC.64 UR8, c[0x0][0xa10] ;  /* 0x0002840000087ab9 */ /* 0x000fe20000000a00 */
[----:B------:R-:W-:Y:S01]  /*20270*/  ISETP.NE.AND.EX P0, PT, RZ, UR5, PT, P0 ;  /* 0x00000005ff007c0c */ /* 0x000fe2000bf05300 */
[----:B------:R-:W-:-:S04]  /*20280*/  ULDC.64 UR4, c[0x0][0xa18] ;  /* 0x0002860000047ab9 */ /* 0x000fc80000000a00 */
[----:B0-----:R-:W3:Y:S08]  /*20290*/  LDC.64 R4, c[0x0][0xa08] ;  /* 0x00028200ff047b82 */ /* 0x001ef00000000a00 */
[----:B0-----:R-:W2:Y:S01]  /*202a0*/  @P0 LDC.64 R2, c[0x0][0xa28] ;  /* 0x00028a00ff020b82 */ /* 0x001ea20000000a00 */
[----:B------:R-:W-:Y:S02]  /*202b0*/  ISETP.NE.U32.AND P2, PT, RZ, UR6, PT ;  /* 0x00000006ff007c0c */ /* 0x000fe4000bf45070 */
[----:B------:R-:W-:Y:S01]  /*202c0*/  ISETP.NE.U32.AND P4, PT, RZ, UR8, PT ;  /* 0x00000008ff007c0c */ /* 0x000fe2000bf85070 */
[----:B------:R-:W-:-:S02]  /*202d0*/  IMAD.MOV.U32 R19, RZ, RZ, RZ ;  /* 0x000000ffff137224 */ /* 0x000fc400078e00ff */
[----:B------:R-:W-:Y:S02]  /*202e0*/  IMAD.MOV.U32 R7, RZ, RZ, RZ ;  /* 0x000000ffff077224 */ /* 0x000fe400078e00ff */
[----:B------:R-:W-:Y:S02]  /*202f0*/  IMAD.MOV.U32 R17, RZ, RZ, RZ ;  /* 0x000000ffff117224 */ /* 0x000fe400078e00ff */
[----:B--2---:R-:W-:-:S05]  /*20300*/  @P0 IMAD.WIDE R2, R14, 0x4, R2 ;  /* 0x000000040e020825 */ /* 0x004fca00078e0202 */
[----:B------:R0:W5:Y:S01]  /*20310*/  @P0 LDG.E R8, desc[UR46][R2.64] ;  /* 0x0000002e02080981 */ /* 0x000162000c1e1900 */
[----:B------:R-:W-:Y:S01]  /*20320*/  ISETP.NE.U32.AND P0, PT, RZ, UR4, PT ;  /* 0x00000004ff007c0c */ /* 0x000fe2000bf05070 */
[----:B-1----:R-:W-:-:S03]  /*20330*/  IMAD.WIDE R10, R14, 0x4, R10 ;  /* 0x000000040e0a7825 */ /* 0x002fc600078e020a */
[----:B------:R-:W-:Y:S01]  /*20340*/  ISETP.NE.AND.EX P0, PT, RZ, UR5, PT, P0 ;  /* 0x00000005ff007c0c */ /* 0x000fe2000bf05300 */
[----:B------:R-:W-:Y:S01]  /*20350*/  ULDC.64 UR4, c[0x0][0xa00] ;  /* 0x0002800000047ab9 */ /* 0x000fe20000000a00 */
[----:B---3--:R-:W-:Y:S01]  /*20360*/  IMAD.WIDE R4, R14, 0x4, R4 ;  /* 0x000000040e047825 */ /* 0x008fe200078e0204 */
[----:B------:R-:W-:Y:S01]  /*20370*/  ISETP.NE.U32.AND P1, PT, RZ, UR4, PT ;  /* 0x00000004ff007c0c */ /* 0x000fe2000bf25070 */
[----:B0-----:R-:W0:Y:S03]  /*20380*/  LDC.64 R2, c[0x0][0xa10] ;  /* 0x00028400ff027b82 */ /* 0x001e260000000a00 */
[----:B------:R-:W-:Y:S02]  /*20390*/  ISETP.NE.AND.EX P3, PT, RZ, UR5, PT, P1 ;  /* 0x00000005ff007c0c */ /* 0x000fe4000bf65310 */
[----:B------:R-:W-:Y:S02]  /*203a0*/  ISETP.NE.AND.EX P1, PT, RZ, UR7, PT, P2 ;  /* 0x00000007ff007c0c */ /* 0x000fe4000bf25320 */
[----:B------:R-:W-:-:S02]  /*203b0*/  ISETP.NE.AND.EX P2, PT, RZ, UR9, PT, P4 ;  /* 0x00000009ff007c0c */ /* 0x000fc4000bf45340 */
[----:B------:R-:W1:Y:S01]  /*203c0*/  @P0 LDC.64 R12, c[0x0][0xa18] ;  /* 0x00028600ff0c0b82 */ /* 0x000e620000000a00 */
[----:B------:R-:W-:Y:S02]  /*203d0*/  ULDC UR4, c[0x0][0x288] ;  /* 0x0000a20000047ab9 */ /* 0x000fe40000000800 */
[----:B------:R-:W-:Y:S01]  /*203e0*/  IMAD.U32 R0, RZ, RZ, UR4 ;  /* 0x00000004ff007e24 */ /* 0x000fe2000f8e00ff */
[----:B------:R-:W-:-:S03]  /*203f0*/  ULDC.64 UR4, c[0x0][0x3f8] ;  /* 0x0000fe0000047ab9 */ /* 0x000fc60000000a00 */
[----:B------:R2:W5:Y:S04]  /*20400*/  @P3 LDG.E R19, desc[UR46][R10.64] ;  /* 0x0000002e0a133981 */ /* 0x000568000c1e1900 */
[----:B------:R2:W5:Y:S01]  /*20410*/  @P1 LDG.E R7, desc[UR46][R4.64] ;  /* 0x0000002e04071981 */ /* 0x000562000c1e1900 */
[----:B0-----:R-:W-:-:S05]  /*20420*/  IMAD.WIDE R2, R14, 0x4, R2 ;  /* 0x000000040e027825 */ /* 0x001fca00078e0202 */
[----:B------:R2:W5:Y:S01]  /*20430*/  @P2 LDG.E R17, desc[UR46][R2.64] ;  /* 0x0000002e02112981 */ /* 0x000562000c1e1900 */
[----:B-1----:R-:W-:-:S05]  /*20440*/  @P0 IMAD.WIDE R12, R14, 0x4, R12 ;  /* 0x000000040e0c0825 */ /* 0x002fca00078e020c */
        /* <DEDUP_REMOVED lines=11> */
[----:B------:R-:W-:Y:S05]  /*20500*/  @!P3 BRA `(.L_x_1468) ;  /* 0x00000000000cb947 */ /* 0x000fea0003800000 */
[----:B------:R-:W2:Y:S04]  /*20510*/  LDG.E R12, desc[UR46][R10.64] ;  /* 0x0000002e0a0c7981 */ /* 0x000ea8000c1e1900 */
[----:B-----5:R-:W2:Y:S02]  /*20520*/  LDG.E R0, desc[UR46][R10.64+0x4] ;  /* 0x0000042e0a007981 */ /* 0x020ea4000c1e1900 */
[----:B--2---:R-:W-:-:S07]  /*20530*/  IADD3 R0, -R12, R0, RZ ;  /* 0x000000000c007210 */ /* 0x004fce0007ffe1ff */
.L_x_1468:
[----:B-----5:R-:W-:Y:S01]  /*20540*/  IMAD.IADD R7, R7, 0x1, R8 ;  /* 0x0000000107077824 */ /* 0x020fe200078e0208 */
[----:B------:R-:W-:Y:S02]  /*20550*/  ULDC.64 UR4, c[0x0][0xa20] ;  /* 0x0002880000047ab9 */ /* 0x000fe40000000a00 */
[----:B------:R-:W-:Y:S02]  /*20560*/  ISETP.NE.U32.AND P0, PT, RZ, UR4, PT ;  /* 0x00000004ff007c0c */ /* 0x000fe4000bf05070 */
[----:B------:R0:W-:Y:S02]  /*20570*/  STL [R1+0x2c], R7 ;  /* 0x00002c0701007387 */ /* 0x0001e40000100800 */
[----:B------:R-:W-:-:S13]  /*20580*/  ISETP.NE.AND.EX P0, PT, RZ, UR5, PT, P0 ;  /* 0x00000005ff007c0c */ /* 0x000fda000bf05300 */
[----:B0-----:R-:W-:Y:S05]  /*20590*/  @!P0 BRA `(.L_x_1469) ;  /* 0x0000000000108947 */ /* 0x001fea0003800000 */
[----:B------:R-:W0:Y:S02]  /*205a0*/  LDC.64 R6, c[0x0][0xa20] ;  /* 0x00028800ff067b82 */ /* 0x000e240000000a00 */
[----:B0-----:R-:W-:-:S06]  /*205b0*/  IMAD.WIDE R6, R14, 0x4, R6 ;  /* 0x000000040e067825 */ /* 0x001fcc00078e0206 */
[----:B------:R0:W5:Y:S01]  /*205c0*/  LDG.E R6, desc[UR46][R6.64] ;  /* 0x0000002e06067981 */ /* 0x000162000c1e1900 */
[----:B------:R-:W-:Y:S05]  /*205d0*/  BRA `(.L_x_1470) ;  /* 0x0000000000107947 */ /* 0x000fea0003800000 */
.L_x_1469:
[----:B------:R-:W-:Y:S05]  /*205e0*/  @!P1 BRA `(.L_x_1470) ;  /* 0x00000000000c9947 */ /* 0x000fea0003800000 */
[----:B------:R-:W2:Y:S04]  /*205f0*/  LDG.E R6, desc[UR46][R4.64] ;  /* 0x0000002e04067981 */ /* 0x000ea8000c1e1900 */
[----:B------:R-:W2:Y:S02]  /*20600*/  LDG.E R4, desc[UR46][R4.64+0x4] ;  /* 0x0000042e04047981 */ /* 0x000ea4000c1e1900 */
[----:B--2---:R-:W-:-:S07]  /*20610*/  IMAD.IADD R6, R4, 0x1, -R6 ;  /* 0x0000000104067824 */ /* 0x004fce00078e0a06 */
.L_x_1470:
[----:B------:R-:W2:Y:S04]  /*20620*/  @P2 LDG.E R4, desc[UR46][R2.64] ;  /* 0x0000002e02042981 */ /* 0x000ea8000c1e1900 */
[----:B------:R-:W3:Y:S04]  /*20630*/  LDL R10, [R1+0x4] ;  /* 0x00000400010a7983 */ /* 0x000ee80000100800 */
[----:B------:R-:W2:Y:S01]  /*20640*/  @P2 LDG.E R2, desc[UR46][R2.64+0x4] ;  /* 0x0000042e02022981 */ /* 0x000ea2000c1e1900 */
[----:B-----5:R-:W-:Y:S02]  /*20650*/  IMAD.IADD R8, R6, 0x1, -R8 ;  /* 0x0000000106087824 */ /* 0x020fe400078e0a08 */
[----:B--2---:R-:W-:-:S04]  /*20660*/  @P2 IMAD.IADD R9, R2, 0x1, -R4 ;  /* 0x0000000102092824 */ /* 0x004fc800078e0a04 */
[----:B------:R-:W-:-:S04]  /*20670*/  IMAD.IADD R6, R8, 0x1, R9 ;  /* 0x0000000108067824 */ /* 0x000fc800078e0209 */
[----:B------:R-:W-:-:S05]  /*20680*/  VIADD R2, R6, 0x3f ;  /* 0x0000003f06027836 */ /* 0x000fca0000000000 */
[----:B------:R-:W-:-:S04]  /*20690*/  SHF.R.S32.HI R3, RZ, 0x1f, R2 ;  /* 0x0000001fff037819 */ /* 0x000fc80000011402 */
[----:B------:R-:W-:Y:S02]  /*206a0*/  LEA.HI R18, R3, R2, RZ, 0x6 ;  /* 0x0000000203127211 */ /* 0x000fe400078f30ff */
[----:B------:R-:W1:Y:S01]  /*206b0*/  LDC.64 R2, c[0x0][0x9e0] ;  /* 0x00027800ff027b82 */ /* 0x000e620000000a00 */
[----:B---3--:R-:W-:-:S04]  /*206c0*/  LEA R16, R10, 0x80, 0x7 ;  /* 0x000000800a107811 */ /* 0x008fc800078e38ff */
[----:B------:R-:W-:Y:S02]  /*206d0*/  IADD3 R16, R6, R16, -R0 ;  /* 0x0000001006107210 */ /* 0x000fe40007ffe800 */
[----:B------:R-:W-:Y:S02]  /*206e0*/  SHF.R.S32.HI R18, RZ, 0x6, R18 ;  /* 0x00000006ff127819 */ /* 0x000fe40000011412 */
[----:B-1----:R-:W-:Y:S01]  /*206f0*/  ISETP.GE.AND P1, PT, R3, 0x1, PT ;  /* 0x000000010300780c */ /* 0x002fe20003f26270 */
[----:B------:R-:W-:-:S12]  /*20700*/  IMAD.IADD R2, R16, 0x1, R2 ;  /* 0x0000000110027824 */ /* 0x000fd800078e0202 */
[----:B------:R-:W-:Y:S05]  /*20710*/  @!P1 BRA `(.L_x_1471) ;  /* 0x0000000000489947 */ /* 0x000fea0003800000 */
[C---:B------:R-:W-:Y:S01]  /*20720*/  ISETP.GT.AND P0, PT, R16.reuse, RZ, PT ;  /* 0x000000ff1000720c */ /* 0x040fe20003f04270 */
[----:B------:R-:W-:Y:S01]  /*20730*/  BSSY B0, `(.L_x_1472) ;  /* 0x000000e000007945 */ /* 0x000fe20003800000 */
[----:B0-----:R-:W-:-:S11]  /*20740*/  VIADD R7, R16, 0xffffffff ;  /* 0xffffffff10077836 */ /* 0x001fd60000000000 */
[----:B------:R-:W-:Y:S05]  /*20750*/  @P0 BRA `(.L_x_1473) ;  /* 0x00000000001c0947 */ /* 0x000fea0003800000 */
[----:B------:R-:W-:Y:S02]  /*20760*/  ISETP.NE.AND P0, PT, R3, 0x1, PT ;  /* 0x000000010300780c */ /* 0x000fe40003f05270 */
[----:B------:R-:W-:-:S11]  /*20770*/  IADD3 R7, -R16, RZ, RZ ;  /* 0x000000ff10077210 */ /* 0x000fd60007ffe1ff */
[----:B------:R-:W0:Y:S02]  /*20780*/  @P0 LDC.64 R4, c[0x0][0x9e8] ;  /* 0x00027a00ff040b82 */ /* 0x000e240000000a00 */
[----:B0-----:R-:W-:-:S05]  /*20790*/  @P0 IMAD.HI.U32 R4, R7, R4, RZ ;  /* 0x0000000407040227 */ /* 0x001fca00078e00ff */
[----:B------:R-:W-:-:S04]  /*207a0*/  @P0 SHF.R.U32.HI R7, RZ, R5, R4 ;  /* 0x00000005ff070219 */ /* 0x000fc80000011604 */
[----:B------:R-:W-:Y:S01]  /*207b0*/  LOP3.LUT R7, RZ, R7, RZ, 0x33, !PT ;  /* 0x00000007ff077212 */ /* 0x000fe200078e33ff */
[----:B------:R-:W-:Y:S06]  /*207c0*/  BRA `(.L_x_1474) ;  /* 0x0000000000107947 */ /* 0x000fec0003800000 */
.L_x_1473:
[----:B------:R-:W-:-:S13]  /*207d0*/  ISETP.NE.AND P0, PT, R3, 0x1, PT ;  /* 0x000000010300780c */ /* 0x000fda0003f05270 */
[----:B------:R-:W0:Y:S02]  /*207e0*/  @P0 LDC.64 R4, c[0x0][0x9e8] ;  /* 0x00027a00ff040b82 */ /* 0x000e240000000a00 */
[----:B0-----:R-:W-:-:S05]  /*207f0*/  @P0 IMAD.HI.U32 R4, R7, R4, RZ ;  /* 0x0000000407040227 */ /* 0x001fca00078e00ff */
[----:B------:R-:W-:-:S07]  /*20800*/  @P0 SHF.R.U32.HI R7, RZ, R5, R4 ;  /* 0x00000005ff070219 */ /* 0x000fce0000011604 */
.L_x_1474:
[----:B------:R-:W-:Y:S05]  /*20810*/  BSYNC B0 ;  /* 0x0000000000007941 */ /* 0x000fea0003800000 */
.L_x_1472:
[----:B------:R-:W-:-:S05]  /*20820*/  IMAD R7, R7, R3, R3 ;  /* 0x0000000307077224 */ /* 0x000fca00078e0203 */
[----:B------:R-:W-:-:S07]  /*20830*/  VIMNMX R2, R2, R7, PT ;  /* 0x0000000702027248 */ /* 0x000fce0003fe0100 */
.L_x_1471:
[----:B------:R-:W-:Y:S01]  /*20840*/  IMAD R0, R10, 0x80, -R0 ;  /* 0x000000800a007824 */ /* 0x000fe200078e0a00 */
[----:B------:R-:W-:-:S03]  /*20850*/  ULDC UR4, c[0x0][0x9dc] ;  /* 0x0002770000047ab9 */ /* 0x000fc60000000800 */
[----:B------:R-:W-:-:S04]  /*20860*/  IMAD.IADD R4, R6, 0x1, R0 ;  /* 0x0000000106047824 */ /* 0x000fc800078e0200 */
[----:B------:R-:W-:Y:S01]  /*20870*/  VIADD R0, R4, -UR4 ;  /* 0x8000000404007c36 */ /* 0x000fe20008000000 */
[----:B------:R-:W-:Y:S06]  /*20880*/  @!P1 BRA `(.L_x_1475) ;  /* 0x0000000000489947 */ /* 0x000fec0003800000 */
[----:B------:R-:W-:Y:S01]  /*20890*/  ISETP.GT.AND P0, PT, R4, -0x1, PT ;  /* 0xffffffff0400780c */ /* 0x000fe20003f04270 */
[----:B------:R-:W-:-:S12]  /*208a0*/  BSSY B0, `(.L_x_1476) ;  /* 0x000000e000007945 */ /* 0x000fd80003800000 */
[----:B------:R-:W-:Y:S05]  /*208b0*/  @P0 BRA `(.L_x_1477) ;  /* 0x00000000001c0947 */ /* 0x000fea0003800000 */
[----:B------:R-:W-:Y:S02]  /*208c0*/  ISETP.NE.AND P0, PT, R3, 0x1, PT ;  /* 0x000000010300780c */ /* 0x000fe40003f05270 */
[----:B------:R-:W-:-:S11]  /*208d0*/  LOP3.LUT R5, RZ, R4, RZ, 0x33, !PT ;  /* 0x00000004ff057212 */ /* 0x000fd600078e33ff */
[----:B0-----:R-:W0:Y:S02]  /*208e0*/  @P0 LDC.64 R6, c[0x0][0x9e8] ;  /* 0x00027a00ff060b82 */ /* 0x001e240000000a00 */
[----:B0-----:R-:W-:-:S05]  /*208f0*/  @P0 IMAD.HI.U32 R6, R5, R6, RZ ;  /* 0x0000000605060227 */ /* 0x001fca00078e00ff */
[----:B------:R-:W-:-:S04]  /*20900*/  @P0 SHF.R.U32.HI R5, RZ, R7, R6 ;  /* 0x00000007ff050219 */ /* 0x000fc80000011606 */
[----:B------:R-:W-:Y:S01]  /*20910*/  LOP3.LUT R5, RZ, R5, RZ, 0x33, !PT ;  /* 0x00000005ff057212 */ /* 0x000fe200078e33ff */
[----:B------:R-:W-:Y:S06]  /*20920*/  BRA `(.L_x_1478) ;  /* 0x0000000000147947 */ /* 0x000fec0003800000 */
.L_x_1477:
[----:B------:R-:W-:Y:S01]  /*20930*/  ISETP.NE.AND P0, PT, R3, 0x1, PT ;  /* 0x000000010300780c */ /* 0x000fe20003f05270 */
[----:B------:R-:W-:-:S12]  /*20940*/  IMAD.MOV.U32 R5, RZ, RZ, R4 ;  /* 0x000000ffff057224 */ /* 0x000fd800078e0004 */
[----:B0-----:R-:W0:Y:S02]  /*20950*/  @P0 LDC.64 R6, c[0x0][0x9e8] ;  /* 0x00027a00ff060b82 */ /* 0x001e240000000a00 */
[----:B0-----:R-:W-:-:S05]  /*20960*/  @P0 IMAD.HI.U32 R6, R4, R6, RZ ;  /* 0x0000000604060227 */ /* 0x001fca00078e00ff */
[----:B------:R-:W-:-:S07]  /*20970*/  @P0 SHF.R.U32.HI R5, RZ, R7, R6 ;  /* 0x00000007ff050219 */ /* 0x000fce0000011606 */
.L_x_1478:
[----:B------:R-:W-:Y:S05]  /*20980*/  BSYNC B0 ;  /* 0x0000000000007941 */ /* 0x000fea0003800000 */
.L_x_1476:
[----:B------:R-:W-:-:S05]  /*20990*/  IMAD R3, R5, R3, RZ ;  /* 0x0000000305037224 */ /* 0x000fca00078e02ff */
[----:B------:R-:W-:-:S07]  /*209a0*/  VIMNMX R0, R0, R3, !PT ;  /* 0x0000000300007248 */ /* 0x000fce0007fe0100 */
.L_x_1475:
[----:B------:R-:W-:Y:S01]  /*209b0*/  VIADD R2, R2, 0x3f ;  /* 0x0000003f02027836 */ /* 0x000fe20000000000 */
[----:B------:R-:W-:Y:S04]  /*209c0*/  BSSY B0, `(.L_x_1479) ;  /* 0x0000135000007945 */ /* 0x000fe80003800000 */
[----:B------:R-:W-:-:S04]  /*209d0*/  SHF.R.S32.HI R3, RZ, 0x1f, R2 ;  /* 0x0000001fff037819 */ /* 0x000fc80000011402 */
[----:B------:R-:W-:Y:S02]  /*209e0*/  LEA.HI R3, R3, R2, RZ, 0x6 ;  /* 0x0000000203037211 */ /* 0x000fe400078f30ff */
[----:B------:R-:W-:Y:S02]  /*209f0*/  SHF.R.S32.HI R2, RZ, 0x1f, R0 ;  /* 0x0000001fff027819 */ /* 0x000fe40000011400 */
[----:B------:R-:W-:Y:S02]  /*20a00*/  SHF.R.S32.HI R3, RZ, 0x6, R3 ;  /* 0x00000006ff037819 */ /* 0x000fe40000011403 */
[----:B------:R-:W-:-:S04]  /*20a10*/  LEA.HI R0, R2, R0, RZ, 0x6 ;  /* 0x0000000002007211 */ /* 0x000fc800078f30ff */
[----:B------:R-:W-:-:S04]  /*20a20*/  SHF.R.S32.HI R0, RZ, 0x6, R0 ;  /* 0x00000006ff007819 */ /* 0x000fc80000011400 */
[----:B------:R-:W-:Y:S02]  /*20a30*/  VIMNMX R2, RZ, R0, !PT ;  /* 0x00000000ff027248 */ /* 0x000fe40007fe0100 */
[----:B------:R-:W-:-:S03]  /*20a40*/  VIMNMX R0, R18, R3, PT ;  /* 0x0000000312007248 */ /* 0x000fc60003fe0100 */
[--C-:B------:R-:W-:Y:S02]  /*20a50*/  IMAD R2, R2, 0x40, -R8.reuse ;  /* 0x0000004002027824 */ /* 0x100fe400078e0a08 */
[----:B------:R-:W-:-:S03]  /*20a60*/  IMAD R0, R0, 0x40, -R8 ;  /* 0x0000004000007824 */ /* 0x000fc600078e0a08 */
[----:B------:R-:W-:Y:S02]  /*20a70*/  VIMNMX R3, RZ, R2, !PT ;  /* 0x00000002ff037248 */ /* 0x000fe40007fe0100 */
[----:B------:R-:W-:-:S04]  /*20a80*/  VIMNMX R0, R0, R9, PT ;  /* 0x0000000900007248 */ /* 0x000fc80003fe0100 */
[----:B------:R-:W-:Y:S02]  /*20a90*/  ISETP.GT.AND P0, PT, R0, R3, PT ;  /* 0x000000030000720c */ /* 0x000fe40003f04270 */
[----:B------:R-:W-:-:S04]  /*20aa0*/  SHF.R.U32.HI R3, RZ, 0x6, R3 ;  /* 0x00000006ff037819 */ /* 0x000fc80000011603 */
[----:B------:R-:W-:-:S07]  /*20ab0*/  MOV R9, R3 ;  /* 0x0000000300097202 */ /* 0x000fce0000000f00 */
[----:B------:R-:W-:-:S05]  /*20ac0*/  @P0 VIADD R0, R0, 0x3f ;  /* 0x0000003f00000836 */ /* 0x000fca0000000000 */
[----:B------:R-:W-:-:S04]  /*20ad0*/  @P0 SHF.R.S32.HI R2, RZ, 0x1f, R0 ;  /* 0x0000001fff020819 */ /* 0x000fc80000011400 */
[----:B------:R-:W-:-:S04]  /*20ae0*/  @P0 LEA.HI R0, R2, R0, RZ, 0x6 ;  /* 0x0000000002000211 */ /* 0x000fc800078f30ff */
[----:B------:R-:W-:Y:S02]  /*20af0*/  @P0 SHF.R.S32.HI R9, RZ, 0x6, R0 ;  /* 0x00000006ff090819 */ /* 0x000fe40000011400 */
[----:B------:R-:W-:Y:S02]  /*20b00*/  PLOP3.LUT P0, PT, PT, PT, PT, 0x80, 0x0 ;  /* 0x000000000000781c */ /* 0x000fe40003f0f070 */
[----:B------:R-:W-:-:S13]  /*20b10*/  ISETP.GT.AND P1, PT, R9, R3, PT ;  /* 0x000000030900720c */ /* 0x000fda0003f24270 */
[----:B------:R-:W-:Y:S05]  /*20b20*/  @!P1 BRA `(.L_x_1480) ;  /* 0x0000001000789947 */ /* 0x000fea0003800000 */
[----:B------:R-:W2:Y:S01]  /*20b30*/  LDL R6, [R1+0x8] ;  /* 0x0000080001067983 */ /* 0x000ea20000100800 */
[----:B------:R-:W1:Y:S01]  /*20b40*/  LDC R0, c[0x0][0x428] ;  /* 0x00010a00ff007b82 */ /* 0x000e620000000800 */
[----:B------:R-:W-:Y:S01]  /*20b50*/  UMOV UR4, 0xffffffff ;  /* 0xffffffff00047882 */ /* 0x000fe20000000000 */
[----:B-1----:R-:W-:-:S13]  /*20b60*/  ISETP.NE.AND P0, PT, R0, 0x1, PT ;  /* 0x000000010000780c */ /* 0x002fda0003f05270 */
[----:B------:R-:W2:Y:S08]  /*20b70*/  @P0 LDC R0, c[0x0][0x42c] ;  /* 0x00010b00ff000b82 */ /* 0x000eb00000000800 */
[----:B------:R-:W1:Y:S01]  /*20b80*/  @P0 LDC R5, c[0x0][0x430] ;  /* 0x00010c00ff050b82 */ /* 0x000e620000000800 */
[----:B--2---:R-:W-:-:S04]  /*20b90*/  @P0 IMAD.HI.U32 R0, R6, R0, RZ ;  /* 0x0000000006000227 */ /* 0x004fc800078e00ff */
[----:B------:R-:W-:Y:S01]  /*20ba0*/  IMAD.MOV.U32 R2, RZ, RZ, R6 ;  /* 0x000000ffff027224 */ /* 0x000fe200078e0006 */
[----:B-1----:R-:W-:Y:S02]  /*20bb0*/  @P0 SHF.R.U32.HI R2, RZ, R5, R0 ;  /* 0x00000005ff020219 */ /* 0x002fe40000011600 */
[----:B------:R-:W-:Y:S01]  /*20bc0*/  SEL R0, R14, RZ, !P2 ;  /* 0x000000ff0e007207 */ /* 0x000fe20005000000 */
[----:B------:R-:W-:Y:S06]  /*20bd0*/  BRA.DIV UR4, `(.L_x_1481) ;  /* 0x0000008a04ec7947 */ /* 0x000fec000b800000 */
[----:B------:R-:W1:Y:S02]  /*20be0*/  S2R R5, SR_TID.X ;  /* 0x0000000000057919 */ /* 0x000e640000002100 */
[----:B-1----:R-:W-:-:S04]  /*20bf0*/  SHF.R.U32.HI R5, RZ, 0x5, R5 ;  /* 0x00000005ff057819 */ /* 0x002fc80000011605 */
[----:B------:R-:W-:-:S05]  /*20c00*/  LOP3.LUT R5, R5, 0x3, RZ, 0xc0, !PT ;  /* 0x0000000305057812 */ /* 0x000fca00078ec0ff */
[----:B------:R1:W2:Y:S02]  /*20c10*/  SHFL.IDX PT, R14, R5, RZ, 0x1f ;  /* 0x00001fff050e7589 */ /* 0x0002a400000e0000 */
.L_x_1774:
[----:B--2---:R-:W-:Y:S02]  /*20c20*/  ISETP.NE.AND P0, PT, R14, RZ, PT ;  /* 0x000000ff0e00720c */ /* 0x004fe40003f05270 */
[----:B------:R-:W-:-:S11]  /*20c30*/  PLOP3.LUT P6, PT, PT, PT, PT, 0x8, 0x0 ;  /* 0x000000000000781c */ /* 0x000fd60003fce170 */
[----:B------:R-:W-:Y:S05]  /*20c40*/  @P0 BRA `(.L_x_1482) ;  /* 0x00000000000c0947 */ /* 0x000fea0003800000 */
[----:B------:R-:W-:-:S03]  /*20c50*/  UMOV UR4, 0xffffffff ;  /* 0xffffffff00047882 */ /* 0x000fc60000000000 */
[----:B------:R-:W-:Y:S05]  /*20c60*/  BRA.DIV UR4, `(.L_x_1483) ;  /* 0x0000008a04fc7947 */ /* 0x000fea000b800000 */
[----:B------:R-:W-:-:S13]  /*20c70*/  ELECT P6, URZ, PT ;  /* 0x00000000003f782f */ /* 0x000fda00038c0000 */
.L_x_1482:
[----:B-1----:R-:W2:Y:S01]  /*20c80*/  LDL R5, [R1+0x44] ;  /* 0x0000440001057983 */ /* 0x002ea20000100800 */
        /* <DEDUP_REMOVED lines=11> */
.L_x_1777:
[----:B------:R-:W-:Y:S05]  /*20d40*/  BSYNC B1 ;  /* 0x0000000000017941 */ /* 0x000fea0003800000 */
.L_x_1484:
[----:B------:R-:W-:Y:S04]  /*20d50*/  BSSY B1, `(.L_x_1486) ;  /* 0x000006f000017945 */ /* 0x000fe80003800000 */
[----:B------:R-:W-:Y:S05]  /*20d60*/  @!P6 BRA `(.L_x_1487) ;  /* 0x0000000400b4e947 */ /* 0x000fea0003800000 */
[----:B------:R-:W2:Y:S04]  /*20d70*/  LDL R8, [R1+0x14] ;  /* 0x0000140001087983 */ /* 0x000ea80000100800 */
[----:B0-----:R-:W3:Y:S01]  /*20d80*/  LDL R7, [R1+0x1c] ;  /* 0x00001c0001077983 */ /* 0x001ee20000100800 */
[----:B------:R-:W0:Y:S01]  /*20d90*/  S2R R6, SR_TID.X ;  /* 0x0000000000067919 */ /* 0x000e220000002100 */
[----:B------:R-:W-:Y:S01]  /*20da0*/  BSSY B2, `(.L_x_1488) ;  /* 0x0000007000027945 */ /* 0x000fe20003800000 */
[----:B0-----:R-:W-:-:S04]  /*20db0*/  LOP3.LUT R6, R6, 0x7f, RZ, 0xc0, !PT ;  /* 0x0000007f06067812 */ /* 0x001fc800078ec0ff */
[----:B------:R-:W-:Y:S01]  /*20dc0*/  ISETP.NE.AND P1, PT, R6, RZ, PT ;  /* 0x000000ff0600720c */ /* 0x000fe20003f25270 */
[----:B--2---:R-:W-:Y:S01]  /*20dd0*/  IMAD R8, R8, 0x8, R12 ;  /* 0x0000000808087824 */ /* 0x004fe200078e020c */
[----:B---3--:R-:W-:-:S04]  /*20de0*/  SHF.L.U32 R11, R7, 0x1f, RZ ;  /* 0x0000001f070b7819 */ /* 0x008fc800000006ff */
[----:B------:R-:W0:Y:S02]  /*20df0*/  SYNCS.PHASECHK.TRANS64.TRYWAIT P0, [R8+URZ+0x284a0], R11 ;  /* 0x0284a00b080075a7 */ /* 0x000e24000800017f */
[----:B0-----:R-:W-:Y:S05]  /*20e00*/  @!P0 BRA `(.L_x_1489) ;  /* 0x0000008800c88947 */ /* 0x001fea0003800000 */
.L_x_1778:
[----:B------:R-:W-:Y:S05]  /*20e10*/  BSYNC B2 ;  /* 0x0000000000027941 */ /* 0x000fea0003800000 */
.L_x_1488:
[----:B------:R-:W-:Y:S04]  /*20e20*/  BSSY B2, `(.L_x_1490) ;  /* 0x0000009000027945 */ /* 0x000fe80003800000 */
[----:B------:R-:W-:Y:S05]  /*20e30*/  @P1 BRA `(.L_x_1491) ;  /* 0x00000000001c1947 */ /* 0x000fea0003800000 */
[----:B-1----:R-:W1:Y:S02]  /*20e40*/  S2R R5, SR_TID.X ;  /* 0x0000000000057919 */ /* 0x002e640000002100 */
[----:B-1----:R-:W-:Y:S01]  /*20e50*/  LOP3.LUT R6, R5, 0x1f, RZ, 0xc0, !PT ;  /* 0x0000001f05067812 */ /* 0x002fe200078ec0ff */
[----:B------:R-:W-:-:S03]  /*20e60*/  IMAD.MOV.U32 R5, RZ, RZ, 0x4000 ;  /* 0x00004000ff057424 */ /* 0x000fc600078e00ff */
[----:B------:R-:W-:Y:S01]  /*20e70*/  ISETP.NE.AND P0, PT, R6, RZ, PT ;  /* 0x000000ff0600720c */ /* 0x000fe20003f05270 */
[----:B------:R2:W-:-:S12]  /*20e80*/  SYNCS.ARRIVE.TRANS64 RZ, [R8+URZ+0x28490], R5 ;  /* 0x0284900508ff79a7 */ /* 0x0005d8000800003f */
[----:B--2---:R-:W-:Y:S05]  /*20e90*/  @!P0 BRA `(.L_x_1491) ;  /* 0x0000000000048947 */ /* 0x004fea0003800000 */
[----:B------:R-:W-:Y:S01]  /*20ea0*/  BPT.TRAP 0x1 ;  /* 0x000000040000795c */ /* 0x000fe20000300000 */
.L_x_1491:
[----:B------:R-:W-:Y:S05]  /*20eb0*/  BSYNC B2 ;  /* 0x0000000000027941 */ /* 0x000fea0003800000 */
.L_x_1490:
[----:B-1----:R-:W2:Y:S01]  /*20ec0*/  LDL R5, [R1+0x14] ;  /* 0x0000140001057983 */ /* 0x002ea20000100800 */
[----:B------:R-:W-:Y:S01]  /*20ed0*/  IMAD.MOV.U32 R20, RZ, RZ, RZ ;  /* 0x000000ffff147224 */ /* 0x000fe200078e00ff */
[----:B------:R-:W-:Y:S01]  /*20ee0*/  UIADD3 UR4, UP0, UR42, 0x570, URZ ;  /* 0x000005702a047890 */ /* 0x000fe2000ff1e03f */
[----:B------:R-:W-:Y:S01]  /*20ef0*/  IMAD R6, R9, 0x40, R17 ;  /* 0x0000004009067824 */ /* 0x000fe200078e0211 */
[----:B------:R-:W-:Y:S01]  /*20f00*/  PLOP3.LUT P0, PT, PT, PT, PT, 0x80, 0x0 ;  /* 0x000000000000781c */ /* 0x000fe20003f0f070 */
[----:B------:R-:W-:Y:S01]  /*20f10*/  UMOV UR6, 0x0 ;  /* 0x0000000000067882 */ /* 0x000fe20000000000 */
[----:B------:R-:W-:Y:S01]  /*20f20*/  R2UR UR10, R20 ;  /* 0x00000000140a72ca */ /* 0x000fe200000e0000 */
[----:B------:R-:W-:Y:S01]  /*20f30*/  UIADD3.X UR5, URZ, UR43, URZ, UP0, !UPT ;  /* 0x0000002b3f057290 */ /* 0x000fe200087fe43f */
[----:B------:R-:W-:Y:S01]  /*20f40*/  IADD3 R6, R6, -0x40, RZ ;  /* 0xffffffc006067810 */ /* 0x000fe20007ffe0ff */
[----:B------:R-:W-:Y:S01]  /*20f50*/  UMOV UR7, 0x12f00000 ;  /* 0x12f0000000077882 */ /* 0x000fe20000000000 */
[----:B--2---:R-:W-:-:S02]  /*20f60*/  IMAD R10, R5, 0x4000, R12 ;  /* 0x00004000050a7824 */ /* 0x004fc400078e020c */
[----:B------:R-:W-:Y:S02]  /*20f70*/  VIADD R5, R8, 0x28490 ;  /* 0x0002849008057836 */ /* 0x000fe40000000000 */
[----:B------:R-:W-:-:S07]  /*20f80*/  VIADD R7, R10, 0x20000 ;  /* 0x000200000a077836 */ /* 0x000fce0000000000 */
.L_x_1492:
        /* <DEDUP_REMOVED lines=12> */
[----:B------:R-:W-:Y:S01]  /*21050*/  VIADD R7, R10, 0x22000 ;  /* 0x000220000a077836 */ /* 0x000fe20000000000 */
[----:B------:R-:W-:Y:S01]  /*21060*/  UMOV UR6, 0x0 ;  /* 0x0000000000067882 */ /* 0x000fe20000000000 */
[----:B------:R-:W-:Y:S01]  /*21070*/  UMOV UR7, 0x12f00000 ;  /* 0x12f0000000077882 */ /* 0x000fe20000000000 */
[----:B------:R-:W-:-:S15]  /*21080*/  R2UR UR10, R13 ;  /* 0x000000000d0a72ca */ /* 0x000fde00000e0000 */
.L_x_1493:
        /* <DEDUP_REMOVED lines=13> */
.L_x_1779:
[----:B------:R-:W-:Y:S05]  /*21160*/  BSYNC B2 ;  /* 0x0000000000027941 */ /* 0x000fea0003800000 */
.L_x_1494:
[----:B------:R-:W-:Y:S01]  /*21170*/  BSSY B2, `(.L_x_1496) ;  /* 0x000000b000027945 */ /* 0x000fe20003800000 */
[----:B------:R-:W-:Y:S02]  /*21180*/  IMAD.MOV.U32 R14, RZ, RZ, 0x0 ;  /* 0x00000000ff0e7424 */ /* 0x000fe400078e00ff */
[----:B------:R-:W-:Y:S01]  /*21190*/  IMAD.MOV.U32 R15, RZ, RZ, 0x12f00000 ;  /* 0x12f00000ff0f7424 */ /* 0x000fe200078e00ff */
[----:B------:R-:W-:Y:S06]  /*211a0*/  @P1 BRA `(.L_x_1497) ;  /* 0x00000000001c1947 */ /* 0x000fec0003800000 */
[----:B------:R-:W2:Y:S02]  /*211b0*/  S2R R5, SR_TID.X ;  /* 0x0000000000057919 */ /* 0x000ea40000002100 */
[----:B--2---:R-:W-:Y:S01]  /*211c0*/  LOP3.LUT R7, R5, 0x1f, RZ, 0xc0, !PT ;  /* 0x0000001f05077812 */ /* 0x004fe200078ec0ff */
[----:B------:R-:W-:-:S03]  /*211d0*/  IMAD.MOV.U32 R5, RZ, RZ, 0x4000 ;  /* 0x00004000ff057424 */ /* 0x000fc600078e00ff */
[----:B------:R-:W-:Y:S01]  /*211e0*/  ISETP.NE.AND P0, PT, R7, RZ, PT ;  /* 0x000000ff0700720c */ /* 0x000fe20003f05270 */
[----:B------:R2:W-:-:S12]  /*211f0*/  SYNCS.ARRIVE.TRANS64 RZ, [R8+URZ+0x284b0], R5 ;  /* 0x0284b00508ff79a7 */ /* 0x0005d8000800003f */
[----:B--2---:R-:W-:Y:S05]  /*21200*/  @!P0 BRA `(.L_x_1497) ;  /* 0x0000000000048947 */ /* 0x004fea0003800000 */
[----:B------:R-:W-:Y:S01]  /*21210*/  BPT.TRAP 0x1 ;  /* 0x000000040000795c */ /* 0x000fe20000300000 */
.L_x_1497:
[----:B------:R-:W-:Y:S05]  /*21220*/  BSYNC B2 ;  /* 0x0000000000027941 */ /* 0x000fea0003800000 */
.L_x_1496:
        /* <DEDUP_REMOVED lines=8> */
.L_x_1498:
        /* <DEDUP_REMOVED lines=15> */
.L_x_1499:
        /* <DEDUP_REMOVED lines=10> */
.L_x_1487:
[----:B------:R-:W-:Y:S05]  /*21440*/  BSYNC B1 ;  /* 0x0000000000017941 */ /* 0x000fea0003800000 */
.L_x_1486:
[----:B------:R-:W1:Y:S04]  /*21450*/  LDL.LU R10, [R1+0x14] ;  /* 0x00001400010a7983 */ /* 0x000e680000300800 */
[----:B0-----:R-:W2:Y:S01]  /*21460*/  LDL.LU R7, [R1+0x1c] ;  /* 0x00001c0001077983 */ /* 0x001ea20000300800 */
[----:B------:R-:W-:Y:S01]  /*21470*/  PLOP3.LUT P0, PT, PT, PT, PT, 0x8, 0x0 ;  /* 0x000000000000781c */ /* 0x000fe20003f0e170 */
[----:B-1----:R-:W-:-:S05]  /*21480*/  VIADD R5, R10, 0x1 ;  /* 0x000000010a057836 */ /* 0x002fca0000000000 */
[----:B------:R-:W-:-:S04]  /*21490*/  ISETP.NE.AND P1, PT, R5, 0x2, PT ;  /* 0x000000020500780c */ /* 0x000fc80003f25270 */
[----:B------:R-:W-:Y:S02]  /*214a0*/  SEL R6, RZ, 0x1, P1 ;  /* 0x00000001ff067807 */ /* 0x000fe40000800000 */
[----:B------:R-:W-:Y:S02]  /*214b0*/  SEL R5, R5, RZ, P1 ;  /* 0x000000ff05057207 */ /* 0x000fe40000800000 */
[----:B--2---:R-:W-:Y:S01]  /*214c0*/  LOP3.LUT R7, R7, R6, RZ, 0x3c, !PT ;  /* 0x0000000607077212 */ /* 0x004fe200078e3cff */
[----:B------:R-:W-:-:S04]  /*214d0*/  VIADD R6, R9, 0xfffffffe ;  /* 0xfffffffe09067836 */ /* 0x000fc80000000000 */
[----:B------:R1:W-:Y:S01]  /*214e0*/  STL [R1+0x1c], R7 ;  /* 0x00001c0701007387 */ /* 0x0003e20000100800 */
[----:B------:R-:W-:-:S03]  /*214f0*/  ISETP.GE.AND P2, PT, R6, R3, PT ;  /* 0x000000030600720c */ /* 0x000fc60003f46270 */
[----:B------:R1:W-:Y:S10]  /*21500*/  STL [R1+0x14], R5 ;  /* 0x0000140501007387 */ /* 0x0003f40000100800 */
[----:B-1----:R-:W-:Y:S05]  /*21510*/  @!P2 BRA `(.L_x_1480) ;  /* 0x0000000400fca947 */ /* 0x002fea0003800000 */
[C---:B------:R-:W-:Y:S02]  /*21520*/  IMAD R17, R9.reuse, 0x40, R17 ;  /* 0x0000004009117824 */ /* 0x040fe400078e0211 */
[----:B------:R-:W-:Y:S02]  /*21530*/  VIADD R10, R9, 0xffffffff ;  /* 0xffffffff090a7836 */ /* 0x000fe40000000000 */
[----:B------:R-:W-:-:S07]  /*21540*/  VIADD R9, R17, 0xffffff80 ;  /* 0xffffff8011097836 */ /* 0x000fce0000000000 */
.L_x_1514:
[----:B------:R-:W-:Y:S05]  /*21550*/  YIELD ;  /* 0x0000000000007946 */ /* 0x000fea0003800000 */
[----:B------:R-:W-:Y:S04]  /*21560*/  BSSY B1, `(.L_x_1500) ;  /* 0x000006d000017945 */ /* 0x000fe80003800000 */
[----:B-1----:R-:W-:Y:S05]  /*21570*/  @!P6 BRA `(.L_x_1501) ;  /* 0x0000000400ace947 */ /* 0x002fea0003800000 */
[----:B------:R-:W2:Y:S04]  /*21580*/  LDL R7, [R1+0x14] ;  /* 0x0000140001077983 */ /* 0x000ea80000100800 */
[----:B------:R-:W3:Y:S01]  /*21590*/  LDL R6, [R1+0x1c] ;  /* 0x00001c0001067983 */ /* 0x000ee20000100800 */
        /* <DEDUP_REMOVED lines=8> */
.L_x_1780:
[----:B------:R-:W-:Y:S05]  /*21620*/  BSYNC B2 ;  /* 0x0000000000027941 */ /* 0x000fea0003800000 */
.L_x_1502:
        /* <DEDUP_REMOVED lines=9> */
.L_x_1505:
[----:B------:R-:W-:Y:S05]  /*216c0*/  BSYNC B2 ;  /* 0x0000000000027941 */ /* 0x000fea0003800000 */
.L_x_1504:
[----:B------:R-:W2:Y:S01]  /*216d0*/  LDL R5, [R1+0x14] ;  /* 0x0000140001057983 */ /* 0x000ea20000100800 */
[----:B------:R-:W-:Y:S01]  /*216e0*/  MOV R13, RZ ;  /* 0x000000ff000d7202 */ /* 0x000fe20000000f00 */
[----:B------:R-:W-:Y:S01]  /*216f0*/  UIADD3 UR4, UP0, UR42, 0x570, URZ ;  /* 0x000005702a047890 */ /* 0x000fe2000ff1e03f */
[----:B------:R-:W-:Y:S01]  /*21700*/  PLOP3.LUT P1, PT, PT, PT, PT, 0x80, 0x0 ;  /* 0x000000000000781c */ /* 0x000fe20003f2f070 */
[----:B------:R-:W-:Y:S01]  /*21710*/  UMOV UR6, 0x0 ;  /* 0x0000000000067882 */ /* 0x000fe20000000000 */
[----:B------:R-:W-:Y:S01]  /*21720*/  R2UR UR10, R13 ;  /* 0x000000000d0a72ca */ /* 0x000fe200000e0000 */
[----:B------:R-:W-:Y:S01]  /*21730*/  UIADD3.X UR5, URZ, UR43, URZ, UP0, !UPT ;  /* 0x0000002b3f057290 */ /* 0x000fe200087fe43f */
[----:B------:R-:W-:Y:S01]  /*21740*/  UMOV UR7, 0x12f00000 ;  /* 0x12f0000000077882 */ /* 0x000fe20000000000 */
[----:B--2---:R-:W-:Y:S02]  /*21750*/  IMAD R6, R5, 0x4000, R12 ;  /* 0x0000400005067824 */ /* 0x004fe400078e020c */
[----:B------:R-:W-:-:S02]  /*21760*/  VIADD R5, R8, 0x28490 ;  /* 0x0002849008057836 */ /* 0x000fc40000000000 */
[----:B------:R-:W-:-:S08]  /*21770*/  VIADD R11, R6, 0x20000 ;  /* 0x00020000060b7836 */ /* 0x000fd00000000000 */
.L_x_1506:
        /* <DEDUP_REMOVED lines=16> */
.L_x_1507:
        /* <DEDUP_REMOVED lines=13> */
.L_x_1781:
[----:B------:R-:W-:Y:S05]  /*21950*/  BSYNC B2 ;  /* 0x0000000000027941 */ /* 0x000fea0003800000 */
.L_x_1508:
        /* <DEDUP_REMOVED lines=11> */
.L_x_1511:
[----:B------:R-:W-:Y:S05]  /*21a10*/  BSYNC B2 ;  /* 0x0000000000027941 */ /* 0x000fea0003800000 */
.L_x_1510:
[----:B------:R-:W-:Y:S01]  /*21a20*/  R2UR UR10, R13 ;  /* 0x000000000d0a72ca */ /* 0x000fe200000e0000 */
[----:B------:R-:W-:Y:S01]  /*21a30*/  UIADD3 UR4, UP0, UR42, 0x670, URZ ;  /* 0x000006702a047890 */ /* 0x000fe2000ff1e03f */
[----:B------:R-:W-:Y:S01]  /*21a40*/  R2UR UR6, R14 ;  /* 0x000000000e0672ca */ /* 0x000fe200000e0000 */
[----:B------:R-:W-:Y:S01]  /*21a50*/  VIADD R5, R6, 0x10000 ;  /* 0x0001000006057836 */ /* 0x000fe20000000000 */
[----:B------:R-:W-:Y:S01]  /*21a60*/  R2UR UR7, R15 ;  /* 0x000000000f0772ca */ /* 0x000fe200000e0000 */
[----:B------:R-:W-:Y:S01]  /*21a70*/  UIADD3.X UR5, URZ, UR43, URZ, UP0, !UPT ;  /* 0x0000002b3f057290 */ /* 0x000fe200087fe43f */
[----:B------:R-:W-:Y:S02]  /*21a80*/  PLOP3.LUT P1, PT, PT, PT, PT, 0x80, 0x0 ;  /* 0x000000000000781c */ /* 0x000fe40003f2f070 */
[----:B01----:R-:W-:-:S11]  /*21a90*/  IADD3 R8, R8, 0x284b0, RZ ;  /* 0x000284b008087810 */ /* 0x003fd60007ffe0ff */
.L_x_1512:
        /* <DEDUP_REMOVED lines=15> */
.L_x_1513:
        /* <DEDUP_REMOVED lines=10> */
.L_x_1501:
[----:B------:R-:W-:Y:S05]  /*21c30*/  BSYNC B1 ;  /* 0x0000000000017941 */ /* 0x000fea0003800000 */
.L_x_1500:
[----:B------:R-:W2:Y:S04]  /*21c40*/  LDL.LU R5, [R1+0x14] ;  /* 0x0000140001057983 */ /* 0x000ea80000300800 */
[----:B------:R-:W3:Y:S01]  /*21c50*/  LDL.LU R7, [R1+0x1c] ;  /* 0x00001c0001077983 */ /* 0x000ee20000300800 */
[----:B------:R-:W-:Y:S02]  /*21c60*/  VIADD R10, R10, 0xffffffff ;  /* 0xffffffff0a0a7836 */ /* 0x000fe40000000000 */
        /* <DEDUP_REMOVED lines=10> */
.L_x_1480:
[----:B------:R-:W-:Y:S05]  /*21d10*/  BSYNC B0 ;  /* 0x0000000000007941 */ /* 0x000fea0003800000 */
.L_x_1479:
[----:B------:R-:W2:Y:S01]  /*21d20*/  LDC.64 R2, c[0x0][0x9e0] ;  /* 0x00027800ff027b82 */ /* 0x000ea20000000a00 */
[----:B------:R-:W-:Y:S07]  /*21d30*/  @!P0 WARPSYNC.ALL ;  /* 0x0000000000008948 */ /* 0x000fee0003800000 */
[----:B------:R-:W-:Y:S01]  /*21d40*/  @!P0 BAR.SYNC.DEFER_BLOCKING 0xc, 0x180 ;  /* 0x0306000000008b1d */ /* 0x000fe20000010000 */
[----:B--2---:R-:W-:Y:S01]  /*21d50*/  ISETP.GE.AND P0, PT, R3, 0x1, PT ;  /* 0x000000010300780c */ /* 0x004fe20003f06270 */
[----:B------:R-:W-:-:S12]  /*21d60*/  IMAD.IADD R2, R16, 0x1, R2 ;  /* 0x0000000110027824 */ /* 0x000fd800078e0202 */
[----:B------:R-:W-:Y:S05]  /*21d70*/  @!P0 BRA `(.L_x_1515) ;  /* 0x0000000000488947 */ /* 0x000fea0003800000 */
[C---:B------:R-:W-:Y:S01]  /*21d80*/  ISETP.GT.AND P1, PT, R16.reuse, RZ, PT ;  /* 0x000000ff1000720c */ /* 0x040fe20003f24270 */
[----:B------:R-:W-:Y:S01]  /*21d90*/  BSSY B0, `(.L_x_1516) ;  /* 0x000000e000007945 */ /* 0x000fe20003800000 */
[----:B------:R-:W-:-:S11]  /*21da0*/  VIADD R0, R16, 0xffffffff ;  /* 0xffffffff10007836 */ /* 0x000fd60000000000 */
[----:B------:R-:W-:Y:S05]  /*21db0*/  @P1 BRA `(.L_x_1517) ;  /* 0x00000000001c1947 */ /* 0x000fea0003800000 */
[----:B------:R-:W-:Y:S01]  /*21dc0*/  ISETP.NE.AND P1, PT, R3, 0x1, PT ;  /* 0x000000010300780c */ /* 0x000fe20003f25270 */
[----:B------:R-:W-:-:S12]  /*21dd0*/  IMAD.MOV R0, RZ, RZ, -R16 ;  /* 0x000000ffff007224 */ /* 0x000fd800078e0a10 */
[----:B01----:R-:W0:Y:S02]  /*21de0*/  @P1 LDC.64 R6, c[0x0][0x9e8] ;  /* 0x00027a00ff061b82 */ /* 0x003e240000000a00 */
[----:B0-----:R-:W-:-:S05]  /*21df0*/  @P1 IMAD.HI.U32 R6, R0, R6, RZ ;  /* 0x0000000600061227 */ /* 0x001fca00078e00ff */
[----:B------:R-:W-:-:S04]  /*21e00*/  @P1 SHF.R.U32.HI R0, RZ, R7, R6 ;  /* 0x00000007ff001219 */ /* 0x000fc80000011606 */
[----:B------:R-:W-:Y:S01]  /*21e10*/  LOP3.LUT R0, RZ, R0, RZ, 0x33, !PT ;  /* 0x00000000ff007212 */ /* 0x000fe200078e33ff */
[----:B------:R-:W-:Y:S06]  /*21e20*/  BRA `(.L_x_1518) ;  /* 0x0000000000107947 */ /* 0x000fec0003800000 */
.L_x_1517:
[----:B------:R-:W-:-:S13]  /*21e30*/  ISETP.NE.AND P1, PT, R3, 0x1, PT ;  /* 0x000000010300780c */ /* 0x000fda0003f25270 */
[----:B01----:R-:W0:Y:S02]  /*21e40*/  @P1 LDC.64 R6, c[0x0][0x9e8] ;  /* 0x00027a00ff061b82 */ /* 0x003e240000000a00 */
[----:B0-----:R-:W-:-:S05]  /*21e50*/  @P1 IMAD.HI.U32 R6, R0, R6, RZ ;  /* 0x0000000600061227 */ /* 0x001fca00078e00ff */
[----:B------:R-:W-:-:S07]  /*21e60*/  @P1 SHF.R.U32.HI R0, RZ, R7, R6 ;  /* 0x00000007ff001219 */ /* 0x000fce0000011606 */
.L_x_1518:
[----:B------:R-:W-:Y:S05]  /*21e70*/  BSYNC B0 ;  /* 0x0000000000007941 */ /* 0x000fea0003800000 */
.L_x_1516:
[----:B------:R-:W-:-:S05]  /*21e80*/  IMAD R0, R0, R3, R3 ;  /* 0x0000000300007224 */ /* 0x000fca00078e0203 */
[----:B------:R-:W-:-:S07]  /*21e90*/  VIMNMX R2, R2, R0, PT ;  /* 0x0000000002027248 */ /* 0x000fce0003fe0100 */
.L_x_1515:
[----:B------:R-:W-:Y:S01]  /*21ea0*/  IADD3 R2, R2, 0x3f, RZ ;  /* 0x0000003f02027810 */ /* 0x000fe20007ffe0ff */
[----:B------:R-:W-:-:S03]  /*21eb0*/  ULDC UR4, c[0x0][0x9dc] ;  /* 0x0002770000047ab9 */ /* 0x000fc60000000800 */
[----:B------:R-:W-:-:S04]  /*21ec0*/  SHF.R.S32.HI R0, RZ, 0x1f, R2 ;  /* 0x0000001fff007819 */ /* 0x000fc80000011402 */
[----:B------:R-:W-:-:S04]  /*21ed0*/  LEA.HI R0, R0, R2, RZ, 0x6 ;  /* 0x0000000200007211 */ /* 0x000fc800078f30ff */
[----:B------:R-:W-:-:S04]  /*21ee0*/  SHF.R.S32.HI R0, RZ, 0x6, R0 ;  /* 0x00000006ff007819 */ /* 0x000fc80000011400 */
[----:B------:R-:W-:Y:S01]  /*21ef0*/  VIMNMX R16, R18, R0, PT ;  /* 0x0000000012107248 */ /* 0x000fe20003fe0100 */
[----:B------:R-:W-:Y:S01]  /*21f00*/  VIADD R0, R4, -UR4 ;  /* 0x8000000404007c36 */ /* 0x000fe20008000000 */
[----:B------:R-:W-:Y:S06]  /*21f10*/  @!P0 BRA `(.L_x_1519) ;  /* 0x0000000000448947 */ /* 0x000fec0003800000 */
[----:B------:R-:W-:Y:S01]  /*21f20*/  ISETP.GT.AND P0, PT, R4, -0x1, PT ;  /* 0xffffffff0400780c */ /* 0x000fe20003f04270 */
[----:B------:R-:W-:-:S12]  /*21f30*/  BSSY B0, `(.L_x_1520) ;  /* 0x000000d000007945 */ /* 0x000fd80003800000 */
[----:B------:R-:W-:Y:S05]  /*21f40*/  @P0 BRA `(.L_x_1521) ;  /* 0x00000000001c0947 */ /* 0x000fea0003800000 */
[----:B------:R-:W-:Y:S02]  /*21f50*/  ISETP.NE.AND P0, PT, R3, 0x1, PT ;  /* 0x000000010300780c */ /* 0x000fe40003f05270 */
[----:B------:R-:W-:-:S11]  /*21f60*/  LOP3.LUT R4, RZ, R4, RZ, 0x33, !PT ;  /* 0x00000004ff047212 */ /* 0x000fd600078e33ff */
[----:B01----:R-:W0:Y:S02]  /*21f70*/  @P0 LDC.64 R6, c[0x0][0x9e8] ;  /* 0x00027a00ff060b82 */ /* 0x003e240000000a00 */
[----:B0-----:R-:W-:-:S05]  /*21f80*/  @P0 IMAD.HI.U32 R6, R4, R6, RZ ;  /* 0x0000000604060227 */ /* 0x001fca00078e00ff */
[----:B------:R-:W-:-:S04]  /*21f90*/  @P0 SHF.R.U32.HI R4, RZ, R7, R6 ;  /* 0x00000007ff040219 */ /* 0x000fc80000011606 */
[----:B------:R-:W-:Y:S01]  /*21fa0*/  LOP3.LUT R4, RZ, R4, RZ, 0x33, !PT ;  /* 0x00000004ff047212 */ /* 0x000fe200078e33ff */
[----:B------:R-:W-:Y:S06]  /*21fb0*/  BRA `(.L_x_1522) ;  /* 0x0000000000107947 */ /* 0x000fec0003800000 */
.L_x_1521:
[----:B------:R-:W-:-:S13]  /*21fc0*/  ISETP.NE.AND P0, PT, R3, 0x1, PT ;  /* 0x000000010300780c */ /* 0x000fda0003f05270 */
[----:B01----:R-:W0:Y:S02]  /*21fd0*/  @P0 LDC.64 R6, c[0x0][0x9e8] ;  /* 0x00027a00ff060b82 */ /* 0x003e240000000a00 */
[----:B0-----:R-:W-:-:S05]  /*21fe0*/  @P0 IMAD.HI.U32 R6, R4, R6, RZ ;  /* 0x0000000604060227 */ /* 0x001fca00078e00ff */
[----:B------:R-:W-:-:S07]  /*21ff0*/  @P0 SHF.R.U32.HI R4, RZ, R7, R6 ;  /* 0x00000007ff040219 */ /* 0x000fce0000011606 */
.L_x_1522:
[----:B------:R-:W-:Y:S05]  /*22000*/  BSYNC B0 ;  /* 0x0000000000007941 */ /* 0x000fea0003800000 */
.L_x_1520:
[----:B------:R-:W-:-:S05]  /*22010*/  IMAD R3, R4, R3, RZ ;  /* 0x0000000304037224 */ /* 0x000fca00078e02ff */
[----:B------:R-:W-:-:S07]  /*22020*/  VIMNMX R0, R0, R3, !PT ;  /* 0x0000000300007248 */ /* 0x000fce0007fe0100 */
.L_x_1519:
[----:B------:R-:W-:Y:S01]  /*22030*/  SHF.R.S32.HI R2, RZ, 0x1f, R0 ;  /* 0x0000001fff027819 */ /* 0x000fe20000011400 */
[----:B------:R-:W-:Y:S03]  /*22040*/  BSSY B6, `(.L_x_1523) ;  /* 0x00002c8000067945 */ /* 0x000fe60003800000 */
[----:B------:R-:W-:-:S04]  /*22050*/  LEA.HI R2, R2, R0, RZ, 0x6 ;  /* 0x0000000002027211 */ /* 0x000fc800078f30ff */
[----:B------:R-:W-:-:S04]  /*22060*/  SHF.R.S32.HI R2, RZ, 0x6, R2 ;  /* 0x00000006ff027819 */ /* 0x000fc80000011402 */
[----:B------:R-:W-:-:S04]  /*22070*/  VIMNMX R3, RZ, R2, !PT ;  /* 0x00000002ff037248 */ /* 0x000fc80007fe0100 */
[----:B------:R-:W-:Y:S01]  /*22080*/  ISETP.GT.AND P0, PT, R16, R3, PT ;  /* 0x000000031000720c */ /* 0x000fe20003f04270 */
[----:B------:R2:W-:-:S12]  /*22090*/  STL [R1+0x28], R3 ;  /* 0x0000280301007387 */ /* 0x0005d80000100800 */
[----:B--2---:R-:W-:Y:S05]  /*220a0*/  @P0 BRA `(.L_x_1524) ;  /* 0x0000000000480947 */ /* 0x004fea0003800000 */
[----:B------:R-:W2:Y:S02]  /*220b0*/  S2R R3, SR_TID.X ;  /* 0x0000000000037919 */ /* 0x000ea40000002100 */
[----:B--2---:R-:W-:-:S04]  /*220c0*/  LOP3.LUT R3, R3, 0x7f, RZ, 0xc0, !PT ;  /* 0x0000007f03037812 */ /* 0x004fc800078ec0ff */
[----:B------:R-:W-:-:S13]  /*220d0*/  ISETP.NE.AND P0, PT, R3, RZ, PT ;  /* 0x000000ff0300720c */ /* 0x000fda0003f05270 */
[----:B------:R-:W-:Y:S05]  /*220e0*/  @P0 BRA `(.L_x_1525) ;  /* 0x0000002800f40947 */ /* 0x000fea0003800000 */
[----:B-1----:R-:W1:Y:S01]  /*220f0*/  S2R R5, SR_LANEID ;  /* 0x0000000000057919 */ /* 0x002e620000000000 */
        /* <DEDUP_REMOVED lines=8> */
[----:B0-----:R-:W0:Y:S01]  /*22180*/  POPC R7, R4 ;  /* 0x0000000400077309 */ /* 0x001e220000000000 */
[----:B--2---:R-:W0:Y:S02]  /*22190*/  SHFL.IDX PT, R0, R3, R0, 0x1f ;  /* 0x00001f0003007589 */ /* 0x004e2400000e0000 */
[----:B0-----:R-:W-:-:S05]  /*221a0*/  IADD3 R0, R0, UR37, R7 ;  /* 0x0000002500007c10 */ /* 0x001fca000fffe007 */
[----:B------:R2:W-:Y:S01]  /*221b0*/  STL [R1], R0 ;  /* 0x0000000001007387 */ /* 0x0005e20000100800 */
[----:B------:R-:W-:Y:S05]  /*221c0*/  BRA `(.L_x_1525) ;  /* 0x0000002800bc7947 */ /* 0x000fea0003800000 */
.L_x_1524:
[----:B------:R-:W2:Y:S01]  /*221d0*/  S2R R0, SR_CgaCtaId ;  /* 0x0000000000007919 */ /* 0x000ea20000008800 */
[----:B------:R-:W-:-:S04]  /*221e0*/  MOV R2, 0x400 ;  /* 0x0000040000027802 */ /* 0x000fc80000000f00 */
[----:B--2---:R-:W-:-:S05]  /*221f0*/  LEA R18, R0, R2, 0x18 ;  /* 0x0000000200127211 */ /* 0x004fca00078ec0ff */
[----:B------:R-:W-:-:S05]  /*22200*/  VIADD R0, R18, 0x20000 ;  /* 0x0002000012007836 */ /* 0x000fca0000000000 */
[----:B------:R-:W-:-:S13]  /*22210*/  LOP3.LUT P0, RZ, R0, 0x3ff, RZ, 0xc0, !PT ;  /* 0x000003ff00ff7812 */ /* 0x000fda000780c0ff */
[----:B------:R-:W-:Y:S05]  /*22220*/  @!P0 BRA `(.L_x_1526) ;  /* 0x0000000000408947 */ /* 0x000fea0003800000 */
[----:B------:R-:W-:Y:S01]  /*22230*/  MOV R2, 0x0 ;  /* 0x0000000000027802 */ /* 0x000fe20000000f00 */
[----:B------:R-:W-:Y:S01]  /*22240*/  ULDC.64 UR6, c[0x4][0xc0] ;  /* 0x0100300000067ab9 */ /* 0x000fe20000000a00 */
[----:B------:R-:W-:Y:S01]  /*22250*/  ULDC.64 UR8, c[0x4][0xc8] ;  /* 0x0100320000087ab9 */ /* 0x000fe20000000a00 */
[----:B------:R-:W-:Y:S01]  /*22260*/  ULDC.64 UR4, c[0x4][0x40] ;  /* 0x0100100000047ab9 */ /* 0x000fe20000000a00 */
[----:B------:R-:W-:Y:S01]  /*22270*/  IMAD.U32 R4, RZ, RZ, UR6 ;  /* 0x00000006ff047e24 */ /* 0x000fe2000f8e00ff */
[----:B------:R-:W-:Y:S01]  /*22280*/  MOV R8, 0x70 ;  /* 0x0000007000087802 */ /* 0x000fe20000000f00 */
[----:B------:R-:W2:Y:S01]  /*22290*/  LDC.64 R2, c[0x4][R2] ;  /* 0x0100000002027b82 */ /* 0x000ea20000000a00 */
[----:B-1----:R-:W-:Y:S02]  /*222a0*/  IMAD.U32 R5, RZ, RZ, UR7 ;  /* 0x00000007ff057e24 */ /* 0x002fe4000f8e00ff */
[----:B------:R-:W-:Y:S02]  /*222b0*/  IMAD.U32 R6, RZ, RZ, UR8 ;  /* 0x00000008ff067e24 */ /* 0x000fe4000f8e00ff */
[----:B0-----:R-:W-:-:S02]  /*222c0*/  IMAD.U32 R7, RZ, RZ, UR9 ;  /* 0x00000009ff077e24 */ /* 0x001fc4000f8e00ff */
[----:B------:R-:W-:Y:S02]  /*222d0*/  IMAD.U32 R10, RZ, RZ, UR4 ;  /* 0x00000004ff0a7e24 */ /* 0x000fe4000f8e00ff */
[----:B------:R-:W-:Y:S02]  /*222e0*/  IMAD.U32 R11, RZ, RZ, UR5 ;  /* 0x00000005ff0b7e24 */ /* 0x000fe4000f8e00ff */
[----:B------:R-:W-:Y:S02]  /*222f0*/  IMAD.MOV.U32 R12, RZ, RZ, 0x1 ;  /* 0x00000001ff0c7424 */ /* 0x000fe400078e00ff */
[----:B------:R-:W-:-:S07]  /*22300*/  IMAD.MOV.U32 R13, RZ, RZ, RZ ;  /* 0x000000ffff0d7224 */ /* 0x000fce00078e00ff */
[----:B------:R-:W-:-:S07]  /*22310*/  LEPC R20, `(.L_x_1526) ;  /* 0x000000001014794e */ /* 0x000fce0000000000 */
[----:B--2---:R-:W-:Y:S05]  /*22320*/  CALL.ABS.NOINC R2 ;  /* 0x0000000002007343 */ /* 0x004fea0003c00000 */
.L_x_1526:
[----:B------:R-:W2:Y:S01]  /*22330*/  LDL.LU R2, [R1+0x40] ;  /* 0x0000400001027983 */ /* 0x000ea20000300800 */
[----:B------:R-:W-:-:S05]  /*22340*/  VIADD R17, R18, 0x10000 ;  /* 0x0001000012117836 */ /* 0x000fca0000000000 */
[----:B------:R-:W-:Y:S02]  /*22350*/  LOP3.LUT P0, RZ, R17, 0x3ff, RZ, 0xc0, !PT ;  /* 0x000003ff11ff7812 */ /* 0x000fe4000780c0ff */
[----:B--2---:R-:W-:-:S11]  /*22360*/  LOP3.LUT R2, R2, 0xfffffffe, RZ, 0xc0, !PT ;  /* 0xfffffffe02027812 */ /* 0x004fd600078ec0ff */
[----:B------:R-:W-:-:S05]  /*22370*/  @P0 LOP3.LUT R2, R2, 0x1, RZ, 0xfc, !PT ;  /* 0x0000000102020812 */ /* 0x000fca00078efcff */
[----:B------:R2:W-:Y:S01]  /*22380*/  STL [R1+0x40], R2 ;  /* 0x0000400201007387 */ /* 0x0005e20000100800 */
[----:B------:R-:W-:Y:S05]  /*22390*/  @!P0 BRA `(.L_x_1527) ;  /* 0x0000000000408947 */ /* 0x000fea0003800000 */
[----:B--2---:R-:W-:Y:S01]  /*223a0*/  MOV R2, 0x0 ;  /* 0x0000000000027802 */ /* 0x004fe20000000f00 */
[----:B------:R-:W-:Y:S01]  /*223b0*/  ULDC.64 UR6, c[0x4][0xc0] ;  /* 0x0100300000067ab9 */ /* 0x000fe20000000a00 */
[----:B------:R-:W-:Y:S01]  /*223c0*/  ULDC.64 UR8, c[0x4][0xc8] ;  /* 0x0100320000087ab9 */ /* 0x000fe20000000a00 */
[----:B------:R-:W-:Y:S01]  /*223d0*/  ULDC.64 UR4, c[0x4][0x48] ;  /* 0x0100120000047ab9 */ /* 0x000fe20000000a00 */
[----:B------:R-:W-:Y:S01]  /*223e0*/  IMAD.U32 R4, RZ, RZ, UR6 ;  /* 0x00000006ff047e24 */ /* 0x000fe2000f8e00ff */
[----:B------:R-:W-:Y:S01]  /*223f0*/  MOV R11, UR5 ;  /* 0x00000005000b7c02 */ /* 0x000fe20008000f00 */
[----:B------:R-:W2:Y:S01]  /*22400*/  LDC.64 R2, c[0x4][R2] ;  /* 0x0100000002027b82 */ /* 0x000ea20000000a00 */
[----:B-1----:R-:W-:Y:S02]  /*22410*/  IMAD.U32 R5, RZ, RZ, UR7 ;  /* 0x00000007ff057e24 */ /* 0x002fe4000f8e00ff */
[----:B------:R-:W-:Y:S02]  /*22420*/  IMAD.U32 R6, RZ, RZ, UR8 ;  /* 0x00000008ff067e24 */ /* 0x000fe4000f8e00ff */
[----:B0-----:R-:W-:-:S02]  /*22430*/  IMAD.U32 R7, RZ, RZ, UR9 ;  /* 0x00000009ff077e24 */ /* 0x001fc4000f8e00ff */
[----:B------:R-:W-:Y:S02]  /*22440*/  IMAD.U32 R10, RZ, RZ, UR4 ;  /* 0x00000004ff0a7e24 */ /* 0x000fe4000f8e00ff */
[----:B------:R-:W-:Y:S02]  /*22450*/  IMAD.MOV.U32 R8, RZ, RZ, 0x70 ;  /* 0x00000070ff087424 */ /* 0x000fe400078e00ff */
[----:B------:R-:W-:Y:S02]  /*22460*/  IMAD.MOV.U32 R12, RZ, RZ, 0x1 ;  /* 0x00000001ff0c7424 */ /* 0x000fe400078e00ff */
[----:B------:R-:W-:-:S07]  /*22470*/  IMAD.MOV.U32 R13, RZ, RZ, RZ ;  /* 0x000000ffff0d7224 */ /* 0x000fce00078e00ff */
[----:B------:R-:W-:-:S07]  /*22480*/  LEPC R20, `(.L_x_1527) ;  /* 0x000000001014794e */ /* 0x000fce0000000000 */
[----:B--2---:R-:W-:Y:S05]  /*22490*/  CALL.ABS.NOINC R2 ;  /* 0x0000000002007343 */ /* 0x004fea0003c00000 */
.L_x_1527:
[----:B------:R-:W-:-:S05]  /*224a0*/  VIADD R0, R18, 0x8000 ;  /* 0x0000800012007836 */ /* 0x000fca0000000000 */
[----:B------:R-:W-:-:S13]  /*224b0*/  LOP3.LUT P0, RZ, R0, 0x1bf, RZ, 0xc0, !PT ;  /* 0x000001bf00ff7812 */ /* 0x000fda000780c0ff */
        /* <DEDUP_REMOVED lines=17> */
.L_x_1528:
        /* <DEDUP_REMOVED lines=18> */
.L_x_1529:
[----:B--2---:R-:W2:Y:S01]  /*226f0*/  LDL.LU R2, [R1+0x4] ;  /* 0x0000040001027983 */ /* 0x004ea20000300800 */
[----:B------:R-:W3:Y:S01]  /*22700*/  LDC R0, c[0x0][0x428] ;  /* 0x00010a00ff007b82 */ /* 0x000ee20000000800 */
[----:B------:R-:W-:Y:S02]  /*22710*/  ULDC.64 UR4, c[0x0][0x9f8] ;  /* 0x00027e0000047ab9 */ /* 0x000fe40000000a00 */
[----:B------:R-:W4:Y:S04]  /*22720*/  LDL R18, [R1+0x8] ;  /* 0x0000080001127983 */ /* 0x000f280000100800 */
[----:B------:R-:W1:Y:S01]  /*22730*/  LDL R17, [R1+0xc] ;  /* 0x00000c0001117983 */ /* 0x000e620000100800 */
[----:B---3--:R-:W-:-:S13]  /*22740*/  ISETP.NE.AND P0, PT, R0, 0x1, PT ;  /* 0x000000010000780c */ /* 0x008fda0003f05270 */
[----:B------:R-:W3:Y:S01]  /*22750*/  @P0 LDC R3, c[0x0][0x430] ;  /* 0x00010c00ff030b82 */ /* 0x000ee20000000800 */
[----:B--2---:R-:W-:-:S07]  /*22760*/  IMAD R4, R2, 0x80, R19 ;  /* 0x0000008002047824 */ /* 0x004fce00078e0213 */
[----:B------:R-:W2:Y:S01]  /*22770*/  @P0 LDC R2, c[0x0][0x42c] ;  /* 0x00010b00ff020b82 */ /* 0x000ea20000000800 */
[----:B----4-:R-:W-:Y:S02]  /*22780*/  IMAD.MOV.U32 R0, RZ, RZ, R18 ;  /* 0x000000ffff007224 */ /* 0x010fe400078e0012 */
[----:B-1----:R-:W-:Y:S02]  /*22790*/  IMAD.MOV.U32 R5, RZ, RZ, R17 ;  /* 0x000000ffff057224 */ /* 0x002fe400078e0011 */
[----:B--2---:R-:W-:Y:S02]  /*227a0*/  @P0 IMAD.HI.U32 R2, R18, R2, RZ ;  /* 0x0000000212020227 */ /* 0x004fe400078e00ff */
[----:B------:R-:W1:Y:S03]  /*227b0*/  S2R R18, SR_TID.X ;  /* 0x0000000000127919 */ /* 0x000e660000002100 */
[----:B---3--:R-:W-:-:S02]  /*227c0*/  @P0 SHF.R.U32.HI R0, RZ, R3, R2 ;  /* 0x00000003ff000219 */ /* 0x008fc40000011602 */
[----:B------:R-:W-:-:S04]  /*227d0*/  ISETP.NE.U32.AND P0, PT, RZ, UR4, PT ;  /* 0x00000004ff007c0c */ /* 0x000fc8000bf05070 */
[----:B------:R-:W-:Y:S01]  /*227e0*/  ISETP.NE.AND.EX P0, PT, RZ, UR5, PT, P0 ;  /* 0x00000005ff007c0c */ /* 0x000fe2000bf05300 */
[----:B------:R-:W-:-:S12]  /*227f0*/  ULDC.64 UR4, c[0x0][0xa00] ;  /* 0x0002800000047ab9 */ /* 0x000fd80000000a00 */
[----:B------:R-:W2:Y:S01]  /*22800*/  @P0 LDC.64 R2, c[0x0][0x9f8] ;  /* 0x00027e00ff020b82 */ /* 0x000ea20000000a00 */
[----:B-1----:R-:W-:Y:S01]  /*22810*/  LOP3.LUT R18, R18, 0x7f, RZ, 0xc0, !PT ;  /* 0x0000007f12127812 */ /* 0x002fe200078ec0ff */
[----:B--2---:R-:W-:-:S05]  /*22820*/  @P0 IMAD.WIDE R2, R17, 0x4, R2 ;  /* 0x0000000411020825 */ /* 0x004fca00078e0202 */
[----:B------:R1:W2:Y:S01]  /*22830*/  @P0 LDG.E R5, desc[UR46][R2.64] ;  /* 0x0000002e02050981 */ /* 0x0002a2000c1e1900 */
[----:B------:R-:W-:Y:S02]  /*22840*/  ISETP.NE.AND P1, PT, R18, RZ, PT ;  /* 0x000000ff1200720c */ /* 0x000fe40003f25270 */
[----:B------:R-:W-:Y:S02]  /*22850*/  ISETP.NE.U32.AND P0, PT, RZ, UR4, PT ;  /* 0x00000004ff007c0c */ /* 0x000fe4000bf05070 */
[----:B------:R-:W-:Y:S02]  /*22860*/  PLOP3.LUT P3, PT, P1, PT, PT, 0x8, 0x0 ;  /* 0x000000000000781c */ /* 0x000fe40000f6e170 */
[----:B------:R-:W-:-:S04]  /*22870*/  ISETP.NE.AND.EX P2, PT, RZ, UR5, PT, P0 ;  /* 0x00000005ff007c0c */ /* 0x000fc8000bf45300 */
[----:B-1----:R-:W-:-:S03]  /*22880*/  SEL R3, R17, RZ, !P2 ;  /* 0x000000ff11037207 */ /* 0x002fc60005000000 */
[----:B------:R-:W-:-:S05]  /*22890*/  VOTEU.ALL UP1, P1 ;  /* 0x00000000003f7886 */ /* 0x000fca0000820000 */
[----:B------:R-:W-:-:S04]  /*228a0*/  @!UP1 UIADD3 UR8, UP0, UR42, 0x270, URZ ;  /* 0x000002702a089890 */ /* 0x000fc8000ff1e03f */
[----:B------:R-:W-:-:S03]  /*228b0*/  @!UP1 UIADD3.X UR9, URZ, UR43, URZ, UP0, !UPT ;  /* 0x0000002b3f099290 */ /* 0x000fc600087fe43f */
[----:B------:R-:W-:Y:S01]  /*228c0*/  VOTEU.ALL UP0, P1 ;  /* 0x00000000003f7886 */ /* 0x000fe20000800000 */
[----:B--2---:R1:W-:Y:S08]  /*228d0*/  STL [R1+0x20], R5 ;  /* 0x0000200501007387 */ /* 0x0043f00000100800 */
.L_x_1530:
        /* <DEDUP_REMOVED lines=10> */
[----:B--2---:R-:W-:Y:S05]  /*22980*/  @P3 BRA.U.ANY `(.L_x_1530) ;  /* 0xfffffffd00d43947 */ /* 0x004fea000393ffff */
[----:B------:R-:W-:Y:S01]  /*22990*/  PLOP3.LUT P2, PT, P1, PT, PT, 0x8, 0x0 ;  /* 0x000000000000781c */ /* 0x000fe20000f4e170 */
[----:B------:R-:W-:Y:S01]  /*229a0*/  VOTEU.ALL UP0, P1 ;  /* 0x00000000003f7886 */ /* 0x000fe20000800000 */
[----:B------:R-:W-:-:S11]  /*229b0*/  UMOV UR4, 0x80 ;  /* 0x0000008000047882 */ /* 0x000fd60000000000 */
.L_x_1531:
        /* <DEDUP_REMOVED lines=9> */
[----:B--2---:R-:W-:Y:S05]  /*22a50*/  @P2 BRA.U.ANY `(.L_x_1531) ;  /* 0xfffffffd00d82947 */ /* 0x004fea000393ffff */
[----:B------:R-:W2:Y:S01]  /*22a60*/  LDL R17, [R1+0x20] ;  /* 0x0000200001117983 */ /* 0x000ea20000100800 */
[----:B0-----:R-:W0:Y:S01]  /*22a70*/  LDC.64 R6, c[0x0][0x3f8] ;  /* 0x0000fe00ff067b82 */ /* 0x001e220000000a00 */
        /* <DEDUP_REMOVED lines=8> */
[----:B-1----:R-:W1:Y:S02]  /*22b00*/  S2R R5, SR_TID.X ;  /* 0x0000000000057919 */ /* 0x002e640000002100 */
[----:B-1----:R-:W-:-:S04]  /*22b10*/  SHF.R.U32.HI R5, RZ, 0x5, R5 ;  /* 0x00000005ff057819 */ /* 0x002fc80000011605 */
[----:B------:R-:W-:-:S05]  /*22b20*/  LOP3.LUT R5, R5, 0x3, RZ, 0xc0, !PT ;  /* 0x0000000305057812 */ /* 0x000fca00078ec0ff */
[----:B------:R1:W2:Y:S02]  /*22b30*/  SHFL.IDX PT, R14, R5, RZ, 0x1f ;  /* 0x00001fff050e7589 */ /* 0x0002a400000e0000 */
.L_x_1784:
[----:B--2---:R-:W-:Y:S02]  /*22b40*/  ISETP.NE.AND P0, PT, R14, RZ, PT ;  /* 0x000000ff0e00720c */ /* 0x004fe40003f05270 */
[----:B------:R-:W-:-:S11]  /*22b50*/  PLOP3.LUT P6, PT, PT, PT, PT, 0x8, 0x0 ;  /* 0x000000000000781c */ /* 0x000fd60003fce170 */
[----:B------:R-:W-:Y:S05]  /*22b60*/  @P0 BRA `(.L_x_1533) ;  /* 0x00000008000c0947 */ /* 0x000fea0003800000 */
[----:B------:R-:W-:-:S03]  /*22b70*/  UMOV UR4, 0xffffffff ;  /* 0xffffffff00047882 */ /* 0x000fc60000000000 */
[----:B------:R-:W-:Y:S05]  /*22b80*/  BRA.DIV UR4, `(.L_x_1534) ;  /* 0x0000006e04ec7947 */ /* 0x000fea000b800000 */
[----:B------:R-:W-:-:S13]  /*22b90*/  ELECT P6, URZ, PT ;  /* 0x00000000003f782f */ /* 0x000fda00038c0000 */
.L_x_1787:
[----:B------:R-:W-:Y:S05]  /*22ba0*/  @!P6 BRA `(.L_x_1535) ;  /* 0x000000040080e947 */ /* 0x000fea0003800000 */
[----:B------:R-:W-:Y:S01]  /*22bb0*/  ISETP.NE.U32.AND P0, PT, R6, RZ, PT ;  /* 0x000000ff0600720c */ /* 0x000fe20003f05070 */
[----:B------:R-:W-:-:S03]  /*22bc0*/  VIADD R8, R16, 0xffffffff ;  /* 0xffffffff10087836 */ /* 0x000fc60000000000 */
[----:B------:R-:W-:-:S13]  /*22bd0*/  ISETP.NE.AND.EX P0, PT, R7, RZ, PT, P0 ;  /* 0x000000ff0700720c */ /* 0x000fda0003f05300 */
[----:B------:R-:W-:Y:S05]  /*22be0*/  @!P0 BRA `(.L_x_1536) ;  /* 0x0000000000488947 */ /* 0x000fea0003800000 */
[----:B------:R-:W2:Y:S01]  /*22bf0*/  LDC R9, c[0x0][0x41c] ;  /* 0x00010700ff097b82 */ /* 0x000ea20000000800 */
[----:B------:R-:W-:Y:S01]  /*22c00*/  MOV R2, R8 ;  /* 0x0000000800027202 */ /* 0x000fe20000000f00 */
[----:B------:R-:W-:Y:S01]  /*22c10*/  ULDC.64 UR4, c[0x0][0x408] ;  /* 0x0001020000047ab9 */ /* 0x000fe20000000a00 */
[----:B--2---:R-:W-:-:S13]  /*22c20*/  ISETP.NE.AND P0, PT, R9, 0x1, PT ;  /* 0x000000010900780c */ /* 0x004fda0003f05270 */
[----:B------:R-:W2:Y:S02]  /*22c30*/  @P0 LDC.64 R10, c[0x0][0x420] ;  /* 0x00010800ff0a0b82 */ /* 0x000ea40000000a00 */
[----:B--2---:R-:W-:-:S05]  /*22c40*/  @P0 IMAD.HI.U32 R10, R8, R10, RZ ;  /* 0x0000000a080a0227 */ /* 0x004fca00078e00ff */
[----:B------:R-:W-:-:S04]  /*22c50*/  @P0 SHF.R.U32.HI R2, RZ, R11, R10 ;  /* 0x0000000bff020219 */ /* 0x000fc8000001160a */
[--C-:B------:R-:W-:Y:S01]  /*22c60*/  SHF.R.S32.HI R11, RZ, 0x1f, R2.reuse ;  /* 0x0000001fff0b7819 */ /* 0x100fe20000011402 */
[--C-:B-1----:R-:W-:Y:S02]  /*22c70*/  IMAD.MOV R5, RZ, RZ, -R2.reuse ;  /* 0x000000ffff057224 */ /* 0x102fe400078e0a02 */
[----:B------:R-:W-:Y:S02]  /*22c80*/  IMAD.MOV.U32 R10, RZ, RZ, R2 ;  /* 0x000000ffff0a7224 */ /* 0x000fe400078e0002 */
        /* <DEDUP_REMOVED lines=8> */
.L_x_1536:
[----:B-1----:R-:W3:Y:S01]  /*22d10*/  LDL R5, [R1+0x10] ;  /* 0x0000100001057983 */ /* 0x002ee20000100800 */
[----:B------:R-:W-:-:S03]  /*22d20*/  MOV R9, 0x400 ;  /* 0x0000040000097802 */ /* 0x000fc60000000f00 */
[----:B--2---:R-:W2:Y:S01]  /*22d30*/  LDL R7, [R1+0x18] ;  /* 0x0000180001077983 */ /* 0x004ea20000100800 */
[----:B------:R-:W1:Y:S01]  /*22d40*/  S2R R10, SR_CgaCtaId ;  /* 0x00000000000a7919 */ /* 0x000e620000008800 */
[----:B------:R-:W4:Y:S01]  /*22d50*/  S2R R6, SR_TID.X ;  /* 0x0000000000067919 */ /* 0x000f220000002100 */
[----:B-1----:R-:W-:Y:S02]  /*22d60*/  LEA R9, R10, R9, 0x18 ;  /* 0x000000090a097211 */ /* 0x002fe400078ec0ff */
[----:B----4-:R-:W-:-:S04]  /*22d70*/  LOP3.LUT R6, R6, 0x7f, RZ, 0xc0, !PT ;  /* 0x0000007f06067812 */ /* 0x010fc800078ec0ff */
[----:B------:R-:W-:Y:S01]  /*22d80*/  ISETP.NE.AND P0, PT, R6, RZ, PT ;  /* 0x000000ff0600720c */ /* 0x000fe20003f05270 */
[----:B---3--:R-:W-:Y:S01]  /*22d90*/  IMAD R5, R5, 0x8, R9 ;  /* 0x0000000805057824 */ /* 0x008fe200078e0209 */
[----:B--2---:R-:W-:-:S04]  /*22da0*/  SHF.L.U32 R7, R7, 0x1f, RZ ;  /* 0x0000001f07077819 */ /* 0x004fc800000006ff */
[----:B------:R-:W1:Y:S02]  /*22db0*/  SYNCS.PHASECHK.TRANS64.TRYWAIT P2, [R5+URZ+0x28480], R7 ;  /* 0x02848007050075a7 */ /* 0x000e64000804017f */
[----:B-1----:R-:W-:Y:S05]  /*22dc0*/  @!P2 BRA `(.L_x_1537) ;  /* 0x0000006c007ca947 */ /* 0x002fea0003800000 */
.L_x_1788:
        /* <DEDUP_REMOVED lines=8> */
.L_x_1538:
        /* <DEDUP_REMOVED lines=16> */
[----:B------:R-:W-:Y:S01]  /*22f50*/  R2UR UR14, R6 ;  /* 0x00000000060e72ca */ /* 0x000fe200000e0000 */
[----:B---3--:R-:W-:-:S05]  /*22f60*/  IMAD R8, R8, 0x40, R9 ;  /* 0x0000004008087824 */ /* 0x008fca00078e0209 */
        /* <DEDUP_REMOVED lines=9> */
.L_x_1789:
        /* <DEDUP_REMOVED lines=8> */
.L_x_1540:
        /* <DEDUP_REMOVED lines=19> */
.L_x_1535:
[----:B------:R-:W3:Y:S01]  /*231b0*/  LDL.LU R6, [R1+0x8] ;  /* 0x0000080001067983 */ /* 0x000ee20000300800 */
[----:B-12---:R-:W-:Y:S01]  /*231c0*/  MOV R7, 0x400 ;  /* 0x0000040000077802 */ /* 0x006fe20000000f00 */
        /* <DEDUP_REMOVED lines=10> */
[----:B------:R-:W-:Y:S02]  /*23270*/  R2UR UR16, R7 ;  /* 0x00000000071072ca */ /* 0x000fe400000e0000 */
[----:B------:R-:W-:Y:S01]  /*23280*/  @P0 MOV R5, 0x8000 ;  /* 0x0000800000050802 */ /* 0x000fe20000000f00 */
[----:B------:R-:W-:Y:S10]  /*23290*/  BAR.SYNC.DEFER_BLOCKING 0x8, 0x120 ;  /* 0x0204800000007b1d */ /* 0x000ff40000010000 */
        /* <DEDUP_REMOVED lines=11> */
[----:B---3--:R-:W-:-:S02]  /*23350*/  @P0 R2UR UR12, R6 ;  /* 0x00000000060c02ca */ /* 0x008fc400000e0000 */
[----:B------:R-:W-:-:S11]  /*23360*/  @P0 R2UR UR20, R6 ;  /* 0x00000000061402ca */ /* 0x000fd600000e0000 */
[----:B------:R2:W-:Y:S02]  /*23370*/  UTMALDG.4D [UR8], [UR4], desc[UR6] ;  /* 0x00000608040075b4 */ /* 0x0005e40008019000 */
[----:B------:R2:W-:Y:S02]  /*23380*/  UTMALDG.4D [UR16], [UR4], desc[UR14] ;  /* 0x00000e10040075b4 */ /* 0x0005e40008019000 */
[----:B--2---:R-:W-:Y:S01]  /*23390*/  NOP ;  /* 0x0000000000007918 */ /* 0x004fe20000000000 */
.L_x_1533:
[----:B------:R-:W2:Y:S01]  /*233a0*/  LDL.LU R6, [R1+0x44] ;  /* 0x0000440001067983 */ /* 0x000ea20000300800 */
[----:B------:R-:W-:Y:S01]  /*233b0*/  MOV R4, 0x400 ;  /* 0x0000040000047802 */ /* 0x000fe20000000f00 */
[----:B------:R-:W-:Y:S01]  /*233c0*/  BSSY B0, `(.L_x_1541) ;  /* 0x000000b000007945 */ /* 0x000fe20003800000 */
[----:B-1----:R-:W1:Y:S02]  /*233d0*/  S2R R5, SR_CgaCtaId ;  /* 0x0000000000057919 */ /* 0x002e640000008800 */
[----:B-1----:R-:W-:Y:S01]  /*233e0*/  LEA R4, R5, R4, 0x18 ;  /* 0x0000000405047211 */ /* 0x002fe200078ec0ff */
[----:B--2---:R-:W-:-:S05]  /*233f0*/  VIADD R6, R6, 0x1 ;  /* 0x0000000106067836 */ /* 0x004fca0000000000 */
[----:B------:R-:W-:Y:S01]  /*23400*/  LEA.HI R3, R6, R6, RZ, 0x1 ;  /* 0x0000000606037211 */ /* 0x000fe200078f08ff */
[----:B------:R1:W-:Y:S03]  /*23410*/  STL [R1+0x44], R6 ;  /* 0x0000440601007387 */ /* 0x0003e60000100800 */
[----:B------:R-:W-:-:S05]  /*23420*/  LOP3.LUT R3, R3, 0xfffffffe, RZ, 0xc0, !PT ;  /* 0xfffffffe03037812 */ /* 0x000fca00078ec0ff */
[----:B------:R-:W-:-:S05]  /*23430*/  IMAD.IADD R3, R6, 0x1, -R3 ;  /* 0x0000000106037824 */ /* 0x000fca00078e0a03 */
[----:B------:R-:W-:-:S04]  /*23440*/  SHF.L.U32 R3, R3, 0x1f, RZ ;  /* 0x0000001f03037819 */ /* 0x000fc800000006ff */
[----:B------:R-:W2:Y:S02]  /*23450*/  SYNCS.PHASECHK.TRANS64.TRYWAIT P0, [R4+URZ+0x28420], R3 ;  /* 0x02842003040075a7 */ /* 0x000ea4000800017f */
[----:B-12---:R-:W-:Y:S05]  /*23460*/  @!P0 BRA `(.L_x_1542) ;  /* 0x0000006400fc8947 */ /* 0x006fea0003800000 */
.L_x_1790:
[----:B------:R-:W-:Y:S05]  /*23470*/  BSYNC B0 ;  /* 0x0000000000007941 */ /* 0x000fea0003800000 */
.L_x_1541:
[----:B-1----:R-:W2:Y:S01]  /*23480*/  LDL R4, [R1+0x28] ;  /* 0x0000280001047983 */ /* 0x002ea20000100800 */
[----:B------:R-:W-:-:S05]  /*23490*/  VIADD R3, R16, 0xfffffffe ;  /* 0xfffffffe10037836 */ /* 0x000fca0000000000 */
[----:B--2---:R-:W-:-:S13]  /*234a0*/  ISETP.GE.AND P0, PT, R3, R4, PT ;  /* 0x000000040300720c */ /* 0x004fda0003f06270 */
[----:B------:R-:W-:Y:S05]  /*234b0*/  @!P0 BRA `(.L_x_1543) ;  /* 0x0000001000088947 */ /* 0x000fea0003800000 */
[----:B------:R1:W5:Y:S04]  /*234c0*/  LDL.LU R8, [R1+0x10] ;  /* 0x0000100001087983 */ /* 0x0003680000300800 */
[----:B------:R1:W5:Y:S02]  /*234d0*/  LDL.LU R9, [R1+0x18] ;  /* 0x0000180001097983 */ /* 0x0003640000300800 */
.L_x_1565:
[----:B-----5:R-:W-:Y:S01]  /*234e0*/  VIADD R5, R8, 0x1 ;  /* 0x0000000108057836 */ /* 0x020fe20000000000 */
[----:B------:R-:W-:Y:S05]  /*234f0*/  YIELD ;  /* 0x0000000000007946 */ /* 0x000fea0003800000 */
[----:B------:R-:W-:Y:S01]  /*23500*/  ISETP.NE.AND P0, PT, R5, 0x2, PT ;  /* 0x000000020500780c */ /* 0x000fe20003f05270 */
[----:B------:R-:W-:Y:S03]  /*23510*/  BSSY B0, `(.L_x_1544) ;  /* 0x0000090000007945 */ /* 0x000fe60003800000 */
[----:B--2---:R-:W-:-:S02]  /*23520*/  SEL R4, RZ, 0x1, P0 ;  /* 0x00000001ff047807 */ /* 0x004fc40000000000 */
[----:B------:R-:W-:Y:S02]  /*23530*/  SEL R12, R5, RZ, P0 ;  /* 0x000000ff050c7207 */ /* 0x000fe40000000000 */
        /* <DEDUP_REMOVED lines=28> */
.L_x_1546:
[----:B---3--:R-:W3:Y:S01]  /*23700*/  S2R R6, SR_CgaCtaId ;  /* 0x0000000000067919 */ /* 0x008ee20000008800 */
[----:B------:R-:W-:Y:S01]  /*23710*/  MOV R5, 0x400 ;  /* 0x0000040000057802 */ /* 0x000fe20000000f00 */
[----:B------:R-:W-:Y:S01]  /*23720*/  BSSY B1, `(.L_x_1547) ;  /* 0x0000009000017945 */ /* 0x000fe20003800000 */
[----:B------:R-:W4:Y:S02]  /*23730*/  S2R R4, SR_TID.X ;  /* 0x0000000000047919 */ /* 0x000f240000002100 */
[----:B---3--:R-:W-:-:S04]  /*23740*/  LEA R5, R6, R5, 0x18 ;  /* 0x0000000506057211 */ /* 0x008fc800078ec0ff */
[----:B------:R-:W-:Y:S02]  /*23750*/  LEA R6, R12, R5, 0x3 ;  /* 0x000000050c067211 */ /* 0x000fe400078e18ff */
[----:B------:R-:W-:Y:S02]  /*23760*/  SHF.L.U32 R5, R11, 0x1f, RZ ;  /* 0x0000001f0b057819 */ /* 0x000fe400000006ff */
[----:B----4-:R-:W-:Y:S02]  /*23770*/  LOP3.LUT R4, R4, 0x7f, RZ, 0xc0, !PT ;  /* 0x0000007f04047812 */ /* 0x010fe400078ec0ff */
[----:B------:R-:W3:Y:S02]  /*23780*/  SYNCS.PHASECHK.TRANS64.TRYWAIT P0, [R6+URZ+0x28480], R5 ;  /* 0x02848005060075a7 */ /* 0x000ee4000800017f */
[----:B------:R-:W-:Y:S01]  /*23790*/  ISETP.NE.AND P2, PT, R4, RZ, PT ;  /* 0x000000ff0400720c */ /* 0x000fe20003f45270 */
[----:B---3--:R-:W-:-:S12]  /*237a0*/  @!P0 BRA `(.L_x_1548) ;  /* 0x00000064004c8947 */ /* 0x008fd80003800000 */
.L_x_1791:
[----:B------:R-:W-:Y:S05]  /*237b0*/  BSYNC B1 ;  /* 0x0000000000017941 */ /* 0x000fea0003800000 */
.L_x_1547:
        /* <DEDUP_REMOVED lines=9> */
.L_x_1550:
[----:B------:R-:W-:Y:S05]  /*23850*/  BSYNC B1 ;  /* 0x0000000000017941 */ /* 0x000fea0003800000 */
.L_x_1549:
[----:B------:R-:W4:Y:S04]  /*23860*/  LDL R4, [R1+0x10] ;  /* 0x0000100001047983 */ /* 0x000f280000100800 */
[----:B------:R-:W3:Y:S01]  /*23870*/  LDL R7, [R1+0x2c] ;  /* 0x00002c0001077983 */ /* 0x000ee20000100800 */
[----:B------:R-:W-:Y:S01]  /*23880*/  IMAD.MOV.U32 R15, RZ, RZ, RZ ;  /* 0x000000ffff0f7224 */ /* 0x000fe200078e00ff */
[----:B--2---:R-:W-:Y:S01]  /*23890*/  MOV R11, 0x400 ;  /* 0x00000400000b7802 */ /* 0x004fe20000000f00 */
[----:B------:R-:W-:Y:S01]  /*238a0*/  UIADD3 UR4, UP0, UR42, 0x470, URZ ;  /* 0x000004702a047890 */ /* 0x000fe2000ff1e03f */
[----:B------:R-:W2:Y:S01]  /*238b0*/  S2R R12, SR_CgaCtaId ;  /* 0x00000000000c7919 */ /* 0x000ea20000008800 */
[----:B------:R-:W-:Y:S01]  /*238c0*/  PLOP3.LUT P0, PT, PT, PT, PT, 0x80, 0x0 ;  /* 0x000000000000781c */ /* 0x000fe20003f0f070 */
[----:B------:R-:W-:Y:S01]  /*238d0*/  UMOV UR6, 0x0 ;  /* 0x0000000000067882 */ /* 0x000fe20000000000 */
[----:B------:R-:W-:Y:S01]  /*238e0*/  R2UR UR10, R15 ;  /* 0x000000000f0a72ca */ /* 0x000fe200000e0000 */
[----:B------:R-:W-:Y:S01]  /*238f0*/  UIADD3.X UR5, URZ, UR43, URZ, UP0, !UPT ;  /* 0x0000002b3f057290 */ /* 0x000fe200087fe43f */
[----:B------:R-:W-:Y:S01]  /*23900*/  UMOV UR7, 0x14f00000 ;  /* 0x14f0000000077882 */ /* 0x000fe20000000000 */
[----:B--2---:R-:W-:-:S05]  /*23910*/  LEA R11, R12, R11, 0x18 ;  /* 0x0000000b0c0b7211 */ /* 0x004fca00078ec0ff */
[----:B----4-:R-:W-:Y:S02]  /*23920*/  IMAD R4, R4, 0x4000, R11 ;  /* 0x0000400004047824 */ /* 0x010fe400078e020b */
[----:B---3--:R-:W-:Y:S02]  /*23930*/  IMAD R10, R10, 0x40, R7 ;  /* 0x000000400a0a7824 */ /* 0x008fe400078e0207 */
[----:B------:R-:W-:Y:S02]  /*23940*/  VIADD R7, R6, 0x28470 ;  /* 0x0002847006077836 */ /* 0x000fe40000000000 */
[----:B------:R-:W-:-:S07]  /*23950*/  VIADD R11, R4, 0x10000 ;  /* 0x00010000040b7836 */ /* 0x000fce0000000000 */
.L_x_1551:
        /* <DEDUP_REMOVED lines=10> */
[----:B------:R-:W-:Y:S01]  /*23a00*/  IMAD.MOV.U32 R14, RZ, RZ, 0x80 ;  /* 0x00000080ff0e7424 */ /* 0x000fe200078e00ff */
[----:B------:R-:W-:Y:S01]  /*23a10*/  PLOP3.LUT P0, PT, PT, PT, PT, 0x80, 0x0 ;  /* 0x000000000000781c */ /* 0x000fe20003f0f070 */
[----:B------:R-:W-:Y:S01]  /*23a20*/  VIADD R11, R4, 0x12000 ;  /* 0x00012000040b7836 */ /* 0x000fe20000000000 */
[----:B------:R-:W-:Y:S01]  /*23a30*/  UMOV UR6, 0x0 ;  /* 0x0000000000067882 */ /* 0x000fe20000000000 */
[----:B------:R-:W-:Y:S01]  /*23a40*/  UMOV UR7, 0x14f00000 ;  /* 0x14f0000000077882 */ /* 0x000fe20000000000 */
[----:B------:R-:W-:-:S15]  /*23a50*/  R2UR UR10, R14 ;  /* 0x000000000e0a72ca */ /* 0x000fde00000e0000 */
.L_x_1552:
        /* <DEDUP_REMOVED lines=10> */
[----:B------:R-:W2:Y:S01]  /*23b00*/  SYNCS.PHASECHK.TRANS64.TRYWAIT P0, [R6+URZ+0x28440], R5 ;  /* 0x02844005060075a7 */ /* 0x000ea2000800017f */
[----:B------:R-:W-:Y:S04]  /*23b10*/  BSSY B1, `(.L_x_1553) ;  /* 0x0000002000017945 */ /* 0x000fe80003800000 */
[----:B--2---:R-:W-:Y:S05]  /*23b20*/  @!P0 BRA `(.L_x_1554) ;  /* 0x0000006000808947 */ /* 0x004fea0003800000 */
.L_x_1792:
[----:B------:R-:W-:Y:S05]  /*23b30*/  BSYNC B1 ;  /* 0x0000000000017941 */ /* 0x000fea0003800000 */
.L_x_1553:
[----:B------:R-:W-:Y:S01]  /*23b40*/  BSSY B1, `(.L_x_1555) ;  /* 0x000000b000017945 */ /* 0x000fe20003800000 */
[----:B------:R-:W-:Y:S01]  /*23b50*/  MOV R12, 0x0 ;  /* 0x00000000000c7802 */ /* 0x000fe20000000f00 */
[----:B------:R-:W-:Y:S02]  /*23b60*/  IMAD.MOV.U32 R13, RZ, RZ, 0x14f00000 ;  /* 0x14f00000ff0d7424 */ /* 0x000fe400078e00ff */
[----:B------:R-:W-:Y:S05]  /*23b70*/  @P2 BRA `(.L_x_1556) ;  /* 0x00000000001c2947 */ /* 0x000fea0003800000 */
[----:B------:R-:W3:Y:S01]  /*23b80*/  S2R R7, SR_TID.X ;  /* 0x0000000000077919 */ /* 0x000ee20000002100 */
[----:B--2---:R-:W-:-:S04]  /*23b90*/  IMAD.MOV.U32 R5, RZ, RZ, 0x4000 ;  /* 0x00004000ff057424 */ /* 0x004fc800078e00ff */
[----:B------:R4:W-:Y:S01]  /*23ba0*/  SYNCS.ARRIVE.TRANS64 RZ, [R6+URZ+0x28430], R5 ;  /* 0x0284300506ff79a7 */ /* 0x0009e2000800003f */
[----:B---3--:R-:W-:-:S04]  /*23bb0*/  LOP3.LUT R7, R7, 0x1f, RZ, 0xc0, !PT ;  /* 0x0000001f07077812 */ /* 0x008fc800078ec0ff */
[----:B------:R-:W-:-:S13]  /*23bc0*/  ISETP.NE.AND P0, PT, R7, RZ, PT ;  /* 0x000000ff0700720c */ /* 0x000fda0003f05270 */
[----:B----4-:R-:W-:Y:S05]  /*23bd0*/  @!P0 BRA `(.L_x_1556) ;  /* 0x0000000000048947 */ /* 0x010fea0003800000 */
[----:B------:R-:W-:Y:S01]  /*23be0*/  BPT.TRAP 0x1 ;  /* 0x000000040000795c */ /* 0x000fe20000300000 */
.L_x_1556:
[----:B------:R-:W-:Y:S05]  /*23bf0*/  BSYNC B1 ;  /* 0x0000000000017941 */ /* 0x000fea0003800000 */
.L_x_1555:
[----:B------:R-:W-:Y:S01]  /*23c00*/  R2UR UR10, R15 ;  /* 0x000000000f0a72ca */ /* 0x000fe200000e0000 */
[----:B------:R-:W-:Y:S01]  /*23c10*/  UIADD3 UR4, UP0, UR42, 0x370, URZ ;  /* 0x000003702a047890 */ /* 0x000fe2000ff1e03f */
[----:B------:R-:W-:Y:S01]  /*23c20*/  R2UR UR6, R12 ;  /* 0x000000000c0672ca */ /* 0x000fe200000e0000 */
[----:B--2---:R-:W-:Y:S01]  /*23c30*/  VIADD R6, R6, 0x28430 ;  /* 0x0002843006067836 */ /* 0x004fe20000000000 */
[----:B------:R-:W-:Y:S01]  /*23c40*/  R2UR UR7, R13 ;  /* 0x000000000d0772ca */ /* 0x000fe200000e0000 */
[----:B------:R-:W-:Y:S01]  /*23c50*/  VIADD R5, R4, 0x20000 ;  /* 0x0002000004057836 */ /* 0x000fe20000000000 */
[----:B------:R-:W-:Y:S01]  /*23c60*/  PLOP3.LUT P0, PT, PT, PT, PT, 0x80, 0x0 ;  /* 0x000000000000781c */ /* 0x000fe20003f0f070 */
[----:B------:R-:W-:-:S12]  /*23c70*/  UIADD3.X UR5, URZ, UR43, URZ, UP0, !UPT ;  /* 0x0000002b3f057290 */ /* 0x000fd800087fe43f */
.L_x_1557:
        /* <DEDUP_REMOVED lines=10> */
[----:B------:R-:W-:Y:S01]  /*23d20*/  R2UR UR10, R14 ;  /* 0x000000000e0a72ca */ /* 0x000fe200000e0000 */
[----:B------:R-:W-:Y:S01]  /*23d30*/  VIADD R4, R4, 0x22000 ;  /* 0x0002200004047836 */ /* 0x000fe20000000000 */
[----:B------:R-:W-:Y:S02]  /*23d40*/  R2UR UR6, R12 ;  /* 0x000000000c0672ca */ /* 0x000fe400000e0000 */
[----:B------:R-:W-:Y:S02]  /*23d50*/  R2UR UR7, R13 ;  /* 0x000000000d0772ca */ /* 0x000fe400000e0000 */
[----:B------:R-:W-:-:S13]  /*23d60*/  PLOP3.LUT P0, PT, PT, PT, PT, 0x80, 0x0 ;  /* 0x000000000000781c */ /* 0x000fda0003f0f070 */
.L_x_1558:
        /* <DEDUP_REMOVED lines=9> */
[----:B---3--:R-:W-:Y:S05]  /*23e00*/  @P0 BRA.U.ANY `(.L_x_1558) ;  /* 0xfffffffd00d80947 */ /* 0x008fea000393ffff */
.L_x_1545:
[----:B------:R-:W-:Y:S05]  /*23e10*/  BSYNC B0 ;  /* 0x0000000000007941 */ /* 0x000fea0003800000 */
.L_x_1544:
[----:B------:R-:W-:-:S06]  /*23e20*/  UISETP.NE.AND UP0, UPT, UR36, 0x3, UPT ;  /* 0x000000032400788c */ /* 0x000fcc000bf05270 */
[----:B------:R-:W-:-:S13]  /*23e30*/  PLOP3.LUT P0, PT, PT, PT, UP0, 0x80, 0x0 ;  /* 0x000000000000781c */ /* 0x000fda0003f0f008 */
[----:B------:R-:W-:Y:S05]  /*23e40*/  @!P0 BRA `(.L_x_1559) ;  /* 0x0000000000048947 */ /* 0x000fea0003800000 */
[----:B------:R-:W-:Y:S01]  /*23e50*/  BPT.TRAP 0x1 ;  /* 0x000000040000795c */ /* 0x000fe20000300000 */
.L_x_1559:
[----:B------:R-:W3:Y:S01]  /*23e60*/  S2R R6, SR_CgaCtaId ;  /* 0x0000000000067919 */ /* 0x000ee20000008800 */
[----:B------:R-:W-:Y:S01]  /*23e70*/  IMAD.U32 R4, RZ, RZ, UR38 ;  /* 0x00000026ff047e24 */ /* 0x000fe2000f8e00ff */
[----:B------:R-:W-:Y:S01]  /*23e80*/  MOV R5, 0x400 ;  /* 0x0000040000057802 */ /* 0x000fe20000000f00 */
[----:B------:R-:W-:Y:S03]  /*23e90*/  BSSY B0, `(.L_x_1560) ;  /* 0x0000009000007945 */ /* 0x000fe60003800000 */
[----:B------:R-:W-:Y:S02]  /*23ea0*/  ISETP.NE.AND P0, PT, R4, 0x3, PT ;  /* 0x000000030400780c */ /* 0x000fe40003f05270 */
[----:B------:R-:W-:-:S04]  /*23eb0*/  LOP3.LUT R4, R9, 0x1, RZ, 0x3c, !PT ;  /* 0x0000000109047812 */ /* 0x000fc800078e3cff */
[----:B------:R-:W-:Y:S02]  /*23ec0*/  SHF.L.U32 R4, R4, 0x1f, RZ ;  /* 0x0000001f04047819 */ /* 0x000fe400000006ff */
[----:B---3--:R-:W-:-:S05]  /*23ed0*/  LEA R5, R6, R5, 0x18 ;  /* 0x0000000506057211 */ /* 0x008fca00078ec0ff */
[----:B------:R-:W-:-:S04]  /*23ee0*/  IMAD R5, R8, 0x8, R5 ;  /* 0x0000000808057824 */ /* 0x000fc800078e0205 */
[----:B------:R-:W3:Y:S01]  /*23ef0*/  SYNCS.PHASECHK.TRANS64.TRYWAIT P2, [R5+URZ+0x28470], R4 ;  /* 0x02847004050075a7 */ /* 0x000ee2000804017f */
[----:B------:R4:W-:Y:S02]  /*23f00*/  STL [R1+0x4], R5 ;  /* 0x0000040501007387 */ /* 0x0009e40000100800 */
[----:B---34-:R-:W-:Y:S05]  /*23f10*/  @!P2 BRA `(.L_x_1561) ;  /* 0x0000005c0098a947 */ /* 0x018fea0003800000 */
.L_x_1793:
[----:B------:R-:W-:Y:S05]  /*23f20*/  BSYNC B0 ;  /* 0x0000000000007941 */ /* 0x000fea0003800000 */
.L_x_1560:
[----:B------:R-:W-:Y:S05]  /*23f30*/  @!P0 BRA `(.L_x_1562) ;  /* 0x0000000000048947 */ /* 0x000fea0003800000 */
[----:B------:R-:W-:Y:S01]  /*23f40*/  BPT.TRAP 0x1 ;  /* 0x000000040000795c */ /* 0x000fe20000300000 */
.L_x_1562:
[----:B---3--:R-:W3:Y:S01]  /*23f50*/  LDL R5, [R1+0x4] ;  /* 0x0000040001057983 */ /* 0x008ee20000100800 */
[----:B------:R-:W-:Y:S01]  /*23f60*/  SHF.L.U32 R4, R9, 0x1f, RZ ;  /* 0x0000001f09047819 */ /* 0x000fe200000006ff */
[----:B--2---:R-:W-:-:S03]  /*23f70*/  IMAD.SHL.U32 R12, R8, 0x4000, RZ ;  /* 0x00004000080c7824 */ /* 0x004fc600078e00ff */
[----:B---3--:R-:W2:Y:S02]  /*23f80*/  SYNCS.PHASECHK.TRANS64.TRYWAIT P2, [R5+URZ+0x28460], R4 ;  /* 0x02846004050075a7 */ /* 0x008ea4000804017f */
[----:B--2---:R-:W-:Y:S05]  /*23f90*/  @!P2 BRA `(.L_x_1563) ;  /* 0x0000005c0090a947 */ /* 0x004fea0003800000 */
.L_x_1794:
[----:B--2---:R-:W2:Y:S04]  /*23fa0*/  LDL R5, [R1+0x38] ;  /* 0x0000380001057983 */ /* 0x004ea80000100800 */
[----:B------:R-:W3:Y:S04]  /*23fb0*/  LDL R16, [R1+0x3c] ;  /* 0x00003c0001107983 */ /* 0x000ee80000100800 */
[----:B------:R-:W4:Y:S01]  /*23fc0*/  LDL R15, [R1+0x30] ;  /* 0x00003000010f7983 */ /* 0x000f220000100800 */
[----:B------:R-:W-:Y:S01]  /*23fd0*/  MOV R13, 0x400 ;  /* 0x00000400000d7802 */ /* 0x000fe20000000f00 */
[----:B------:R-:W-:Y:S05]  /*23fe0*/  WARPSYNC.ALL ;  /* 0x0000000000007948 */ /* 0x000fea0003800000 */
[----:B------:R-:W5:Y:S02]  /*23ff0*/  S2R R14, SR_CgaCtaId ;  /* 0x00000000000e7919 */ /* 0x000f640000008800 */
[----:B-----5:R-:W-:-:S02]  /*24000*/  LEA R13, R14, R13, 0x18 ;  /* 0x0000000d0e0d7211 */ /* 0x020fc400078ec0ff */
[----:B--2---:R-:W-:-:S04]  /*24010*/  LOP3.LUT R20, R12, R5, RZ, 0xfc, !PT ;  /* 0x000000050c147212 */ /* 0x004fc800078efcff */
[----:B------:R-:W-:Y:S02]  /*24020*/  IADD3 R20, R13, R20, RZ ;  /* 0x000000140d147210 */ /* 0x000fe40007ffe0ff */
[----:B----4-:R-:W-:-:S03]  /*24030*/  LOP3.LUT R12, R12, R15, RZ, 0xfc, !PT ;  /* 0x0000000f0c0c7212 */ /* 0x010fc600078efcff */
[----:B------:R-:W2:Y:S01]  /*24040*/  LDSM.16.MT88.4 R4, [R20+0x10000] ;  /* 0x010000001404783b */ /* 0x000ea20000004200 */
[----:B---3--:R-:W-:Y:S02]  /*24050*/  IMAD.IADD R21, R16, 0x1, R20 ;  /* 0x0000000110157824 */ /* 0x008fe400078e0214 */
[----:B------:R-:W-:Y:S01]  /*24060*/  IMAD.IADD R16, R13, 0x1, R12 ;  /* 0x000000010d107824 */ /* 0x000fe200078e020c */
[C-C-:B--2---:R-:W-:Y:S02]  /*24070*/  PRMT R8, R4.reuse, 0x6420, R5.reuse ;  /* 0x0000642004087816 */ /* 0x144fe40000000005 */
[----:B------:R-:W-:Y:S02]  /*24080*/  PRMT R9, R4, 0x7531, R5 ;  /* 0x0000753104097816 */ /* 0x000fe40000000005 */
[C-C-:B------:R-:W-:Y:S02]  /*24090*/  PRMT R10, R6.reuse, 0x6420, R7.reuse ;  /* 0x00006420060a7816 */ /* 0x140fe40000000007 */
[----:B------:R-:W-:-:S02]  /*240a0*/  PRMT R11, R6, 0x7531, R7 ;  /* 0x00007531060b7816 */ /* 0x000fc40000000007 */
[----:B------:R-:W2:Y:S04]  /*240b0*/  LDSM.16.MT88.4 R4, [R21+0x10000] ;  /* 0x010000001504783b */ /* 0x000ea80000004200 */
[----:B------:R2:W-:Y:S02]  /*240c0*/  STSM.16.M88.4 [R16+0x8000], R8 ;  /* 0x0080000810007844 */ /* 0x0005e40000000200 */
[C-C-:B--2---:R-:W-:Y:S02]  /*240d0*/  PRMT R8, R4.reuse, 0x6420, R5.reuse ;  /* 0x0000642004087816 */ /* 0x144fe40000000005 */
[----:B------:R-:W-:Y:S02]  /*240e0*/  PRMT R9, R4, 0x7531, R5 ;  /* 0x0000753104097816 */ /* 0x000fe40000000005 */
[----:B------:R-:W-:-:S02]  /*240f0*/  PRMT R10, R6, 0x6420, R7 ;  /* 0x00006420060a7816 */ /* 0x000fc40000000007 */
[----:B------:R-:W-:-:S05]  /*24100*/  PRMT R11, R6, 0x7531, R7 ;  /* 0x00007531060b7816 */ /* 0x000fca0000000007 */
[----:B------:R-:W-:Y:S04]  /*24110*/  STSM.16.M88.4 [R16+0x9000], R8 ;  /* 0x0090000810007844 */ /* 0x000fe80000000200 */
[----:B------:R-:W2:Y:S02]  /*24120*/  LDSM.16.MT88.4 R4, [R20+0x12000] ;  /* 0x012000001404783b */ /* 0x000ea40000004200 */
[C-C-:B--2---:R-:W-:Y:S02]  /*24130*/  PRMT R12, R4.reuse, 0x6420, R5.reuse ;  /* 0x00006420040c7816 */ /* 0x144fe40000000005 */
[----:B------:R-:W-:Y:S02]  /*24140*/  PRMT R13, R4, 0x7531, R5 ;  /* 0x00007531040d7816 */ /* 0x000fe40000000005 */
[----:B------:R-:W-:-:S02]  /*24150*/  PRMT R14, R6, 0x6420, R7 ;  /* 0x00006420060e7816 */ /* 0x000fc40000000007 */
[----:B------:R-:W-:Y:S02]  /*24160*/  PRMT R15, R6, 0x7531, R7 ;  /* 0x00007531060f7816 */ /* 0x000fe40000000007 */
[----:B------:R-:W2:Y:S04]  /*24170*/  LDSM.16.MT88.4 R4, [R21+0x12000] ;  /* 0x012000001504783b */ /* 0x000ea80000004200 */
[----:B------:R3:W-:Y:S04]  /*24180*/  STSM.16.M88.4 [R16+0xa000], R12 ;  /* 0x00a0000c10007844 */ /* 0x0007e80000000200 */
[----:B---3--:R-:W3:Y:S01]  /*24190*/  LDL R15, [R1+0x34] ;  /* 0x00003400010f7983 */ /* 0x008ee20000100800 */
[----:B------:R-:W-:Y:S01]  /*241a0*/  IMAD.MOV.U32 R14, RZ, RZ, R16 ;  /* 0x000000ffff0e7224 */ /* 0x000fe200078e0010 */
[----:B--2---:R-:W-:-:S02]  /*241b0*/  PRMT R8, R4, 0x6420, R5 ;  /* 0x0000642004087816 */ /* 0x004fc40000000005 */
[----:B------:R-:W-:Y:S02]  /*241c0*/  PRMT R9, R4, 0x7531, R5 ;  /* 0x0000753104097816 */ /* 0x000fe40000000005 */
[C-C-:B------:R-:W-:Y:S02]  /*241d0*/  PRMT R10, R6.reuse, 0x6420, R7.reuse ;  /* 0x00006420060a7816 */ /* 0x140fe40000000007 */
[----:B------:R-:W-:-:S05]  /*241e0*/  PRMT R11, R6, 0x7531, R7 ;  /* 0x00007531060b7816 */ /* 0x000fca0000000007 */
[----:B------:R-:W-:Y:S04]  /*241f0*/  STSM.16.M88.4 [R14+0xb000], R8 ;  /* 0x00b000080e007844 */ /* 0x000fe80000000200 */
[----:B------:R-:W2:Y:S02]  /*24200*/  LDSM.16.MT88.4 R4, [R20+0x11000] ;  /* 0x011000001404783b */ /* 0x000ea40000004200 */
[C-C-:B--2---:R-:W-:Y:S02]  /*24210*/  PRMT R16, R4.reuse, 0x6420, R5.reuse ;  /* 0x0000642004107816 */ /* 0x144fe40000000005 */
[----:B------:R-:W-:Y:S02]  /*24220*/  PRMT R17, R4, 0x7531, R5 ;  /* 0x0000753104117816 */ /* 0x000fe40000000005 */
[----:B0-----:R-:W-:-:S02]  /*24230*/  PRMT R18, R6, 0x6420, R7 ;  /* 0x0000642006127816 */ /* 0x001fc40000000007 */
[----:B------:R-:W-:Y:S02]  /*24240*/  PRMT R19, R6, 0x7531, R7 ;  /* 0x0000753106137816 */ /* 0x000fe40000000007 */
[----:B------:R-:W0:Y:S02]  /*24250*/  LDSM.16.MT88.4 R4, [R21+0x11000] ;  /* 0x011000001504783b */ /* 0x000e240000004200 */
[C-C-:B0-----:R-:W-:Y:S02]  /*24260*/  PRMT R8, R4.reuse, 0x6420, R5.reuse ;  /* 0x0000642004087816 */ /* 0x141fe40000000005 */
[----:B------:R-:W-:Y:S02]  /*24270*/  PRMT R9, R4, 0x7531, R5 ;  /* 0x0000753104097816 */ /* 0x000fe40000000005 */
[C-C-:B------:R-:W-:Y:S02]  /*24280*/  PRMT R10, R6.reuse, 0x6420, R7.reuse ;  /* 0x00006420060a7816 */ /* 0x140fe40000000007 */
[----:B------:R-:W-:-:S02]  /*24290*/  PRMT R11, R6, 0x7531, R7 ;  /* 0x00007531060b7816 */ /* 0x000fc40000000007 */
[----:B---3--:R-:W-:-:S05]  /*242a0*/  IADD3 R12, R15, 0x8000, R14 ;  /* 0x000080000f0c7810 */ /* 0x008fca0007ffe00e */
[----:B------:R0:W-:Y:S02]  /*242b0*/  STSM.16.M88.4 [R12], R16 ;  /* 0x000000100c007844 */ /* 0x0001e40000000200 */
[----:B0-----:R-:W-:-:S05]  /*242c0*/  IMAD.MOV.U32 R19, RZ, RZ, R12 ;  /* 0x000000ffff137224 */ /* 0x001fca00078e000c */
        /* <DEDUP_REMOVED lines=21> */
.L_x_1564:
[----:B------:R-:W0:Y:S04]  /*24420*/  LDL.LU R4, [R1+0x4] ;  /* 0x0000040001047983 */ /* 0x000e280000300800 */
[----:B------:R-:W3:Y:S04]  /*24430*/  LDL R5, [R1+0x28] ;  /* 0x0000280001057983 */ /* 0x000ee80000100800 */
[----:B--2---:R2:W5:Y:S04]  /*24440*/  LDL R8, [R1+0x10] ;  /* 0x0000100001087983 */ /* 0x0045680000100800 */
[----:B------:R2:W5:Y:S01]  /*24450*/  LDL R9, [R1+0x18] ;  /* 0x0000180001097983 */ /* 0x0005620000100800 */
[----:B0-----:R0:W-:Y:S01]  /*24460*/  SYNCS.ARRIVE.TRANS64.A1T0 RZ, [R4+URZ+0x28450], RZ ;  /* 0x028450ff04ff79a7 */ /* 0x0011e2000810003f */
[----:B------:R-:W-:Y:S01]  /*24470*/  BAR.SYNC.DEFER_BLOCKING 0x2, 0x80 ;  /* 0x0082000000007b1d */ /* 0x000fe20000010000 */
[C---:B---3--:R-:W-:Y:S01]  /*24480*/  ISETP.GT.AND P0, PT, R3.reuse, R5, PT ;  /* 0x000000050300720c */ /* 0x048fe20003f04270 */
[----:B------:R-:W-:-:S02]  /*24490*/  VIADD R3, R3, 0xffffffff ;  /* 0xffffffff03037836 */ /* 0x000fc40000000000 */
[----:B0-----:R-:W-:-:S05]  /*244a0*/  @!P1 VIADD R4, R4, 0x28480 ;  /* 0x0002848004049836 */ /* 0x001fca0000000000 */
[----:B------:R-:W-:-:S04]  /*244b0*/  @!P1 PRMT R4, RZ, 0x654, R4 ;  /* 0x00000654ff049816 */ /* 0x000fc80000000004 */
[----:B------:R2:W-:Y:S01]  /*244c0*/  @!P1 SYNCS.ARRIVE.TRANS64.RED.A1T0 RZ, [R4+URZ], RZ ;  /* 0x000000ff04ff99a7 */ /* 0x0005e2000810043f */
[----:B------:R-:W-:Y:S05]  /*244d0*/  @P0 BRA `(.L_x_1565) ;  /* 0xfffffff000000947 */ /* 0x000fea000383ffff */
.L_x_1543:
[----:B------:R-:W-:Y:S04]  /*244e0*/  BSSY B0, `(.L_x_1566) ;  /* 0x000000f000007945 */ /* 0x000fe80003800000 */
[----:B------:R-:W-:Y:S05]  /*244f0*/  @P1 BRA `(.L_x_1567) ;  /* 0x0000000000341947 */ /* 0x000fea0003800000 */
[----:B------:R-:W3:Y:S01]  /*24500*/  S2R R5, SR_LANEID ;  /* 0x0000000000057919 */ /* 0x000ee20000000000 */
[----:B------:R-:W-:Y:S01]  /*24510*/  VOTEU.ANY UR4, UPT, PT ;  /* 0x0000000000047886 */ /* 0x000fe200038e0100 */
[----:B------:R-:W4:Y:S01]  /*24520*/  LDC.64 R2, c[0x0][0xc38] ;  /* 0x00030e00ff027b82 */ /* 0x000f220000000a00 */
[----:B------:R-:W3:Y:S02]  /*24530*/  FLO.U32 R0, UR4 ;  /* 0x0000000400007d00 */ /* 0x000ee400080e0000 */
[----:B---3--:R-:W-:-:S06]  /*24540*/  ISETP.EQ.U32.AND P0, PT, R0, R5, PT ;  /* 0x000000050000720c */ /* 0x008fcc0003f02070 */
[----:B------:R-:W4:Y:S07]  /*24550*/  POPC R5, UR4 ;  /* 0x0000000400057d09 */ /* 0x000f2e0008000000 */
[----:B----4-:R-:W3:Y:S01]  /*24560*/  @P0 ATOMG.E.ADD.STRONG.GPU PT, R3, desc[UR46][R2.64], R5 ;  /* 0x00000005020309a8 */ /* 0x010ee200081ee1ee */
[----:B--2---:R-:W2:Y:S02]  /*24570*/  S2R R4, SR_LTMASK ;  /* 0x0000000000047919 */ /* 0x004ea40000003900 */
[----:B--2---:R-:W-:-:S04]  /*24580*/  LOP3.LUT R4, R4, UR4, RZ, 0xc0, !PT ;  /* 0x0000000404047c12 */ /* 0x004fc8000f8ec0ff */
[----:B------:R-:W2:Y:S01]  /*24590*/  POPC R7, R4 ;  /* 0x0000000400077309 */ /* 0x000ea20000000000 */
[----:B---3--:R-:W2:Y:S02]  /*245a0*/  SHFL.IDX PT, R0, R3, R0, 0x1f ;  /* 0x00001f0003007589 */ /* 0x008ea400000e0000 */
[----:B--2---:R-:W-:-:S05]  /*245b0*/  IADD3 R0, R0, UR37, R7 ;  /* 0x0000002500007c10 */ /* 0x004fca000fffe007 */
[----:B------:R3:W-:Y:S02]  /*245c0*/  STL [R1], R0 ;  /* 0x0000000001007387 */ /* 0x0007e40000100800 */
.L_x_1567:
[----:B------:R-:W-:Y:S05]  /*245d0*/  BSYNC B0 ;  /* 0x0000000000007941 */ /* 0x000fea0003800000 */
.L_x_1566:
[----:B------:R-:W-:-:S06]  /*245e0*/  UISETP.NE.AND UP0, UPT, UR36, 0x3, UPT ;  /* 0x000000032400788c */ /* 0x000fcc000bf05270 */
[----:B------:R-:W-:-:S13]  /*245f0*/  PLOP3.LUT P0, PT, PT, PT, UP0, 0x80, 0x0 ;  /* 0x000000000000781c */ /* 0x000fda0003f0f008 */
[----:B------:R-:W-:Y:S05]  /*24600*/  @!P0 BRA `(.L_x_1568) ;  /* 0x0000000000048947 */ /* 0x000fea0003800000 */
[----:B------:R-:W-:Y:S01]  /*24610*/  BPT.TRAP 0x1 ;  /* 0x000000040000795c */ /* 0x000fe20000300000 */
.L_x_1568:
[----:B------:R-:W4:Y:S04]  /*24620*/  LDL R3, [R1+0x18] ;  /* 0x0000180001037983 */ /* 0x000f280000100800 */
[----:B---3--:R-:W3:Y:S01]  /*24630*/  LDL R0, [R1+0x10] ;  /* 0x0000100001007983 */ /* 0x008ee20000100800 */
[----:B--2---:R-:W2:Y:S01]  /*24640*/  S2R R4, SR_CgaCtaId ;  /* 0x0000000000047919 */ /* 0x004ea20000008800 */
[----:B------:R-:W-:-:S04]  /*24650*/  MOV R2, 0x400 ;  /* 0x0000040000027802 */ /* 0x000fc80000000f00 */
[----:B--2---:R-:W-:Y:S01]  /*24660*/  LEA R2, R4, R2, 0x18 ;  /* 0x0000000204027211 */ /* 0x004fe200078ec0ff */
[----:B------:R-:W-:Y:S01]  /*24670*/  BSSY B0, `(.L_x_1569) ;  /* 0x0000008000007945 */ /* 0x000fe20003800000 */
[----:B----4-:R-:W-:-:S04]  /*24680*/  LOP3.LUT R3, R3, 0x1, RZ, 0x3c, !PT ;  /* 0x0000000103037812 */ /* 0x010fc800078e3cff */
[----:B------:R-:W-:Y:S01]  /*24690*/  SHF.L.U32 R3, R3, 0x1f, RZ ;  /* 0x0000001f03037819 */ /* 0x000fe200000006ff */
[----:B---3--:R-:W-:-:S04]  /*246a0*/  IMAD R20, R0, 0x8, R2 ;  /* 0x0000000800147824 */ /* 0x008fc800078e0202 */
[----:B------:R-:W2:Y:S01]  /*246b0*/  SYNCS.PHASECHK.TRANS64.TRYWAIT P0, [R20+URZ+0x28470], R3 ;  /* 0x02847003140075a7 */ /* 0x000ea2000800017f */
[----:B------:R-:W-:-:S05]  /*246c0*/  IMAD.U32 R0, RZ, RZ, UR38 ;  /* 0x00000026ff007e24 */ /* 0x000fca000f8e00ff */
[----:B------:R-:W-:Y:S01]  /*246d0*/  ISETP.NE.AND P2, PT, R0, 0x3, PT ;  /* 0x000000030000780c */ /* 0x000fe20003f45270 */
[----:B--2---:R-:W-:-:S12]  /*246e0*/  @!P0 BRA `(.L_x_1570) ;  /* 0x0000005400d48947 */ /* 0x004fd80003800000 */
.L_x_1795:
[----:B------:R-:W-:Y:S05]  /*246f0*/  BSYNC B0 ;  /* 0x0000000000007941 */ /* 0x000fea0003800000 */
.L_x_1569:
[----:B------:R-:W-:Y:S05]  /*24700*/  @!P2 BRA `(.L_x_1571) ;  /* 0x000000000004a947 */ /* 0x000fea0003800000 */
[----:B------:R-:W-:Y:S01]  /*24710*/  BPT.TRAP 0x1 ;  /* 0x000000040000795c */ /* 0x000fe20000300000 */
.L_x_1571:
[----:B------:R-:W2:Y:S02]  /*24720*/  LDL R0, [R1+0x18] ;  /* 0x0000180001007983 */ /* 0x000ea40000100800 */
[----:B--2---:R-:W-:-:S04]  /*24730*/  SHF.L.U32 R3, R0, 0x1f, RZ ;  /* 0x0000001f00037819 */ /* 0x004fc800000006ff */
[----:B------:R-:W2:Y:S02]  /*24740*/  SYNCS.PHASECHK.TRANS64.TRYWAIT P0, [R20+URZ+0x28460], R3 ;  /* 0x02846003140075a7 */ /* 0x000ea4000800017f */
[----:B--2---:R-:W-:Y:S05]  /*24750*/  @!P0 BRA `(.L_x_1572) ;  /* 0x0000005400cc8947 */ /* 0x004fea0003800000 */
.L_x_1796:
[----:B------:R-:W3:Y:S04]  /*24760*/  LDL R0, [R1+0x10] ;  /* 0x0000100001007983 */ /* 0x000ee80000100800 */
[----:B------:R-:W4:Y:S04]  /*24770*/  LDL R2, [R1+0x38] ;  /* 0x0000380001027983 */ /* 0x000f280000100800 */
[----:B------:R-:W2:Y:S01]  /*24780*/  LDL R10, [R1+0x30] ;  /* 0x00003000010a7983 */ /* 0x000ea20000100800 */
[----:B-----5:R-:W-:-:S03]  /*24790*/  MOV R8, 0x400 ;  /* 0x0000040000087802 */ /* 0x020fc60000000f00 */
[----:B------:R-:W2:Y:S01]  /*247a0*/  LDL R12, [R1+0x3c] ;  /* 0x00003c00010c7983 */ /* 0x000ea20000100800 */
[----:B------:R-:W0:Y:S01]  /*247b0*/  S2R R9, SR_CgaCtaId ;  /* 0x0000000000097919 */ /* 0x000e220000008800 */
[----:B------:R-:W-:Y:S05]  /*247c0*/  WARPSYNC.ALL ;  /* 0x0000000000007948 */ /* 0x000fea0003800000 */
[----:B0-----:R-:W-:Y:S02]  /*247d0*/  LEA R8, R9, R8, 0x18 ;  /* 0x0000000809087211 */ /* 0x001fe400078ec0ff */
[----:B---3--:R-:W-:-:S04]  /*247e0*/  SHF.L.U32 R0, R0, 0xe, RZ ;  /* 0x0000000e00007819 */ /* 0x008fc800000006ff */
[----:B----4-:R-:W-:-:S05]  /*247f0*/  LOP3.LUT R2, R0, R2, RZ, 0xfc, !PT ;  /* 0x0000000200027212 */ /* 0x010fca00078efcff */
[----:B------:R-:W-:-:S05]  /*24800*/  IMAD.IADD R2, R8, 0x1, R2 ;  /* 0x0000000108027824 */ /* 0x000fca00078e0202 */
[----:B------:R-:W0:Y:S01]  /*24810*/  LDSM.16.MT88.4 R4, [R2+0x10000] ;  /* 0x010000000204783b */ /* 0x000e220000004200 */
[----:B--2---:R-:W-:Y:S01]  /*24820*/  LOP3.LUT R0, R0, R10, RZ, 0xfc, !PT ;  /* 0x0000000a00007212 */ /* 0x004fe200078efcff */
[----:B------:R-:W-:-:S04]  /*24830*/  IMAD.IADD R3, R12, 0x1, R2 ;  /* 0x000000010c037824 */ /* 0x000fc800078e0202 */
        /* <DEDUP_REMOVED lines=19> */
[----:B--2---:R-:W2:Y:S01]  /*24970*/  LDL R15, [R1+0x34] ;  /* 0x00003400010f7983 */ /* 0x004ea20000100800 */
        /* <DEDUP_REMOVED lines=16> */
[----:B------:R-:W-:Y:S04]  /*24a80*/  STSM.16.M88.4 [R0], R16 ;  /* 0x0000001000007844 */ /* 0x000fe80000000200 */
[----:B------:R-:W-:Y:S04]  /*24a90*/  STSM.16.M88.4 [R0+0x1000], R8 ;  /* 0x0010000800007844 */ /* 0x000fe80000000200 */
[----:B------:R-:W0:Y:S02]  /*24aa0*/  LDSM.16.MT88.4 R4, [R2+0x13000] ;  /* 0x013000000204783b */ /* 0x000e240000004200 */
[----:B0-----:R-:W-:-:S02]  /*24ab0*/  PRMT R12, R4, 0x6420, R5 ;  /* 0x00006420040c7816 */ /* 0x001fc40000000005 */
        /* <DEDUP_REMOVED lines=18> */
.L_x_1573:
[----:B------:R-:W3:Y:S01]  /*24be0*/  LDL.LU R2, [R1+0x10] ;  /* 0x0000100001027983 */ /* 0x000ee20000300800 */
[----:B0-----:R-:W-:Y:S03]  /*24bf0*/  SYNCS.ARRIVE.TRANS64.A1T0 RZ, [R20+URZ+0x28450], RZ ;  /* 0x028450ff14ff79a7 */ /* 0x001fe6000810003f */
        /* <DEDUP_REMOVED lines=12> */
.L_x_1525:
[----:B------:R-:W-:Y:S05]  /*24cc0*/  BSYNC B6 ;  /* 0x0000000000067941 */ /* 0x000fea0003800000 */
.L_x_1523:
[----:B0-2---:R-:W2:Y:S02]  /*24cd0*/  LDL R0, [R1+0x40] ;  /* 0x0000400001007983 */ /* 0x005ea40000100800 */
[----:B--2---:R-:W-:-:S13]  /*24ce0*/  LOP3.LUT P0, RZ, R0, 0x2, RZ, 0xc0, !PT ;  /* 0x0000000200ff7812 */ /* 0x004fda000780c0ff */
[----:B------:R-:W-:Y:S05]  /*24cf0*/  @!P0 BRA `(.L_x_1574) ;  /* 0x0000000000288947 */ /* 0x000fea0003800000 */
[----:B------:R-:W-:Y:S05]  /*24d00*/  WARPSYNC.ALL ;  /* 0x0000000000007948 */ /* 0x000fea0003800000 */
[----:B------:R-:W0:Y:S08]  /*24d10*/  S2UR UR5, SR_CgaCtaId ;  /* 0x00000000000579c3 */ /* 0x000e300000008800 */
[----:B------:R-:W-:Y:S06]  /*24d20*/  BAR.SYNC.DEFER_BLOCKING 0x5, 0x180 ;  /* 0x0146000000007b1d */ /* 0x000fec0000010000 */
[----:B------:R-:W-:-:S02]  /*24d30*/  UMOV UR4, 0x400 ;  /* 0x0000040000047882 */ /* 0x000fc40000000000 */
[----:B0-----:R-:W-:-:S09]  /*24d40*/  ULEA UR4, UR5, UR4, 0x18 ;  /* 0x0000000405047291 */ /* 0x001fd2000f8ec03f */
[----:B-1----:R-:W0:Y:S04]  /*24d50*/  LDS.128 R4, [UR4+0x284d0] ;  /* 0x0284d004ff047984 */ /* 0x002e280008000c00 */
[----:B0-----:R0:W-:Y:S04]  /*24d60*/  STL.64 [R1], R4 ;  /* 0x0000000401007387 */ /* 0x0011e80000100a00 */
[----:B------:R0:W-:Y:S01]  /*24d70*/  STL.64 [R1+0x8], R6 ;  /* 0x0000080601007387 */ /* 0x0001e20000100a00 */
[----:B------:R-:W-:Y:S06]  /*24d80*/  BAR.ARV 0x4, 0x180 ;  /* 0x0106000000007b1d */ /* 0x000fec0000002000 */
[----:B------:R-:W-:Y:S05]  /*24d90*/  BRA `(.L_x_1575) ;  /* 0x0000000c00187947 */ /* 0x000fea0003800000 */
.L_x_1574:
[----:B------:R-:W1:Y:S01]  /*24da0*/  S2R R0, SR_TID.X ;  /* 0x0000000000007919 */ /* 0x000e620000002100 */
[----:B------:R-:W-:Y:S01]  /*24db0*/  UMOV UR4, 0xffffffff ;  /* 0xffffffff00047882 */ /* 0x000fe20000000000 */
[----:B-1----:R-:W-:-:S04]  /*24dc0*/  LOP3.LUT R7, R0, 0x1f, RZ, 0xc0, !PT ;  /* 0x0000001f00077812 */ /* 0x002fc800078ec0ff */
        /* <DEDUP_REMOVED lines=14> */
[C---:B------:R-:W-:Y:S01]  /*24eb0*/  ISETP.GE.U32.AND P5, PT, R7.reuse, 0x10, PT ;  /* 0x000000100700780c */ /* 0x040fe20003fa6070 */
[----:B------:R-:W-:Y:S01]  /*24ec0*/  SHFL.IDX PT, R4, R6, 0x1, 0x1f ;  /* 0x00201f0006047f89 */ /* 0x000fe200000e0000 */
[----:B0-----:R-:W-:Y:S02]  /*24ed0*/  IMAD.MOV.U32 R3, RZ, RZ, RZ ;  /* 0x000000ffff037224 */ /* 0x001fe400078e00ff */
[----:B---3--:R-:W-:Y:S01]  /*24ee0*/  @!P1 IMAD.MOV.U32 R3, RZ, RZ, R2 ;  /* 0x000000ffff039224 */ /* 0x008fe200078e0002 */
[----:B------:R-:W-:-:S04]  /*24ef0*/  ISETP.NE.AND P1, PT, R7, RZ, PT ;  /* 0x000000ff0700720c */ /* 0x000fc80003f25270 */
        /* <DEDUP_REMOVED lines=15> */
[----:B------:R0:W1:Y:S02]  /*24ff0*/  SHFL.IDX PT, R14, R2, 0x1f, 0x1f ;  /* 0x03e01f00020e7f89 */ /* 0x00006400000e0000 */
.L_x_1806:
[----:B------:R-:W-:Y:S02]  /*25000*/  ULDC UR4, c[0x0][0xc10] ;  /* 0x0003040000047ab9 */ /* 0x000fe40000000800 */
[----:B------:R-:W-:-:S04]  /*25010*/  IMAD.U32 R5, RZ, RZ, UR4 ;  /* 0x00000004ff057e24 */ /* 0x000fc8000f8e00ff */
[----:B-1----:R-:W-:-:S04]  /*25020*/  IMAD R8, R14, R5, RZ ;  /* 0x000000050e087224 */ /* 0x002fc800078e02ff */
[----:B------:R-:W-:-:S05]  /*25030*/  IMAD.IADD R4, R4, 0x1, R8 ;  /* 0x0000000104047824 */ /* 0x000fca00078e0208 */
[----:B------:R-:W-:-:S13]  /*25040*/  ISETP.GT.AND P6, PT, R4, R0, PT ;  /* 0x000000000400720c */ /* 0x000fda0003fc4270 */
[----:B------:R-:W-:Y:S05]  /*25050*/  @P6 BRA `(.L_x_1577) ;  /* 0x0000000000a46947 */ /* 0x000fea0003800000 */
.L_x_1582:
        /* <DEDUP_REMOVED lines=8> */
[----:B0-----:R-:W-:-:S05]  /*250e0*/  LOP3.LUT R3, R3, 0x1f, RZ, 0xc0, !PT ;  /* 0x0000001f03037812 */ /* 0x001fca00078ec0ff */
[----:B------:R-:W-:Y:S01]  /*250f0*/  IMAD.IADD R6, R2, 0x1, R3 ;  /* 0x0000000102067824 */ /* 0x000fe200078e0203 */
[----:B------:R-:W-:-:S04]  /*25100*/  MOV R3, RZ ;  /* 0x000000ff00037202 */ /* 0x000fc80000000f00 */
[----:B------:R-:W-:-:S13]  /*25110*/  ISETP.GE.OR P6, PT, R6, R5, !P0 ;  /* 0x000000050600720c */ /* 0x000fda00047c6670 */
[----:B-1----:R-:W-:Y:S05]  /*25120*/  @P6 BRA `(.L_x_1580) ;  /* 0x00000000000c6947 */ /* 0x002fea0003800000 */
[----:B------:R-:W0:Y:S02]  /*25130*/  LDC.64 R2, c[0x0][0xc58] ;  /* 0x00031600ff027b82 */ /* 0x000e240000000a00 */
[----:B0-----:R-:W-:-:S06]  /*25140*/  IMAD.WIDE R2, R6, 0x4, R2 ;  /* 0x0000000406027825 */ /* 0x001fcc00078e0202 */
[----:B------:R0:W5:Y:S02]  /*25150*/  LDG.E R3, desc[UR46][R2.64] ;  /* 0x0000002e02037981 */ /* 0x000164000c1e1900 */
.L_x_1580:
[----:B------:R-:W-:Y:S05]  /*25160*/  BSYNC B0 ;  /* 0x0000000000007941 */ /* 0x000fea0003800000 */
.L_x_1579:
[----:B------:R-:W-:-:S03]  /*25170*/  UMOV UR4, 0xffffffff ;  /* 0xffffffff00047882 */ /* 0x000fc60000000000 */
[----:B------:R-:W-:Y:S05]  /*25180*/  BRA.DIV UR4, `(.L_x_1581) ;  /* 0x0000005204807947 */ /* 0x000fea000b800000 */
[----:B-----5:R-:W0:Y:S02]  /*25190*/  SHFL.UP PT, R14, R3, 0x1, RZ ;  /* 0x04200000030e7989 */ /* 0x020e2400000e00ff */
        /* <DEDUP_REMOVED lines=15> */
.L_x_1814:
[----:B------:R-:W-:Y:S02]  /*25290*/  ULDC UR4, c[0x0][0xc10] ;  /* 0x0003040000047ab9 */ /* 0x000fe40000000800 */
[----:B------:R-:W-:-:S04]  /*252a0*/  IMAD.U32 R5, RZ, RZ, UR4 ;  /* 0x00000004ff057e24 */ /* 0x000fc8000f8e00ff */
[----:B-1----:R-:W-:-:S04]  /*252b0*/  IMAD R8, R14, R5, RZ ;  /* 0x000000050e087224 */ /* 0x002fc800078e02ff */
[----:B------:R-:W-:-:S05]  /*252c0*/  IMAD.IADD R4, R8, 0x1, R4 ;  /* 0x0000000108047824 */ /* 0x000fca00078e0204 */
[----:B------:R-:W-:-:S13]  /*252d0*/  ISETP.GT.AND P6, PT, R4, R0, PT ;  /* 0x000000000400720c */ /* 0x000fda0003fc4270 */
[----:B------:R-:W-:Y:S05]  /*252e0*/  @!P6 BRA `(.L_x_1582) ;  /* 0xfffffffc005ce947 */ /* 0x000fea000383ffff */
.L_x_1577:
[----:B------:R-:W-:Y:S01]  /*252f0*/  IMAD.IADD R8, R4, 0x1, -R8 ;  /* 0x0000000104087824 */ /* 0x000fe200078e0a08 */
[----:B------:R-:W-:-:S03]  /*25300*/  UMOV UR4, 0xffffffff ;  /* 0xffffffff00047882 */ /* 0x000fc60000000000 */
[----:B------:R-:W-:-:S05]  /*25310*/  IMAD R7, R2, R5, R8 ;  /* 0x0000000502077224 */ /* 0x000fca00078e0208 */
[----:B------:R-:W-:Y:S01]  /*25320*/  ISETP.GT.AND P6, PT, R7, R0, PT ;  /* 0x000000000700720c */ /* 0x000fe20003fc4270 */
[----:B------:R-:W-:-:S12]  /*25330*/  BRA.DIV UR4, `(.L_x_1583) ;  /* 0x0000005204d47947 */ /* 0x000fd8000b800000 */
[----:B------:R-:W-:-:S04]  /*25340*/  VOTE.ANY R6, PT, !P6 ;  /* 0x0000000000067806 */ /* 0x000fc800070e0100 */
[----:B------:R-:W1:Y:S02]  /*25350*/  POPC R7, R6 ;  /* 0x0000000600077309 */ /* 0x000e640000000000 */
[----:B-1----:R1:W2:Y:S02]  /*25360*/  SHFL.IDX PT, R4, R3, R7, 0x1f ;  /* 0x00001f0703047589 */ /* 0x0022a400000e0000 */
.L_x_1818:
[----:B------:R-:W-:Y:S02]  /*25370*/  ISETP.NE.AND P0, PT, R6, RZ, PT ;  /* 0x000000ff0600720c */ /* 0x000fe40003f05270 */
[----:B------:R-:W-:-:S11]  /*25380*/  MOV R9, RZ ;  /* 0x000000ff00097202 */ /* 0x000fd60000000f00 */
[----:B------:R-:W-:Y:S05]  /*25390*/  @!P0 BRA `(.L_x_1584) ;  /* 0x0000000000108947 */ /* 0x000fea0003800000 */
[----:B------:R-:W-:Y:S01]  /*253a0*/  UMOV UR4, 0xffffffff ;  /* 0xffffffff00047882 */ /* 0x000fe20000000000 */
[----:B------:R-:W-:Y:S02]  /*253b0*/  VIADD R12, R7, 0xffffffff ;  /* 0xffffffff070c7836 */ /* 0x000fe40000000000 */
[----:B------:R-:W-:Y:S05]  /*253c0*/  BRA.DIV UR4, `(.L_x_1585) ;  /* 0x0000005204f87947 */ /* 0x000fea000b800000 */
[----:B------:R3:W4:Y:S02]  /*253d0*/  SHFL.IDX PT, R9, R2, R12, 0x1f ;  /* 0x00001f0c02097589 */ /* 0x00072400000e0000 */
.L_x_1584:
[----:B------:R-:W5:Y:S01]  /*253e0*/  LDL.LU R6, [R1+0xc] ;  /* 0x00000c0001067983 */ /* 0x000f620000300800 */
[----:B01-3--:R-:W0:Y:S01]  /*253f0*/  LDC.64 R2, c[0x0][0xc68] ;  /* 0x00031a00ff027b82 */ /* 0x00be220000000a00 */
[----:B-----5:R-:W-:-:S04]  /*25400*/  IMAD.IADD R6, R7, 0x1, R6 ;  /* 0x0000000107067824 */ /* 0x020fc800078e0206 */
[----:B0-----:R-:W-:Y:S01]  /*25410*/  IMAD.WIDE R2, R6, 0x4, R2 ;  /* 0x0000000406027825 */ /* 0x001fe200078e0202 */
[----:B------:R2:W-:Y:S04]  /*25420*/  STL [R1+0xc], R6 ;  /* 0x00000c0601007387 */ /* 0x0005e80000100800 */
[----:B------:R-:W2:Y:S01]  /*25430*/  LDG.E R7, desc[UR46][R2.64] ;  /* 0x0000002e02077981 */ /* 0x000ea2000c1e1900 */
[----:B----4-:R-:W-:-:S04]  /*25440*/  IMAD R9, R9, R5, R8 ;  /* 0x0000000509097224 */ /* 0x010fc800078e0208 */
[----:B------:R-:W-:Y:S01]  /*25450*/  IMAD.IADD R0, R0, 0x1, -R9 ;  /* 0x0000000100007824 */ /* 0x000fe200078e0a09 */
[----:B------:R0:W-:Y:S01]  /*25460*/  STL [R1], R9 ;  /* 0x0000000901007387 */ /* 0x0001e20000100800 */
[----:B--2---:R-:W-:-:S05]  /*25470*/  IMAD R6, R4, R7, RZ ;  /* 0x0000000704067224 */ /* 0x004fca00078e02ff */
[----:B------:R-:W-:-:S04]  /*25480*/  IABS R10, R6 ;  /* 0x00000006000a7213 */ /* 0x000fc80000000000 */
[----:B------:R-:W1:Y:S08]  /*25490*/  I2F.RP R2, R10 ;  /* 0x0000000a00027306 */ /* 0x000e700000209400 */
[----:B-1----:R-:W1:Y:S02]  /*254a0*/  MUFU.RCP R2, R2 ;  /* 0x0000000200027308 */ /* 0x002e640000001000 */
[----:B-1----:R-:W-:-:S06]  /*254b0*/  VIADD R2, R2, 0xffffffe ;  /* 0x0ffffffe02027836 */ /* 0x002fcc0000000000 */
[----:B------:R-:W1:Y:S02]  /*254c0*/  F2I.FTZ.U32.TRUNC.NTZ R3, R2 ;  /* 0x0000000200037305 */ /* 0x000e64000021f000 */
[----:B-1----:R-:W-:-:S04]  /*254d0*/  IMAD.MOV R2, RZ, RZ, -R3 ;  /* 0x000000ffff027224 */ /* 0x002fc800078e0a03 */
[----:B------:R-:W-:Y:S02]  /*254e0*/  IMAD R8, R2, R10, RZ ;  /* 0x0000000a02087224 */ /* 0x000fe400078e02ff */
[----:B------:R-:W-:-:S04]  /*254f0*/  IMAD.MOV.U32 R2, RZ, RZ, RZ ;  /* 0x000000ffff027224 */ /* 0x000fc800078e00ff */
[----:B------:R-:W-:Y:S01]  /*25500*/  IMAD.HI.U32 R8, R3, R8, R2 ;  /* 0x0000000803087227 */ /* 0x000fe200078e0002 */
[----:B------:R-:W-:Y:S02]  /*25510*/  IABS R2, R0 ;  /* 0x0000000000027213 */ /* 0x000fe40000000000 */
[----:B------:R-:W-:-:S03]  /*25520*/  IABS R3, R6 ;  /* 0x0000000600037213 */ /* 0x000fc60000000000 */
[----:B------:R-:W-:-:S04]  /*25530*/  IMAD.HI.U32 R8, R8, R2, RZ ;  /* 0x0000000208087227 */ /* 0x000fc800078e00ff */
[----:B------:R-:W-:-:S04]  /*25540*/  IMAD.MOV R3, RZ, RZ, -R3 ;  /* 0x000000ffff037224 */ /* 0x000fc800078e0a03 */
        /* <DEDUP_REMOVED lines=8> */
[----:B------:R-:W-:-:S04]  /*255d0*/  @P0 VIADD R8, R8, 0x1 ;  /* 0x0000000108080836 */ /* 0x000fc80000000000 */
[----:B------:R-:W-:-:S04]  /*255e0*/  IMAD.MOV.U32 R2, RZ, RZ, R8 ;  /* 0x000000ffff027224 */ /* 0x000fc800078e0008 */
[----:B------:R-:W-:Y:S01]  /*255f0*/  @!P2 IMAD.MOV R2, RZ, RZ, -R2 ;  /* 0x000000ffff02a224 */ /* 0x000fe200078e0a02 */
[----:B------:R-:W-:-:S05]  /*25600*/  @!P1 LOP3.LUT R2, RZ, R6, RZ, 0x33, !PT ;  /* 0x00000006ff029212 */ /* 0x000fca00078e33ff */
[----:B------:R-:W-:Y:S02]  /*25610*/  IMAD R8, R7, R2, RZ ;  /* 0x0000000207087224 */ /* 0x000fe400078e02ff */
[----:B------:R-:W-:Y:S02]  /*25620*/  IMAD.MOV R2, RZ, RZ, -R2 ;  /* 0x000000ffff027224 */ /* 0x000fe400078e0a02 */
[----:B------:R-:W-:Y:S02]  /*25630*/  IMAD.MOV R3, RZ, RZ, -R8 ;  /* 0x000000ffff037224 */ /* 0x000fe400078e0a08 */
[----:B------:R-:W-:-:S03]  /*25640*/  IMAD R0, R6, R2, R0 ;  /* 0x0000000206007224 */ /* 0x000fc600078e0200 */
[----:B------:R-:W-:-:S04]  /*25650*/  VIADDMNMX R5, R3, R5, R7, PT ;  /* 0x0000000503057246 */ /* 0x000fc80003800107 */
        /* <DEDUP_REMOVED lines=11> */
[----:B------:R-:W-:Y:S01]  /*25710*/  IMAD.HI.U32 R2, R2, R3, RZ ;  /* 0x0000000302027227 */ /* 0x000fe200078e00ff */
[----:B------:R-:W-:-:S05]  /*25720*/  IADD3 R6, RZ, -R6, RZ ;  /* 0x80000006ff067210 */ /* 0x000fca0007ffe0ff */
        /* <DEDUP_REMOVED lines=13> */
[----:B------:R-:W-:Y:S01]  /*25800*/  IMAD R5, R2, R5, R3 ;  /* 0x0000000502057224 */ /* 0x000fe200078e0203 */
[----:B------:R-:W-:-:S04]  /*25810*/  LOP3.LUT R3, RZ, R2, RZ, 0x33, !PT ;  /* 0x00000002ff037212 */ /* 0x000fc800078e33ff */
[----:B------:R0:W-:Y:S01]  /*25820*/  STL [R1+0x8], R5 ;  /* 0x0000080501007387 */ /* 0x0001e20000100800 */
[----:B------:R-:W-:-:S05]  /*25830*/  IMAD.IADD R0, R4, 0x1, R3 ;  /* 0x0000000104007824 */ /* 0x000fca00078e0203 */
[----:B------:R0:W-:Y:S01]  /*25840*/  STL [R1+0x4], R0 ;  /* 0x0000040001007387 */ /* 0x0001e20000100800 */
[----:B------:R-:W-:Y:S05]  /*25850*/  BRA `(.L_x_1586) ;  /* 0x0000000000287947 */ /* 0x000fea0003800000 */
.L_x_1578:
        /* <DEDUP_REMOVED lines=10> */
.L_x_1586:
[----:B-1----:R-:W2:Y:S04]  /*25900*/  LDL R3, [R1+0x8] ;  /* 0x0000080001037983 */ /* 0x002ea80000100800 */
[----:B------:R-:W3:Y:S04]  /*25910*/  LDL R2, [R1+0xc] ;  /* 0x00000c0001027983 */ /* 0x000ee80000100800 */
[----:B------:R-:W4:Y:S04]  /*25920*/  LDL R4, [R1] ;  /* 0x0000000001047983 */ /* 0x000f280000100800 */
[----:B0-----:R-:W4:Y:S01]  /*25930*/  LDL R5, [R1+0x4] ;  /* 0x0000040001057983 */ /* 0x001f220000100800 */
        /* <DEDUP_REMOVED lines=10> */
[----:B----4-:R1:W-:Y:S01]  /*259e0*/  @!P0 STS.128 [R0+0x284d0], R4 ;  /* 0x0284d00400008388 */ /* 0x0103e20000000c00 */
[----:B------:R-:W-:Y:S06]  /*259f0*/  BAR.ARV 0x5, 0x180 ;  /* 0x0146000000007b1d */ /* 0x000fec0000002000 */
.L_x_1575:
[----:B-1----:R-:W2:Y:S01]  /*25a00*/  LDL R0, [R1+0xc] ;  /* 0x00000c0001007983 */ /* 0x002ea20000100800 */
[----:B------:R-:W-:Y:S02]  /*25a10*/  ULDC UR4, c[0x0][0xc14] ;  /* 0x0003050000047ab9 */ /* 0x000fe40000000800 */
[----:B--2---:R-:W-:-:S13]  /*25a20*/  ISETP.GE.AND P0, PT, R0, UR4, PT ;  /* 0x0000000400007c0c */ /* 0x004fda000bf06270 */
[----:B------:R-:W-:Y:S05]  /*25a30*/  @!P0 BRA `(.L_x_1587) ;  /* 0xffffffa400ec8947 */ /* 0x000fea000383ffff */
[----:B------:R-:W-:Y:S05]  /*25a40*/  BSYNC B7 ;  /* 0x0000000000077941 */ /* 0x000fea0003800000 */
.L_x_1467:
[----:B-1----:R-:W3:Y:S01]  /*25a50*/  LDL.LU R0, [R1+0x44] ;  /* 0x0000440001007983 */ /* 0x002ee20000300800 */
[----:B------:R-:W-:Y:S01]  /*25a60*/  BSSY B0, `(.L_x_1588) ;  /* 0x000000b000007945 */ /* 0x000fe20003800000 */
[----:B0-2---:R-:W0:Y:S01]  /*25a70*/  S2R R5, SR_CgaCtaId ;  /* 0x0000000000057919 */ /* 0x005e220000008800 */
[----:B---3--:R-:W-:-:S05]  /*25a80*/  VIADD R0, R0, 0x1 ;  /* 0x0000000100007836 */ /* 0x008fca0000000000 */
        /* <DEDUP_REMOVED lines=8> */
.L_x_1821:
[----:B------:R-:W-:Y:S05]  /*25b10*/  BSYNC B0 ;  /* 0x0000000000007941 */ /* 0x000fea0003800000 */
.L_x_1588:
[----:B------:R-:W-:-:S03]  /*25b20*/  UMOV UR4, 0xffffffff ;  /* 0xffffffff00047882 */ /* 0x000fc60000000000 */
[----:B------:R-:W-:Y:S05]  /*25b30*/  BRA.DIV UR4, `(.L_x_1590) ;  /* 0x0000004e04587947 */ /* 0x000fea000b800000 */
[----:B------:R-:W1:Y:S02]  /*25b40*/  S2R R2, SR_TID.X ;  /* 0x0000000000027919 */ /* 0x000e640000002100 */
[----:B-1----:R-:W-:-:S04]  /*25b50*/  SHF.R.U32.HI R2, RZ, 0x5, R2 ;  /* 0x00000005ff027819 */ /* 0x002fc80000011602 */
[----:B------:R-:W-:-:S05]  /*25b60*/  LOP3.LUT R2, R2, 0x3, RZ, 0xc0, !PT ;  /* 0x0000000302027812 */ /* 0x000fca00078ec0ff */
[----:B------:R1:W2:Y:S02]  /*25b70*/  SHFL.IDX PT, R14, R2, RZ, 0x1f ;  /* 0x00001fff020e7589 */ /* 0x0002a400000e0000 */
.L_x_1824:
[----:B--2---:R-:W-:-:S13]  /*25b80*/  ISETP.NE.AND P0, PT, R14, RZ, PT ;  /* 0x000000ff0e00720c */ /* 0x004fda0003f05270 */
[----:B------:R-:W-:Y:S05]  /*25b90*/  @P0 BRA `(.L_x_1210) ;  /* 0x0000000000b00947 */ /* 0x000fea0003800000 */
[----:B------:R-:W-:-:S03]  /*25ba0*/  UMOV UR4, 0xffffffff ;  /* 0xffffffff00047882 */ /* 0x000fc60000000000 */
[----:B------:R-:W-:Y:S05]  /*25bb0*/  BRA.DIV UR4, `(.L_x_1591) ;  /* 0x0000004e046c7947 */ /* 0x000fea000b800000 */
[----:B------:R-:W-:-:S13]  /*25bc0*/  ELECT P6, URZ, PT ;  /* 0x00000000003f782f */ /* 0x000fda00038c0000 */
.L_x_1827:
[----:B------:R-:W-:Y:S05]  /*25bd0*/  @!P6 BRA `(.L_x_1210) ;  /* 0x0000000000a0e947 */ /* 0x000fea0003800000 */
[----:B------:R-:W-:-:S06]  /*25be0*/  ULOP3.LUT UR4, UR40, 0x2, URZ, 0xfc, !UPT ;  /* 0x0000000228047892 */ /* 0x000fcc000f8efc3f */
[----:B-1----:R-:W-:-:S05]  /*25bf0*/  IMAD.U32 R2, RZ, RZ, UR4 ;  /* 0x00000004ff027e24 */ /* 0x002fca000f8e00ff */
[----:B------:R-:W-:-:S13]  /*25c00*/  ISETP.NE.AND P0, PT, R2, 0x3, PT ;  /* 0x000000030200780c */ /* 0x000fda0003f05270 */
[----:B------:R-:W-:Y:S05]  /*25c10*/  @!P0 BRA `(.L_x_1592) ;  /* 0x0000000000048947 */ /* 0x000fea0003800000 */
[----:B------:R-:W-:Y:S01]  /*25c20*/  BPT.TRAP 0x1 ;  /* 0x000000040000795c */ /* 0x000fe20000300000 */
.L_x_1592:
        /* <DEDUP_REMOVED lines=14> */
.L_x_1828:
[----:B------:R-:W1:Y:S02]  /*25d10*/  SYNCS.PHASECHK.TRANS64.TRYWAIT P1, [R7+URZ], R2 ;  /* 0x00000002070075a7 */ /* 0x000e64000802017f */
[----:B-1----:R-:W-:Y:S05]  /*25d20*/  @!P1 BRA `(.L_x_1594) ;  /* 0x0000004c00449947 */ /* 0x002fea0003800000 */
.L_x_1829:
[----:B------:R-:W-:Y:S05]  /*25d30*/  @!P0 BRA `(.L_x_1595) ;  /* 0x0000000000048947 */ /* 0x000fea0003800000 */
[----:B------:R-:W-:Y:S01]  /*25d40*/  BPT.TRAP 0x1 ;  /* 0x000000040000795c */ /* 0x000fe20000300000 */
.L_x_1595:
[----:B------:R-:W2:Y:S02]  /*25d50*/  LDL.LU R4, [R1+0x10] ;  /* 0x0000100001047983 */ /* 0x000ea40000300800 */
[----:B--2---:R-:W-:-:S04]  /*25d60*/  IMAD R4, R4, 0x8, R0 ;  /* 0x0000000804047824 */ /* 0x004fc800078e0200 */
[----:B------:R-:W2:Y:S02]  /*25d70*/  SYNCS.PHASECHK.TRANS64.TRYWAIT P1, [R4+URZ+0x28460], R5 ;  /* 0x02846005040075a7 */ /* 0x000ea4000802017f */
[----:B--2---:R-:W-:Y:S05]  /*25d80*/  @!P1 BRA `(.L_x_1596) ;  /* 0x0000004c00409947 */ /* 0x004fea0003800000 */
.L_x_1830:
[----:B------:R-:W-:Y:S05]  /*25d90*/  @!P0 BRA `(.L_x_1597) ;  /* 0x0000000000048947 */ /* 0x000fea0003800000 */
[----:B------:R-:W-:Y:S01]  /*25da0*/  BPT.TRAP 0x1 ;  /* 0x000000040000795c */ /* 0x000fe20000300000 */
.L_x_1597:
[----:B------:R-:W-:-:S04]  /*25db0*/  IMAD R3, R3, 0x8, R0 ;  /* 0x0000000803037824 */ /* 0x000fc800078e0200 */
[----:B------:R-:W3:Y:S02]  /*25dc0*/  SYNCS.PHASECHK.TRANS64.TRYWAIT P1, [R3+URZ+0x28460], R2 ;  /* 0x02846002030075a7 */ /* 0x000ee4000802017f */
[----:B---3--:R-:W-:Y:S05]  /*25dd0*/  @!P1 BRA `(.L_x_1598) ;  /* 0x0000004c00409947 */ /* 0x008fea0003800000 */
.L_x_1831:
[----:B------:R-:W-:Y:S05]  /*25de0*/  @!P0 BRA `(.L_x_1599) ;  /* 0x0000000000048947 */ /* 0x000fea0003800000 */
[----:B------:R-:W-:Y:S01]  /*25df0*/  BPT.TRAP 0x1 ;  /* 0x000000040000795c */ /* 0x000fe20000300000 */
.L_x_1599:
[----:B------:R-:W4:Y:S02]  /*25e00*/  SYNCS.PHASECHK.TRANS64.TRYWAIT P0, [R4+URZ+0x28480], R5 ;  /* 0x02848005040075a7 */ /* 0x000f24000800017f */
[----:B----4-:R-:W-:Y:S05]  /*25e10*/  @!P0 BRA `(.L_x_1600) ;  /* 0x0000004c00448947 */ /* 0x010fea0003800000 */
.L_x_1601:
[----:B------:R0:W0:Y:S02]  /*25e20*/  SYNCS.PHASECHK.TRANS64.TRYWAIT P0, [R3+URZ+0x28480], R2 ;  /* 0x02848002030075a7 */ /* 0x000024000800017f */
[----:B0-----:R-:W-:Y:S05]  /*25e30*/  @!P0 NANOSLEEP.SYNCS 0x989680 ;  /* 0x009896800000895d */ /* 0x001fea0003900000 */
[----:B------:R-:W0:Y:S02]  /*25e40*/  @!P0 SYNCS.PHASECHK.TRANS64 P0, [R3+URZ+0x28480], R2 ;  /* 0x02848002030085a7 */ /* 0x000e24000800007f */
[----:B0-----:R-:W-:Y:S05]  /*25e50*/  @!P0 BRA `(.L_x_1601) ;  /* 0xfffffffc00f08947 */ /* 0x001fea000383ffff */
.L_x_1210:
[----:B------:R-:W-:Y:S05]  /*25e60*/  BSYNC B8 ;  /* 0x0000000000087941 */ /* 0x000fea0003800000 */
.L_x_1207:
[----:B------:R-:W-:Y:S05]  /*25e70*/  EXIT ;  /* 0x000000000000794d */ /* 0x000fea0003800000 */
.L_x_1236:
[----:B-1----:R1:W2:Y:S02]  /*25e80*/  SYNCS.PHASECHK.TRANS64.TRYWAIT P6, [R85+URZ+0x28490], R88 ;  /* 0x02849058550075a7 */ /* 0x0022a400080c017f */
[----:B--2---:R-:W-:Y:S05]  /*25e90*/  @!P6 NANOSLEEP.SYNCS 0x989680 ;  /* 0x009896800000e95d */ /* 0x004fea0003900000 */
[----:B------:R-:W2:Y:S02]  /*25ea0*/  @!P6 SYNCS.PHASECHK.TRANS64 P6, [R85+URZ+0x28490], R88 ;  /* 0x028490585500e5a7 */ /* 0x000ea400080c007f */
[----:B--2---:R-:W-:Y:S05]  /*25eb0*/  @!P6 BRA `(.L_x_1236) ;  /* 0xfffffffc00f0e947 */ /* 0x004fea000383ffff */
[----:B------:R-:W-:Y:S05]  /*25ec0*/  BRA `(.L_x_1602) ;  /* 0xfffffdcc00247947 */ /* 0x000fea000383ffff */
.L_x_1254:
[----:B0-----:R0:W1:Y:S02]  /*25ed0*/  SYNCS.PHASECHK.TRANS64.TRYWAIT P5, [R85+URZ+0x28490], R88 ;  /* 0x02849058550075a7 */ /* 0x00106400080a017f */
[----:B-1----:R-:W-:Y:S05]  /*25ee0*/  @!P5 NANOSLEEP.SYNCS 0x989680 ;  /* 0x009896800000d95d */ /* 0x002fea0003900000 */
[----:B------:R-:W1:Y:S02]  /*25ef0*/  @!P5 SYNCS.PHASECHK.TRANS64 P5, [R85+URZ+0x28490], R88 ;  /* 0x028490585500d5a7 */ /* 0x000e6400080a007f */
[----:B-1----:R-:W-:Y:S05]  /*25f00*/  @!P5 BRA `(.L_x_1254) ;  /* 0xfffffffc00f0d947 */ /* 0x002fea000383ffff */
[----:B------:R-:W-:Y:S05]  /*25f10*/  BRA `(.L_x_1603) ;  /* 0xfffffdec00087947 */ /* 0x000fea000383ffff */
.L_x_1263:
[----:B0-----:R0:W1:Y:S02]  /*25f20*/  SYNCS.PHASECHK.TRANS64.TRYWAIT P4, [R85+URZ+0x28490], R88 ;  /* 0x02849058550075a7 */ /* 0x001064000808017f */
[----:B-1----:R-:W-:Y:S05]  /*25f30*/  @!P4 NANOSLEEP.SYNCS 0x989680 ;  /* 0x009896800000c95d */ /* 0x002fea0003900000 */
[----:B------:R-:W1:Y:S02]  /*25f40*/  @!P4 SYNCS.PHASECHK.TRANS64 P4, [R85+URZ+0x28490], R88 ;  /* 0x028490585500c5a7 */ /* 0x000e64000808007f */
[----:B-1----:R-:W-:Y:S05]  /*25f50*/  @!P4 BRA `(.L_x_1263) ;  /* 0xfffffffc00f0c947 */ /* 0x002fea000383ffff */
[----:B------:R-:W-:Y:S05]  /*25f60*/  BRA `(.L_x_1604) ;  /* 0xfffffe0800f47947 */ /* 0x000fea000383ffff */
.L_x_1269:
[----:B-1----:R1:W2:Y:S02]  /*25f70*/  SYNCS.PHASECHK.TRANS64.TRYWAIT P3, [R85+URZ+0x284b0], R88 ;  /* 0x0284b058550075a7 */ /* 0x0022a4000806017f */
[----:B--2---:R-:W-:Y:S05]  /*25f80*/  @!P3 NANOSLEEP.SYNCS 0x989680 ;  /* 0x009896800000b95d */ /* 0x004fea0003900000 */
[----:B------:R-:W2:Y:S02]  /*25f90*/  @!P3 SYNCS.PHASECHK.TRANS64 P3, [R85+URZ+0x284b0], R88 ;  /* 0x0284b0585500b5a7 */ /* 0x000ea4000806007f */
[----:B--2---:R-:W-:Y:S05]  /*25fa0*/  @!P3 BRA `(.L_x_1269) ;  /* 0xfffffffc00f0b947 */ /* 0x004fea000383ffff */
[----:B------:R-:W-:Y:S05]  /*25fb0*/  BRA `(.L_x_1605) ;  /* 0xfffffe0c00807947 */ /* 0x000fea000383ffff */
.L_x_1285:
[----:B------:R-:W-:Y:S01]  /*25fc0*/  BSSY B0, `(.L_x_1606) ;  /* 0x0000008000007945 */ /* 0x000fe20003800000 */
[----:B------:R-:W-:Y:S02]  /*25fd0*/  IMAD.MOV.U32 R13, RZ, RZ, R230 ;  /* 0x000000ffff0d7224 */ /* 0x000fe400078e00e6 */
[----:B------:R-:W-:Y:S02]  /*25fe0*/  IMAD.MOV.U32 R12, RZ, RZ, RZ ;  /* 0x000000ffff0c7224 */ /* 0x000fe400078e00ff */
[----:B------:R-:W-:Y:S02]  /*25ff0*/  IMAD.MOV.U32 R11, RZ, RZ, 0x1f ;  /* 0x0000001fff0b7424 */ /* 0x000fe400078e00ff */
[----:B------:R-:W-:-:S07]  /*26000*/  IMAD.MOV.U32 R15, RZ, RZ, -0x1 ;  /* 0xffffffffff0f7424 */ /* 0x000fce00078e00ff */
[----:B-----5:R-:W-:Y:S05]  /*26010*/  WARPSYNC.COLLECTIVE R15, `(.L_x_1607) ;  /* 0x000000000f087348 */ /* 0x020fea0003c00000 */
[----:B------:R0:W1:Y:S02]  /*26020*/  SHFL.IDX P6, R14, R13, R12, R11 ;  /* 0x0000000c0d0e7389 */ /* 0x00006400000c000b */
[----:B01---5:R-:W-:Y:S01]  /*26030*/  ENDCOLLECTIVE ;  /* 0x000000000000791b */ /* 0x023fe20003800000 */
.L_x_1607:
[----:B------:R-:W-:Y:S05]  /*26040*/  BSYNC B0 ;  /* 0x0000000000007941 */ /* 0x000fea0003800000 */
.L_x_1606:
[----:B------:R-:W-:Y:S01]  /*26050*/  IMAD.MOV.U32 R202, RZ, RZ, R14 ;  /* 0x000000ffffca7224 */ /* 0x000fe200078e000e */
[----:B------:R-:W-:Y:S06]  /*26060*/  BRA `(.L_x_1608) ;  /* 0xfffffe1800807947 */ /* 0x000fec000383ffff */
.L_x_1303:
[----:B------:R-:W-:Y:S01]  /*26070*/  BSSY B1, `(.L_x_1609) ;  /* 0x0000008000017945 */ /* 0x000fe20003800000 */
[----:B------:R-:W-:Y:S01]  /*26080*/  MOV R13, R5 ;  /* 0x00000005000d7202 */ /* 0x000fe20000000f00 */
[----:B------:R-:W-:Y:S02]  /*26090*/  IMAD.MOV.U32 R12, RZ, RZ, RZ ;  /* 0x000000ffff0c7224 */ /* 0x000fe400078e00ff */
[----:B------:R-:W-:Y:S02]  /*260a0*/  IMAD.MOV.U32 R11, RZ, RZ, 0x181f ;  /* 0x0000181fff0b7424 */ /* 0x000fe400078e00ff */
[----:B-1----:R-:W-:-:S07]  /*260b0*/  IMAD.MOV.U32 R15, RZ, RZ, -0x1 ;  /* 0xffffffffff0f7424 */ /* 0x002fce00078e00ff */
[----:B0----5:R-:W-:Y:S05]  /*260c0*/  WARPSYNC.COLLECTIVE R15, `(.L_x_1610) ;  /* 0x000000000f087348 */ /* 0x021fea0003c00000 */
[----:B------:R1:W2:Y:S02]  /*260d0*/  SHFL.IDX P6, R14, R13, R12, R11 ;  /* 0x0000000c0d0e7389 */ /* 0x0002a400000c000b */
[----:B012--5:R-:W-:Y:S01]  /*260e0*/  ENDCOLLECTIVE ;  /* 0x000000000000791b */ /* 0x027fe20003800000 */
.L_x_1610:
[----:B------:R-:W-:Y:S05]  /*260f0*/  BSYNC B1 ;  /* 0x0000000000017941 */ /* 0x000fea0003800000 */
.L_x_1609:
[----:B------:R-:W-:Y:S05]  /*26100*/  BRA `(.L_x_1611) ;  /* 0xfffffe2c00047947 */ /* 0x000fea000383ffff */
.L_x_1304:
[----:B------:R-:W-:Y:S01]  /*26110*/  BSSY B1, `(.L_x_1612) ;  /* 0x0000008000017945 */ /* 0x000fe20003800000 */
[----:B------:R-:W-:Y:S02]  /*26120*/  IMAD.MOV.U32 R13, RZ, RZ, R4 ;  /* 0x000000ffff0d7224 */ /* 0x000fe400078e0004 */
[----:B------:R-:W-:Y:S02]  /*26130*/  IMAD.MOV.U32 R12, RZ, RZ, RZ ;  /* 0x000000ffff0c7224 */ /* 0x000fe400078e00ff */
[----:B------:R-:W-:Y:S02]  /*26140*/  IMAD.MOV.U32 R11, RZ, RZ, 0x181f ;  /* 0x0000181fff0b7424 */ /* 0x000fe400078e00ff */
[----:B-1----:R-:W-:-:S07]  /*26150*/  IMAD.MOV.U32 R15, RZ, RZ, -0x1 ;  /* 0xffffffffff0f7424 */ /* 0x002fce00078e00ff */
[----:B0----5:R-:W-:Y:S05]  /*26160*/  WARPSYNC.COLLECTIVE R15, `(.L_x_1613) ;  /* 0x000000000f087348 */ /* 0x021fea0003c00000 */
[----:B------:R1:W2:Y:S02]  /*26170*/  SHFL.IDX P6, R14, R13, R12, R11 ;  /* 0x0000000c0d0e7389 */ /* 0x0002a400000c000b */
[----:B012--5:R-:W-:Y:S01]  /*26180*/  ENDCOLLECTIVE ;  /* 0x000000000000791b */ /* 0x027fe20003800000 */
.L_x_1613:
[----:B------:R-:W-:Y:S05]  /*26190*/  BSYNC B1 ;  /* 0x0000000000017941 */ /* 0x000fea0003800000 */
.L_x_1612:
[----:B------:R-:W-:Y:S05]  /*261a0*/  BRA `(.L_x_1614) ;  /* 0xfffffe2800e47947 */ /* 0x000fea000383ffff */
.L_x_1305:
[----:B------:R-:W-:Y:S01]  /*261b0*/  BSSY B1, `(.L_x_1615) ;  /* 0x0000008000017945 */ /* 0x000fe20003800000 */
[----:B------:R-:W-:Y:S01]  /*261c0*/  IMAD.MOV.U32 R13, RZ, RZ, R3 ;  /* 0x000000ffff0d7224 */ /* 0x000fe200078e0003 */
[----:B------:R-:W-:Y:S01]  /*261d0*/  MOV R12, RZ ;  /* 0x000000ff000c7202 */ /* 0x000fe20000000f00 */
[----:B------:R-:W-:Y:S02]  /*261e0*/  IMAD.MOV.U32 R11, RZ, RZ, 0x181f ;  /* 0x0000181fff0b7424 */ /* 0x000fe400078e00ff */
[----:B-1----:R-:W-:-:S07]  /*261f0*/  IMAD.MOV.U32 R15, RZ, RZ, -0x1 ;  /* 0xffffffffff0f7424 */ /* 0x002fce00078e00ff */
[----:B0----5:R-:W-:Y:S05]  /*26200*/  WARPSYNC.COLLECTIVE R15, `(.L_x_1616) ;  /* 0x000000000f087348 */ /* 0x021fea0003c00000 */
[----:B------:R1:W2:Y:S02]  /*26210*/  SHFL.IDX P6, R14, R13, R12, R11 ;  /* 0x0000000c0d0e7389 */ /* 0x0002a400000c000b */
[----:B012--5:R-:W-:Y:S01]  /*26220*/  ENDCOLLECTIVE ;  /* 0x000000000000791b */ /* 0x027fe20003800000 */
.L_x_1616:
[----:B------:R-:W-:Y:S05]  /*26230*/  BSYNC B1 ;  /* 0x0000000000017941 */ /* 0x000fea0003800000 */
.L_x_1615:
[----:B------:R-:W-:Y:S05]  /*26240*/  BRA `(.L_x_1617) ;  /* 0xfffffe2800c47947 */ /* 0x000fea000383ffff */
.L_x_1306:
        /* <DEDUP_REMOVED lines=8> */
.L_x_1619:
[----:B------:R-:W-:Y:S05]  /*262d0*/  BSYNC B1 ;  /* 0x0000000000017941 */ /* 0x000fea0003800000 */
.L_x_1618:
[----:B------:R-:W-:Y:S05]  /*262e0*/  BRA `(.L_x_1620) ;  /* 0xfffffe2800a47947 */ /* 0x000fea000383ffff */
.L_x_1307:
[----:B------:R-:W-:Y:S01]  /*262f0*/  BSSY B1, `(.L_x_1621) ;  /* 0x0000008000017945 */ /* 0x000fe20003800000 */
[----:B------:R-:W-:Y:S01]  /*26300*/  IMAD.MOV.U32 R13, RZ, RZ, R5 ;  /* 0x000000ffff0d7224 */ /* 0x000fe200078e0005 */
[----:B------:R-:W-:Y:S01]  /*26310*/  MOV R11, 0x181f ;  /* 0x0000181f000b7802 */ /* 0x000fe20000000f00 */
[----:B------:R-:W-:Y:S02]  /*26320*/  IMAD.MOV.U32 R12, RZ, RZ, 0x1 ;  /* 0x00000001ff0c7424 */ /* 0x000fe400078e00ff */
[----:B-1----:R-:W-:-:S07]  /*26330*/  IMAD.MOV.U32 R15, RZ, RZ, -0x1 ;  /* 0xffffffffff0f7424 */ /* 0x002fce00078e00ff */
[----:B0----5:R-:W-:Y:S05]  /*26340*/  WARPSYNC.COLLECTIVE R15, `(.L_x_1622) ;  /* 0x000000000f087348 */ /* 0x021fea0003c00000 */
[----:B------:R1:W2:Y:S02]  /*26350*/  SHFL.IDX P6, R14, R13, R12, R11 ;  /* 0x0000000c0d0e7389 */ /* 0x0002a400000c000b */
[----:B012--5:R-:W-:Y:S01]  /*26360*/  ENDCOLLECTIVE ;  /* 0x000000000000791b */ /* 0x027fe20003800000 */
.L_x_1622:
[----:B------:R-:W-:Y:S05]  /*26370*/  BSYNC B1 ;  /* 0x0000000000017941 */ /* 0x000fea0003800000 */
.L_x_1621:
[----:B------:R-:W-:Y:S05]  /*26380*/  BRA `(.L_x_1623) ;  /* 0xfffffe2800847947 */ /* 0x000fea000383ffff */
.L_x_1308:
[----:B------:R-:W-:Y:S01]  /*26390*/  BSSY B1, `(.L_x_1624) ;  /* 0x0000008000017945 */ /* 0x000fe20003800000 */
[----:B------:R-:W-:Y:S02]  /*263a0*/  IMAD.MOV.U32 R13, RZ, RZ, R4 ;  /* 0x000000ffff0d7224 */ /* 0x000fe400078e0004 */
[----:B------:R-:W-:Y:S02]  /*263b0*/  IMAD.MOV.U32 R12, RZ, RZ, 0x1 ;  /* 0x00000001ff0c7424 */ /* 0x000fe400078e00ff */
[----:B------:R-:W-:Y:S02]  /*263c0*/  IMAD.MOV.U32 R11, RZ, RZ, 0x181f ;  /* 0x0000181fff0b7424 */ /* 0x000fe400078e00ff */
[----:B-1----:R-:W-:-:S07]  /*263d0*/  IMAD.MOV.U32 R15, RZ, RZ, -0x1 ;  /* 0xffffffffff0f7424 */ /* 0x002fce00078e00ff */
[----:B0----5:R-:W-:Y:S05]  /*263e0*/  WARPSYNC.COLLECTIVE R15, `(.L_x_1625) ;  /* 0x000000000f087348 */ /* 0x021fea0003c00000 */
[----:B------:R1:W2:Y:S02]  /*263f0*/  SHFL.IDX P6, R14, R13, R12, R11 ;  /* 0x0000000c0d0e7389 */ /* 0x0002a400000c000b */
[----:B012--5:R-:W-:Y:S01]  /*26400*/  ENDCOLLECTIVE ;  /* 0x000000000000791b */ /* 0x027fe20003800000 */
.L_x_1625:
[----:B------:R-:W-:Y:S05]  /*26410*/  BSYNC B1 ;  /* 0x0000000000017941 */ /* 0x000fea0003800000 */
.L_x_1624:
[----:B------:R-:W-:Y:S05]  /*26420*/  BRA `(.L_x_1626) ;  /* 0xfffffe2800647947 */ /* 0x000fea000383ffff */
.L_x_1309:
[----:B------:R-:W-:Y:S01]  /*26430*/  BSSY B1, `(.L_x_1627) ;  /* 0x0000008000017945 */ /* 0x000fe20003800000 */
[----:B------:R-:W-:Y:S01]  /*26440*/  IMAD.MOV.U32 R13, RZ, RZ, R3 ;  /* 0x000000ffff0d7224 */ /* 0x000fe200078e0003 */
[----:B-1----:R-:W-:Y:S01]  /*26450*/  MOV R15, 0xffffffff ;  /* 0xffffffff000f7802 */ /* 0x002fe20000000f00 */
[----:B------:R-:W-:Y:S02]  /*26460*/  IMAD.MOV.U32 R12, RZ, RZ, 0x1 ;  /* 0x00000001ff0c7424 */ /* 0x000fe400078e00ff */
[----:B------:R-:W-:-:S07]  /*26470*/  IMAD.MOV.U32 R11, RZ, RZ, 0x181f ;  /* 0x0000181fff0b7424 */ /* 0x000fce00078e00ff */
[----:B0----5:R-:W-:Y:S05]  /*26480*/  WARPSYNC.COLLECTIVE R15, `(.L_x_1628) ;  /* 0x000000000f087348 */ /* 0x021fea0003c00000 */
[----:B------:R1:W2:Y:S02]  /*26490*/  SHFL.IDX P6, R14, R13, R12, R11 ;  /* 0x0000000c0d0e7389 */ /* 0x0002a400000c000b */
[----:B012--5:R-:W-:Y:S01]  /*264a0*/  ENDCOLLECTIVE ;  /* 0x000000000000791b */ /* 0x027fe20003800000 */
.L_x_1628:
[----:B------:R-:W-:Y:S05]  /*264b0*/  BSYNC B1 ;  /* 0x0000000000017941 */ /* 0x000fea0003800000 */
.L_x_1627:
[----:B------:R-:W-:Y:S05]  /*264c0*/  BRA `(.L_x_1629) ;  /* 0xfffffe2800447947 */ /* 0x000fea000383ffff */
.L_x_1310:
        /* <DEDUP_REMOVED lines=8> */
.L_x_1631:
[----:B------:R-:W-:Y:S05]  /*26550*/  BSYNC B1 ;  /* 0x0000000000017941 */ /* 0x000fea0003800000 */
.L_x_1630:
[----:B------:R-:W-:Y:S05]  /*26560*/  BRA `(.L_x_1632) ;  /* 0xfffffe2800247947 */ /* 0x000fea000383ffff */
.L_x_1311:
        /* <DEDUP_REMOVED lines=8> */
.L_x_1634:
[----:B------:R-:W-:Y:S05]  /*265f0*/  BSYNC B1 ;  /* 0x0000000000017941 */ /* 0x000fea0003800000 */
.L_x_1633:
[----:B------:R-:W-:Y:S05]  /*26600*/  BRA `(.L_x_1635) ;  /* 0xfffffe2800047947 */ /* 0x000fea000383ffff */
.L_x_1312:
[----:B------:R-:W-:Y:S01]  /*26610*/  BSSY B1, `(.L_x_1636) ;  /* 0x0000008000017945 */ /* 0x000fe20003800000 */
[----:B------:R-:W-:Y:S01]  /*26620*/  MOV R13, R4 ;  /* 0x00000004000d7202 */ /* 0x000fe20000000f00 */
[----:B------:R-:W-:Y:S02]  /*26630*/  IMAD.MOV.U32 R12, RZ, RZ, 0x2 ;  /* 0x00000002ff0c7424 */ /* 0x000fe400078e00ff */
[----:B------:R-:W-:Y:S02]  /*26640*/  IMAD.MOV.U32 R11, RZ, RZ, 0x181f ;  /* 0x0000181fff0b7424 */ /* 0x000fe400078e00ff */
[----:B-1----:R-:W-:-:S07]  /*26650*/  IMAD.MOV.U32 R15, RZ, RZ, -0x1 ;  /* 0xffffffffff0f7424 */ /* 0x002fce00078e00ff */
[----:B0----5:R-:W-:Y:S05]  /*26660*/  WARPSYNC.COLLECTIVE R15, `(.L_x_1637) ;  /* 0x000000000f087348 */ /* 0x021fea0003c00000 */
[----:B------:R1:W2:Y:S02]  /*26670*/  SHFL.IDX P6, R14, R13, R12, R11 ;  /* 0x0000000c0d0e7389 */ /* 0x0002a400000c000b */
[----:B012--5:R-:W-:Y:S01]  /*26680*/  ENDCOLLECTIVE ;  /* 0x000000000000791b */ /* 0x027fe20003800000 */
.L_x_1637:
[----:B------:R-:W-:Y:S05]  /*26690*/  BSYNC B1 ;  /* 0x0000000000017941 */ /* 0x000fea0003800000 */
.L_x_1636:
[----:B------:R-:W-:Y:S05]  /*266a0*/  BRA `(.L_x_1638) ;  /* 0xfffffe2400e47947 */ /* 0x000fea000383ffff */
.L_x_1313:
        /* <DEDUP_REMOVED lines=8> */
.L_x_1640:
[----:B------:R-:W-:Y:S05]  /*26730*/  BSYNC B1 ;  /* 0x0000000000017941 */ /* 0x000fea0003800000 */
.L_x_1639:
[----:B------:R-:W-:Y:S05]  /*26740*/  BRA `(.L_x_1641) ;  /* 0xfffffe2400c47947 */ /* 0x000fea000383ffff */
.L_x_1314:
        /* <DEDUP_REMOVED lines=8> */
.L_x_1643:
[----:B------:R-:W-:Y:S05]  /*267d0*/  BSYNC B1 ;  /* 0x0000000000017941 */ /* 0x000fea0003800000 */
.L_x_1642:
[----:B------:R-:W-:Y:S05]  /*267e0*/  BRA `(.L_x_1644) ;  /* 0xfffffe2400a47947 */ /* 0x000fea000383ffff */
.L_x_1315:
        /* <DEDUP_REMOVED lines=8> */
.L_x_1646:
[----:B------:R-:W-:Y:S05]  /*26870*/  BSYNC B1 ;  /* 0x0000000000017941 */ /* 0x000fea0003800000 */
.L_x_1645:
[----:B------:R-:W-:Y:S05]  /*26880*/  BRA `(.L_x_1647) ;  /* 0xfffffe2400847947 */ /* 0x000fea000383ffff */
.L_x_1316:
        /* <DEDUP_REMOVED lines=8> */
.L_x_1649:
[----:B------:R-:W-:Y:S05]  /*26910*/  BSYNC B1 ;  /* 0x0000000000017941 */ /* 0x000fea0003800000 */
.L_x_1648:
[----:B------:R-:W-:Y:S05]  /*26920*/  BRA `(.L_x_1650) ;  /* 0xfffffe2400647947 */ /* 0x000fea000383ffff */
.L_x_1317:
        /* <DEDUP_REMOVED lines=8> */
.L_x_1652:
[----:B------:R-:W-:Y:S05]  /*269b0*/  BSYNC B1 ;  /* 0x0000000000017941 */ /* 0x000fea0003800000 */
.L_x_1651:
[----:B------:R-:W-:Y:S05]  /*269c0*/  BRA `(.L_x_1653) ;  /* 0xfffffe2400447947 */ /* 0x000fea000383ffff */
.L_x_1318:
        /* <DEDUP_REMOVED lines=8> */
.L_x_1655:
[----:B------:R-:W-:Y:S05]  /*26a50*/  BSYNC B1 ;  /* 0x0000000000017941 */ /* 0x000fea0003800000 */
.L_x_1654:
[----:B------:R-:W-:Y:S05]  /*26a60*/  BRA `(.L_x_1656) ;  /* 0xfffffe2400247947 */ /* 0x000fea000383ffff */
.L_x_1320:
[----:B--2---:R2:W3:Y:S02]  /*26a70*/  SYNCS.PHASECHK.TRANS64.TRYWAIT P1, [R16+URZ+0x28400], R3 ;  /* 0x02840003100075a7 */ /* 0x0044e4000802017f */
[----:B---3--:R-:W-:Y:S05]  /*26a80*/  @!P1 NANOSLEEP.SYNCS 0x989680 ;  /* 0x009896800000995d */ /* 0x008fea0003900000 */
[----:B------:R-:W3:Y:S02]  /*26a90*/  @!P1 SYNCS.PHASECHK.TRANS64 P1, [R16+URZ+0x28400], R3 ;  /* 0x02840003100095a7 */ /* 0x000ee4000802007f */
[----:B---3--:R-:W-:Y:S05]  /*26aa0*/  @!P1 BRA `(.L_x_1320) ;  /* 0xfffffffc00f09947 */ /* 0x008fea000383ffff */
[----:B------:R-:W-:Y:S05]  /*26ab0*/  BRA `(.L_x_1657) ;  /* 0xfffffe2400307947 */ /* 0x000fea000383ffff */
.L_x_1336:
[----:B------:R-:W-:Y:S01]  /*26ac0*/  BSSY B1, `(.L_x_1658) ;  /* 0x0000008000017945 */ /* 0x000fe20003800000 */
[----:B------:R-:W-:Y:S02]  /*26ad0*/  IMAD.MOV.U32 R13, RZ, RZ, R9 ;  /* 0x000000ffff0d7224 */ /* 0x000fe400078e0009 */
[----:B------:R-:W-:Y:S02]  /*26ae0*/  IMAD.MOV.U32 R12, RZ, RZ, RZ ;  /* 0x000000ffff0c7224 */ /* 0x000fe400078e00ff */
[----:B------:R-:W-:Y:S02]  /*26af0*/  IMAD.MOV.U32 R11, RZ, RZ, 0x181f ;  /* 0x0000181fff0b7424 */ /* 0x000fe400078e00ff */
[----:B------:R-:W-:-:S07]  /*26b00*/  IMAD.MOV.U32 R15, RZ, RZ, -0x1 ;  /* 0xffffffffff0f7424 */ /* 0x000fce00078e00ff */
[----:B0----5:R-:W-:Y:S05]  /*26b10*/  WARPSYNC.COLLECTIVE R15, `(.L_x_1659) ;  /* 0x000000000f087348 */ /* 0x021fea0003c00000 */
[----:B------:R1:W2:Y:S02]  /*26b20*/  SHFL.IDX P6, R14, R13, R12, R11 ;  /* 0x0000000c0d0e7389 */ /* 0x0002a400000c000b */
[----:B012--5:R-:W-:Y:S01]  /*26b30*/  ENDCOLLECTIVE ;  /* 0x000000000000791b */ /* 0x027fe20003800000 */
.L_x_1659:
[----:B------:R-:W-:Y:S05]  /*26b40*/  BSYNC B1 ;  /* 0x0000000000017941 */ /* 0x000fea0003800000 */
.L_x_1658:
[----:B------:R-:W-:Y:S05]  /*26b50*/  BRA `(.L_x_1660) ;  /* 0xfffffe6800247947 */ /* 0x000fea000383ffff */
.L_x_1337:
        /* <DEDUP_REMOVED lines=8> */
.L_x_1662:
[----:B------:R-:W-:Y:S05]  /*26be0*/  BSYNC B1 ;  /* 0x0000000000017941 */ /* 0x000fea0003800000 */
.L_x_1661:
[----:B------:R-:W-:Y:S05]  /*26bf0*/  BRA `(.L_x_1663) ;  /* 0xfffffe6800047947 */ /* 0x000fea000383ffff */
.L_x_1338:
[----:B------:R-:W-:Y:S01]  /*26c00*/  BSSY B1, `(.L_x_1664) ;  /* 0x0000008000017945 */ /* 0x000fe20003800000 */
[----:B------:R-:W-:Y:S01]  /*26c10*/  MOV R13, R3 ;  /* 0x00000003000d7202 */ /* 0x000fe20000000f00 */
[----:B------:R-:W-:Y:S02]  /*26c20*/  IMAD.MOV.U32 R12, RZ, RZ, RZ ;  /* 0x000000ffff0c7224 */ /* 0x000fe400078e00ff */
[----:B------:R-:W-:Y:S02]  /*26c30*/  IMAD.MOV.U32 R11, RZ, RZ, 0x181f ;  /* 0x0000181fff0b7424 */ /* 0x000fe400078e00ff */
[----:B------:R-:W-:-:S07]  /*26c40*/  IMAD.MOV.U32 R15, RZ, RZ, -0x1 ;  /* 0xffffffffff0f7424 */ /* 0x000fce00078e00ff */
[----:B0----5:R-:W-:Y:S05]  /*26c50*/  WARPSYNC.COLLECTIVE R15, `(.L_x_1665) ;  /* 0x000000000f087348 */ /* 0x021fea0003c00000 */
[----:B------:R1:W2:Y:S02]  /*26c60*/  SHFL.IDX P6, R14, R13, R12, R11 ;  /* 0x0000000c0d0e7389 */ /* 0x0002a400000c000b */
[----:B012--5:R-:W-:Y:S01]  /*26c70*/  ENDCOLLECTIVE ;  /* 0x000000000000791b */ /* 0x027fe20003800000 */
.L_x_1665:
[----:B------:R-:W-:Y:S05]  /*26c80*/  BSYNC B1 ;  /* 0x0000000000017941 */ /* 0x000fea0003800000 */
.L_x_1664:
[----:B------:R-:W-:Y:S05]  /*26c90*/  BRA `(.L_x_1666) ;  /* 0xfffffe6400e47947 */ /* 0x000fea000383ffff */
.L_x_1339:
        /* <DEDUP_REMOVED lines=8> */
.L_x_1668:
[----:B------:R-:W-:Y:S05]  /*26d20*/  BSYNC B1 ;  /* 0x0000000000017941 */ /* 0x000fea0003800000 */
.L_x_1667:
[----:B------:R-:W-:Y:S05]  /*26d30*/  BRA `(.L_x_1669) ;  /* 0xfffffe6400c47947 */ /* 0x000fea000383ffff */
.L_x_1340:
[----:B------:R-:W-:Y:S01]  /*26d40*/  BSSY B1, `(.L_x_1670) ;  /* 0x0000008000017945 */ /* 0x000fe20003800000 */
[----:B------:R-:W-:Y:S01]  /*26d50*/  IMAD.MOV.U32 R13, RZ, RZ, R9 ;  /* 0x000000ffff0d7224 */ /* 0x000fe200078e0009 */
[----:B------:R-:W-:Y:S01]  /*26d60*/  MOV R12, 0x1 ;  /* 0x00000001000c7802 */ /* 0x000fe20000000f00 */
[----:B------:R-:W-:Y:S02]  /*26d70*/  IMAD.MOV.U32 R11, RZ, RZ, 0x181f ;  /* 0x0000181fff0b7424 */ /* 0x000fe400078e00ff */
[----:B------:R-:W-:-:S07]  /*26d80*/  IMAD.MOV.U32 R15, RZ, RZ, -0x1 ;  /* 0xffffffffff0f7424 */ /* 0x000fce00078e00ff */
[----:B0----5:R-:W-:Y:S05]  /*26d90*/  WARPSYNC.COLLECTIVE R15, `(.L_x_1671) ;  /* 0x000000000f087348 */ /* 0x021fea0003c00000 */
[----:B------:R1:W2:Y:S02]  /*26da0*/  SHFL.IDX P6, R14, R13, R12, R11 ;  /* 0x0000000c0d0e7389 */ /* 0x0002a400000c000b */
[----:B012--5:R-:W-:Y:S01]  /*26db0*/  ENDCOLLECTIVE ;  /* 0x000000000000791b */ /* 0x027fe20003800000 */
.L_x_1671:
[----:B------:R-:W-:Y:S05]  /*26dc0*/  BSYNC B1 ;  /* 0x0000000000017941 */ /* 0x000fea0003800000 */
.L_x_1670:
[----:B------:R-:W-:Y:S05]  /*26dd0*/  BRA `(.L_x_1672) ;  /* 0xfffffe6400a47947 */ /* 0x000fea000383ffff */
.L_x_1341:
[----:B------:R-:W-:Y:S01]  /*26de0*/  BSSY B1, `(.L_x_1673) ;  /* 0x0000008000017945 */ /* 0x000fe20003800000 */
[----:B------:R-:W-:Y:S02]  /*26df0*/  IMAD.MOV.U32 R13, RZ, RZ, R8 ;  /* 0x000000ffff0d7224 */ /* 0x000fe400078e0008 */
[----:B------:R-:W-:Y:S02]  /*26e00*/  IMAD.MOV.U32 R12, RZ, RZ, 0x1 ;  /* 0x00000001ff0c7424 */ /* 0x000fe400078e00ff */
[----:B------:R-:W-:Y:S02]  /*26e10*/  IMAD.MOV.U32 R11, RZ, RZ, 0x181f ;  /* 0x0000181fff0b7424 */ /* 0x000fe400078e00ff */
[----:B------:R-:W-:-:S07]  /*26e20*/  IMAD.MOV.U32 R15, RZ, RZ, -0x1 ;  /* 0xffffffffff0f7424 */ /* 0x000fce00078e00ff */
[----:B0----5:R-:W-:Y:S05]  /*26e30*/  WARPSYNC.COLLECTIVE R15, `(.L_x_1674) ;  /* 0x000000000f087348 */ /* 0x021fea0003c00000 */
[----:B------:R1:W2:Y:S02]  /*26e40*/  SHFL.IDX P6, R14, R13, R12, R11 ;  /* 0x0000000c0d0e7389 */ /* 0x0002a400000c000b */
[----:B012--5:R-:W-:Y:S01]  /*26e50*/  ENDCOLLECTIVE ;  /* 0x000000000000791b */ /* 0x027fe20003800000 */
.L_x_1674:
[----:B------:R-:W-:Y:S05]  /*26e60*/  BSYNC B1 ;  /* 0x0000000000017941 */ /* 0x000fea0003800000 */
.L_x_1673:
[----:B------:R-:W-:Y:S05]  /*26e70*/  BRA `(.L_x_1675) ;  /* 0xfffffe6400847947 */ /* 0x000fea000383ffff */
.L_x_1342:
        /* <DEDUP_REMOVED lines=8> */
.L_x_1677:
[----:B------:R-:W-:Y:S05]  /*26f00*/  BSYNC B1 ;  /* 0x0000000000017941 */ /* 0x000fea0003800000 */
.L_x_1676:
[----:B------:R-:W-:Y:S05]  /*26f10*/  BRA `(.L_x_1678) ;  /* 0xfffffe6400647947 */ /* 0x000fea000383ffff */
.L_x_1343:
        /* <DEDUP_REMOVED lines=8> */
.L_x_1680:
[----:B------:R-:W-:Y:S05]  /*26fa0*/  BSYNC B1 ;  /* 0x0000000000017941 */ /* 0x000fea0003800000 */
.L_x_1679:
[----:B------:R-:W-:Y:S05]  /*26fb0*/  BRA `(.L_x_1681) ;  /* 0xfffffe6400447947 */ /* 0x000fea000383ffff */
.L_x_1344:
[----:B------:R-:W-:Y:S01]  /*26fc0*/  BSSY B1, `(.L_x_1682) ;  /* 0x0000008000017945 */ /* 0x000fe20003800000 */
[----:B------:R-:W-:Y:S01]  /*26fd0*/  IMAD.MOV.U32 R13, RZ, RZ, R9 ;  /* 0x000000ffff0d7224 */ /* 0x000fe200078e0009 */
[----:B------:R-:W-:Y:S01]  /*26fe0*/  MOV R15, 0xffffffff ;  /* 0xffffffff000f7802 */ /* 0x000fe20000000f00 */
[----:B------:R-:W-:Y:S02]  /*26ff0*/  IMAD.MOV.U32 R12, RZ, RZ, 0x2 ;  /* 0x00000002ff0c7424 */ /* 0x000fe400078e00ff */
[----:B------:R-:W-:-:S07]  /*27000*/  IMAD.MOV.U32 R11, RZ, RZ, 0x181f ;  /* 0x0000181fff0b7424 */ /* 0x000fce00078e00ff */
[----:B0----5:R-:W-:Y:S05]  /*27010*/  WARPSYNC.COLLECTIVE R15, `(.L_x_1683) ;  /* 0x000000000f087348 */ /* 0x021fea0003c00000 */
[----:B------:R1:W2:Y:S02]  /*27020*/  SHFL.IDX P6, R14, R13, R12, R11 ;  /* 0x0000000c0d0e7389 */ /* 0x0002a400000c000b */
[----:B012--5:R-:W-:Y:S01]  /*27030*/  ENDCOLLECTIVE ;  /* 0x000000000000791b */ /* 0x027fe20003800000 */
.L_x_1683:
[----:B------:R-:W-:Y:S05]  /*27040*/  BSYNC B1 ;  /* 0x0000000000017941 */ /* 0x000fea0003800000 */
.L_x_1682:
[----:B------:R-:W-:Y:S05]  /*27050*/  BRA `(.L_x_1684) ;  /* 0xfffffe6400247947 */ /* 0x000fea000383ffff */
.L_x_1345:
        /* <DEDUP_REMOVED lines=8> */
.L_x_1686:
[----:B------:R-:W-:Y:S05]  /*270e0*/  BSYNC B1 ;  /* 0x0000000000017941 */ /* 0x000fea0003800000 */
.L_x_1685:
[----:B------:R-:W-:Y:S05]  /*270f0*/  BRA `(.L_x_1687) ;  /* 0xfffffe6400047947 */ /* 0x000fea000383ffff */
.L_x_1346:
        /* <DEDUP_REMOVED lines=8> */
.L_x_1689:
[----:B------:R-:W-:Y:S05]  /*27180*/  BSYNC B1 ;  /* 0x0000000000017941 */ /* 0x000fea0003800000 */
.L_x_1688:
[----:B------:R-:W-:Y:S05]  /*27190*/  BRA `(.L_x_1690) ;  /* 0xfffffe6000e47947 */ /* 0x000fea000383ffff */
.L_x_1347:
[----:B------:R-:W-:Y:S01]  /*271a0*/  BSSY B1, `(.L_x_1691) ;  /* 0x0000008000017945 */ /* 0x000fe20003800000 */
[----:B------:R-:W-:Y:S01]  /*271b0*/  MOV R13, R0 ;  /* 0x00000000000d7202 */ /* 0x000fe20000000f00 */
[----:B------:R-:W-:Y:S02]  /*271c0*/  IMAD.MOV.U32 R12, RZ, RZ, 0x2 ;  /* 0x00000002ff0c7424 */ /* 0x000fe400078e00ff */
[----:B------:R-:W-:Y:S02]  /*271d0*/  IMAD.MOV.U32 R11, RZ, RZ, 0x181f ;  /* 0x0000181fff0b7424 */ /* 0x000fe400078e00ff */
[----:B------:R-:W-:-:S07]  /*271e0*/  IMAD.MOV.U32 R15, RZ, RZ, -0x1 ;  /* 0xffffffffff0f7424 */ /* 0x000fce00078e00ff */
[----:B0----5:R-:W-:Y:S05]  /*271f0*/  WARPSYNC.COLLECTIVE R15, `(.L_x_1692) ;  /* 0x000000000f087348 */ /* 0x021fea0003c00000 */
[----:B------:R1:W2:Y:S02]  /*27200*/  SHFL.IDX P6, R14, R13, R12, R11 ;  /* 0x0000000c0d0e7389 */ /* 0x0002a400000c000b */
[----:B012--5:R-:W-:Y:S01]  /*27210*/  ENDCOLLECTIVE ;  /* 0x000000000000791b */ /* 0x027fe20003800000 */
.L_x_1692:
[----:B------:R-:W-:Y:S05]  /*27220*/  BSYNC B1 ;  /* 0x0000000000017941 */ /* 0x000fea0003800000 */
.L_x_1691:
[----:B------:R-:W-:Y:S05]  /*27230*/  BRA `(.L_x_1693) ;  /* 0xfffffe6000c47947 */ /* 0x000fea000383ffff */
.L_x_1348:
        /* <DEDUP_REMOVED lines=8> */
.L_x_1695:
[----:B------:R-:W-:Y:S05]  /*272c0*/  BSYNC B1 ;  /* 0x0000000000017941 */ /* 0x000fea0003800000 */
.L_x_1694:
[----:B------:R-:W-:Y:S05]  /*272d0*/  BRA `(.L_x_1696) ;  /* 0xfffffe6000a47947 */ /* 0x000fea000383ffff */
.L_x_1349:
        /* <DEDUP_REMOVED lines=8> */
.L_x_1698:
[----:B------:R-:W-:Y:S05]  /*27360*/  BSYNC B1 ;  /* 0x0000000000017941 */ /* 0x000fea0003800000 */
.L_x_1697:
[----:B------:R-:W-:Y:S05]  /*27370*/  BRA `(.L_x_1699) ;  /* 0xfffffe6000847947 */ /* 0x000fea000383ffff */
.L_x_1350:
        /* <DEDUP_REMOVED lines=8> */
.L_x_1701:
[----:B------:R-:W-:Y:S05]  /*27400*/  BSYNC B1 ;  /* 0x0000000000017941 */ /* 0x000fea0003800000 */
.L_x_1700:
[----:B------:R-:W-:Y:S05]  /*27410*/  BRA `(.L_x_1702) ;  /* 0xfffffe6000647947 */ /* 0x000fea000383ffff */
.L_x_1351:
        /* <DEDUP_REMOVED lines=8> */
.L_x_1704:
[----:B------:R-:W-:Y:S05]  /*274a0*/  BSYNC B1 ;  /* 0x0000000000017941 */ /* 0x000fea0003800000 */
.L_x_1703:
[----:B------:R-:W-:Y:S05]  /*274b0*/  BRA `(.L_x_1705) ;  /* 0xfffffe6000447947 */ /* 0x000fea000383ffff */
.L_x_1353:
[----:B-1----:R1:W2:Y:S02]  /*274c0*/  SYNCS.PHASECHK.TRANS64.TRYWAIT P4, [R16+URZ+0x28400], R3 ;  /* 0x02840003100075a7 */ /* 0x0022a4000808017f */
[----:B--2---:R-:W-:Y:S05]  /*274d0*/  @!P4 NANOSLEEP.SYNCS 0x989680 ;  /* 0x009896800000c95d */ /* 0x004fea0003900000 */
[----:B------:R-:W2:Y:S02]  /*274e0*/  @!P4 SYNCS.PHASECHK.TRANS64 P4, [R16+URZ+0x28400], R3 ;  /* 0x028400031000c5a7 */ /* 0x000ea4000808007f */
[----:B--2---:R-:W-:Y:S05]  /*274f0*/  @!P4 BRA `(.L_x_1353) ;  /* 0xfffffffc00f0c947 */ /* 0x004fea000383ffff */
[----:B------:R-:W-:Y:S05]  /*27500*/  BRA `(.L_x_1706) ;  /* 0xfffffe6000647947 */ /* 0x000fea000383ffff */
.L_x_1363:
[----:B--2---:R2:W3:Y:S02]  /*27510*/  SYNCS.PHASECHK.TRANS64.TRYWAIT P2, [R11+URZ+0x28430], R0 ;  /* 0x028430000b0075a7 */ /* 0x0044e4000804017f */
[----:B---3--:R-:W-:Y:S05]  /*27520*/  @!P2 NANOSLEEP.SYNCS 0x989680 ;  /* 0x009896800000a95d */ /* 0x008fea0003900000 */
[----:B------:R-:W3:Y:S02]  /*27530*/  @!P2 SYNCS.PHASECHK.TRANS64 P2, [R11+URZ+0x28430], R0 ;  /* 0x028430000b00a5a7 */ /* 0x000ee4000804007f */
[----:B---3--:R-:W-:Y:S05]  /*27540*/  @!P2 BRA `(.L_x_1363) ;  /* 0xfffffffc00f0a947 */ /* 0x008fea000383ffff */
[----:B------:R-:W-:Y:S05]  /*27550*/  BRA `(.L_x_1362) ;  /* 0xfffffea0007c7947 */ /* 0x000fea000383ffff */
.L_x_1381:
[----:B-1----:R1:W2:Y:S02]  /*27560*/  SYNCS.PHASECHK.TRANS64.TRYWAIT P4, [R9+URZ+0x28430], R8 ;  /* 0x02843008090075a7 */ /* 0x0022a4000808017f */
[----:B--2---:R-:W-:Y:S05]  /*27570*/  @!P4 NANOSLEEP.SYNCS 0x989680 ;  /* 0x009896800000c95d */ /* 0x004fea0003900000 */
[----:B------:R-:W2:Y:S02]  /*27580*/  @!P4 SYNCS.PHASECHK.TRANS64 P4, [R9+URZ+0x28430], R8 ;  /* 0x028430080900c5a7 */ /* 0x000ea4000808007f */
[----:B--2---:R-:W-:Y:S05]  /*27590*/  @!P4 BRA `(.L_x_1381) ;  /* 0xfffffffc00f0c947 */ /* 0x004fea000383ffff */
[----:B------:R-:W-:Y:S05]  /*275a0*/  BRA `(.L_x_1380) ;  /* 0xfffffec800207947 */ /* 0x000fea000383ffff */
.L_x_1385:
[----:B-1----:R1:W2:Y:S02]  /*275b0*/  SYNCS.PHASECHK.TRANS64.TRYWAIT P3, [R9+URZ+0x28450], R8 ;  /* 0x02845008090075a7 */ /* 0x0022a4000806017f */
[----:B--2---:R-:W-:Y:S05]  /*275c0*/  @!P3 NANOSLEEP.SYNCS 0x989680 ;  /* 0x009896800000b95d */ /* 0x004fea0003900000 */
[----:B------:R-:W2:Y:S02]  /*275d0*/  @!P3 SYNCS.PHASECHK.TRANS64 P3, [R9+URZ+0x28450], R8 ;  /* 0x028450080900b5a7 */ /* 0x000ea4000806007f */
[----:B--2---:R-:W-:Y:S05]  /*275e0*/  @!P3 BRA `(.L_x_1385) ;  /* 0xfffffffc00f0b947 */ /* 0x004fea000383ffff */
[----:B------:R-:W-:Y:S05]  /*275f0*/  BRA `(.L_x_1382) ;  /* 0xfffffecc00207947 */ /* 0x000fea000383ffff */
.L_x_1405:
[----:B-1----:R1:W2:Y:S02]  /*27600*/  SYNCS.PHASECHK.TRANS64.TRYWAIT P3, [R7+URZ+0x28430], R6 ;  /* 0x02843006070075a7 */ /* 0x0022a4000806017f */
[----:B--2---:R-:W-:Y:S05]  /*27610*/  @!P3 NANOSLEEP.SYNCS 0x989680 ;  /* 0x009896800000b95d */ /* 0x004fea0003900000 */
[----:B------:R-:W2:Y:S02]  /*27620*/  @!P3 SYNCS.PHASECHK.TRANS64 P3, [R7+URZ+0x28430], R6 ;  /* 0x028430060700b5a7 */ /* 0x000ea4000806007f */
[----:B--2---:R-:W-:Y:S05]  /*27630*/  @!P3 BRA `(.L_x_1405) ;  /* 0xfffffffc00f0b947 */ /* 0x004fea000383ffff */
[----:B------:R-:W-:Y:S05]  /*27640*/  BRA `(.L_x_1404) ;  /* 0xfffffef000a07947 */ /* 0x000fea000383ffff */
.L_x_1409:
[----:B-1----:R1:W2:Y:S02]  /*27650*/  SYNCS.PHASECHK.TRANS64.TRYWAIT P2, [R7+URZ+0x28450], R6 ;  /* 0x02845006070075a7 */ /* 0x0022a4000804017f */
[----:B--2---:R-:W-:Y:S05]  /*27660*/  @!P2 NANOSLEEP.SYNCS 0x989680 ;  /* 0x009896800000a95d */ /* 0x004fea0003900000 */
[----:B------:R-:W2:Y:S02]  /*27670*/  @!P2 SYNCS.PHASECHK.TRANS64 P2, [R7+URZ+0x28450], R6 ;  /* 0x028450060700a5a7 */ /* 0x000ea4000804007f */
[----:B--2---:R-:W-:Y:S05]  /*27680*/  @!P2 BRA `(.L_x_1409) ;  /* 0xfffffffc00f0a947 */ /* 0x004fea000383ffff */
[----:B------:R-:W-:Y:S05]  /*27690*/  BRA `(.L_x_1406) ;  /* 0xfffffef400bc7947 */ /* 0x000fea000383ffff */
.L_x_1417:
[----:B-1----:R1:W2:Y:S02]  /*276a0*/  SYNCS.PHASECHK.TRANS64.TRYWAIT P3, [R7+URZ+0x28430], R8 ;  /* 0x02843008070075a7 */ /* 0x0022a4000806017f */
[----:B--2---:R-:W-:Y:S05]  /*276b0*/  @!P3 NANOSLEEP.SYNCS 0x989680 ;  /* 0x009896800000b95d */ /* 0x004fea0003900000 */
[----:B------:R-:W2:Y:S02]  /*276c0*/  @!P3 SYNCS.PHASECHK.TRANS64 P3, [R7+URZ+0x28430], R8 ;  /* 0x028430080700b5a7 */ /* 0x000ea4000806007f */
[----:B--2---:R-:W-:Y:S05]  /*276d0*/  @!P3 BRA `(.L_x_1417) ;  /* 0xfffffffc00f0b947 */ /* 0x004fea000383ffff */
[----:B------:R-:W-:Y:S05]  /*276e0*/  BRA `(.L_x_1416) ;  /* 0xffffff10004c7947 */ /* 0x000fea000383ffff */
.L_x_1421:
[----:B-1----:R1:W2:Y:S02]  /*276f0*/  SYNCS.PHASECHK.TRANS64.TRYWAIT P2, [R8+URZ+0x28450], R7 ;  /* 0x02845007080075a7 */ /* 0x0022a4000804017f */
[----:B--2---:R-:W-:Y:S05]  /*27700*/  @!P2 NANOSLEEP.SYNCS 0x989680 ;  /* 0x009896800000a95d */ /* 0x004fea0003900000 */
[----:B------:R-:W2:Y:S02]  /*27710*/  @!P2 SYNCS.PHASECHK.TRANS64 P2, [R8+URZ+0x28450], R7 ;  /* 0x028450070800a5a7 */ /* 0x000ea4000804007f */
[----:B--2---:R-:W-:Y:S05]  /*27720*/  @!P2 BRA `(.L_x_1421) ;  /* 0xfffffffc00f0a947 */ /* 0x004fea000383ffff */
[----:B------:R-:W-:Y:S05]  /*27730*/  BRA `(.L_x_1418) ;  /* 0xffffff1400687947 */ /* 0x000fea000383ffff */
.L_x_1435:
[----:B-1----:R1:W2:Y:S02]  /*27740*/  SYNCS.PHASECHK.TRANS64.TRYWAIT P1, [R5+URZ+0x28450], R0 ;  /* 0x02845000050075a7 */ /* 0x0022a4000802017f */
[----:B--2---:R-:W-:Y:S05]  /*27750*/  @!P1 NANOSLEEP.SYNCS 0x989680 ;  /* 0x009896800000995d */ /* 0x004fea0003900000 */
[----:B------:R-:W2:Y:S02]  /*27760*/  @!P1 SYNCS.PHASECHK.TRANS64 P1, [R5+URZ+0x28450], R0 ;  /* 0x02845000050095a7 */ /* 0x000ea4000802007f */
[----:B--2---:R-:W-:Y:S05]  /*27770*/  @!P1 BRA `(.L_x_1435) ;  /* 0xfffffffc00f09947 */ /* 0x004fea000383ffff */
[----:B------:R-:W-:Y:S05]  /*27780*/  BRA `(.L_x_1434) ;  /* 0xffffff38003c7947 */ /* 0x000fea000383ffff */
.L_x_1439:
[----:B------:R-:W-:Y:S02]  /*27790*/  SEL R28, R11, R30, P0 ;  /* 0x0000001e0b1c7207 */ /* 0x000fe40000000000 */
[----:B------:R-:W-:Y:S02]  /*277a0*/  SEL R48, R88, R135, P0 ;  /* 0x0000008758307207 */ /* 0x000fe40000000000 */
[----:B------:R-:W-:Y:S02]  /*277b0*/  SEL R50, R135, R88, P0 ;  /* 0x0000005887327207 */ /* 0x000fe40000000000 */
[----:B------:R-:W-:Y:S01]  /*277c0*/  SEL R30, R30, R11, P0 ;  /* 0x0000000b1e1e7207 */ /* 0x000fe20000000000 */
[----:B------:R-:W-:Y:S01]  /*277d0*/  IMAD.MOV.U32 R11, RZ, RZ, 0x1c1f ;  /* 0x00001c1fff0b7424 */ /* 0x000fe200078e00ff */
[----:B------:R-:W-:Y:S02]  /*277e0*/  SEL R82, R116, R15, P0 ;  /* 0x0000000f74527207 */ /* 0x000fe40000000000 */
[----:B------:R-:W-:Y:S01]  /*277f0*/  SEL R84, R15, R116, P0 ;  /* 0x000000740f547207 */ /* 0x000fe20000000000 */
[----:B------:R-:W-:Y:S01]  /*27800*/  IMAD.MOV.U32 R15, RZ, RZ, -0x1 ;  /* 0xffffffffff0f7424 */ /* 0x000fe200078e00ff */
[----:B------:R-:W-:-:S02]  /*27810*/  SEL R86, R31, R12, P0 ;  /* 0x0000000c1f567207 */ /* 0x000fc40000000000 */
[----:B------:R-:W-:Y:S01]  /*27820*/  SEL R88, R12, R31, P0 ;  /* 0x0000001f0c587207 */ /* 0x000fe20000000000 */
[----:B-----5:R-:W-:Y:S01]  /*27830*/  IMAD.MOV.U32 R12, RZ, RZ, R3 ;  /* 0x000000ffff0c7224 */ /* 0x020fe200078e0003 */
[----:B------:R-:W-:Y:S02]  /*27840*/  SEL R98, R55, R14, P0 ;  /* 0x0000000e37627207 */ /* 0x000fe40000000000 */
[----:B------:R-:W-:-:S07]  /*27850*/  SEL R100, R14, R55, P0 ;  /* 0x000000370e647207 */ /* 0x000fce0000000000 */
[----:B01----:R-:W-:Y:S05]  /*27860*/  WARPSYNC.COLLECTIVE R15, `(.L_x_1707) ;  /* 0x000000000f087348 */ /* 0x003fea0003c00000 */
[----:B------:R2:W3:Y:S02]  /*27870*/  SHFL.IDX P6, R14, R13, R12, R11 ;  /* 0x0000000c0d0e7389 */ /* 0x0004e400000c000b */
[----:B0123--:R-:W-:Y:S01]  /*27880*/  ENDCOLLECTIVE ;  /* 0x000000000000791b */ /* 0x00ffe20003800000 */
.L_x_1707:
[----:B------:R-:W-:Y:S02]  /*27890*/  SEL R10, R7, R24, P0 ;  /* 0x00000018070a7207 */ /* 0x000fe40000000000 */
[----:B------:R-:W-:Y:S02]  /*278a0*/  SEL R20, R24, R7, P0 ;  /* 0x0000000718147207 */ /* 0x000fe40000000000 */
[----:B------:R-:W-:Y:S02]  /*278b0*/  SEL R24, R9, R26, P0 ;  /* 0x0000001a09187207 */ /* 0x000fe40000000000 */
[----:B------:R-:W-:Y:S02]  /*278c0*/  SEL R26, R26, R9, P0 ;  /* 0x000000091a1a7207 */ /* 0x000fe40000000000 */
[----:B------:R-:W-:Y:S02]  /*278d0*/  LOP3.LUT R9, R3, 0x2, RZ, 0x3c, !PT ;  /* 0x0000000203097812 */ /* 0x000fe400078e3cff */
        /* <DEDUP_REMOVED lines=8> */
[----:B------:R-:W-:Y:S01]  /*27960*/  SEL R32, R34, R61, P0 ;  /* 0x0000003d22207207 */ /* 0x000fe20000000000 */
[----:B------:R-:W-:Y:S01]  /*27970*/  IMAD.MOV.U32 R7, RZ, RZ, R14 ;  /* 0x000000ffff077224 */ /* 0x000fe200078e000e */
[----:B------:R-:W-:-:S07]  /*27980*/  SEL R64, R120, R121, P0 ;  /* 0x0000007978407207 */ /* 0x000fce0000000000 */
[----:B------:R-:W-:Y:S05]  /*27990*/  WARPSYNC.COLLECTIVE R15, `(.L_x_1708) ;  /* 0x000000000f087348 */ /* 0x000fea0003c00000 */
[----:B------:R0:W1:Y:S02]  /*279a0*/  SHFL.IDX P6, R14, R13, R12, R11 ;  /* 0x0000000c0d0e7389 */ /* 0x00006400000c000b */
[----:B01----:R-:W-:Y:S01]  /*279b0*/  ENDCOLLECTIVE ;  /* 0x000000000000791b */ /* 0x003fe20003800000 */
.L_x_1708:
        /* <DEDUP_REMOVED lines=8> */
[----:B------:R-:W-:Y:S02]  /*27a40*/  MOV R13, R10 ;  /* 0x0000000a000d7202 */ /* 0x000fe40000000f00 */
        /* <DEDUP_REMOVED lines=9> */
.L_x_1709:
        /* <DEDUP_REMOVED lines=19> */
.L_x_1710:
        /* <DEDUP_REMOVED lines=19> */
.L_x_1711:
[----:B------:R-:W-:Y:S02]  /*27d40*/  SEL R6, R133, R156, P0 ;  /* 0x0000009c85067207 */ /* 0x000fe40000000000 */
[----:B------:R-:W-:Y:S02]  /*27d50*/  SEL R5, R156, R133, P0 ;  /* 0x000000859c057207 */ /* 0x000fe40000000000 */
[----:B------:R-:W-:Y:S02]  /*27d60*/  SEL R4, R7, R8, P0 ;  /* 0x0000000807047207 */ /* 0x000fe40000000000 */
[----:B------:R-:W-:Y:S01]  /*27d70*/  MOV R13, R26 ;  /* 0x0000001a000d7202 */ /* 0x000fe20000000f00 */
[----:B------:R-:W-:Y:S02]  /*27d80*/  IMAD.MOV.U32 R12, RZ, RZ, R9 ;  /* 0x000000ffff0c7224 */ /* 0x000fe400078e0009 */
[----:B------:R-:W-:-:S07]  /*27d90*/  IMAD.MOV.U32 R24, RZ, RZ, R14 ;  /* 0x000000ffff187224 */ /* 0x000fce00078e000e */
[----:B------:R-:W-:Y:S05]  /*27da0*/  WARPSYNC.COLLECTIVE R15, `(.L_x_1712) ;  /* 0x000000000f087348 */ /* 0x000fea0003c00000 */
[----:B------:R0:W1:Y:S02]  /*27db0*/  SHFL.IDX P6, R14, R13, R12, R11 ;  /* 0x0000000c0d0e7389 */ /* 0x00006400000c000b */
[----:B01----:R-:W-:Y:S01]  /*27dc0*/  ENDCOLLECTIVE ;  /* 0x000000000000791b */ /* 0x003fe20003800000 */
.L_x_1712:
[----:B------:R-:W-:Y:S02]  /*27dd0*/  IMAD.MOV.U32 R13, RZ, RZ, R28 ;  /* 0x000000ffff0d7224 */ /* 0x000fe400078e001c */
[----:B------:R-:W-:Y:S02]  /*27de0*/  IMAD.MOV.U32 R12, RZ, RZ, R3 ;  /* 0x000000ffff0c7224 */ /* 0x000fe400078e0003 */
[----:B------:R-:W-:-:S07]  /*27df0*/  IMAD.MOV.U32 R25, RZ, RZ, R14 ;  /* 0x000000ffff197224 */ /* 0x000fce00078e000e */
[----:B------:R-:W-:Y:S05]  /*27e00*/  WARPSYNC.COLLECTIVE R15, `(.L_x_1713) ;  /* 0x000000000f087348 */ /* 0x000fea0003c00000 */
[----:B------:R0:W1:Y:S02]  /*27e10*/  SHFL.IDX P6, R14, R13, R12, R11 ;  /* 0x0000000c0d0e7389 */ /* 0x00006400000c000b */
[----:B01----:R-:W-:Y:S01]  /*27e20*/  ENDCOLLECTIVE ;  /* 0x000000000000791b */ /* 0x003fe20003800000 */
.L_x_1713:
[----:B------:R-:W-:Y:S02]  /*27e30*/  IMAD.MOV.U32 R13, RZ, RZ, R30 ;  /* 0x000000ffff0d7224 */ /* 0x000fe400078e001e */
[----:B------:R-:W-:Y:S02]  /*27e40*/  IMAD.MOV.U32 R12, RZ, RZ, R9 ;  /* 0x000000ffff0c7224 */ /* 0x000fe400078e0009 */
[----:B------:R-:W-:-:S07]  /*27e50*/  IMAD.MOV.U32 R28, RZ, RZ, R14 ;  /* 0x000000ffff1c7224 */ /* 0x000fce00078e000e */
[----:B------:R-:W-:Y:S05]  /*27e60*/  WARPSYNC.COLLECTIVE R15, `(.L_x_1714) ;  /* 0x000000000f087348 */ /* 0x000fea0003c00000 */
[----:B------:R0:W1:Y:S02]  /*27e70*/  SHFL.IDX P6, R14, R13, R12, R11 ;  /* 0x0000000c0d0e7389 */ /* 0x00006400000c000b */
[----:B01----:R-:W-:Y:S01]  /*27e80*/  ENDCOLLECTIVE ;  /* 0x000000000000791b */ /* 0x003fe20003800000 */
.L_x_1714:
[----:B------:R-:W-:Y:S01]  /*27e90*/  MOV R13, R32 ;  /* 0x00000020000d7202 */ /* 0x000fe20000000f00 */
[----:B------:R-:W-:Y:S02]  /*27ea0*/  IMAD.MOV.U32 R12, RZ, RZ, R3 ;  /* 0x000000ffff0c7224 */ /* 0x000fe400078e0003 */
[----:B------:R-:W-:-:S07]  /*27eb0*/  IMAD.MOV.U32 R27, RZ, RZ, R14 ;  /* 0x000000ffff1b7224 */ /* 0x000fce00078e000e */
[----:B------:R-:W-:Y:S05]  /*27ec0*/  WARPSYNC.COLLECTIVE R15, `(.L_x_1715) ;  /* 0x000000000f087348 */ /* 0x000fea0003c00000 */
[----:B------:R0:W1:Y:S02]  /*27ed0*/  SHFL.IDX P6, R14, R13, R12, R11 ;  /* 0x0000000c0d0e7389 */ /* 0x00006400000c000b */
[----:B01----:R-:W-:Y:S01]  /*27ee0*/  ENDCOLLECTIVE ;  /* 0x000000000000791b */ /* 0x003fe20003800000 */
.L_x_1715:
[----:B------:R-:W-:Y:S01]  /*27ef0*/  SEL R26, R27, R28, P0 ;  /* 0x0000001c1b1a7207 */ /* 0x000fe20000000000 */
[----:B------:R-:W-:Y:S02]  /*27f00*/  IMAD.MOV.U32 R13, RZ, RZ, R34 ;  /* 0x000000ffff0d7224 */ /* 0x000fe400078e0022 */
[----:B------:R-:W-:Y:S02]  /*27f10*/  IMAD.MOV.U32 R12, RZ, RZ, R9 ;  /* 0x000000ffff0c7224 */ /* 0x000fe400078e0009 */
[----:B------:R-:W-:-:S07]  /*27f20*/  IMAD.MOV.U32 R32, RZ, RZ, R14 ;  /* 0x000000ffff207224 */ /* 0x000fce00078e000e */
[----:B------:R-:W-:Y:S05]  /*27f30*/  WARPSYNC.COLLECTIVE R15, `(.L_x_1716) ;  /* 0x000000000f087348 */ /* 0x000fea0003c00000 */
[----:B------:R0:W1:Y:S02]  /*27f40*/  SHFL.IDX P6, R14, R13, R12, R11 ;  /* 0x0000000c0d0e7389 */ /* 0x00006400000c000b */
[----:B01----:R-:W-:Y:S01]  /*27f50*/  ENDCOLLECTIVE ;  /* 0x000000000000791b */ /* 0x003fe20003800000 */
.L_x_1716:
[----:B------:R-:W-:Y:S02]  /*27f60*/  IMAD.MOV.U32 R13, RZ, RZ, R36 ;  /* 0x000000ffff0d7224 */ /* 0x000fe400078e0024 */
[----:B------:R-:W-:Y:S02]  /*27f70*/  IMAD.MOV.U32 R12, RZ, RZ, R3 ;  /* 0x000000ffff0c7224 */ /* 0x000fe400078e0003 */
[----:B------:R-:W-:-:S07]  /*27f80*/  IMAD.MOV.U32 R29, RZ, RZ, R14 ;  /* 0x000000ffff1d7224 */ /* 0x000fce00078e000e */
[----:B------:R-:W-:Y:S05]  /*27f90*/  WARPSYNC.COLLECTIVE R15, `(.L_x_1717) ;  /* 0x000000000f087348 */ /* 0x000fea0003c00000 */
[----:B------:R0:W1:Y:S02]  /*27fa0*/  SHFL.IDX P6, R14, R13, R12, R11 ;  /* 0x0000000c0d0e7389 */ /* 0x00006400000c000b */
[----:B01----:R-:W-:Y:S01]  /*27fb0*/  ENDCOLLECTIVE ;  /* 0x000000000000791b */ /* 0x003fe20003800000 */
.L_x_1717:
[----:B------:R-:W-:Y:S02]  /*27fc0*/  SEL R30, R29, R32, P0 ;  /* 0x000000201d1e7207 */ /* 0x000fe40000000000 */
[----:B------:R-:W-:Y:S01]  /*27fd0*/  MOV R13, R38 ;  /* 0x00000026000d7202 */ /* 0x000fe20000000f00 */
[----:B------:R-:W-:Y:S02]  /*27fe0*/  IMAD.MOV.U32 R12, RZ, RZ, R9 ;  /* 0x000000ffff0c7224 */ /* 0x000fe400078e0009 */
[----:B------:R-:W-:-:S07]  /*27ff0*/  IMAD.MOV.U32 R36, RZ, RZ, R14 ;  /* 0x000000ffff247224 */ /* 0x000fce00078e000e */
[----:B------:R-:W-:Y:S05]  /*28000*/  WARPSYNC.COLLECTIVE R15, `(.L_x_1718) ;  /* 0x000000000f087348 */ /* 0x000fea0003c00000 */
[----:B------:R0:W1:Y:S02]  /*28010*/  SHFL.IDX P6, R14, R13, R12, R11 ;  /* 0x0000000c0d0e7389 */ /* 0x00006400000c000b */
[----:B01----:R-:W-:Y:S01]  /*28020*/  ENDCOLLECTIVE ;  /* 0x000000000000791b */ /* 0x003fe20003800000 */
.L_x_1718:
[----:B------:R-:W-:Y:S02]  /*28030*/  IMAD.MOV.U32 R13, RZ, RZ, R40 ;  /* 0x000000ffff0d7224 */ /* 0x000fe400078e0028 */
[----:B------:R-:W-:Y:S02]  /*28040*/  IMAD.MOV.U32 R12, RZ, RZ, R3 ;  /* 0x000000ffff0c7224 */ /* 0x000fe400078e0003 */
[----:B------:R-:W-:-:S07]  /*28050*/  IMAD.MOV.U32 R31, RZ, RZ, R14 ;  /* 0x000000ffff1f7224 */ /* 0x000fce00078e000e */
[----:B------:R-:W-:Y:S05]  /*28060*/  WARPSYNC.COLLECTIVE R15, `(.L_x_1719) ;  /* 0x000000000f087348 */ /* 0x000fea0003c00000 */
[----:B------:R0:W1:Y:S02]  /*28070*/  SHFL.IDX P6, R14, R13, R12, R11 ;  /* 0x0000000c0d0e7389 */ /* 0x00006400000c000b */
[----:B01----:R-:W-:Y:S01]  /*28080*/  ENDCOLLECTIVE ;  /* 0x000000000000791b */ /* 0x003fe20003800000 */
.L_x_1719:
[----:B------:R-:W-:Y:S01]  /*28090*/  SEL R34, R31, R36, P0 ;  /* 0x000000241f227207 */ /* 0x000fe20000000000 */
[----:B------:R-:W-:Y:S02]  /*280a0*/  IMAD.MOV.U32 R13, RZ, RZ, R42 ;  /* 0x000000ffff0d7224 */ /* 0x000fe400078e002a */
[----:B------:R-:W-:Y:S02]  /*280b0*/  IMAD.MOV.U32 R12, RZ, RZ, R9 ;  /* 0x000000ffff0c7224 */ /* 0x000fe400078e0009 */
[----:B------:R-:W-:-:S07]  /*280c0*/  IMAD.MOV.U32 R40, RZ, RZ, R14 ;  /* 0x000000ffff287224 */ /* 0x000fce00078e000e */
[----:B------:R-:W-:Y:S05]  /*280d0*/  WARPSYNC.COLLECTIVE R15, `(.L_x_1720) ;  /* 0x000000000f087348 */ /* 0x000fea0003c00000 */
[----:B------:R0:W1:Y:S02]  /*280e0*/  SHFL.IDX P6, R14, R13, R12, R11 ;  /* 0x0000000c0d0e7389 */ /* 0x00006400000c000b */
[----:B01----:R-:W-:Y:S01]  /*280f0*/  ENDCOLLECTIVE ;  /* 0x000000000000791b */ /* 0x003fe20003800000 */
.L_x_1720:
[----:B------:R-:W-:Y:S01]  /*28100*/  MOV R13, R44 ;  /* 0x0000002c000d7202 */ /* 0x000fe20000000f00 */
[----:B------:R-:W-:Y:S02]  /*28110*/  IMAD.MOV.U32 R12, RZ, RZ, R3 ;  /* 0x000000ffff0c7224 */ /* 0x000fe400078e0003 */
[----:B------:R-:W-:-:S07]  /*28120*/  IMAD.MOV.U32 R33, RZ, RZ, R14 ;  /* 0x000000ffff217224 */ /* 0x000fce00078e000e */
[----:B------:R-:W-:Y:S05]  /*28130*/  WARPSYNC.COLLECTIVE R15, `(.L_x_1721) ;  /* 0x000000000f087348 */ /* 0x000fea0003c00000 */
[----:B------:R0:W1:Y:S02]  /*28140*/  SHFL.IDX P6, R14, R13, R12, R11 ;  /* 0x0000000c0d0e7389 */ /* 0x00006400000c000b */
[----:B01----:R-:W-:Y:S01]  /*28150*/  ENDCOLLECTIVE ;  /* 0x000000000000791b */ /* 0x003fe20003800000 */
.L_x_1721:
[----:B------:R-:W-:Y:S01]  /*28160*/  SEL R38, R33, R40, P0 ;  /* 0x0000002821267207 */ /* 0x000fe20000000000 */
[----:B------:R-:W-:Y:S02]  /*28170*/  IMAD.MOV.U32 R13, RZ, RZ, R46 ;  /* 0x000000ffff0d7224 */ /* 0x000fe400078e002e */
[----:B------:R-:W-:Y:S02]  /*28180*/  IMAD.MOV.U32 R12, RZ, RZ, R9 ;  /* 0x000000ffff0c7224 */ /* 0x000fe400078e0009 */
[----:B------:R-:W-:-:S07]  /*28190*/  IMAD.MOV.U32 R44, RZ, RZ, R14 ;  /* 0x000000ffff2c7224 */ /* 0x000fce00078e000e */
[----:B------:R-:W-:Y:S05]  /*281a0*/  WARPSYNC.COLLECTIVE R15, `(.L_x_1722) ;  /* 0x000000000f087348 */ /* 0x000fea0003c00000 */
[----:B------:R0:W1:Y:S02]  /*281b0*/  SHFL.IDX P6, R14, R13, R12, R11 ;  /* 0x0000000c0d0e7389 */ /* 0x00006400000c000b */
[----:B01----:R-:W-:Y:S01]  /*281c0*/  ENDCOLLECTIVE ;  /* 0x000000000000791b */ /* 0x003fe20003800000 */
.L_x_1722:
[----:B------:R-:W-:Y:S02]  /*281d0*/  IMAD.MOV.U32 R13, RZ, RZ, R48 ;  /* 0x000000ffff0d7224 */ /* 0x000fe400078e0030 */
[----:B------:R-:W-:Y:S02]  /*281e0*/  IMAD.MOV.U32 R12, RZ, RZ, R3 ;  /* 0x000000ffff0c7224 */ /* 0x000fe400078e0003 */
[----:B------:R-:W-:-:S07]  /*281f0*/  IMAD.MOV.U32 R35, RZ, RZ, R14 ;  /* 0x000000ffff237224 */ /* 0x000fce00078e000e */
[----:B------:R-:W-:Y:S05]  /*28200*/  WARPSYNC.COLLECTIVE R15, `(.L_x_1723) ;  /* 0x000000000f087348 */ /* 0x000fea0003c00000 */
[----:B------:R0:W1:Y:S02]  /*28210*/  SHFL.IDX P6, R14, R13, R12, R11 ;  /* 0x0000000c0d0e7389 */ /* 0x00006400000c000b */
[----:B01----:R-:W-:Y:S01]  /*28220*/  ENDCOLLECTIVE ;  /* 0x000000000000791b */ /* 0x003fe20003800000 */
.L_x_1723:
[----:B------:R-:W-:Y:S02]  /*28230*/  SEL R42, R35, R44, P0 ;  /* 0x0000002c232a7207 */ /* 0x000fe40000000000 */
[----:B------:R-:W-:Y:S01]  /*28240*/  MOV R13, R50 ;  /* 0x00000032000d7202 */ /* 0x000fe20000000f00 */
[----:B------:R-:W-:Y:S02]  /*28250*/  IMAD.MOV.U32 R12, RZ, RZ, R9 ;  /* 0x000000ffff0c7224 */ /* 0x000fe400078e0009 */
[----:B------:R-:W-:-:S07]  /*28260*/  IMAD.MOV.U32 R48, RZ, RZ, R14 ;  /* 0x000000ffff307224 */ /* 0x000fce00078e000e */
[----:B------:R-:W-:Y:S05]  /*28270*/  WARPSYNC.COLLECTIVE R15, `(.L_x_1724) ;  /* 0x000000000f087348 */ /* 0x000fea0003c00000 */
[----:B------:R0:W1:Y:S02]  /*28280*/  SHFL.IDX P6, R14, R13, R12, R11 ;  /* 0x0000000c0d0e7389 */ /* 0x00006400000c000b */
[----:B01----:R-:W-:Y:S01]  /*28290*/  ENDCOLLECTIVE ;  /* 0x000000000000791b */ /* 0x003fe20003800000 */
.L_x_1724:
[----:B------:R-:W-:Y:S02]  /*282a0*/  IMAD.MOV.U32 R13, RZ, RZ, R52 ;  /* 0x000000ffff0d7224 */ /* 0x000fe400078e0034 */
[----:B------:R-:W-:Y:S02]  /*282b0*/  IMAD.MOV.U32 R12, RZ, RZ, R3 ;  /* 0x000000ffff0c7224 */ /* 0x000fe400078e0003 */
[----:B------:R-:W-:-:S07]  /*282c0*/  IMAD.MOV.U32 R37, RZ, RZ, R14 ;  /* 0x000000ffff257224 */ /* 0x000fce00078e000e */
[----:B------:R-:W-:Y:S05]  /*282d0*/  WARPSYNC.COLLECTIVE R15, `(.L_x_1725) ;  /* 0x000000000f087348 */ /* 0x000fea0003c00000 */
[----:B------:R0:W1:Y:S02]  /*282e0*/  SHFL.IDX P6, R14, R13, R12, R11 ;  /* 0x0000000c0d0e7389 */ /* 0x00006400000c000b */
[----:B01----:R-:W-:Y:S01]  /*282f0*/  ENDCOLLECTIVE ;  /* 0x000000000000791b */ /* 0x003fe20003800000 */
.L_x_1725:
[----:B------:R-:W-:Y:S01]  /*28300*/  SEL R46, R37, R48, P0 ;  /* 0x00000030252e7207 */ /* 0x000fe20000000000 */
[----:B------:R-:W-:Y:S02]  /*28310*/  IMAD.MOV.U32 R13, RZ, RZ, R54 ;  /* 0x000000ffff0d7224 */ /* 0x000fe400078e0036 */
[----:B------:R-:W-:Y:S02]  /*28320*/  IMAD.MOV.U32 R12, RZ, RZ, R9 ;  /* 0x000000ffff0c7224 */ /* 0x000fe400078e0009 */
[----:B------:R-:W-:-:S07]  /*28330*/  IMAD.MOV.U32 R52, RZ, RZ, R14 ;  /* 0x000000ffff347224 */ /* 0x000fce00078e000e */
[----:B------:R-:W-:Y:S05]  /*28340*/  WARPSYNC.COLLECTIVE R15, `(.L_x_1726) ;  /* 0x000000000f087348 */ /* 0x000fea0003c00000 */
[----:B------:R0:W1:Y:S02]  /*28350*/  SHFL.IDX P6, R14, R13, R12, R11 ;  /* 0x0000000c0d0e7389 */ /* 0x00006400000c000b */
[----:B01----:R-:W-:Y:S01]  /*28360*/  ENDCOLLECTIVE ;  /* 0x000000000000791b */ /* 0x003fe20003800000 */
.L_x_1726:
[----:B------:R-:W-:Y:S01]  /*28370*/  MOV R13, R56 ;  /* 0x00000038000d7202 */ /* 0x000fe20000000f00 */
[----:B------:R-:W-:Y:S02]  /*28380*/  IMAD.MOV.U32 R12, RZ, RZ, R3 ;  /* 0x000000ffff0c7224 */ /* 0x000fe400078e0003 */
[----:B------:R-:W-:-:S07]  /*28390*/  IMAD.MOV.U32 R39, RZ, RZ, R14 ;  /* 0x000000ffff277224 */ /* 0x000fce00078e000e */
[----:B------:R-:W-:Y:S05]  /*283a0*/  WARPSYNC.COLLECTIVE R15, `(.L_x_1727) ;  /* 0x000000000f087348 */ /* 0x000fea0003c00000 */
[----:B------:R0:W1:Y:S02]  /*283b0*/  SHFL.IDX P6, R14, R13, R12, R11 ;  /* 0x0000000c0d0e7389 */ /* 0x00006400000c000b */
[----:B01----:R-:W-:Y:S01]  /*283c0*/  ENDCOLLECTIVE ;  /* 0x000000000000791b */ /* 0x003fe20003800000 */
.L_x_1727:
[----:B------:R-:W-:Y:S01]  /*283d0*/  SEL R50, R39, R52, P0 ;  /* 0x0000003427327207 */ /* 0x000fe20000000000 */
[----:B------:R-:W-:Y:S02]  /*283e0*/  IMAD.MOV.U32 R13, RZ, RZ, R58 ;  /* 0x000000ffff0d7224 */ /* 0x000fe400078e003a */
[----:B------:R-:W-:Y:S02]  /*283f0*/  IMAD.MOV.U32 R12, RZ, RZ, R9 ;  /* 0x000000ffff0c7224 */ /* 0x000fe400078e0009 */
[----:B------:R-:W-:-:S07]  /*28400*/  IMAD.MOV.U32 R56, RZ, RZ, R14 ;  /* 0x000000ffff387224 */ /* 0x000fce00078e000e */
[----:B------:R-:W-:Y:S05]  /*28410*/  WARPSYNC.COLLECTIVE R15, `(.L_x_1728) ;  /* 0x000000000f087348 */ /* 0x000fea0003c00000 */
[----:B------:R0:W1:Y:S02]  /*28420*/  SHFL.IDX P6, R14, R13, R12, R11 ;  /* 0x0000000c0d0e7389 */ /* 0x00006400000c000b */
[----:B01----:R-:W-:Y:S01]  /*28430*/  ENDCOLLECTIVE ;  /* 0x000000000000791b */ /* 0x003fe20003800000 */
.L_x_1728:
[----:B------:R-:W-:Y:S02]  /*28440*/  IMAD.MOV.U32 R13, RZ, RZ, R60 ;  /* 0x000000ffff0d7224 */ /* 0x000fe400078e003c */
[----:B------:R-:W-:Y:S02]  /*28450*/  IMAD.MOV.U32 R12, RZ, RZ, R3 ;  /* 0x000000ffff0c7224 */ /* 0x000fe400078e0003 */
[----:B------:R-:W-:-:S07]  /*28460*/  IMAD.MOV.U32 R41, RZ, RZ, R14 ;  /* 0x000000ffff297224 */ /* 0x000fce00078e000e */
[----:B------:R-:W-:Y:S05]  /*28470*/  WARPSYNC.COLLECTIVE R15, `(.L_x_1729) ;  /* 0x000000000f087348 */ /* 0x000fea0003c00000 */
[----:B------:R0:W1:Y:S02]  /*28480*/  SHFL.IDX P6, R14, R13, R12, R11 ;  /* 0x0000000c0d0e7389 */ /* 0x00006400000c000b */
[----:B01----:R-:W-:Y:S01]  /*28490*/  ENDCOLLECTIVE ;  /* 0x000000000000791b */ /* 0x003fe20003800000 */
.L_x_1729:
[----:B------:R-:W-:Y:S02]  /*284a0*/  SEL R54, R41, R56, P0 ;  /* 0x0000003829367207 */ /* 0x000fe40000000000 */
[----:B------:R-:W-:Y:S01]  /*284b0*/  MOV R13, R62 ;  /* 0x0000003e000d7202 */ /* 0x000fe20000000f00 */
[----:B------:R-:W-:Y:S02]  /*284c0*/  IMAD.MOV.U32 R12, RZ, RZ, R9 ;  /* 0x000000ffff0c7224 */ /* 0x000fe400078e0009 */
[----:B------:R-:W-:-:S07]  /*284d0*/  IMAD.MOV.U32 R60, RZ, RZ, R14 ;  /* 0x000000ffff3c7224 */ /* 0x000fce00078e000e */
[----:B------:R-:W-:Y:S05]  /*284e0*/  WARPSYNC.COLLECTIVE R15, `(.L_x_1730) ;  /* 0x000000000f087348 */ /* 0x000fea0003c00000 */
[----:B------:R0:W1:Y:S02]  /*284f0*/  SHFL.IDX P6, R14, R13, R12, R11 ;  /* 0x0000000c0d0e7389 */ /* 0x00006400000c000b */
[----:B01----:R-:W-:Y:S01]  /*28500*/  ENDCOLLECTIVE ;  /* 0x000000000000791b */ /* 0x003fe20003800000 */
.L_x_1730:
[----:B------:R-:W-:Y:S02]  /*28510*/  IMAD.MOV.U32 R13, RZ, RZ, R64 ;  /* 0x000000ffff0d7224 */ /* 0x000fe400078e0040 */
[----:B------:R-:W-:Y:S02]  /*28520*/  IMAD.MOV.U32 R12, RZ, RZ, R3 ;  /* 0x000000ffff0c7224 */ /* 0x000fe400078e0003 */
[----:B------:R-:W-:-:S07]  /*28530*/  IMAD.MOV.U32 R43, RZ, RZ, R14 ;  /* 0x000000ffff2b7224 */ /* 0x000fce00078e000e */
[----:B------:R-:W-:Y:S05]  /*28540*/  WARPSYNC.COLLECTIVE R15, `(.L_x_1731) ;  /* 0x000000000f087348 */ /* 0x000fea0003c00000 */
[----:B------:R0:W1:Y:S02]  /*28550*/  SHFL.IDX P6, R14, R13, R12, R11 ;  /* 0x0000000c0d0e7389 */ /* 0x00006400000c000b */
[----:B01----:R-:W-:Y:S01]  /*28560*/  ENDCOLLECTIVE ;  /* 0x000000000000791b */ /* 0x003fe20003800000 */
.L_x_1731:
[----:B------:R-:W-:Y:S01]  /*28570*/  SEL R58, R43, R60, P0 ;  /* 0x0000003c2b3a7207 */ /* 0x000fe20000000000 */
[----:B------:R-:W-:Y:S02]  /*28580*/  IMAD.MOV.U32 R13, RZ, RZ, R66 ;  /* 0x000000ffff0d7224 */ /* 0x000fe400078e0042 */
[----:B------:R-:W-:Y:S02]  /*28590*/  IMAD.MOV.U32 R12, RZ, RZ, R9 ;  /* 0x000000ffff0c7224 */ /* 0x000fe400078e0009 */
[----:B------:R-:W-:-:S07]  /*285a0*/  IMAD.MOV.U32 R64, RZ, RZ, R14 ;  /* 0x000000ffff407224 */ /* 0x000fce00078e000e */
[----:B------:R-:W-:Y:S05]  /*285b0*/  WARPSYNC.COLLECTIVE R15, `(.L_x_1732) ;  /* 0x000000000f087348 */ /* 0x000fea0003c00000 */
[----:B------:R0:W1:Y:S02]  /*285c0*/  SHFL.IDX P6, R14, R13, R12, R11 ;  /* 0x0000000c0d0e7389 */ /* 0x00006400000c000b */
[----:B01----:R-:W-:Y:S01]  /*285d0*/  ENDCOLLECTIVE ;  /* 0x000000000000791b */ /* 0x003fe20003800000 */
.L_x_1732:
[----:B------:R-:W-:Y:S01]  /*285e0*/  MOV R13, R68 ;  /* 0x00000044000d7202 */ /* 0x000fe20000000f00 */
[----:B------:R-:W-:Y:S02]  /*285f0*/  IMAD.MOV.U32 R12, RZ, RZ, R3 ;  /* 0x000000ffff0c7224 */ /* 0x000fe400078e0003 */
[----:B------:R-:W-:-:S07]  /*28600*/  IMAD.MOV.U32 R45, RZ, RZ, R14 ;  /* 0x000000ffff2d7224 */ /* 0x000fce00078e000e */
[----:B------:R-:W-:Y:S05]  /*28610*/  WARPSYNC.COLLECTIVE R15, `(.L_x_1733) ;  /* 0x000000000f087348 */ /* 0x000fea0003c00000 */
[----:B------:R0:W1:Y:S02]  /*28620*/  SHFL.IDX P6, R14, R13, R12, R11 ;  /* 0x0000000c0d0e7389 */ /* 0x00006400000c000b */
[----:B01----:R-:W-:Y:S01]  /*28630*/  ENDCOLLECTIVE ;  /* 0x000000000000791b */ /* 0x003fe20003800000 */
.L_x_1733:
[----:B------:R-:W-:Y:S01]  /*28640*/  SEL R62, R45, R64, P0 ;  /* 0x000000402d3e7207 */ /* 0x000fe20000000000 */
[----:B------:R-:W-:Y:S02]  /*28650*/  IMAD.MOV.U32 R13, RZ, RZ, R70 ;  /* 0x000000ffff0d7224 */ /* 0x000fe400078e0046 */
[----:B------:R-:W-:Y:S02]  /*28660*/  IMAD.MOV.U32 R12, RZ, RZ, R9 ;  /* 0x000000ffff0c7224 */ /* 0x000fe400078e0009 */
[----:B------:R-:W-:-:S07]  /*28670*/  IMAD.MOV.U32 R68, RZ, RZ, R14 ;  /* 0x000000ffff447224 */ /* 0x000fce00078e000e */
[----:B------:R-:W-:Y:S05]  /*28680*/  WARPSYNC.COLLECTIVE R15, `(.L_x_1734) ;  /* 0x000000000f087348 */ /* 0x000fea0003c00000 */
[----:B------:R0:W1:Y:S02]  /*28690*/  SHFL.IDX P6, R14, R13, R12, R11 ;  /* 0x0000000c0d0e7389 */ /* 0x00006400000c000b */
[----:B01----:R-:W-:Y:S01]  /*286a0*/  ENDCOLLECTIVE ;  /* 0x000000000000791b */ /* 0x003fe20003800000 */
.L_x_1734:
[----:B------:R-:W-:Y:S02]  /*286b0*/  IMAD.MOV.U32 R13, RZ, RZ, R72 ;  /* 0x000000ffff0d7224 */ /* 0x000fe400078e0048 */
[----:B------:R-:W-:Y:S02]  /*286c0*/  IMAD.MOV.U32 R12, RZ, RZ, R3 ;  /* 0x000000ffff0c7224 */ /* 0x000fe400078e0003 */
[----:B------:R-:W-:-:S07]  /*286d0*/  IMAD.MOV.U32 R47, RZ, RZ, R14 ;  /* 0x000000ffff2f7224 */ /* 0x000fce00078e000e */
[----:B------:R-:W-:Y:S05]  /*286e0*/  WARPSYNC.COLLECTIVE R15, `(.L_x_1735) ;  /* 0x000000000f087348 */ /* 0x000fea0003c00000 */
[----:B------:R0:W1:Y:S02]  /*286f0*/  SHFL.IDX P6, R14, R13, R12, R11 ;  /* 0x0000000c0d0e7389 */ /* 0x00006400000c000b */
[----:B01----:R-:W-:Y:S01]  /*28700*/  ENDCOLLECTIVE ;  /* 0x000000000000791b */ /* 0x003fe20003800000 */
.L_x_1735:
[----:B------:R-:W-:Y:S02]  /*28710*/  SEL R66, R47, R68, P0 ;  /* 0x000000442f427207 */ /* 0x000fe40000000000 */
[----:B------:R-:W-:Y:S01]  /*28720*/  MOV R13, R74 ;  /* 0x0000004a000d7202 */ /* 0x000fe20000000f00 */
[----:B------:R-:W-:Y:S02]  /*28730*/  IMAD.MOV.U32 R12, RZ, RZ, R9 ;  /* 0x000000ffff0c7224 */ /* 0x000fe400078e0009 */
[----:B------:R-:W-:-:S07]  /*28740*/  IMAD.MOV.U32 R72, RZ, RZ, R14 ;  /* 0x000000ffff487224 */ /* 0x000fce00078e000e */
[----:B------:R-:W-:Y:S05]  /*28750*/  WARPSYNC.COLLECTIVE R15, `(.L_x_1736) ;  /* 0x000000000f087348 */ /* 0x000fea0003c00000 */
[----:B------:R0:W1:Y:S02]  /*28760*/  SHFL.IDX P6, R14, R13, R12, R11 ;  /* 0x0000000c0d0e7389 */ /* 0x00006400000c000b */
[----:B01----:R-:W-:Y:S01]  /*28770*/  ENDCOLLECTIVE ;  /* 0x000000000000791b */ /* 0x003fe20003800000 */
.L_x_1736:
[----:B------:R-:W-:Y:S02]  /*28780*/  IMAD.MOV.U32 R13, RZ, RZ, R78 ;  /* 0x000000ffff0d7224 */ /* 0x000fe400078e004e */
[----:B------:R-:W-:Y:S02]  /*28790*/  IMAD.MOV.U32 R12, RZ, RZ, R3 ;  /* 0x000000ffff0c7224 */ /* 0x000fe400078e0003 */
[----:B------:R-:W-:-:S07]  /*287a0*/  IMAD.MOV.U32 R49, RZ, RZ, R14 ;  /* 0x000000ffff317224 */ /* 0x000fce00078e000e */
[----:B------:R-:W-:Y:S05]  /*287b0*/  WARPSYNC.COLLECTIVE R15, `(.L_x_1737) ;  /* 0x000000000f087348 */ /* 0x000fea0003c00000 */
[----:B------:R0:W1:Y:S02]  /*287c0*/  SHFL.IDX P6, R14, R13, R12, R11 ;  /* 0x0000000c0d0e7389 */ /* 0x00006400000c000b */
[----:B01----:R-:W-:Y:S01]  /*287d0*/  ENDCOLLECTIVE ;  /* 0x000000000000791b */ /* 0x003fe20003800000 */
.L_x_1737:
[----:B------:R-:W-:Y:S01]  /*287e0*/  SEL R70, R49, R72, P0 ;  /* 0x0000004831467207 */ /* 0x000fe20000000000 */
[----:B------:R-:W-:Y:S02]  /*287f0*/  IMAD.MOV.U32 R13, RZ, RZ, R80 ;  /* 0x000000ffff0d7224 */ /* 0x000fe400078e0050 */
[----:B------:R-:W-:Y:S02]  /*28800*/  IMAD.MOV.U32 R12, RZ, RZ, R9 ;  /* 0x000000ffff0c7224 */ /* 0x000fe400078e0009 */
[----:B------:R-:W-:-:S07]  /*28810*/  IMAD.MOV.U32 R78, RZ, RZ, R14 ;  /* 0x000000ffff4e7224 */ /* 0x000fce00078e000e */
[----:B------:R-:W-:Y:S05]  /*28820*/  WARPSYNC.COLLECTIVE R15, `(.L_x_1738) ;  /* 0x000000000f087348 */ /* 0x000fea0003c00000 */
[----:B------:R0:W1:Y:S02]  /*28830*/  SHFL.IDX P6, R14, R13, R12, R11 ;  /* 0x0000000c0d0e7389 */ /* 0x00006400000c000b */
[----:B01----:R-:W-:Y:S01]  /*28840*/  ENDCOLLECTIVE ;  /* 0x000000000000791b */ /* 0x003fe20003800000 */
.L_x_1738:
[----:B------:R-:W-:Y:S01]  /*28850*/  MOV R13, R82 ;  /* 0x00000052000d7202 */ /* 0x000fe20000000f00 */
[----:B------:R-:W-:Y:S02]  /*28860*/  IMAD.MOV.U32 R12, RZ, RZ, R3 ;  /* 0x000000ffff0c7224 */ /* 0x000fe400078e0003 */
[----:B------:R-:W-:-:S07]  /*28870*/  IMAD.MOV.U32 R51, RZ, RZ, R14 ;  /* 0x000000ffff337224 */ /* 0x000fce00078e000e */
[----:B------:R-:W-:Y:S05]  /*28880*/  WARPSYNC.COLLECTIVE R15, `(.L_x_1739) ;  /* 0x000000000f087348 */ /* 0x000fea0003c00000 */
[----:B------:R0:W1:Y:S02]  /*28890*/  SHFL.IDX P6, R14, R13, R12, R11 ;  /* 0x0000000c0d0e7389 */ /* 0x00006400000c000b */
[----:B01----:R-:W-:Y:S01]  /*288a0*/  ENDCOLLECTIVE ;  /* 0x000000000000791b */ /* 0x003fe20003800000 */
.L_x_1739:
[----:B------:R-:W-:Y:S01]  /*288b0*/  SEL R74, R51, R78, P0 ;  /* 0x0000004e334a7207 */ /* 0x000fe20000000000 */
[----:B------:R-:W-:Y:S02]  /*288c0*/  IMAD.MOV.U32 R13, RZ, RZ, R84 ;  /* 0x000000ffff0d7224 */ /* 0x000fe400078e0054 */
[----:B------:R-:W-:Y:S02]  /*288d0*/  IMAD.MOV.U32 R12, RZ, RZ, R9 ;  /* 0x000000ffff0c7224 */ /* 0x000fe400078e0009 */
[----:B------:R-:W-:-:S07]  /*288e0*/  IMAD.MOV.U32 R82, RZ, RZ, R14 ;  /* 0x000000ffff527224 */ /* 0x000fce00078e000e */
[----:B------:R-:W-:Y:S05]  /*288f0*/  WARPSYNC.COLLECTIVE R15, `(.L_x_1740) ;  /* 0x000000000f087348 */ /* 0x000fea0003c00000 */
[----:B------:R0:W1:Y:S02]  /*28900*/  SHFL.IDX P6, R14, R13, R12, R11 ;  /* 0x0000000c0d0e7389 */ /* 0x00006400000c000b */
[----:B01----:R-:W-:Y:S01]  /*28910*/  ENDCOLLECTIVE ;  /* 0x000000000000791b */ /* 0x003fe20003800000 */
.L_x_1740:
[----:B------:R-:W-:Y:S02]  /*28920*/  IMAD.MOV.U32 R13, RZ, RZ, R86 ;  /* 0x000000ffff0d7224 */ /* 0x000fe400078e0056 */
[----:B------:R-:W-:Y:S02]  /*28930*/  IMAD.MOV.U32 R12, RZ, RZ, R3 ;  /* 0x000000ffff0c7224 */ /* 0x000fe400078e0003 */
[----:B------:R-:W-:-:S07]  /*28940*/  IMAD.MOV.U32 R53, RZ, RZ, R14 ;  /* 0x000000ffff357224 */ /* 0x000fce00078e000e */
[----:B------:R-:W-:Y:S05]  /*28950*/  WARPSYNC.COLLECTIVE R15, `(.L_x_1741) ;  /* 0x000000000f087348 */ /* 0x000fea0003c00000 */
[----:B------:R0:W1:Y:S02]  /*28960*/  SHFL.IDX P6, R14, R13, R12, R11 ;  /* 0x0000000c0d0e7389 */ /* 0x00006400000c000b */
[----:B01----:R-:W-:Y:S01]  /*28970*/  ENDCOLLECTIVE ;  /* 0x000000000000791b */ /* 0x003fe20003800000 */
.L_x_1741:
[----:B------:R-:W-:Y:S01]  /*28980*/  MOV R13, R88 ;  /* 0x00000058000d7202 */ /* 0x000fe20000000f00 */
[----:B------:R-:W-:Y:S02]  /*28990*/  IMAD.MOV.U32 R12, RZ, RZ, R9 ;  /* 0x000000ffff0c7224 */ /* 0x000fe400078e0009 */
[----:B------:R-:W-:-:S07]  /*289a0*/  IMAD.MOV.U32 R86, RZ, RZ, R14 ;  /* 0x000000ffff567224 */ /* 0x000fce00078e000e */
[----:B------:R-:W-:Y:S05]  /*289b0*/  WARPSYNC.COLLECTIVE R15, `(.L_x_1742) ;  /* 0x000000000f087348 */ /* 0x000fea0003c00000 */
[----:B------:R0:W1:Y:S02]  /*289c0*/  SHFL.IDX P6, R14, R13, R12, R11 ;  /* 0x0000000c0d0e7389 */ /* 0x00006400000c000b */
[----:B01----:R-:W-:Y:S01]  /*289d0*/  ENDCOLLECTIVE ;  /* 0x000000000000791b */ /* 0x003fe20003800000 */
.L_x_1742:
[----:B------:R-:W-:Y:S02]  /*289e0*/  IMAD.MOV.U32 R13, RZ, RZ, R90 ;  /* 0x000000ffff0d7224 */ /* 0x000fe400078e005a */
[----:B------:R-:W-:Y:S02]  /*289f0*/  IMAD.MOV.U32 R12, RZ, RZ, R3 ;  /* 0x000000ffff0c7224 */ /* 0x000fe400078e0003 */
[----:B------:R-:W-:-:S07]  /*28a00*/  IMAD.MOV.U32 R55, RZ, RZ, R14 ;  /* 0x000000ffff377224 */ /* 0x000fce00078e000e */
[----:B------:R-:W-:Y:S05]  /*28a10*/  WARPSYNC.COLLECTIVE R15, `(.L_x_1743) ;  /* 0x000000000f087348 */ /* 0x000fea0003c00000 */
[----:B------:R0:W1:Y:S02]  /*28a20*/  SHFL.IDX P6, R14, R13, R12, R11 ;  /* 0x0000000c0d0e7389 */ /* 0x00006400000c000b */
[----:B01----:R-:W-:Y:S01]  /*28a30*/  ENDCOLLECTIVE ;  /* 0x000000000000791b */ /* 0x003fe20003800000 */
.L_x_1743:
[----:B------:R-:W-:Y:S02]  /*28a40*/  IMAD.MOV.U32 R13, RZ, RZ, R92 ;  /* 0x000000ffff0d7224 */ /* 0x000fe400078e005c */
[----:B------:R-:W-:Y:S02]  /*28a50*/  IMAD.MOV.U32 R12, RZ, RZ, R9 ;  /* 0x000000ffff0c7224 */ /* 0x000fe400078e0009 */
[----:B------:R-:W-:-:S07]  /*28a60*/  IMAD.MOV.U32 R90, RZ, RZ, R14 ;  /* 0x000000ffff5a7224 */ /* 0x000fce00078e000e */
[----:B------:R-:W-:Y:S05]  /*28a70*/  WARPSYNC.COLLECTIVE R15, `(.L_x_1744) ;  /* 0x000000000f087348 */ /* 0x000fea0003c00000 */
[----:B------:R0:W1:Y:S02]  /*28a80*/  SHFL.IDX P6, R14, R13, R12, R11 ;  /* 0x0000000c0d0e7389 */ /* 0x00006400000c000b */
[----:B01----:R-:W-:Y:S01]  /*28a90*/  ENDCOLLECTIVE ;  /* 0x000000000000791b */ /* 0x003fe20003800000 */
.L_x_1744:
[----:B------:R-:W-:Y:S01]  /*28aa0*/  MOV R13, R94 ;  /* 0x0000005e000d7202 */ /* 0x000fe20000000f00 */
[----:B------:R-:W-:Y:S02]  /*28ab0*/  IMAD.MOV.U32 R12, RZ, RZ, R3 ;  /* 0x000000ffff0c7224 */ /* 0x000fe400078e0003 */
[----:B------:R-:W-:-:S07]  /*28ac0*/  IMAD.MOV.U32 R57, RZ, RZ, R14 ;  /* 0x000000ffff397224 */ /* 0x000fce00078e000e */
[----:B------:R-:W-:Y:S05]  /*28ad0*/  WARPSYNC.COLLECTIVE R15, `(.L_x_1745) ;  /* 0x000000000f087348 */ /* 0x000fea0003c00000 */
[----:B------:R0:W1:Y:S02]  /*28ae0*/  SHFL.IDX P6, R14, R13, R12, R11 ;  /* 0x0000000c0d0e7389 */ /* 0x00006400000c000b */
[----:B01----:R-:W-:Y:S01]  /*28af0*/  ENDCOLLECTIVE ;  /* 0x000000000000791b */ /* 0x003fe20003800000 */
.L_x_1745:
[----:B------:R-:W-:Y:S02]  /*28b00*/  IMAD.MOV.U32 R13, RZ, RZ, R96 ;  /* 0x000000ffff0d7224 */ /* 0x000fe400078e0060 */
[----:B------:R-:W-:Y:S02]  /*28b10*/  IMAD.MOV.U32 R12, RZ, RZ, R9 ;  /* 0x000000ffff0c7224 */ /* 0x000fe400078e0009 */
[----:B------:R-:W-:-:S07]  /*28b20*/  IMAD.MOV.U32 R94, RZ, RZ, R14 ;  /* 0x000000ffff5e7224 */ /* 0x000fce00078e000e */
[----:B------:R-:W-:Y:S05]  /*28b30*/  WARPSYNC.COLLECTIVE R15, `(.L_x_1746) ;  /* 0x000000000f087348 */ /* 0x000fea0003c00000 */
[----:B------:R0:W1:Y:S02]  /*28b40*/  SHFL.IDX P6, R14, R13, R12, R11 ;  /* 0x0000000c0d0e7389 */ /* 0x00006400000c000b */
[----:B01----:R-:W-:Y:S01]  /*28b50*/  ENDCOLLECTIVE ;  /* 0x000000000000791b */ /* 0x003fe20003800000 */
.L_x_1746:
[----:B------:R-:W-:Y:S02]  /*28b60*/  IMAD.MOV.U32 R13, RZ, RZ, R98 ;  /* 0x000000ffff0d7224 */ /* 0x000fe400078e0062 */
[----:B------:R-:W-:Y:S02]  /*28b70*/  IMAD.MOV.U32 R12, RZ, RZ, R3 ;  /* 0x000000ffff0c7224 */ /* 0x000fe400078e0003 */
[----:B------:R-:W-:-:S07]  /*28b80*/  IMAD.MOV.U32 R59, RZ, RZ, R14 ;  /* 0x000000ffff3b7224 */ /* 0x000fce00078e000e */
[----:B------:R-:W-:Y:S05]  /*28b90*/  WARPSYNC.COLLECTIVE R15, `(.L_x_1747) ;  /* 0x000000000f087348 */ /* 0x000fea0003c00000 */
[----:B------:R0:W1:Y:S02]  /*28ba0*/  SHFL.IDX P6, R14, R13, R12, R11 ;  /* 0x0000000c0d0e7389 */ /* 0x00006400000c000b */
[----:B01----:R-:W-:Y:S01]  /*28bb0*/  ENDCOLLECTIVE ;  /* 0x000000000000791b */ /* 0x003fe20003800000 */
.L_x_1747:
[----:B------:R-:W-:Y:S01]  /*28bc0*/  MOV R13, R100 ;  /* 0x00000064000d7202 */ /* 0x000fe20000000f00 */
[----:B------:R-:W-:Y:S02]  /*28bd0*/  IMAD.MOV.U32 R12, RZ, RZ, R9 ;  /* 0x000000ffff0c7224 */ /* 0x000fe400078e0009 */
[----:B------:R-:W-:-:S07]  /*28be0*/  IMAD.MOV.U32 R98, RZ, RZ, R14 ;  /* 0x000000ffff627224 */ /* 0x000fce00078e000e */
[----:B------:R-:W-:Y:S05]  /*28bf0*/  WARPSYNC.COLLECTIVE R15, `(.L_x_1748) ;  /* 0x000000000f087348 */ /* 0x000fea0003c00000 */
[----:B------:R0:W1:Y:S02]  /*28c00*/  SHFL.IDX P6, R14, R13, R12, R11 ;  /* 0x0000000c0d0e7389 */ /* 0x00006400000c000b */
[----:B01----:R-:W-:Y:S01]  /*28c10*/  ENDCOLLECTIVE ;  /* 0x000000000000791b */ /* 0x003fe20003800000 */
.L_x_1748:
[----:B------:R-:W-:Y:S02]  /*28c20*/  IMAD.MOV.U32 R13, RZ, RZ, R102 ;  /* 0x000000ffff0d7224 */ /* 0x000fe400078e0066 */
[----:B------:R-:W-:Y:S02]  /*28c30*/  IMAD.MOV.U32 R12, RZ, RZ, R3 ;  /* 0x000000ffff0c7224 */ /* 0x000fe400078e0003 */
[----:B------:R-:W-:-:S07]  /*28c40*/  IMAD.MOV.U32 R61, RZ, RZ, R14 ;  /* 0x000000ffff3d7224 */ /* 0x000fce00078e000e */
[----:B------:R-:W-:Y:S05]  /*28c50*/  WARPSYNC.COLLECTIVE R15, `(.L_x_1749) ;  /* 0x000000000f087348 */ /* 0x000fea0003c00000 */
[----:B------:R0:W1:Y:S02]  /*28c60*/  SHFL.IDX P6, R14, R13, R12, R11 ;  /* 0x0000000c0d0e7389 */ /* 0x00006400000c000b */
[----:B01----:R-:W-:Y:S01]  /*28c70*/  ENDCOLLECTIVE ;  /* 0x000000000000791b */ /* 0x003fe20003800000 */
.L_x_1749:
[----:B------:R-:W-:Y:S02]  /*28c80*/  IMAD.MOV.U32 R13, RZ, RZ, R104 ;  /* 0x000000ffff0d7224 */ /* 0x000fe400078e0068 */
[----:B------:R-:W-:Y:S02]  /*28c90*/  IMAD.MOV.U32 R12, RZ, RZ, R9 ;  /* 0x000000ffff0c7224 */ /* 0x000fe400078e0009 */
[----:B------:R-:W-:-:S07]  /*28ca0*/  IMAD.MOV.U32 R102, RZ, RZ, R14 ;  /* 0x000000ffff667224 */ /* 0x000fce00078e000e */
[----:B------:R-:W-:Y:S05]  /*28cb0*/  WARPSYNC.COLLECTIVE R15, `(.L_x_1750) ;  /* 0x000000000f087348 */ /* 0x000fea0003c00000 */
[----:B------:R0:W1:Y:S02]  /*28cc0*/  SHFL.IDX P6, R14, R13, R12, R11 ;  /* 0x0000000c0d0e7389 */ /* 0x00006400000c000b */
[----:B01----:R-:W-:Y:S01]  /*28cd0*/  ENDCOLLECTIVE ;  /* 0x000000000000791b */ /* 0x003fe20003800000 */
.L_x_1750:
[----:B------:R-:W-:Y:S01]  /*28ce0*/  MOV R13, R106 ;  /* 0x0000006a000d7202 */ /* 0x000fe20000000f00 */
[----:B------:R-:W-:Y:S02]  /*28cf0*/  IMAD.MOV.U32 R12, RZ, RZ, R3 ;  /* 0x000000ffff0c7224 */ /* 0x000fe400078e0003 */
[----:B------:R-:W-:-:S07]  /*28d00*/  IMAD.MOV.U32 R63, RZ, RZ, R14 ;  /* 0x000000ffff3f7224 */ /* 0x000fce00078e000e */
[----:B------:R-:W-:Y:S05]  /*28d10*/  WARPSYNC.COLLECTIVE R15, `(.L_x_1751) ;  /* 0x000000000f087348 */ /* 0x000fea0003c00000 */
[----:B------:R0:W1:Y:S02]  /*28d20*/  SHFL.IDX P6, R14, R13, R12, R11 ;  /* 0x0000000c0d0e7389 */ /* 0x00006400000c000b */
[----:B01----:R-:W-:Y:S01]  /*28d30*/  ENDCOLLECTIVE ;  /* 0x000000000000791b */ /* 0x003fe20003800000 */
.L_x_1751:
[----:B------:R-:W-:Y:S02]  /*28d40*/  IMAD.MOV.U32 R13, RZ, RZ, R108 ;  /* 0x000000ffff0d7224 */ /* 0x000fe400078e006c */
[----:B------:R-:W-:Y:S02]  /*28d50*/  IMAD.MOV.U32 R12, RZ, RZ, R9 ;  /* 0x000000ffff0c7224 */ /* 0x000fe400078e0009 */
[----:B------:R-:W-:-:S07]  /*28d60*/  IMAD.MOV.U32 R106, RZ, RZ, R14 ;  /* 0x000000ffff6a7224 */ /* 0x000fce00078e000e */
[----:B------:R-:W-:Y:S05]  /*28d70*/  WARPSYNC.COLLECTIVE R15, `(.L_x_1752) ;  /* 0x000000000f087348 */ /* 0x000fea0003c00000 */
[----:B------:R0:W1:Y:S02]  /*28d80*/  SHFL.IDX P6, R14, R13, R12, R11 ;  /* 0x0000000c0d0e7389 */ /* 0x00006400000c000b */
[----:B01----:R-:W-:Y:S01]  /*28d90*/  ENDCOLLECTIVE ;  /* 0x000000000000791b */ /* 0x003fe20003800000 */
.L_x_1752:
[----:B------:R-:W-:Y:S02]  /*28da0*/  IMAD.MOV.U32 R13, RZ, RZ, R110 ;  /* 0x000000ffff0d7224 */ /* 0x000fe400078e006e */
[----:B------:R-:W-:Y:S02]  /*28db0*/  IMAD.MOV.U32 R12, RZ, RZ, R3 ;  /* 0x000000ffff0c7224 */ /* 0x000fe400078e0003 */
[----:B------:R-:W-:-:S07]  /*28dc0*/  IMAD.MOV.U32 R65, RZ, RZ, R14 ;  /* 0x000000ffff417224 */ /* 0x000fce00078e000e */
[----:B------:R-:W-:Y:S05]  /*28dd0*/  WARPSYNC.COLLECTIVE R15, `(.L_x_1753) ;  /* 0x000000000f087348 */ /* 0x000fea0003c00000 */
[----:B------:R0:W1:Y:S02]  /*28de0*/  SHFL.IDX P6, R14, R13, R12, R11 ;  /* 0x0000000c0d0e7389 */ /* 0x00006400000c000b */
[----:B01----:R-:W-:Y:S01]  /*28df0*/  ENDCOLLECTIVE ;  /* 0x000000000000791b */ /* 0x003fe20003800000 */
.L_x_1753:
[----:B------:R-:W-:Y:S01]  /*28e00*/  MOV R13, R112 ;  /* 0x00000070000d7202 */ /* 0x000fe20000000f00 */
[----:B------:R-:W-:Y:S02]  /*28e10*/  IMAD.MOV.U32 R12, RZ, RZ, R9 ;  /* 0x000000ffff0c7224 */ /* 0x000fe400078e0009 */
[----:B------:R-:W-:-:S07]  /*28e20*/  IMAD.MOV.U32 R110, RZ, RZ, R14 ;  /* 0x000000ffff6e7224 */ /* 0x000fce00078e000e */
[----:B------:R-:W-:Y:S05]  /*28e30*/  WARPSYNC.COLLECTIVE R15, `(.L_x_1754) ;  /* 0x000000000f087348 */ /* 0x000fea0003c00000 */
[----:B------:R0:W1:Y:S02]  /*28e40*/  SHFL.IDX P6, R14, R13, R12, R11 ;  /* 0x0000000c0d0e7389 */ /* 0x00006400000c000b */
[----:B01----:R-:W-:Y:S01]  /*28e50*/  ENDCOLLECTIVE ;  /* 0x000000000000791b */ /* 0x003fe20003800000 */
.L_x_1754:
[----:B------:R-:W-:Y:S02]  /*28e60*/  IMAD.MOV.U32 R13, RZ, RZ, R114 ;  /* 0x000000ffff0d7224 */ /* 0x000fe400078e0072 */
[----:B------:R-:W-:Y:S02]  /*28e70*/  IMAD.MOV.U32 R12, RZ, RZ, R3 ;  /* 0x000000ffff0c7224 */ /* 0x000fe400078e0003 */
[----:B------:R-:W-:-:S07]  /*28e80*/  IMAD.MOV.U32 R67, RZ, RZ, R14 ;  /* 0x000000ffff437224 */ /* 0x000fce00078e000e */
[----:B------:R-:W-:Y:S05]  /*28e90*/  WARPSYNC.COLLECTIVE R15, `(.L_x_1755) ;  /* 0x000000000f087348 */ /* 0x000fea0003c00000 */
[----:B------:R0:W1:Y:S02]  /*28ea0*/  SHFL.IDX P6, R14, R13, R12, R11 ;  /* 0x0000000c0d0e7389 */ /* 0x00006400000c000b */
[----:B01----:R-:W-:Y:S01]  /*28eb0*/  ENDCOLLECTIVE ;  /* 0x000000000000791b */ /* 0x003fe20003800000 */
.L_x_1755:
[----:B------:R-:W-:Y:S02]  /*28ec0*/  IMAD.MOV.U32 R13, RZ, RZ, R116 ;  /* 0x000000ffff0d7224 */ /* 0x000fe400078e0074 */
[----:B------:R-:W-:Y:S02]  /*28ed0*/  IMAD.MOV.U32 R12, RZ, RZ, R9 ;  /* 0x000000ffff0c7224 */ /* 0x000fe400078e0009 */
[----:B------:R-:W-:-:S07]  /*28ee0*/  IMAD.MOV.U32 R114, RZ, RZ, R14 ;  /* 0x000000ffff727224 */ /* 0x000fce00078e000e */
[----:B------:R-:W-:Y:S05]  /*28ef0*/  WARPSYNC.COLLECTIVE R15, `(.L_x_1756) ;  /* 0x000000000f087348 */ /* 0x000fea0003c00000 */
[----:B------:R0:W1:Y:S02]  /*28f00*/  SHFL.IDX P6, R14, R13, R12, R11 ;  /* 0x0000000c0d0e7389 */ /* 0x00006400000c000b */
[----:B01----:R-:W-:Y:S01]  /*28f10*/  ENDCOLLECTIVE ;  /* 0x000000000000791b */ /* 0x003fe20003800000 */
.L_x_1756:
[----:B------:R-:W-:Y:S01]  /*28f20*/  MOV R13, R118 ;  /* 0x00000076000d7202 */ /* 0x000fe20000000f00 */
[----:B------:R-:W-:Y:S02]  /*28f30*/  IMAD.MOV.U32 R12, RZ, RZ, R3 ;  /* 0x000000ffff0c7224 */ /* 0x000fe400078e0003 */
[----:B------:R-:W-:-:S07]  /*28f40*/  IMAD.MOV.U32 R69, RZ, RZ, R14 ;  /* 0x000000ffff457224 */ /* 0x000fce00078e000e */
[----:B------:R-:W-:Y:S05]  /*28f50*/  WARPSYNC.COLLECTIVE R15, `(.L_x_1757) ;  /* 0x000000000f087348 */ /* 0x000fea0003c00000 */
[----:B------:R0:W1:Y:S02]  /*28f60*/  SHFL.IDX P6, R14, R13, R12, R11 ;  /* 0x0000000c0d0e7389 */ /* 0x00006400000c000b */
[----:B01----:R-:W-:Y:S01]  /*28f70*/  ENDCOLLECTIVE ;  /* 0x000000000000791b */ /* 0x003fe20003800000 */
.L_x_1757:
[----:B------:R-:W-:Y:S02]  /*28f80*/  IMAD.MOV.U32 R13, RZ, RZ, R120 ;  /* 0x000000ffff0d7224 */ /* 0x000fe400078e0078 */
[----:B------:R-:W-:Y:S02]  /*28f90*/  IMAD.MOV.U32 R12, RZ, RZ, R9 ;  /* 0x000000ffff0c7224 */ /* 0x000fe400078e0009 */
[----:B------:R-:W-:-:S07]  /*28fa0*/  IMAD.MOV.U32 R118, RZ, RZ, R14 ;  /* 0x000000ffff767224 */ /* 0x000fce00078e000e */
[----:B------:R-:W-:Y:S05]  /*28fb0*/  WARPSYNC.COLLECTIVE R15, `(.L_x_1758) ;  /* 0x000000000f087348 */ /* 0x000fea0003c00000 */
[----:B------:R0:W1:Y:S02]  /*28fc0*/  SHFL.IDX P6, R14, R13, R12, R11 ;  /* 0x0000000c0d0e7389 */ /* 0x00006400000c000b */
[----:B01----:R-:W-:Y:S01]  /*28fd0*/  ENDCOLLECTIVE ;  /* 0x000000000000791b */ /* 0x003fe20003800000 */
.L_x_1758:
[----:B------:R-:W-:Y:S02]  /*28fe0*/  IMAD.MOV.U32 R13, RZ, RZ, R122 ;  /* 0x000000ffff0d7224 */ /* 0x000fe400078e007a */
[----:B------:R-:W-:Y:S02]  /*28ff0*/  IMAD.MOV.U32 R12, RZ, RZ, R3 ;  /* 0x000000ffff0c7224 */ /* 0x000fe400078e0003 */
[----:B------:R-:W-:-:S07]  /*29000*/  IMAD.MOV.U32 R71, RZ, RZ, R14 ;  /* 0x000000ffff477224 */ /* 0x000fce00078e000e */
[----:B------:R-:W-:Y:S05]  /*29010*/  WARPSYNC.COLLECTIVE R15, `(.L_x_1759) ;  /* 0x000000000f087348 */ /* 0x000fea0003c00000 */
[----:B------:R0:W1:Y:S02]  /*29020*/  SHFL.IDX P6, R14, R13, R12, R11 ;  /* 0x0000000c0d0e7389 */ /* 0x00006400000c000b */
[----:B01----:R-:W-:Y:S01]  /*29030*/  ENDCOLLECTIVE ;  /* 0x000000000000791b */ /* 0x003fe20003800000 */
.L_x_1759:
[----:B------:R-:W-:Y:S01]  /*29040*/  MOV R13, R124 ;  /* 0x0000007c000d7202 */ /* 0x000fe20000000f00 */
[----:B------:R-:W-:Y:S02]  /*29050*/  IMAD.MOV.U32 R12, RZ, RZ, R9 ;  /* 0x000000ffff0c7224 */ /* 0x000fe400078e0009 */
[----:B------:R-:W-:-:S07]  /*29060*/  IMAD.MOV.U32 R122, RZ, RZ, R14 ;  /* 0x000000ffff7a7224 */ /* 0x000fce00078e000e */
[----:B------:R-:W-:Y:S05]  /*29070*/  WARPSYNC.COLLECTIVE R15, `(.L_x_1760) ;  /* 0x000000000f087348 */ /* 0x000fea0003c00000 */
[----:B------:R0:W1:Y:S02]  /*29080*/  SHFL.IDX P6, R14, R13, R12, R11 ;  /* 0x0000000c0d0e7389 */ /* 0x00006400000c000b */
[----:B01----:R-:W-:Y:S01]  /*29090*/  ENDCOLLECTIVE ;  /* 0x000000000000791b */ /* 0x003fe20003800000 */
.L_x_1760:
[----:B------:R-:W-:Y:S02]  /*290a0*/  IMAD.MOV.U32 R13, RZ, RZ, R126 ;  /* 0x000000ffff0d7224 */ /* 0x000fe400078e007e */
[----:B------:R-:W-:Y:S02]  /*290b0*/  IMAD.MOV.U32 R12, RZ, RZ, R3 ;  /* 0x000000ffff0c7224 */ /* 0x000fe400078e0003 */
[----:B------:R-:W-:-:S07]  /*290c0*/  IMAD.MOV.U32 R109, RZ, RZ, R14 ;  /* 0x000000ffff6d7224 */ /* 0x000fce00078e000e */
[----:B------:R-:W-:Y:S05]  /*290d0*/  WARPSYNC.COLLECTIVE R15, `(.L_x_1761) ;  /* 0x000000000f087348 */ /* 0x000fea0003c00000 */
[----:B------:R0:W1:Y:S02]  /*290e0*/  SHFL.IDX P6, R14, R13, R12, R11 ;  /* 0x0000000c0d0e7389 */ /* 0x00006400000c000b */
[----:B01----:R-:W-:Y:S01]  /*290f0*/  ENDCOLLECTIVE ;  /* 0x000000000000791b */ /* 0x003fe20003800000 */
.L_x_1761:
[----:B------:R-:W-:Y:S02]  /*29100*/  IMAD.MOV.U32 R13, RZ, RZ, R128 ;  /* 0x000000ffff0d7224 */ /* 0x000fe400078e0080 */
[----:B------:R-:W-:Y:S02]  /*29110*/  IMAD.MOV.U32 R12, RZ, RZ, R9 ;  /* 0x000000ffff0c7224 */ /* 0x000fe400078e0009 */
[----:B------:R-:W-:-:S07]  /*29120*/  IMAD.MOV.U32 R126, RZ, RZ, R14 ;  /* 0x000000ffff7e7224 */ /* 0x000fce00078e000e */
[----:B------:R-:W-:Y:S05]  /*29130*/  WARPSYNC.COLLECTIVE R15, `(.L_x_1762) ;  /* 0x000000000f087348 */ /* 0x000fea0003c00000 */
[----:B------:R0:W1:Y:S02]  /*29140*/  SHFL.IDX P6, R14, R13, R12, R11 ;  /* 0x0000000c0d0e7389 */ /* 0x00006400000c000b */
[----:B01----:R-:W-:Y:S01]  /*29150*/  ENDCOLLECTIVE ;  /* 0x000000000000791b */ /* 0x003fe20003800000 */
.L_x_1762:
[----:B------:R-:W-:Y:S01]  /*29160*/  MOV R13, R130 ;  /* 0x00000082000d7202 */ /* 0x000fe20000000f00 */
[----:B------:R-:W-:Y:S02]  /*29170*/  IMAD.MOV.U32 R12, RZ, RZ, R3 ;  /* 0x000000ffff0c7224 */ /* 0x000fe400078e0003 */
[----:B------:R-:W-:-:S07]  /*29180*/  IMAD.MOV.U32 R111, RZ, RZ, R14 ;  /* 0x000000ffff6f7224 */ /* 0x000fce00078e000e */
[----:B------:R-:W-:Y:S05]  /*29190*/  WARPSYNC.COLLECTIVE R15, `(.L_x_1763) ;  /* 0x000000000f087348 */ /* 0x000fea0003c00000 */
[----:B------:R0:W1:Y:S02]  /*291a0*/  SHFL.IDX P6, R14, R13, R12, R11 ;  /* 0x0000000c0d0e7389 */ /* 0x00006400000c000b */
[----:B01----:R-:W-:Y:S01]  /*291b0*/  ENDCOLLECTIVE ;  /* 0x000000000000791b */ /* 0x003fe20003800000 */
.L_x_1763:
[----:B------:R-:W-:Y:S02]  /*291c0*/  IMAD.MOV.U32 R13, RZ, RZ, R132 ;  /* 0x000000ffff0d7224 */ /* 0x000fe400078e0084 */
[----:B------:R-:W-:Y:S02]  /*291d0*/  IMAD.MOV.U32 R12, RZ, RZ, R9 ;  /* 0x000000ffff0c7224 */ /* 0x000fe400078e0009 */
[----:B------:R-:W-:-:S07]  /*291e0*/  IMAD.MOV.U32 R130, RZ, RZ, R14 ;  /* 0x000000ffff827224 */ /* 0x000fce00078e000e */
[----:B------:R-:W-:Y:S05]  /*291f0*/  WARPSYNC.COLLECTIVE R15, `(.L_x_1764) ;  /* 0x000000000f087348 */ /* 0x000fea0003c00000 */
[----:B------:R0:W1:Y:S02]  /*29200*/  SHFL.IDX P6, R14, R13, R12, R11 ;  /* 0x0000000c0d0e7389 */ /* 0x00006400000c000b */
[----:B01----:R-:W-:Y:S01]  /*29210*/  ENDCOLLECTIVE ;  /* 0x000000000000791b */ /* 0x003fe20003800000 */
.L_x_1764:
[----:B------:R-:W-:Y:S02]  /*29220*/  IMAD.MOV.U32 R13, RZ, RZ, R134 ;  /* 0x000000ffff0d7224 */ /* 0x000fe400078e0086 */
[----:B------:R-:W-:Y:S02]  /*29230*/  IMAD.MOV.U32 R12, RZ, RZ, R3 ;  /* 0x000000ffff0c7224 */ /* 0x000fe400078e0003 */
[----:B------:R-:W-:-:S07]  /*29240*/  IMAD.MOV.U32 R113, RZ, RZ, R14 ;  /* 0x000000ffff717224 */ /* 0x000fce00078e000e */
[----:B------:R-:W-:Y:S05]  /*29250*/  WARPSYNC.COLLECTIVE R15, `(.L_x_1765) ;  /* 0x000000000f087348 */ /* 0x000fea0003c00000 */
[----:B------:R0:W1:Y:S02]  /*29260*/  SHFL.IDX P6, R14, R13, R12, R11 ;  /* 0x0000000c0d0e7389 */ /* 0x00006400000c000b */
[----:B01----:R-:W-:Y:S01]  /*29270*/  ENDCOLLECTIVE ;  /* 0x000000000000791b */ /* 0x003fe20003800000 */
.L_x_1765:
[----:B------:R-:W-:Y:S01]  /*29280*/  MOV R13, R136 ;  /* 0x00000088000d7202 */ /* 0x000fe20000000f00 */
[----:B------:R-:W-:Y:S02]  /*29290*/  IMAD.MOV.U32 R12, RZ, RZ, R9 ;  /* 0x000000ffff0c7224 */ /* 0x000fe400078e0009 */
[----:B------:R-:W-:-:S07]  /*292a0*/  IMAD.MOV.U32 R134, RZ, RZ, R14 ;  /* 0x000000ffff867224 */ /* 0x000fce00078e000e */
[----:B------:R-:W-:Y:S05]  /*292b0*/  WARPSYNC.COLLECTIVE R15, `(.L_x_1766) ;  /* 0x000000000f087348 */ /* 0x000fea0003c00000 */
[----:B------:R0:W1:Y:S02]  /*292c0*/  SHFL.IDX P6, R14, R13, R12, R11 ;  /* 0x0000000c0d0e7389 */ /* 0x00006400000c000b */
[----:B01----:R-:W-:Y:S01]  /*292d0*/  ENDCOLLECTIVE ;  /* 0x000000000000791b */ /* 0x003fe20003800000 */
.L_x_1766:
[----:B------:R-:W-:Y:S02]  /*292e0*/  IMAD.MOV.U32 R13, RZ, RZ, R138 ;  /* 0x000000ffff0d7224 */ /* 0x000fe400078e008a */
[----:B------:R-:W-:Y:S02]  /*292f0*/  IMAD.MOV.U32 R12, RZ, RZ, R3 ;  /* 0x000000ffff0c7224 */ /* 0x000fe400078e0003 */
[----:B------:R-:W-:-:S07]  /*29300*/  IMAD.MOV.U32 R115, RZ, RZ, R14 ;  /* 0x000000ffff737224 */ /* 0x000fce00078e000e */
[----:B------:R-:W-:Y:S05]  /*29310*/  WARPSYNC.COLLECTIVE R15, `(.L_x_1767) ;  /* 0x000000000f087348 */ /* 0x000fea0003c00000 */
[----:B------:R0:W1:Y:S02]  /*29320*/  SHFL.IDX P6, R14, R13, R12, R11 ;  /* 0x0000000c0d0e7389 */ /* 0x00006400000c000b */
[----:B01----:R-:W-:Y:S01]  /*29330*/  ENDCOLLECTIVE ;  /* 0x000000000000791b */ /* 0x003fe20003800000 */
.L_x_1767:
[----:B------:R-:W-:Y:S02]  /*29340*/  IMAD.MOV.U32 R13, RZ, RZ, R140 ;  /* 0x000000ffff0d7224 */ /* 0x000fe400078e008c */
[----:B------:R-:W-:Y:S02]  /*29350*/  IMAD.MOV.U32 R12, RZ, RZ, R9 ;  /* 0x000000ffff0c7224 */ /* 0x000fe400078e0009 */
[----:B------:R-:W-:-:S07]  /*29360*/  IMAD.MOV.U32 R138, RZ, RZ, R14 ;  /* 0x000000ffff8a7224 */ /* 0x000fce00078e000e */
[----:B------:R-:W-:Y:S05]  /*29370*/  WARPSYNC.COLLECTIVE R15, `(.L_x_1768) ;  /* 0x000000000f087348 */ /* 0x000fea0003c00000 */
[----:B------:R0:W1:Y:S02]  /*29380*/  SHFL.IDX P6, R14, R13, R12, R11 ;  /* 0x0000000c0d0e7389 */ /* 0x00006400000c000b */
[----:B01----:R-:W-:Y:S01]  /*29390*/  ENDCOLLECTIVE ;  /* 0x000000000000791b */ /* 0x003fe20003800000 */
.L_x_1768:
[----:B------:R-:W-:Y:S01]  /*293a0*/  MOV R13, R6 ;  /* 0x00000006000d7202 */ /* 0x000fe20000000f00 */
[----:B------:R-:W-:Y:S01]  /*293b0*/  IMAD.MOV.U32 R12, RZ, RZ, R3 ;  /* 0x000000ffff0c7224 */ /* 0x000fe200078e0003 */
[----:B------:R-:W-:Y:S02]  /*293c0*/  SEL R6, R8, R7, P0 ;  /* 0x0000000708067207 */ /* 0x000fe40000000000 */
[----:B------:R-:W-:Y:S02]  /*293d0*/  SEL R8, R10, R21, P0 ;  /* 0x000000150a087207 */ /* 0x000fe40000000000 */
[----:B------:R-:W-:Y:S02]  /*293e0*/  SEL R7, R53, R82, P0 ;  /* 0x0000005235077207 */ /* 0x000fe40000000000 */
[----:B------:R-:W-:Y:S01]  /*293f0*/  SEL R10, R21, R10, P0 ;  /* 0x0000000a150a7207 */ /* 0x000fe20000000000 */
[----:B------:R-:W-:-:S07]  /*29400*/  IMAD.MOV.U32 R117, RZ, RZ, R14 ;  /* 0x000000ffff757224 */ /* 0x000fce00078e000e */
[----:B------:R-:W-:Y:S05]  /*29410*/  WARPSYNC.COLLECTIVE R15, `(.L_x_1769) ;  /* 0x000000000f087348 */ /* 0x000fea0003c00000 */
[----:B------:R0:W1:Y:S02]  /*29420*/  SHFL.IDX P6, R14, R13, R12, R11 ;  /* 0x0000000c0d0e7389 */ /* 0x00006400000c000b */
[----:B01----:R-:W-:Y:S01]  /*29430*/  ENDCOLLECTIVE ;  /* 0x000000000000791b */ /* 0x003fe20003800000 */
.L_x_1769:
[----:B------:R-:W-:Y:S01]  /*29440*/  IMAD.MOV.U32 R13, RZ, RZ, R5 ;  /* 0x000000ffff0d7224 */ /* 0x000fe200078e0005 */
[----:B------:R-:W-:Y:S01]  /*29450*/  SEL R5, R82, R53, P0 ;  /* 0x0000003552057207 */ /* 0x000fe20000000000 */
[----:B------:R-:W-:Y:S01]  /*29460*/  IMAD.MOV.U32 R12, RZ, RZ, R9 ;  /* 0x000000ffff0c7224 */ /* 0x000fe200078e0009 */
[----:B------:R-:W-:Y:S02]  /*29470*/  SEL R9, R86, R55, P0 ;  /* 0x0000003756097207 */ /* 0x000fe40000000000 */
[----:B------:R-:W-:Y:S01]  /*29480*/  SEL R53, R122, R109, P0 ;  /* 0x0000006d7a357207 */ /* 0x000fe20000000000 */
[----:B------:R-:W-:-:S07]  /*29490*/  IMAD.MOV.U32 R75, RZ, RZ, R14 ;  /* 0x000000ffff4b7224 */ /* 0x000fce00078e000e */
[----:B------:R-:W-:Y:S05]  /*294a0*/  WARPSYNC.COLLECTIVE R15, `(.L_x_1770) ;  /* 0x000000000f087348 */ /* 0x000fea0003c00000 */
[----:B------:R0:W1:Y:S02]  /*294b0*/  SHFL.IDX P6, R14, R13, R12, R11 ;  /* 0x0000000c0d0e7389 */ /* 0x00006400000c000b */
[----:B01----:R-:W-:Y:S01]  /*294c0*/  ENDCOLLECTIVE ;  /* 0x000000000000791b */ /* 0x003fe20003800000 */
.L_x_1770:
[----:B------:R-:W-:Y:S02]  /*294d0*/  SEL R12, R24, R25, P0 ;  /* 0x00000019180c7207 */ /* 0x000fe40000000000 */
[----:B------:R-:W-:Y:S02]  /*294e0*/  SEL R11, R55, R86, P0 ;  /* 0x00000056370b7207 */ /* 0x000fe40000000000 */
[----:B------:R-:W-:Y:S02]  /*294f0*/  SEL R13, R90, R57, P0 ;  /* 0x000000395a0d7207 */ /* 0x000fe40000000000 */
[----:B------:R-:W-:Y:S02]  /*29500*/  SEL R15, R57, R90, P0 ;  /* 0x0000005a390f7207 */ /* 0x000fe40000000000 */
[----:B------:R-:W-:Y:S01]  /*29510*/  SEL R55, R109, R122, P0 ;  /* 0x0000007a6d377207 */ /* 0x000fe20000000000 */
[----:B------:R-:W-:Y:S01]  /*29520*/  IMAD.MOV.U32 R20, RZ, RZ, R14 ;  /* 0x000000ffff147224 */ /* 0x000fe200078e000e */
        /* <DEDUP_REMOVED lines=13> */
[----:B------:R-:W-:Y:S01]  /*29600*/  SEL R72, R78, R51, P0 ;  /* 0x000000334e487207 */ /* 0x000fe20000000000 */
[----:B------:R-:W-:Y:S01]  /*29610*/  IMAD.MOV.U32 R78, RZ, RZ, RZ ;  /* 0x000000ffff4e7224 */ /* 0x000fe200078e00ff */
        /* <DEDUP_REMOVED lines=21> */
[----:B------:R-:W-:Y:S01]  /*29770*/  SEL R71, R117, R138, P0 ;  /* 0x0000008a75477207 */ /* 0x000fe20000000000 */
[----:B------:R-:W-:Y:S06]  /*29780*/  BRA `(.L_x_1771) ;  /* 0xffffff3c00647947 */ /* 0x000fec000383ffff */
.L_x_1481:
        /* <DEDUP_REMOVED lines=11> */
.L_x_1773:
[----:B------:R-:W-:Y:S05]  /*29840*/  BSYNC B1 ;  /* 0x0000000000017941 */ /* 0x000fea0003800000 */
.L_x_1772:
[----:B------:R-:W-:Y:S05]  /*29850*/  BRA `(.L_x_1774) ;  /* 0xffffff7000f07947 */ /* 0x000fea000383ffff */
.L_x_1483:
[----:B------:R-:W-:Y:S01]  /*29860*/  BSSY B1, `(.L_x_1775) ;  /* 0x0000006000017945 */ /* 0x000fe20003800000 */
[----:B------:R-:W-:-:S07]  /*29870*/  IMAD.MOV.U32 R15, RZ, RZ, -0x1 ;  /* 0xffffffffff0f7424 */ /* 0x000fce00078e00ff */
[----:B01----:R-:W-:Y:S05]  /*29880*/  WARPSYNC.COLLECTIVE R15, `(.L_x_1776) ;  /* 0x000000000f0c7348 */ /* 0x003fea0003c00000 */
[----:B------:R-:W-:Y:S02]  /*29890*/  ELECT P6, UR62, PT ;  /* 0x00000000003e782f */ /* 0x000fe400038c0000 */
[----:B------:R-:W-:Y:S01]  /*298a0*/  MOV R14, UR62 ;  /* 0x0000003e000e7c02 */ /* 0x000fe20008000f00 */
[----:B01----:R-:W-:Y:S10]  /*298b0*/  ENDCOLLECTIVE ;  /* 0x000000000000791b */ /* 0x003ff40003800000 */
.L_x_1776:
[----:B------:R-:W-:Y:S05]  /*298c0*/  BSYNC B1 ;  /* 0x0000000000017941 */ /* 0x000fea0003800000 */
.L_x_1775:
[----:B------:R-:W-:Y:S05]  /*298d0*/  BRA `(.L_x_1482) ;  /* 0xffffff7000e87947 */ /* 0x000fea000383ffff */
.L_x_1485:
[----:B-1----:R1:W2:Y:S02]  /*298e0*/  SYNCS.PHASECHK.TRANS64.TRYWAIT P0, [R12+URZ+0x28420], R5 ;  /* 0x028420050c0075a7 */ /* 0x0022a4000800017f */
[----:B--2---:R-:W-:Y:S05]  /*298f0*/  @!P0 NANOSLEEP.SYNCS 0x989680 ;  /* 0x009896800000895d */ /* 0x004fea0003900000 */
[----:B------:R-:W2:Y:S02]  /*29900*/  @!P0 SYNCS.PHASECHK.TRANS64 P0, [R12+URZ+0x28420], R5 ;  /* 0x028420050c0085a7 */ /* 0x000ea4000800007f */
[----:B--2---:R-:W-:Y:S05]  /*29910*/  @!P0 BRA `(.L_x_1485) ;  /* 0xfffffffc00f08947 */ /* 0x004fea000383ffff */
[----:B------:R-:W-:Y:S05]  /*29920*/  BRA `(.L_x_1777) ;  /* 0xffffff7400047947 */ /* 0x000fea000383ffff */
.L_x_1489:
[----:B0-----:R0:W2:Y:S02]  /*29930*/  SYNCS.PHASECHK.TRANS64.TRYWAIT P0, [R8+URZ+0x284a0], R11 ;  /* 0x0284a00b080075a7 */ /* 0x0010a4000800017f */
[----:B--2---:R-:W-:Y:S05]  /*29940*/  @!P0 NANOSLEEP.SYNCS 0x989680 ;  /* 0x009896800000895d */ /* 0x004fea0003900000 */
[----:B------:R-:W2:Y:S02]  /*29950*/  @!P0 SYNCS.PHASECHK.TRANS64 P0, [R8+URZ+0x284a0], R11 ;  /* 0x0284a00b080085a7 */ /* 0x000ea4000800007f */
[----:B--2---:R-:W-:Y:S05]  /*29960*/  @!P0 BRA `(.L_x_1489) ;  /* 0xfffffffc00f08947 */ /* 0x004fea000383ffff */
[----:B------:R-:W-:Y:S05]  /*29970*/  BRA `(.L_x_1778) ;  /* 0xffffff7400247947 */ /* 0x000fea000383ffff */
.L_x_1495:
[----:B-1----:R1:W2:Y:S02]  /*29980*/  SYNCS.PHASECHK.TRANS64.TRYWAIT P0, [R8+URZ+0x284c0], R11 ;  /* 0x0284c00b080075a7 */ /* 0x0022a4000800017f */
[----:B--2---:R-:W-:Y:S05]  /*29990*/  @!P0 NANOSLEEP.SYNCS 0x989680 ;  /* 0x009896800000895d */ /* 0x004fea0003900000 */
[----:B------:R-:W2:Y:S02]  /*299a0*/  @!P0 SYNCS.PHASECHK.TRANS64 P0, [R8+URZ+0x284c0], R11 ;  /* 0x0284c00b080085a7 */ /* 0x000ea4000800007f */
[----:B--2---:R-:W-:Y:S05]  /*299b0*/  @!P0 BRA `(.L_x_1495) ;  /* 0xfffffffc00f08947 */ /* 0x004fea000383ffff */
[----:B------:R-:W-:Y:S05]  /*299c0*/  BRA `(.L_x_1779) ;  /* 0xffffff7400e47947 */ /* 0x000fea000383ffff */
.L_x_1503:
[----:B0-----:R0:W1:Y:S02]  /*299d0*/  SYNCS.PHASECHK.TRANS64.TRYWAIT P1, [R8+URZ+0x284a0], R7 ;  /* 0x0284a007080075a7 */ /* 0x001064000802017f */
[----:B-1----:R-:W-:Y:S05]  /*299e0*/  @!P1 NANOSLEEP.SYNCS 0x989680 ;  /* 0x009896800000995d */ /* 0x002fea0003900000 */
[----:B------:R-:W1:Y:S02]  /*299f0*/  @!P1 SYNCS.PHASECHK.TRANS64 P1, [R8+URZ+0x284a0], R7 ;  /* 0x0284a007080095a7 */ /* 0x000e64000802007f */
[----:B-1----:R-:W-:Y:S05]  /*29a00*/  @!P1 BRA `(.L_x_1503) ;  /* 0xfffffffc00f09947 */ /* 0x002fea000383ffff */
[----:B------:R-:W-:Y:S05]  /*29a10*/  BRA `(.L_x_1780) ;  /* 0xffffff7c00007947 */ /* 0x000fea000383ffff */
.L_x_1509:
[----:B-1----:R1:W2:Y:S02]  /*29a20*/  SYNCS.PHASECHK.TRANS64.TRYWAIT P1, [R8+URZ+0x284c0], R7 ;  /* 0x0284c007080075a7 */ /* 0x0022a4000802017f */
[----:B--2---:R-:W-:Y:S05]  /*29a30*/  @!P1 NANOSLEEP.SYNCS 0x989680 ;  /* 0x009896800000995d */ /* 0x004fea0003900000 */
[----:B------:R-:W2:Y:S02]  /*29a40*/  @!P1 SYNCS.PHASECHK.TRANS64 P1, [R8+URZ+0x284c0], R7 ;  /* 0x0284c007080095a7 */ /* 0x000ea4000802007f */
[----:B--2---:R-:W-:Y:S05]  /*29a50*/  @!P1 BRA `(.L_x_1509) ;  /* 0xfffffffc00f09947 */ /* 0x004fea000383ffff */
[----:B------:R-:W-:Y:S05]  /*29a60*/  BRA `(.L_x_1781) ;  /* 0xffffff7c00b87947 */ /* 0x000fea000383ffff */
.L_x_1532:
[----:B-1----:R-:W1:Y:S01]  /*29a70*/  S2R R5, SR_TID.X ;  /* 0x0000000000057919 */ /* 0x002e620000002100 */
        /* <DEDUP_REMOVED lines=10> */
.L_x_1783:
[----:B------:R-:W-:Y:S05]  /*29b20*/  BSYNC B0 ;  /* 0x0000000000007941 */ /* 0x000fea0003800000 */
.L_x_1782:
[----:B------:R-:W-:Y:S05]  /*29b30*/  BRA `(.L_x_1784) ;  /* 0xffffff9000007947 */ /* 0x000fea000383ffff */
.L_x_1534:
[----:B------:R-:W-:Y:S01]  /*29b40*/  BSSY B0, `(.L_x_1785) ;  /* 0x0000006000007945 */ /* 0x000fe20003800000 */
[----:B------:R-:W-:-:S07]  /*29b50*/  IMAD.MOV.U32 R15, RZ, RZ, -0x1 ;  /* 0xffffffffff0f7424 */ /* 0x000fce00078e00ff */
[----:B01----:R-:W-:Y:S05]  /*29b60*/  WARPSYNC.COLLECTIVE R15, `(.L_x_1786) ;  /* 0x000000000f0c7348 */ /* 0x003fea0003c00000 */
[----:B------:R-:W-:Y:S02]  /*29b70*/  ELECT P6, UR62, PT ;  /* 0x00000000003e782f */ /* 0x000fe400038c0000 */
[----:B------:R-:W-:Y:S01]  /*29b80*/  MOV R14, UR62 ;  /* 0x0000003e000e7c02 */ /* 0x000fe20008000f00 */
[----:B01----:R-:W-:Y:S10]  /*29b90*/  ENDCOLLECTIVE ;  /* 0x000000000000791b */ /* 0x003ff40003800000 */
.L_x_1786:
[----:B------:R-:W-:Y:S05]  /*29ba0*/  BSYNC B0 ;  /* 0x0000000000007941 */ /* 0x000fea0003800000 */
.L_x_1785:
[----:B------:R-:W-:Y:S05]  /*29bb0*/  BRA `(.L_x_1787) ;  /* 0xffffff8c00f87947 */ /* 0x000fea000383ffff */
.L_x_1537:
[----:B-1----:R1:W2:Y:S02]  /*29bc0*/  SYNCS.PHASECHK.TRANS64.TRYWAIT P2, [R5+URZ+0x28480], R7 ;  /* 0x02848007050075a7 */ /* 0x0022a4000804017f */
[----:B--2---:R-:W-:Y:S05]  /*29bd0*/  @!P2 NANOSLEEP.SYNCS 0x989680 ;  /* 0x009896800000a95d */ /* 0x004fea0003900000 */
[----:B------:R-:W2:Y:S02]  /*29be0*/  @!P2 SYNCS.PHASECHK.TRANS64 P2, [R5+URZ+0x28480], R7 ;  /* 0x028480070500a5a7 */ /* 0x000ea4000804007f */
[----:B--2---:R-:W-:Y:S05]  /*29bf0*/  @!P2 BRA `(.L_x_1537) ;  /* 0xfffffffc00f0a947 */ /* 0x004fea000383ffff */
[----:B------:R-:W-:Y:S05]  /*29c00*/  BRA `(.L_x_1788) ;  /* 0xffffff9000707947 */ /* 0x000fea000383ffff */
.L_x_1539:
[----:B--2---:R2:W3:Y:S02]  /*29c10*/  SYNCS.PHASECHK.TRANS64.TRYWAIT P2, [R5+URZ+0x28440], R7 ;  /* 0x02844007050075a7 */ /* 0x0044e4000804017f */
[----:B---3--:R-:W-:Y:S05]  /*29c20*/  @!P2 NANOSLEEP.SYNCS 0x989680 ;  /* 0x009896800000a95d */ /* 0x008fea0003900000 */
[----:B------:R-:W3:Y:S02]  /*29c30*/  @!P2 SYNCS.PHASECHK.TRANS64 P2, [R5+URZ+0x28440], R7 ;  /* 0x028440070500a5a7 */ /* 0x000ee4000804007f */
[----:B---3--:R-:W-:Y:S05]  /*29c40*/  @!P2 BRA `(.L_x_1539) ;  /* 0xfffffffc00f0a947 */ /* 0x008fea000383ffff */
[----:B------:R-:W-:Y:S05]  /*29c50*/  BRA `(.L_x_1789) ;  /* 0xffffff9000e87947 */ /* 0x000fea000383ffff */
.L_x_1542:
        /* <DEDUP_REMOVED lines=8> */
.L_x_1548:
[----:B---3--:R3:W4:Y:S02]  /*29ce0*/  SYNCS.PHASECHK.TRANS64.TRYWAIT P0, [R6+URZ+0x28480], R5 ;  /* 0x02848005060075a7 */ /* 0x008724000800017f */
[----:B----4-:R-:W-:Y:S05]  /*29cf0*/  @!P0 NANOSLEEP.SYNCS 0x989680 ;  /* 0x009896800000895d */ /* 0x010fea0003900000 */
[----:B------:R-:W4:Y:S02]  /*29d00*/  @!P0 SYNCS.PHASECHK.TRANS64 P0, [R6+URZ+0x28480], R5 ;  /* 0x02848005060085a7 */ /* 0x000f24000800007f */
[----:B----4-:R-:W-:Y:S05]  /*29d10*/  @!P0 BRA `(.L_x_1548) ;  /* 0xfffffffc00f08947 */ /* 0x010fea000383ffff */
[----:B------:R-:W-:Y:S05]  /*29d20*/  BRA `(.L_x_1791) ;  /* 0xffffff9800a07947 */ /* 0x000fea000383ffff */
.L_x_1554:
[----:B--2---:R2:W3:Y:S02]  /*29d30*/  SYNCS.PHASECHK.TRANS64.TRYWAIT P0, [R6+URZ+0x28440], R5 ;  /* 0x02844005060075a7 */ /* 0x0044e4000800017f */
[----:B---3--:R-:W-:Y:S05]  /*29d40*/  @!P0 NANOSLEEP.SYNCS 0x989680 ;  /* 0x009896800000895d */ /* 0x008fea0003900000 */
[----:B------:R-:W3:Y:S02]  /*29d50*/  @!P0 SYNCS.PHASECHK.TRANS64 P0, [R6+URZ+0x28440], R5 ;  /* 0x02844005060085a7 */ /* 0x000ee4000800007f */
[----:B---3--:R-:W-:Y:S05]  /*29d60*/  @!P0 BRA `(.L_x_1554) ;  /* 0xfffffffc00f08947 */ /* 0x008fea000383ffff */
[----:B------:R-:W-:Y:S05]  /*29d70*/  BRA `(.L_x_1792) ;  /* 0xffffff9c006c7947 */ /* 0x000fea000383ffff */
.L_x_1561:
[----:B---3--:R-:W3:Y:S02]  /*29d80*/  LDL R5, [R1+0x4] ;  /* 0x0000040001057983 */ /* 0x008ee40000100800 */
[----:B---3--:R3:W4:Y:S02]  /*29d90*/  SYNCS.PHASECHK.TRANS64.TRYWAIT P2, [R5+URZ+0x28470], R4 ;  /* 0x02847004050075a7 */ /* 0x008724000804017f */
[----:B----4-:R-:W-:Y:S05]  /*29da0*/  @!P2 NANOSLEEP.SYNCS 0x989680 ;  /* 0x009896800000a95d */ /* 0x010fea0003900000 */
[----:B------:R-:W4:Y:S02]  /*29db0*/  @!P2 SYNCS.PHASECHK.TRANS64 P2, [R5+URZ+0x28470], R4 ;  /* 0x028470040500a5a7 */ /* 0x000f24000804007f */
[----:B----4-:R-:W-:Y:S05]  /*29dc0*/  @!P2 BRA `(.L_x_1561) ;  /* 0xfffffffc00eca947 */ /* 0x010fea000383ffff */
[----:B------:R-:W-:Y:S05]  /*29dd0*/  BRA `(.L_x_1793) ;  /* 0xffffffa000507947 */ /* 0x000fea000383ffff */
.L_x_1563:
[----:B--2---:R-:W2:Y:S02]  /*29de0*/  LDL R5, [R1+0x4] ;  /* 0x0000040001057983 */ /* 0x004ea40000100800 */
[----:B--2---:R2:W3:Y:S02]  /*29df0*/  SYNCS.PHASECHK.TRANS64.TRYWAIT P2, [R5+URZ+0x28460], R4 ;  /* 0x02846004050075a7 */ /* 0x0044e4000804017f */
[----:B---3--:R-:W-:Y:S05]  /*29e00*/  @!P2 NANOSLEEP.SYNCS 0x989680 ;  /* 0x009896800000a95d */ /* 0x008fea0003900000 */
[----:B------:R-:W3:Y:S02]  /*29e10*/  @!P2 SYNCS.PHASECHK.TRANS64 P2, [R5+URZ+0x28460], R4 ;  /* 0x028460040500a5a7 */ /* 0x000ee4000804007f */
[----:B---3--:R-:W-:Y:S05]  /*29e20*/  @!P2 BRA `(.L_x_1563) ;  /* 0xfffffffc00eca947 */ /* 0x008fea000383ffff */
[----:B------:R-:W-:Y:S05]  /*29e30*/  BRA `(.L_x_1794) ;  /* 0xffffffa000587947 */ /* 0x000fea000383ffff */
.L_x_1570:
[----:B--2---:R2:W3:Y:S02]  /*29e40*/  SYNCS.PHASECHK.TRANS64.TRYWAIT P0, [R20+URZ+0x28470], R3 ;  /* 0x02847003140075a7 */ /* 0x0044e4000800017f */
[----:B---3--:R-:W-:Y:S05]  /*29e50*/  @!P0 NANOSLEEP.SYNCS 0x989680 ;  /* 0x009896800000895d */ /* 0x008fea0003900000 */
[----:B------:R-:W3:Y:S02]  /*29e60*/  @!P0 SYNCS.PHASECHK.TRANS64 P0, [R20+URZ+0x28470], R3 ;  /* 0x02847003140085a7 */ /* 0x000ee4000800007f */
[----:B---3--:R-:W-:Y:S05]  /*29e70*/  @!P0 BRA `(.L_x_1570) ;  /* 0xfffffffc00f08947 */ /* 0x008fea000383ffff */
[----:B------:R-:W-:Y:S05]  /*29e80*/  BRA `(.L_x_1795) ;  /* 0xffffffa800187947 */ /* 0x000fea000383ffff */
.L_x_1572:
[----:B--2---:R2:W3:Y:S02]  /*29e90*/  SYNCS.PHASECHK.TRANS64.TRYWAIT P0, [R20+URZ+0x28460], R3 ;  /* 0x02846003140075a7 */ /* 0x0044e4000800017f */
[----:B---3--:R-:W-:Y:S05]  /*29ea0*/  @!P0 NANOSLEEP.SYNCS 0x989680 ;  /* 0x009896800000895d */ /* 0x008fea0003900000 */
[----:B------:R-:W3:Y:S02]  /*29eb0*/  @!P0 SYNCS.PHASECHK.TRANS64 P0, [R20+URZ+0x28460], R3 ;  /* 0x02846003140085a7 */ /* 0x000ee4000800007f */
[----:B---3--:R-:W-:Y:S05]  /*29ec0*/  @!P0 BRA `(.L_x_1572) ;  /* 0xfffffffc00f08947 */ /* 0x008fea000383ffff */
[----:B------:R-:W-:Y:S05]  /*29ed0*/  BRA `(.L_x_1796) ;  /* 0xffffffa800207947 */ /* 0x000fea000383ffff */
.L_x_1576:
[----:B------:R-:W2:Y:S01]  /*29ee0*/  LDL R3, [R1] ;  /* 0x0000000001037983 */ /* 0x000ea20000100800 */
[----:B------:R-:W-:Y:S01]  /*29ef0*/  BSSY B0, `(.L_x_1797) ;  /* 0x0000008000007945 */ /* 0x000fe20003800000 */
[----:B------:R-:W-:Y:S01]  /*29f00*/  MOV R12, RZ ;  /* 0x000000ff000c7202 */ /* 0x000fe20000000f00 */
[----:B------:R-:W-:Y:S02]  /*29f10*/  IMAD.MOV.U32 R11, RZ, RZ, 0x1f ;  /* 0x0000001fff0b7424 */ /* 0x000fe400078e00ff */
[----:B------:R-:W-:Y:S02]  /*29f20*/  IMAD.MOV.U32 R15, RZ, RZ, -0x1 ;  /* 0xffffffffff0f7424 */ /* 0x000fe400078e00ff */
[----:B--2---:R-:W-:-:S07]  /*29f30*/  IMAD.MOV.U32 R13, RZ, RZ, R3 ;  /* 0x000000ffff0d7224 */ /* 0x004fce00078e0003 */
[----:B------:R-:W-:Y:S05]  /*29f40*/  WARPSYNC.COLLECTIVE R15, `(.L_x_1798) ;  /* 0x000000000f087348 */ /* 0x000fea0003c00000 */
[----:B------:R0:W1:Y:S02]  /*29f50*/  SHFL.IDX P6, R14, R13, R12, R11 ;  /* 0x0000000c0d0e7389 */ /* 0x00006400000c000b */
[----:B01----:R-:W-:Y:S01]  /*29f60*/  ENDCOLLECTIVE ;  /* 0x000000000000791b */ /* 0x003fe20003800000 */
.L_x_1798:
[----:B------:R-:W-:Y:S05]  /*29f70*/  BSYNC B0 ;  /* 0x0000000000007941 */ /* 0x000fea0003800000 */
.L_x_1797:
[----:B------:R0:W5:Y:S01]  /*29f80*/  LDL R2, [R1+0xc] ;  /* 0x00000c0001027983 */ /* 0x0001620000100800 */
[----:B------:R-:W-:Y:S02]  /*29f90*/  IMAD.MOV.U32 R13, RZ, RZ, R3 ;  /* 0x000000ffff0d7224 */ /* 0x000fe400078e0003 */
[----:B------:R-:W-:Y:S02]  /*29fa0*/  IMAD.MOV.U32 R12, RZ, RZ, 0x1 ;  /* 0x00000001ff0c7424 */ /* 0x000fe400078e00ff */
[----:B------:R-:W-:Y:S02]  /*29fb0*/  IMAD.MOV.U32 R11, RZ, RZ, 0x1f ;  /* 0x0000001fff0b7424 */ /* 0x000fe400078e00ff */
[----:B------:R-:W-:Y:S02]  /*29fc0*/  IMAD.MOV.U32 R15, RZ, RZ, -0x1 ;  /* 0xffffffffff0f7424 */ /* 0x000fe400078e00ff */
[----:B0-----:R-:W-:-:S07]  /*29fd0*/  IMAD.MOV.U32 R0, RZ, RZ, R14 ;  /* 0x000000ffff007224 */ /* 0x001fce00078e000e */
[----:B-----5:R-:W-:Y:S05]  /*29fe0*/  WARPSYNC.COLLECTIVE R15, `(.L_x_1799) ;  /* 0x000000000f087348 */ /* 0x020fea0003c00000 */
[----:B------:R0:W1:Y:S02]  /*29ff0*/  SHFL.IDX P6, R14, R13, R12, R11 ;  /* 0x0000000c0d0e7389 */ /* 0x00006400000c000b */
[----:B01---5:R-:W-:Y:S01]  /*2a000*/  ENDCOLLECTIVE ;  /* 0x000000000000791b */ /* 0x023fe20003800000 */
.L_x_1799:
[----:B------:R-:W-:Y:S01]  /*2a010*/  ULDC UR4, c[0x0][0xc14] ;  /* 0x0003050000047ab9 */ /* 0x000fe20000000800 */
[----:B------:R-:W-:Y:S01]  /*2a020*/  IADD3 R5, R2, R7, RZ ;  /* 0x0000000702057210 */ /* 0x000fe20007ffe0ff */
[----:B------:R-:W-:Y:S02]  /*2a030*/  IMAD.MOV.U32 R11, RZ, RZ, RZ ;  /* 0x000000ffff0b7224 */ /* 0x000fe400078e00ff */
[----:B------:R-:W-:Y:S01]  /*2a040*/  IMAD.MOV.U32 R4, RZ, RZ, R14 ;  /* 0x000000ffff047224 */ /* 0x000fe200078e000e */
[----:B------:R-:W-:-:S13]  /*2a050*/  ISETP.GE.OR P1, PT, R5, UR4, !P0 ;  /* 0x0000000405007c0c */ /* 0x000fda000c726670 */
[----:B------:R-:W0:Y:S02]  /*2a060*/  @!P1 LDC.64 R2, c[0x0][0xc58] ;  /* 0x00031600ff029b82 */ /* 0x000e240000000a00 */
[----:B0-----:R-:W-:-:S06]  /*2a070*/  @!P1 IMAD.WIDE R2, R5, 0x4, R2 ;  /* 0x0000000405029825 */ /* 0x001fcc00078e0202 */
[----:B------:R0:W2:Y:S01]  /*2a080*/  @!P1 LDG.E R2, desc[UR46][R2.64] ;  /* 0x0000002e02029981 */ /* 0x0000a2000c1e1900 */
[C---:B------:R-:W-:Y:S02]  /*2a090*/  ISETP.GE.U32.AND P2, PT, R7.reuse, 0x2, PT ;  /* 0x000000020700780c */ /* 0x040fe40003f46070 */
[C---:B------:R-:W-:Y:S02]  /*2a0a0*/  ISETP.GE.U32.AND P3, PT, R7.reuse, 0x4, PT ;  /* 0x000000040700780c */ /* 0x040fe40003f66070 */
[C---:B------:R-:W-:Y:S02]  /*2a0b0*/  ISETP.GE.U32.AND P4, PT, R7.reuse, 0x8, PT ;  /* 0x000000080700780c */ /* 0x040fe40003f86070 */
[C---:B------:R-:W-:Y:S01]  /*2a0c0*/  ISETP.GE.U32.AND P5, PT, R7.reuse, 0x10, PT ;  /* 0x000000100700780c */ /* 0x040fe20003fa6070 */
[----:B0-----:R-:W-:Y:S02]  /*2a0d0*/  IMAD.MOV.U32 R3, RZ, RZ, RZ ;  /* 0x000000ffff037224 */ /* 0x001fe400078e00ff */
[----:B--2---:R-:W-:Y:S01]  /*2a0e0*/  @!P1 IMAD.MOV.U32 R3, RZ, RZ, R2 ;  /* 0x000000ffff039224 */ /* 0x004fe200078e0002 */
[----:B------:R-:W-:-:S03]  /*2a0f0*/  ISETP.NE.AND P1, PT, R7, RZ, PT ;  /* 0x000000ff0700720c */ /* 0x000fc60003f25270 */
[----:B------:R-:W-:-:S10]  /*2a100*/  IMAD.MOV.U32 R13, RZ, RZ, R3 ;  /* 0x000000ffff0d7224 */ /* 0x000fd400078e0003 */
[----:B------:R-:W-:Y:S05]  /*2a110*/  WARPSYNC.COLLECTIVE R15, `(.L_x_1800) ;  /* 0x000000000f087348 */ /* 0x000fea0003c00000 */
[----:B------:R0:W1:Y:S02]  /*2a120*/  SHFL.UP P6, R14, R13, R12, R11 ;  /* 0x0400000c0d0e7389 */ /* 0x00006400000c000b */
[----:B01----:R-:W-:Y:S01]  /*2a130*/  ENDCOLLECTIVE ;  /* 0x000000000000791b */ /* 0x003fe20003800000 */
.L_x_1800:
[----:B------:R-:W-:Y:S01]  /*2a140*/  IMAD.MOV.U32 R12, RZ, RZ, 0x2 ;  /* 0x00000002ff0c7424 */ /* 0x000fe200078e00ff */
[----:B------:R-:W-:-:S05]  /*2a150*/  SEL R14, R14, RZ, P1 ;  /* 0x000000ff0e0e7207 */ /* 0x000fca0000800000 */
[----:B------:R-:W-:-:S04]  /*2a160*/  IMAD.IADD R2, R3, 0x1, R14 ;  /* 0x0000000103027824 */ /* 0x000fc800078e020e */
[----:B------:R-:W-:-:S07]  /*2a170*/  IMAD.MOV.U32 R13, RZ, RZ, R2 ;  /* 0x000000ffff0d7224 */ /* 0x000fce00078e0002 */
[----:B------:R-:W-:Y:S05]  /*2a180*/  WARPSYNC.COLLECTIVE R15, `(.L_x_1801) ;  /* 0x000000000f087348 */ /* 0x000fea0003c00000 */
[----:B------:R0:W1:Y:S02]  /*2a190*/  SHFL.UP P6, R14, R13, R12, R11 ;  /* 0x0400000c0d0e7389 */ /* 0x00006400000c000b */
[----:B01----:R-:W-:Y:S01]  /*2a1a0*/  ENDCOLLECTIVE ;  /* 0x000000000000791b */ /* 0x003fe20003800000 */
.L_x_1801:
[----:B------:R-:W-:Y:S01]  /*2a1b0*/  IMAD.MOV.U32 R12, RZ, RZ, 0x4 ;  /* 0x00000004ff0c7424 */ /* 0x000fe200078e00ff */
[----:B------:R-:W-:-:S05]  /*2a1c0*/  SEL R5, R14, RZ, P2 ;  /* 0x000000ff0e057207 */ /* 0x000fca0001000000 */
[----:B------:R-:W-:-:S05]  /*2a1d0*/  IMAD.IADD R2, R2, 0x1, R5 ;  /* 0x0000000102027824 */ /* 0x000fca00078e0205 */
[----:B------:R-:W-:-:S07]  /*2a1e0*/  MOV R13, R2 ;  /* 0x00000002000d7202 */ /* 0x000fce0000000f00 */
[----:B------:R-:W-:Y:S05]  /*2a1f0*/  WARPSYNC.COLLECTIVE R15, `(.L_x_1802) ;  /* 0x000000000f087348 */ /* 0x000fea0003c00000 */
[----:B------:R0:W1:Y:S02]  /*2a200*/  SHFL.UP P6, R14, R13, R12, R11 ;  /* 0x0400000c0d0e7389 */ /* 0x00006400000c000b */
[----:B01----:R-:W-:Y:S01]  /*2a210*/  ENDCOLLECTIVE ;  /* 0x000000000000791b */ /* 0x003fe20003800000 */
.L_x_1802:
[----:B------:R-:W-:Y:S01]  /*2a220*/  IMAD.MOV.U32 R12, RZ, RZ, 0x8 ;  /* 0x00000008ff0c7424 */ /* 0x000fe200078e00ff */
[----:B------:R-:W-:-:S05]  /*2a230*/  SEL R5, R14, RZ, P3 ;  /* 0x000000ff0e057207 */ /* 0x000fca0001800000 */
[----:B------:R-:W-:-:S04]  /*2a240*/  IMAD.IADD R2, R2, 0x1, R5 ;  /* 0x0000000102027824 */ /* 0x000fc800078e0205 */
[----:B------:R-:W-:-:S07]  /*2a250*/  IMAD.MOV.U32 R13, RZ, RZ, R2 ;  /* 0x000000ffff0d7224 */ /* 0x000fce00078e0002 */
[----:B------:R-:W-:Y:S05]  /*2a260*/  WARPSYNC.COLLECTIVE R15, `(.L_x_1803) ;  /* 0x000000000f087348 */ /* 0x000fea0003c00000 */
[----:B------:R0:W1:Y:S02]  /*2a270*/  SHFL.UP P6, R14, R13, R12, R11 ;  /* 0x0400000c0d0e7389 */ /* 0x00006400000c000b */
[----:B01----:R-:W-:Y:S01]  /*2a280*/  ENDCOLLECTIVE ;  /* 0x000000000000791b */ /* 0x003fe20003800000 */
.L_x_1803:
[----:B------:R-:W-:Y:S01]  /*2a290*/  IMAD.MOV.U32 R12, RZ, RZ, 0x10 ;  /* 0x00000010ff0c7424 */ /* 0x000fe200078e00ff */
[----:B------:R-:W-:-:S05]  /*2a2a0*/  SEL R5, R14, RZ, P4 ;  /* 0x000000ff0e057207 */ /* 0x000fca0002000000 */
[----:B------:R-:W-:-:S04]  /*2a2b0*/  IMAD.IADD R2, R2, 0x1, R5 ;  /* 0x0000000102027824 */ /* 0x000fc800078e0205 */
[----:B------:R-:W-:-:S07]  /*2a2c0*/  IMAD.MOV.U32 R13, RZ, RZ, R2 ;  /* 0x000000ffff0d7224 */ /* 0x000fce00078e0002 */
[----:B------:R-:W-:Y:S05]  /*2a2d0*/  WARPSYNC.COLLECTIVE R15, `(.L_x_1804) ;  /* 0x000000000f087348 */ /* 0x000fea0003c00000 */
[----:B------:R0:W1:Y:S02]  /*2a2e0*/  SHFL.UP P6, R14, R13, R12, R11 ;  /* 0x0400000c0d0e7389 */ /* 0x00006400000c000b */
[----:B01----:R-:W-:Y:S01]  /*2a2f0*/  ENDCOLLECTIVE ;  /* 0x000000000000791b */ /* 0x003fe20003800000 */
.L_x_1804:
[----:B------:R-:W-:Y:S02]  /*2a300*/  IMAD.MOV.U32 R12, RZ, RZ, 0x1f ;  /* 0x0000001fff0c7424 */ /* 0x000fe400078e00ff */
[----:B------:R-:W-:Y:S01]  /*2a310*/  IMAD.MOV.U32 R11, RZ, RZ, 0x1f ;  /* 0x0000001fff0b7424 */ /* 0x000fe200078e00ff */
[----:B------:R-:W-:-:S05]  /*2a320*/  SEL R5, R14, RZ, P5 ;  /* 0x000000ff0e057207 */ /* 0x000fca0002800000 */
[----:B------:R-:W-:-:S05]  /*2a330*/  IMAD.IADD R2, R2, 0x1, R5 ;  /* 0x0000000102027824 */ /* 0x000fca00078e0205 */
[----:B------:R-:W-:-:S07]  /*2a340*/  MOV R13, R2 ;  /* 0x00000002000d7202 */ /* 0x000fce0000000f00 */
[----:B------:R-:W-:Y:S05]  /*2a350*/  WARPSYNC.COLLECTIVE R15, `(.L_x_1805) ;  /* 0x000000000f087348 */ /* 0x000fea0003c00000 */
[----:B------:R0:W1:Y:S02]  /*2a360*/  SHFL.IDX P6, R14, R13, R12, R11 ;  /* 0x0000000c0d0e7389 */ /* 0x00006400000c000b */
[----:B01----:R-:W-:Y:S01]  /*2a370*/  ENDCOLLECTIVE ;  /* 0x000000000000791b */ /* 0x003fe20003800000 */
.L_x_1805:
[----:B------:R-:W-:Y:S05]  /*2a380*/  BRA `(.L_x_1806) ;  /* 0xffffffac001c7947 */ /* 0x000fea000383ffff */
.L_x_1581:
[----:B------:R-:W-:Y:S01]  /*2a390*/  BSSY B0, `(.L_x_1807) ;  /* 0x0000008000007945 */ /* 0x000fe20003800000 */
[----:B-----5:R-:W-:Y:S02]  /*2a3a0*/  IMAD.MOV.U32 R13, RZ, RZ, R3 ;  /* 0x000000ffff0d7224 */ /* 0x020fe400078e0003 */
[----:B------:R-:W-:Y:S02]  /*2a3b0*/  IMAD.MOV.U32 R12, RZ, RZ, 0x1 ;  /* 0x00000001ff0c7424 */ /* 0x000fe400078e00ff */
[----:B------:R-:W-:Y:S02]  /*2a3c0*/  IMAD.MOV.U32 R11, RZ, RZ, RZ ;  /* 0x000000ffff0b7224 */ /* 0x000fe400078e00ff */
[----:B------:R-:W-:-:S07]  /*2a3d0*/  IMAD.MOV.U32 R15, RZ, RZ, -0x1 ;  /* 0xffffffffff0f7424 */ /* 0x000fce00078e00ff */
[----:B0-----:R-:W-:Y:S05]  /*2a3e0*/  WARPSYNC.COLLECTIVE R15, `(.L_x_1808) ;  /* 0x000000000f087348 */ /* 0x001fea0003c00000 */
[----:B------:R1:W2:Y:S02]  /*2a3f0*/  SHFL.UP P6, R14, R13, R12, R11 ;  /* 0x0400000c0d0e7389 */ /* 0x0002a400000c000b */
[----:B012---:R-:W-:Y:S01]  /*2a400*/  ENDCOLLECTIVE ;  /* 0x000000000000791b */ /* 0x007fe20003800000 */
.L_x_1808:
[----:B------:R-:W-:Y:S05]  /*2a410*/  BSYNC B0 ;  /* 0x0000000000007941 */ /* 0x000fea0003800000 */
.L_x_1807:
[----:B------:R-:W-:Y:S01]  /*2a420*/  SEL R2, R14, RZ, P1 ;  /* 0x000000ff0e027207 */ /* 0x000fe20000800000 */
[----:B------:R-:W-:Y:S01]  /*2a430*/  IMAD.MOV.U32 R11, RZ, RZ, RZ ;  /* 0x000000ffff0b7224 */ /* 0x000fe200078e00ff */
[----:B------:R-:W-:Y:S01]  /*2a440*/  MOV R12, 0x2 ;  /* 0x00000002000c7802 */ /* 0x000fe20000000f00 */
[----:B------:R-:W-:Y:S02]  /*2a450*/  IMAD.MOV.U32 R15, RZ, RZ, -0x1 ;  /* 0xffffffffff0f7424 */ /* 0x000fe400078e00ff */
[----:B------:R-:W-:-:S04]  /*2a460*/  IMAD.IADD R2, R3, 0x1, R2 ;  /* 0x0000000103027824 */ /* 0x000fc800078e0202 */
[----:B------:R-:W-:-:S07]  /*2a470*/  IMAD.MOV.U32 R13, RZ, RZ, R2 ;  /* 0x000000ffff0d7224 */ /* 0x000fce00078e0002 */
[----:B------:R-:W-:Y:S05]  /*2a480*/  WARPSYNC.COLLECTIVE R15, `(.L_x_1809) ;  /* 0x000000000f087348 */ /* 0x000fea0003c00000 */
[----:B------:R0:W1:Y:S02]  /*2a490*/  SHFL.UP P6, R14, R13, R12, R11 ;  /* 0x0400000c0d0e7389 */ /* 0x00006400000c000b */
[----:B01----:R-:W-:Y:S01]  /*2a4a0*/  ENDCOLLECTIVE ;  /* 0x000000000000791b */ /* 0x003fe20003800000 */
.L_x_1809:
[----:B------:R-:W-:Y:S01]  /*2a4b0*/  IMAD.MOV.U32 R12, RZ, RZ, 0x4 ;  /* 0x00000004ff0c7424 */ /* 0x000fe200078e00ff */
[----:B------:R-:W-:-:S05]  /*2a4c0*/  SEL R5, R14, RZ, P2 ;  /* 0x000000ff0e057207 */ /* 0x000fca0001000000 */
[----:B------:R-:W-:-:S04]  /*2a4d0*/  IMAD.IADD R2, R2, 0x1, R5 ;  /* 0x0000000102027824 */ /* 0x000fc800078e0205 */
[----:B------:R-:W-:-:S07]  /*2a4e0*/  IMAD.MOV.U32 R13, RZ, RZ, R2 ;  /* 0x000000ffff0d7224 */ /* 0x000fce00078e0002 */
[----:B------:R-:W-:Y:S05]  /*2a4f0*/  WARPSYNC.COLLECTIVE R15, `(.L_x_1810) ;  /* 0x000000000f087348 */ /* 0x000fea0003c00000 */
[----:B------:R0:W1:Y:S02]  /*2a500*/  SHFL.UP P6, R14, R13, R12, R11 ;  /* 0x0400000c0d0e7389 */ /* 0x00006400000c000b */
[----:B01----:R-:W-:Y:S01]  /*2a510*/  ENDCOLLECTIVE ;  /* 0x000000000000791b */ /* 0x003fe20003800000 */
.L_x_1810:
[----:B------:R-:W-:Y:S01]  /*2a520*/  IMAD.MOV.U32 R12, RZ, RZ, 0x8 ;  /* 0x00000008ff0c7424 */ /* 0x000fe200078e00ff */
[----:B------:R-:W-:-:S05]  /*2a530*/  SEL R5, R14, RZ, P3 ;  /* 0x000000ff0e057207 */ /* 0x000fca0001800000 */
[----:B------:R-:W-:-:S04]  /*2a540*/  IMAD.IADD R2, R2, 0x1, R5 ;  /* 0x0000000102027824 */ /* 0x000fc800078e0205 */
[----:B------:R-:W-:-:S07]  /*2a550*/  IMAD.MOV.U32 R13, RZ, RZ, R2 ;  /* 0x000000ffff0d7224 */ /* 0x000fce00078e0002 */
[----:B------:R-:W-:Y:S05]  /*2a560*/  WARPSYNC.COLLECTIVE R15, `(.L_x_1811) ;  /* 0x000000000f087348 */ /* 0x000fea0003c00000 */
[----:B------:R0:W1:Y:S02]  /*2a570*/  SHFL.UP P6, R14, R13, R12, R11 ;  /* 0x0400000c0d0e7389 */ /* 0x00006400000c000b */
[----:B01----:R-:W-:Y:S01]  /*2a580*/  ENDCOLLECTIVE ;  /* 0x000000000000791b */ /* 0x003fe20003800000 */
.L_x_1811:
[----:B------:R-:W-:Y:S01]  /*2a590*/  IMAD.MOV.U32 R12, RZ, RZ, 0x10 ;  /* 0x00000010ff0c7424 */ /* 0x000fe200078e00ff */
[----:B------:R-:W-:-:S04]  /*2a5a0*/  SEL R5, R14, RZ, P4 ;  /* 0x000000ff0e057207 */ /* 0x000fc80002000000 */
[----:B------:R-:W-:-:S05]  /*2a5b0*/  IADD3 R2, R2, R5, RZ ;  /* 0x0000000502027210 */ /* 0x000fca0007ffe0ff */
[----:B------:R-:W-:-:S07]  /*2a5c0*/  IMAD.MOV.U32 R13, RZ, RZ, R2 ;  /* 0x000000ffff0d7224 */ /* 0x000fce00078e0002 */
[----:B------:R-:W-:Y:S05]  /*2a5d0*/  WARPSYNC.COLLECTIVE R15, `(.L_x_1812) ;  /* 0x000000000f087348 */ /* 0x000fea0003c00000 */
[----:B------:R0:W1:Y:S02]  /*2a5e0*/  SHFL.UP P6, R14, R13, R12, R11 ;  /* 0x0400000c0d0e7389 */ /* 0x00006400000c000b */
[----:B01----:R-:W-:Y:S01]  /*2a5f0*/  ENDCOLLECTIVE ;  /* 0x000000000000791b */ /* 0x003fe20003800000 */
.L_x_1812:
[----:B------:R-:W-:Y:S02]  /*2a600*/  IMAD.MOV.U32 R12, RZ, RZ, 0x1f ;  /* 0x0000001fff0c7424 */ /* 0x000fe400078e00ff */
[----:B------:R-:W-:Y:S01]  /*2a610*/  IMAD.MOV.U32 R11, RZ, RZ, 0x1f ;  /* 0x0000001fff0b7424 */ /* 0x000fe200078e00ff */
[----:B------:R-:W-:-:S05]  /*2a620*/  SEL R5, R14, RZ, P5 ;  /* 0x000000ff0e057207 */ /* 0x000fca0002800000 */
[----:B------:R-:W-:-:S04]  /*2a630*/  IMAD.IADD R2, R2, 0x1, R5 ;  /* 0x0000000102027824 */ /* 0x000fc800078e0205 */
[----:B------:R-:W-:-:S07]  /*2a640*/  IMAD.MOV.U32 R13, RZ, RZ, R2 ;  /* 0x000000ffff0d7224 */ /* 0x000fce00078e0002 */
[----:B------:R-:W-:Y:S05]  /*2a650*/  WARPSYNC.COLLECTIVE R15, `(.L_x_1813) ;  /* 0x000000000f087348 */ /* 0x000fea0003c00000 */
[----:B------:R0:W1:Y:S02]  /*2a660*/  SHFL.IDX P6, R14, R13, R12, R11 ;  /* 0x0000000c0d0e7389 */ /* 0x00006400000c000b */
[----:B01----:R-:W-:Y:S01]  /*2a670*/  ENDCOLLECTIVE ;  /* 0x000000000000791b */ /* 0x003fe20003800000 */
.L_x_1813:
[----:B------:R-:W-:Y:S05]  /*2a680*/  BRA `(.L_x_1814) ;  /* 0xffffffac00007947 */ /* 0x000fea000383ffff */
.L_x_1583:
[----:B------:R-:W-:Y:S01]  /*2a690*/  BSSY B0, `(.L_x_1815) ;  /* 0x0000006000007945 */ /* 0x000fe20003800000 */
[----:B------:R-:W-:Y:S01]  /*2a6a0*/  PLOP3.LUT P6, PT, P6, PT, PT, 0x8, 0x0 ;  /* 0x000000000000781c */ /* 0x000fe200037ce170 */
[----:B------:R-:W-:-:S12]  /*2a6b0*/  IMAD.MOV.U32 R15, RZ, RZ, -0x1 ;  /* 0xffffffffff0f7424 */ /* 0x000fd800078e00ff */
[----:B0-----:R-:W-:Y:S05]  /*2a6c0*/  WARPSYNC.COLLECTIVE R15, `(.L_x_1816) ;  /* 0x000000000f087348 */ /* 0x001fea0003c00000 */
[----:B------:R-:W-:Y:S01]  /*2a6d0*/  VOTE.ANY R14, PT, P6 ;  /* 0x00000000000e7806 */ /* 0x000fe200030e0100 */
[----:B0-----:R-:W-:Y:S06]  /*2a6e0*/  ENDCOLLECTIVE ;  /* 0x000000000000791b */ /* 0x001fec0003800000 */
.L_x_1816:
[----:B------:R-:W-:Y:S05]  /*2a6f0*/  BSYNC B0 ;  /* 0x0000000000007941 */ /* 0x000fea0003800000 */
.L_x_1815:
[----:B------:R-:W-:Y:S01]  /*2a700*/  MOV R6, R14 ;  /* 0x0000000e00067202 */ /* 0x000fe20000000f00 */
[----:B------:R-:W-:Y:S02]  /*2a710*/  IMAD.MOV.U32 R13, RZ, RZ, R3 ;  /* 0x000000ffff0d7224 */ /* 0x000fe400078e0003 */
[----:B------:R-:W-:Y:S01]  /*2a720*/  IMAD.MOV.U32 R11, RZ, RZ, 0x1f ;  /* 0x0000001fff0b7424 */ /* 0x000fe200078e00ff */
[----:B------:R-:W0:Y:S01]  /*2a730*/  POPC R7, R6 ;  /* 0x0000000600077309 */ /* 0x000e220000000000 */
[----:B------:R-:W-:Y:S02]  /*2a740*/  IMAD.MOV.U32 R15, RZ, RZ, -0x1 ;  /* 0xffffffffff0f7424 */ /* 0x000fe400078e00ff */
[----:B0-----:R-:W-:-:S07]  /*2a750*/  IMAD.MOV.U32 R12, RZ, RZ, R7 ;  /* 0x000000ffff0c7224 */ /* 0x001fce00078e0007 */
[----:B------:R-:W-:Y:S05]  /*2a760*/  WARPSYNC.COLLECTIVE R15, `(.L_x_1817) ;  /* 0x000000000f087348 */ /* 0x000fea0003c00000 */
[----:B------:R0:W1:Y:S02]  /*2a770*/  SHFL.IDX P6, R14, R13, R12, R11 ;  /* 0x0000000c0d0e7389 */ /* 0x00006400000c000b */
[----:B01----:R-:W-:Y:S01]  /*2a780*/  ENDCOLLECTIVE ;  /* 0x000000000000791b */ /* 0x003fe20003800000 */
.L_x_1817:
[----:B------:R-:W-:Y:S01]  /*2a790*/  IMAD.MOV.U32 R4, RZ, RZ, R14 ;  /* 0x000000ffff047224 */ /* 0x000fe200078e000e */
[----:B------:R-:W-:Y:S06]  /*2a7a0*/  BRA `(.L_x_1818) ;  /* 0xffffffa800f07947 */ /* 0x000fec000383ffff */
.L_x_1585:
[----:B------:R-:W-:Y:S01]  /*2a7b0*/  BSSY B0, `(.L_x_1819) ;  /* 0x0000007000007945 */ /* 0x000fe20003800000 */
[----:B------:R-:W-:Y:S01]  /*2a7c0*/  IMAD.MOV.U32 R13, RZ, RZ, R2 ;  /* 0x000000ffff0d7224 */ /* 0x000fe200078e0002 */
[----:B------:R-:W-:Y:S01]  /*2a7d0*/  MOV R15, 0xffffffff ;  /* 0xffffffff000f7802 */ /* 0x000fe20000000f00 */
[----:B------:R-:W-:-:S07]  /*2a7e0*/  IMAD.MOV.U32 R11, RZ, RZ, 0x1f ;  /* 0x0000001fff0b7424 */ /* 0x000fce00078e00ff */
[----:B012---:R-:W-:Y:S05]  /*2a7f0*/  WARPSYNC.COLLECTIVE R15, `(.L_x_1820) ;  /* 0x000000000f087348 */ /* 0x007fea0003c00000 */
[----:B------:R3:W4:Y:S02]  /*2a800*/  SHFL.IDX P6, R14, R13, R12, R11 ;  /* 0x0000000c0d0e7389 */ /* 0x00072400000c000b */
[----:B01234-:R-:W-:Y:S01]  /*2a810*/  ENDCOLLECTIVE ;  /* 0x000000000000791b */ /* 0x01ffe20003800000 */
.L_x_1820:
[----:B------:R-:W-:Y:S05]  /*2a820*/  BSYNC B0 ;  /* 0x0000000000007941 */ /* 0x000fea0003800000 */
.L_x_1819:
[----:B------:R-:W-:Y:S01]  /*2a830*/  IMAD.MOV.U32 R9, RZ, RZ, R14 ;  /* 0x000000ffff097224 */ /* 0x000fe200078e000e */
[----:B------:R-:W-:Y:S06]  /*2a840*/  BRA `(.L_x_1584) ;  /* 0xffffffa800e47947 */ /* 0x000fec000383ffff */
.L_x_1589:
[----:B0-----:R0:W1:Y:S02]  /*2a850*/  SYNCS.PHASECHK.TRANS64.TRYWAIT P0, [R0+URZ+0x28420], R3 ;  /* 0x02842003000075a7 */ /* 0x001064000800017f */
[----:B-1----:R-:W-:Y:S05]  /*2a860*/  @!P0 NANOSLEEP.SYNCS 0x989680 ;  /* 0x009896800000895d */ /* 0x002fea0003900000 */
[----:B------:R-:W1:Y:S02]  /*2a870*/  @!P0 SYNCS.PHASECHK.TRANS64 P0, [R0+URZ+0x28420], R3 ;  /* 0x02842003000085a7 */ /* 0x000e64000800007f */
[----:B-1----:R-:W-:Y:S05]  /*2a880*/  @!P0 BRA `(.L_x_1589) ;  /* 0xfffffffc00f08947 */ /* 0x002fea000383ffff */
[----:B------:R-:W-:Y:S05]  /*2a890*/  BRA `(.L_x_1821) ;  /* 0xffffffb0009c7947 */ /* 0x000fea000383ffff */
.L_x_1590:
        /* <DEDUP_REMOVED lines=11> */
.L_x_1823:
[----:B------:R-:W-:Y:S05]  /*2a950*/  BSYNC B0 ;  /* 0x0000000000007941 */ /* 0x000fea0003800000 */
.L_x_1822:
[----:B------:R-:W-:Y:S05]  /*2a960*/  BRA `(.L_x_1824) ;  /* 0xffffffb000847947 */ /* 0x000fea000383ffff */
.L_x_1591:
[----:B------:R-:W-:Y:S01]  /*2a970*/  BSSY B0, `(.L_x_1825) ;  /* 0x0000006000007945 */ /* 0x000fe20003800000 */
[----:B------:R-:W-:-:S07]  /*2a980*/  IMAD.MOV.U32 R15, RZ, RZ, -0x1 ;  /* 0xffffffffff0f7424 */ /* 0x000fce00078e00ff */
[----:B01----:R-:W-:Y:S05]  /*2a990*/  WARPSYNC.COLLECTIVE R15, `(.L_x_1826) ;  /* 0x000000000f0c7348 */ /* 0x003fea0003c00000 */
[----:B------:R-:W-:Y:S02]  /*2a9a0*/  ELECT P6, UR62, PT ;  /* 0x00000000003e782f */ /* 0x000fe400038c0000 */
[----:B------:R-:W-:Y:S01]  /*2a9b0*/  MOV R14, UR62 ;  /* 0x0000003e000e7c02 */ /* 0x000fe20008000f00 */
[----:B01----:R-:W-:Y:S10]  /*2a9c0*/  ENDCOLLECTIVE ;  /* 0x000000000000791b */ /* 0x003ff40003800000 */
.L_x_1826:
[----:B------:R-:W-:Y:S05]  /*2a9d0*/  BSYNC B0 ;  /* 0x0000000000007941 */ /* 0x000fea0003800000 */
.L_x_1825:
[----:B------:R-:W-:Y:S05]  /*2a9e0*/  BRA `(.L_x_1827) ;  /* 0xffffffb000787947 */ /* 0x000fea000383ffff */
.L_x_1593:
[----:B0-----:R0:W1:Y:S02]  /*2a9f0*/  SYNCS.PHASECHK.TRANS64.TRYWAIT P1, [R6+URZ], R5 ;  /* 0x00000005060075a7 */ /* 0x001064000802017f */
[----:B-1----:R-:W-:Y:S05]  /*2aa00*/  @!P1 NANOSLEEP.SYNCS 0x989680 ;  /* 0x009896800000995d */ /* 0x002fea0003900000 */
[----:B------:R-:W1:Y:S02]  /*2aa10*/  @!P1 SYNCS.PHASECHK.TRANS64 P1, [R6+URZ], R5 ;  /* 0x00000005060095a7 */ /* 0x000e64000802007f */
[----:B-1----:R-:W-:Y:S05]  /*2aa20*/  @!P1 BRA `(.L_x_1593) ;  /* 0xfffffffc00f09947 */ /* 0x002fea000383ffff */
[----:B------:R-:W-:Y:S05]  /*2aa30*/  BRA `(.L_x_1828) ;  /* 0xffffffb000b47947 */ /* 0x000fea000383ffff */
.L_x_1594:
[----:B-1----:R1:W2:Y:S02]  /*2aa40*/  SYNCS.PHASECHK.TRANS64.TRYWAIT P1, [R7+URZ], R2 ;  /* 0x00000002070075a7 */ /* 0x0022a4000802017f */
[----:B--2---:R-:W-:Y:S05]  /*2aa50*/  @!P1 NANOSLEEP.SYNCS 0x989680 ;  /* 0x009896800000995d */ /* 0x004fea0003900000 */
[----:B------:R-:W2:Y:S02]  /*2aa60*/  @!P1 SYNCS.PHASECHK.TRANS64 P1, [R7+URZ], R2 ;  /* 0x00000002070095a7 */ /* 0x000ea4000802007f */
[----:B--2---:R-:W-:Y:S05]  /*2aa70*/  @!P1 BRA `(.L_x_1594) ;  /* 0xfffffffc00f09947 */ /* 0x004fea000383ffff */
[----:B------:R-:W-:Y:S05]  /*2aa80*/  BRA `(.L_x_1829) ;  /* 0xffffffb000a87947 */ /* 0x000fea000383ffff */
.L_x_1596:
[----:B--2---:R2:W3:Y:S02]  /*2aa90*/  SYNCS.PHASECHK.TRANS64.TRYWAIT P1, [R4+URZ+0x28460], R5 ;  /* 0x02846005040075a7 */ /* 0x0044e4000802017f */
[----:B---3--:R-:W-:Y:S05]  /*2aaa0*/  @!P1 NANOSLEEP.SYNCS 0x989680 ;  /* 0x009896800000995d */ /* 0x008fea0003900000 */
[----:B------:R-:W3:Y:S02]  /*2aab0*/  @!P1 SYNCS.PHASECHK.TRANS64 P1, [R4+URZ+0x28460], R5 ;  /* 0x02846005040095a7 */ /* 0x000ee4000802007f */
[----:B---3--:R-:W-:Y:S05]  /*2aac0*/  @!P1 BRA `(.L_x_1596) ;  /* 0xfffffffc00f09947 */ /* 0x008fea000383ffff */
[----:B------:R-:W-:Y:S05]  /*2aad0*/  BRA `(.L_x_1830) ;  /* 0xffffffb000ac7947 */ /* 0x000fea000383ffff */
.L_x_1598:
[----:B---3--:R3:W4:Y:S02]  /*2aae0*/  SYNCS.PHASECHK.TRANS64.TRYWAIT P1, [R3+URZ+0x28460], R2 ;  /* 0x02846002030075a7 */ /* 0x008724000802017f */
[----:B----4-:R-:W-:Y:S05]  /*2aaf0*/  @!P1 NANOSLEEP.SYNCS 0x989680 ;  /* 0x009896800000995d */ /* 0x010fea0003900000 */
[----:B------:R-:W4:Y:S02]  /*2ab00*/  @!P1 SYNCS.PHASECHK.TRANS64 P1, [R3+URZ+0x28460], R2 ;  /* 0x02846002030095a7 */ /* 0x000f24000802007f */
[----:B----4-:R-:W-:Y:S05]  /*2ab10*/  @!P1 BRA `(.L_x_1598) ;  /* 0xfffffffc00f09947 */ /* 0x010fea000383ffff */
[----:B------:R-:W-:Y:S05]  /*2ab20*/  BRA `(.L_x_1831) ;  /* 0xffffffb000ac7947 */ /* 0x000fea000383ffff */
.L_x_1600:
[----:B----4-:R4:W0:Y:S02]  /*2ab30*/  SYNCS.PHASECHK.TRANS64.TRYWAIT P0, [R4+URZ+0x28480], R5 ;  /* 0x02848005040075a7 */ /* 0x010824000800017f */
[----:B0-----:R-:W-:Y:S05]  /*2ab40*/  @!P0 NANOSLEEP.SYNCS 0x989680 ;  /* 0x009896800000895d */ /* 0x001fea0003900000 */
[----:B------:R-:W0:Y:S02]  /*2ab50*/  @!P0 SYNCS.PHASECHK.TRANS64 P0, [R4+URZ+0x28480], R5 ;  /* 0x02848005040085a7 */ /* 0x000e24000800007f */
[----:B0-----:R-:W-:Y:S05]  /*2ab60*/  @!P0 BRA `(.L_x_1600) ;  /* 0xfffffffc00f08947 */ /* 0x001fea000383ffff */
[----:B------:R-:W-:Y:S05]  /*2ab70*/  BRA `(.L_x_1601) ;  /* 0xffffffb000a87947 */ /* 0x000fea000383ffff */
.L_x_1832:
        /* <DEDUP_REMOVED lines=16> */
.L_x_2769:


//--------------------- .text._ZN7cutlass13device_kernelIN5flash11enable_sm90INS1_16FlashAttnFwdSm90INS1_25CollectiveMainloopFwdSm90ILi2EN4cute5tupleIJNS5_1CILi1EEES8_S8_EEENS6_IJNS7_ILi128EEESA_NS7_ILi256EEEEEELi256ENS_12float_e4m3_tEfNS_4arch4Sm90ELb1ELb0ELb1ELb0ELb0ELb0ELb0ELb1ELb1ELb0ELb0ELb0EEENS1_21CollectiveEpilogueFwdINS6_IJSA_SB_SA_EEES9_NS_10bfloat16_tESF_Li256ELb0ELb0ELb0ELb1EEENS1_30DynamicPersistentTileSchedulerILi256ELi128ELb0ELb0ELb1EEEEEEEEEvNT_6ParamsE --------------------------
	.section	.text._ZN7cutlass13device_kernelIN5flash11enable_sm90INS1_16FlashAttnFwdSm90INS1_25CollectiveMainloopFwdSm90ILi2EN4cute5tupleIJNS5_1CILi1EEES8_S8_EEENS6_IJNS7_ILi128EEESA_NS7_ILi256EEEEEELi256ENS_12float_e4m3_tEfNS_4arch4Sm90ELb1ELb0ELb1ELb0ELb0ELb0ELb0ELb1ELb1ELb0ELb0ELb0EEENS1_21CollectiveEpilogueFwdINS6_IJSA_SB_SA_EEES9_NS_10bfloat16_tESF_Li256ELb0ELb0ELb0ELb1EEENS1_30DynamicPersistentTileSchedulerILi256ELi128ELb0ELb0ELb1EEEEEEEEEvNT_6ParamsE,"ax",@progbits
	.align	128
.text._ZN7cutlass13device_kernelIN5flash11enable_sm90INS1_16FlashAttnFwdSm90INS1_25CollectiveMainloopFwdSm90ILi2EN4cute5tupleIJNS5_1CILi1EEES8_S8_EEENS6_IJNS7_ILi128EEESA_NS7_ILi256EEEEEELi256ENS_12float_e4m3_tEfNS_4arch4Sm90ELb1ELb0ELb1ELb0ELb0ELb0ELb0ELb1ELb1ELb0ELb0ELb0EEENS1_21CollectiveEpilogueFwdINS6_IJSA_SB_SA_EEES9_NS_10bfloat16_tESF_Li256ELb0ELb0ELb0ELb1EEENS1_30DynamicPersistentTileSchedulerILi256ELi128ELb0ELb0ELb1EEEEEEEEEvNT_6ParamsE:
        .type           _ZN7cutlass13device_kernelIN5flash11enable_sm90INS1_16FlashAttnFwdSm90INS1_25CollectiveMainloopFwdSm90ILi2EN4cute5tupleIJNS5_1CILi1EEES8_S8_EEENS6_IJNS7_ILi128EEESA_NS7_ILi256EEEEEELi256ENS_12float_e4m3_tEfNS_4arch4Sm90ELb1ELb0ELb1ELb0ELb0ELb0ELb0ELb1ELb1ELb0ELb0ELb0EEENS1_21CollectiveEpilogueFwdINS6_IJSA_SB_SA_EEES9_NS_10bfloat16_tESF_Li256ELb0ELb0ELb0ELb1EEENS1_30DynamicPersistentTileSchedulerILi256ELi128ELb0ELb0ELb1EEEEEEEEEvNT_6ParamsE,@function
        .size           _ZN7cutlass13device_kernelIN5flash11enable_sm90INS1_16FlashAttnFwdSm90INS1_25CollectiveMainloopFwdSm90ILi2EN4cute5tupleIJNS5_1CILi1EEES8_S8_EEENS6_IJNS7_ILi128EEESA_NS7_ILi256EEEEEELi256ENS_12float_e4m3_tEfNS_4arch4Sm90ELb1ELb0ELb1ELb0ELb0ELb0ELb0ELb1ELb1ELb0ELb0ELb0EEENS1_21CollectiveEpilogueFwdINS6_IJSA_SB_SA_EEES9_NS_10bfloat16_tESF_Li256ELb0ELb0ELb0ELb1EEENS1_30DynamicPersistentTileSchedulerILi256ELi128ELb0ELb0ELb1EEEEEEEEEvNT_6ParamsE,(.L_x_2770 - _ZN7cutlass13device_kernelIN5flash11enable_sm90INS1_16FlashAttnFwdSm90INS1_25CollectiveMainloopFwdSm90ILi2EN4cute5tupleIJNS5_1CILi1EEES8_S8_EEENS6_IJNS7_ILi128EEESA_NS7_ILi256EEEEEELi256ENS_12float_e4m3_tEfNS_4arch4Sm90ELb1ELb0ELb1ELb0ELb0ELb0ELb0ELb1ELb1ELb0ELb0ELb0EEENS1_21CollectiveEpilogueFwdINS6_IJSA_SB_SA_EEES9_NS_10bfloat16_tESF_Li256ELb0ELb0ELb0ELb1EEENS1_30DynamicPersistentTileSchedulerILi256ELi128ELb0ELb0ELb1EEEEEEEEEvNT_6ParamsE)
        .other          _ZN7cutlass13device_kernelIN5flash11enable_sm90INS1_16FlashAttnFwdSm90INS1_25CollectiveMainloopFwdSm90ILi2EN4cute5tupleIJNS5_1CILi1EEES8_S8_EEENS6_IJNS7_ILi128EEESA_NS7_ILi256EEEEEELi256ENS_12float_e4m3_tEfNS_4arch4Sm90ELb1ELb0ELb1ELb0ELb0ELb0ELb0ELb1ELb1ELb0ELb0ELb0EEENS1_21CollectiveEpilogueFwdINS6_IJSA_SB_SA_EEES9_NS_10bfloat16_tESF_Li256ELb0ELb0ELb0ELb1EEENS1_30DynamicPersistentTileSchedulerILi256ELi128ELb0ELb0ELb1EEEEEEEEEvNT_6ParamsE,@"STO_CUDA_ENTRY STV_DEFAULT"
_ZN7cutlass13device_kernelIN5flash11enable_sm90INS1_16FlashAttnFwdSm90INS1_25CollectiveMainloopFwdSm90ILi2EN4cute5tupleIJNS5_1CILi1EEES8_S8_EEENS6_IJNS7_ILi128EEESA_NS7_ILi256EEEEEELi256ENS_12float_e4m3_tEfNS_4arch4Sm90ELb1ELb0ELb1ELb0ELb0ELb0ELb0ELb1ELb1ELb0ELb0ELb0EEENS1_21CollectiveEpilogueFwdINS6_IJSA_SB_SA_EEES9_NS_10bfloat16_tESF_Li256ELb0ELb0ELb0ELb1EEENS1_30DynamicPersistentTileSchedulerILi256ELi128ELb0ELb0ELb1EEEEEEEEEvNT_6ParamsE:
        /* <DEDUP_REMOVED lines=24> */
.L_x_1834:
[----:B------:R-:W-:Y:S05]  /*0180*/  BSYNC B0 ;  /* 0x0000000000007941 */ /* 0x000fea0003800000 */
.L_x_1833:
        /* <DEDUP_REMOVED lines=37> */
.L_x_1835:
        /* <DEDUP_REMOVED lines=22> */
.L_x_1836:
        /* <DEDUP_REMOVED lines=18> */
.L_x_1837:
        /* <DEDUP_REMOVED lines=22> */
.L_x_1838:
        /* <DEDUP_REMOVED lines=22> */
.L_x_1839:
[----:B------:R-:W-:Y:S01]  /*0920*/  PLOP3.LUT P0, PT, PT, PT, UP0, 0x80, 0x0 ;  /* 0x000000000000781c */ /* 0x000fe20003f0f008 */
[----:B------:R-:W-:Y:S01]  /*0930*/  UMOV UR61, 0x1 ;  /* 0x00000001003d7882 */ /* 0x000fe20000000000 */
[----:B------:R-:W-:Y:S01]  /*0940*/  NOP ;  /* 0x0000000000007918 */ /* 0x000fe20000000000 */
[----:B------:R-:W-:Y:S01]  /*0950*/  USEL UR61, UR61, 0x2, !UP0 ;  /* 0x000000023d3d7887 */ /* 0x000fe2000c000000 */
[----:B------:R-:W-:Y:S01]  /*0960*/  ULDC.64 UR54, c[0x0][0x208] ;  /* 0x0000820000367ab9 */ /* 0x000fe20000000a00 */
[----:B-123--:R-:W-:Y:S08]  /*0970*/  BAR.SYNC.DEFER_BLOCKING 0x0 ;  /* 0x0000000000007b1d */ /* 0x00eff00000010000 */
[----:B------:R-:W-:Y:S05]  /*0980*/  @!P0 BRA `(.L_x_1840) ;  /* 0x000000dc00448947 */ /* 0x000fea0003800000 */
.L_x_1841:
        /* <DEDUP_REMOVED lines=25> */
[----:B------:R-:W-:Y:S02]  /*0b20*/  LOP3.LUT R232, R2, 0xffffff80, RZ, 0xc0, !PT ;  /* 0xffffff8002e87812 */ /* 0x000fe400078ec0ff */
[----:B------:R-:W-:Y:S02]  /*0b30*/  SHF.R.S32.HI R6, RZ, 0x4, R3 ;  /* 0x00000004ff067819 */ /* 0x000fe40000011403 */
[----:B------:R-:W-:Y:S01]  /*0b40*/  LOP3.LUT R4, R3, 0x3fffff0, RZ, 0xc0, !PT ;  /* 0x03fffff003047812 */ /* 0x000fe200078ec0ff */
[----:B------:R-:W-:Y:S01]  /*0b50*/  IMAD.IADD R232, R233, 0x1, -R232 ;  /* 0x00000001e9e87824 */ /* 0x000fe200078e0ae8 */
[----:B------:R-:W-:Y:S02]  /*0b60*/  LEA.HI R3, R3, R6, RZ, 0x1 ;  /* 0x0000000603037211 */ /* 0x000fe400078f08ff */
[----:B------:R-:W-:Y:S01]  /*0b70*/  LEA.HI R5, R0, R233, RZ, 0x5 ;  /* 0x000000e900057211 */ /* 0x000fe200078f28ff */
[----:B------:R-:W-:Y:S01]  /*0b80*/  IMAD.IADD R4, R233, 0x1, -R4 ;  /* 0x00000001e9047824 */ /* 0x000fe200078e0a04 */
[----:B------:R-:W-:-:S02]  /*0b90*/  SHF.R.S32.HI R7, RZ, 0x1f, R232 ;  /* 0x0000001fff077819 */ /* 0x000fc400000114e8 */
        /* <DEDUP_REMOVED lines=17> */
[----:B------:R-:W-:Y:S01]  /*0cb0*/  LEA.HI R7, R7, R232, RZ, 0x5 ;  /* 0x000000e807077211 */ /* 0x000fe200078f28ff */
[----:B------:R-:W-:Y:S01]  /*0cc0*/  IMAD.SHL.U32 R5, R5, 0x8, RZ ;  /* 0x0000000805057824 */ /* 0x000fe200078e00ff */
[----:B------:R-:W-:Y:S01]  /*0cd0*/  LEA.HI R0, R0, R233, RZ, 0x3 ;  /* 0x000000e900007211 */ /* 0x000fe200078f18ff */
[----:B------:R-:W-:Y:S01]  /*0ce0*/  IMAD.IADD R10, R9, 0x1, -R10 ;  /* 0x00000001090a7824 */ /* 0x000fe200078e0a0a */
[----:B------:R-:W-:Y:S01]  /*0cf0*/  LOP3.LUT R2, R2, 0x3fffffe, RZ, 0xc0, !PT ;  /* 0x03fffffe02027812 */ /* 0x000fe200078ec0ff */
[----:B------:R-:W-:Y:S01]  /*0d00*/  IMAD.WIDE R16, R5, 0x2, R16 ;  /* 0x0000000205107825 */ /* 0x000fe200078e0210 */
[----:B------:R-:W-:Y:S01]  /*0d10*/  SHF.R.S32.HI R7, RZ, 0x5, R7 ;  /* 0x00000005ff077819 */ /* 0x000fe20000011407 */
[----:B------:R-:W-:Y:S01]  /*0d20*/  UMOV UR4, UR7 ;  /* 0x0000000700047c82 */ /* 0x000fe20008000000 */
[----:B------:R-:W-:Y:S01]  /*0d30*/  LOP3.LUT R0, R0, 0x1ffffff8, RZ, 0xc0, !PT ;  /* 0x1ffffff800007812 */ /* 0x000fe200078ec0ff */
[----:B------:R-:W-:Y:S01]  /*0d40*/  IMAD.IADD R2, R3, 0x1, -R2 ;  /* 0x0000000103027824 */ /* 0x000fe200078e0a02 */
[----:B------:R-:W-:Y:S01]  /*0d50*/  LOP3.LUT R3, R8, 0x7ffffffc, RZ, 0xc0, !PT ;  /* 0x7ffffffc08037812 */ /* 0x000fe200078ec0ff */
[----:B------:R-:W-:-:S02]  /*0d60*/  IMAD R7, R7, 0x10, R10 ;  /* 0x0000001007077824 */ /* 0x000fc400078e020a */
[----:B------:R-:W-:Y:S02]  /*0d70*/  IMAD.IADD R0, R233, 0x1, -R0 ;  /* 0x00000001e9007824 */ /* 0x000fe400078e0a00 */
[----:B------:R-:W-:Y:S02]  /*0d80*/  IMAD R23, R2, 0x40, R7 ;  /* 0x0000004002177824 */ /* 0x000fe400078e0207 */
[----:B------:R-:W-:Y:S02]  /*0d90*/  IMAD.SHL.U32 R18, R0, 0x8, RZ ;  /* 0x0000000800127824 */ /* 0x000fe400078e00ff */
[----:B------:R-:W-:-:S07]  /*0da0*/  IMAD.IADD R22, R232, 0x1, -R3 ;  /* 0x00000001e8167824 */ /* 0x000fce00078e0a03 */
.L_x_1891:
[----:B------:R-:W-:Y:S01]  /*0db0*/  ULDC UR5, c[0x0][0xdd0] ;  /* 0x0003740000057ab9 */ /* 0x000fe20000000800 */
[----:B------:R-:W1:Y:S01]  /*0dc0*/  LDC R0, c[0x0][0xde8] ;  /* 0x00037a00ff007b82 */ /* 0x000e620000000800 */
        /* <DEDUP_REMOVED lines=18> */
.L_x_1842:
[----:B------:R-:W-:Y:S01]  /*0ef0*/  ULDC UR6, c[0x0][0xdc4] ;  /* 0x0003710000067ab9 */ /* 0x000fe20000000800 */
[----:B------:R-:W-:Y:S01]  /*0f00*/  UMOV UR52, UR7 ;  /* 0x0000000700347c82 */ /* 0x000fe20008000000 */
[----:B------:R-:W-:-:S11]  /*0f10*/  UISETP.NE.AND UP0, UPT, UR6, 0x1, UPT ;  /* 0x000000010600788c */ /* 0x000fd6000bf05270 */
[----:B------:R-:W-:Y:S02]  /*0f20*/  @UP0 ULDC.64 UR10, c[0x0][0xdc8] ;  /* 0x00037200000a0ab9 */ /* 0x000fe40000000a00 */
[----:B------:R-:W-:-:S04]  /*0f30*/  UIMAD.WIDE.U32 UR4, UR7, UR10, URZ ;  /* 0x0000000a070472a5 */ /* 0x000fc8000f8e003f */
[----:B------:R-:W-:-:S04]  /*0f40*/  @UP0 USHF.R.U32.HI UR52, URZ, UR11, UR5 ;  /* 0x0000000b3f340299 */ /* 0x000fc80008011605 */
[----:B------:R-:W-:-:S12]  /*0f50*/  UIMAD UR4, UR52, UR6, URZ ;  /* 0x00000006340472a4 */ /* 0x000fd8000f8e023f */
.L_x_1843:
[----:B------:R-:W-:Y:S01]  /*0f60*/  ULDC.64 UR12, c[0x0][0x3f8] ;  /* 0x0000fe00000c7ab9 */ /* 0x000fe20000000a00 */
[----:B------:R-:W-:Y:S01]  /*0f70*/  ULDC UR43, c[0x0][0xdb8] ;  /* 0x00036e00002b7ab9 */ /* 0x000fe20000000800 */
[----:B------:R-:W-:Y:S01]  /*0f80*/  UISETP.NE.U32.AND UP0, UPT, UR12, URZ, UPT ;  /* 0x0000003f0c00728c */ /* 0x000fe2000bf05070 */
[----:B------:R-:W-:Y:S01]  /*0f90*/  PLOP3.LUT P0, PT, PT, PT, PT, 0x80, 0x0 ;  /* 0x000000000000781c */ /* 0x000fe20003f0f070 */
[----:B------:R-:W-:Y:S01]  /*0fa0*/  ULOP3.LUT UR5, URZ, UR52, URZ, 0x33, !UPT ;  /* 0x000000343f057292 */ /* 0x000fe2000f8e333f */
[----:B------:R-:W-:Y:S01]  /*0fb0*/  IMAD.MOV.U32 R0, RZ, RZ, RZ ;  /* 0x000000ffff007224 */ /* 0x000fe200078e00ff */
[----:B------:R-:W-:Y:S01]  /*0fc0*/  UISETP.NE.AND.EX UP0, UPT, UR13, URZ, UPT, UP0 ;  /* 0x0000003f0d00728c */ /* 0x000fe2000bf05300 */
[----:B------:R-:W-:Y:S01]  /*0fd0*/  CS2R R2, SRZ ;  /* 0x0000000000027805 */ /* 0x000fe2000001ff00 */
[----:B------:R-:W-:Y:S01]  /*0fe0*/  UIADD3 UR4, UR7, -UR4, URZ ;  /* 0x8000000407047290 */ /* 0x000fe2000fffe03f */
[----:B------:R-:W-:Y:S01]  /*0ff0*/  CS2R R6, SRZ ;  /* 0x0000000000067805 */ /* 0x000fe2000001ff00 */
[----:B------:R-:W-:Y:S01]  /*1000*/  ULDC UR6, c[0x0][0xdac] ;  /* 0x00036b0000067ab9 */ /* 0x000fe20000000800 */
[----:B------:R-:W-:Y:S01]  /*1010*/  ULDC UR39, c[0x0][0x404] ;  /* 0x0001010000277ab9 */ /* 0x000fe20000000800 */
[----:B------:R-:W-:Y:S01]  /*1020*/  ULDC UR7, c[0x0][0x288] ;  /* 0x0000a20000077ab9 */ /* 0x000fe20000000800 */
[----:B------:R-:W-:Y:S01]  /*1030*/  UISETP.NE.AND UP2, UPT, UR43, 0x1, UPT ;  /* 0x000000012b00788c */ /* 0x000fe2000bf45270 */
[----:B------:R-:W-:Y:S01]  /*1040*/  CS2R R26, SRZ ;  /* 0x00000000001a7805 */ /* 0x000fe2000001ff00 */
[----:B------:R-:W-:Y:S01]  /*1050*/  UIADD3 UR5, UR5, UR6, URZ ;  /* 0x0000000605057290 */ /* 0x000fe2000fffe03f */
[----:B------:R-:W-:Y:S01]  /*1060*/  CS2R R124, SRZ ;  /* 0x00000000007c7805 */ /* 0x000fe2000001ff00 */
[----:B------:R-:W-:Y:S01]  /*1070*/  UIADD3 UR7, -UR7, 0xff, URZ ;  /* 0x000000ff07077890 */ /* 0x000fe2000fffe13f */
[----:B------:R-:W-:Y:S01]  /*1080*/  CS2R R120, SRZ ;  /* 0x0000000000787805 */ /* 0x000fe2000001ff00 */
[----:B------:R-:W-:Y:S01]  /*1090*/  USEL UR39, UR39, 0x1, UP0 ;  /* 0x0000000127277887 */ /* 0x000fe20008000000 */
[----:B------:R-:W-:Y:S01]  /*10a0*/  CS2R R30, SRZ ;  /* 0x00000000001e7805 */ /* 0x000fe2000001ff00 */
[----:B------:R-:W-:Y:S01]  /*10b0*/  ULDC UR11, c[0x0][0xdc4] ;  /* 0x00037100000b7ab9 */ /* 0x000fe20000000800 */
[----:B------:R-:W-:Y:S01]  /*10c0*/  ULDC UR10, c[0x0][0x2e0] ;  /* 0x0000b800000a7ab9 */ /* 0x000fe20000000800 */
[----:B------:R-:W-:Y:S01]  /*10d0*/  UIMAD UR11, UR8, UR11, UR4 ;  /* 0x0000000b080b72a4 */ /* 0x000fe2000f8e0204 */
[----:B------:R-:W-:Y:S01]  /*10e0*/  CS2R R34, SRZ ;  /* 0x0000000000227805 */ /* 0x000fe2000001ff00 */
[----:B------:R-:W-:Y:S01]  /*10f0*/  USHF.L.U32 UR42, UR5, 0x7, URZ ;  /* 0x00000007052a7899 */ /* 0x000fe2000800063f */
[----:B------:R-:W-:Y:S01]  /*1100*/  CS2R R116, SRZ ;  /* 0x0000000000747805 */ /* 0x000fe2000001ff00 */
[----:B------:R-:W-:Y:S01]  /*1110*/  UIMAD UR8, UR39, UR10, UR7 ;  /* 0x0000000a270872a4 */ /* 0x000fe2000f8e0207 */
[----:B------:R-:W-:Y:S01]  /*1120*/  CS2R R112, SRZ ;  /* 0x0000000000707805 */ /* 0x000fe2000001ff00 */
[----:B------:R-:W-:Y:S01]  /*1130*/  UIMAD UR6, UR39, UR10, 0x7f ;  /* 0x0000007f270674a4 */ /* 0x000fe2000f8e020a */
[----:B------:R-:W-:Y:S01]  /*1140*/  CS2R R38, SRZ ;  /* 0x0000000000267805 */ /* 0x000fe2000001ff00 */
[----:B------:R-:W-:Y:S01]  /*1150*/  UIADD3 UR8, UR8, UR42, URZ ;  /* 0x0000002a08087290 */ /* 0x000fe2000fffe03f */
[----:B------:R-:W-:Y:S01]  /*1160*/  CS2R R42, SRZ ;  /* 0x00000000002a7805 */ /* 0x000fe2000001ff00 */
[----:B------:R-:W-:Y:S01]  /*1170*/  @UP2 ULDC UR4, c[0x0][0xdbc] ;  /* 0x00036f0000042ab9 */ /* 0x000fe20000000800 */
[----:B------:R-:W-:Y:S01]  /*1180*/  USHF.R.S32.HI UR7, URZ, 0x1f, UR6 ;  /* 0x0000001f3f077899 */ /* 0x000fe20008011406 */
[----:B------:R-:W-:Y:S01]  /*1190*/  CS2R R108, SRZ ;  /* 0x00000000006c7805 */ /* 0x000fe2000001ff00 */
[----:B------:R-:W-:Y:S01]  /*11a0*/  UIMAD.WIDE.U32 UR4, UR11, UR4, URZ ;  /* 0x000000040b0472a5 */ /* 0x000fe2000f8e003f */
[----:B------:R-:W-:Y:S01]  /*11b0*/  CS2R R104, SRZ ;  /* 0x0000000000687805 */ /* 0x000fe2000001ff00 */
[----:B------:R-:W-:Y:S01]  /*11c0*/  USHF.R.S32.HI UR4, URZ, 0x1f, UR8 ;  /* 0x0000001f3f047899 */ /* 0x000fe20008011408 */
[----:B------:R-:W-:Y:S01]  /*11d0*/  CS2R R46, SRZ ;  /* 0x00000000002e7805 */ /* 0x000fe2000001ff00 */
[----:B------:R-:W-:Y:S01]  /*11e0*/  ULEA.HI UR7, UR7, UR6, URZ, 0x7 ;  /* 0x0000000607077291 */ /* 0x000fe2000f8f383f */
[----:B------:R-:W-:Y:S01]  /*11f0*/  CS2R R50, SRZ ;  /* 0x0000000000327805 */ /* 0x000fe2000001ff00 */
[----:B------:R-:W-:Y:S01]  /*1200*/  ULEA.HI UR4, UR4, UR8, URZ, 0x7 ;  /* 0x0000000804047291 */ /* 0x000fe2000f8f383f */
[----:B------:R-:W-:Y:S01]  /*1210*/  CS2R R100, SRZ ;  /* 0x0000000000647805 */ /* 0x000fe2000001ff00 */
[----:B------:R-:W-:Y:S01]  /*1220*/  USHF.R.S32.HI UR7, URZ, 0x7, UR7 ;  /* 0x000000073f077899 */ /* 0x000fe20008011407 */
[----:B------:R-:W-:Y:S01]  /*1230*/  CS2R R96, SRZ ;  /* 0x0000000000607805 */ /* 0x000fe2000001ff00 */
[----:B------:R-:W-:Y:S01]  /*1240*/  USHF.R.S32.HI UR4, URZ, 0x7, UR4 ;  /* 0x000000073f047899 */ /* 0x000fe20008011404 */
[----:B------:R-:W-:Y:S01]  /*1250*/  CS2R R54, SRZ ;  /* 0x0000000000367805 */ /* 0x000fe2000001ff00 */
[----:B------:R-:W-:Y:S01]  /*1260*/  ULDC UR9, c[0x0][0x428] ;  /* 0x00010a0000097ab9 */ /* 0x000fe20000000800 */
[----:B------:R-:W-:Y:S01]  /*1270*/  @UP2 ULDC UR12, c[0x0][0xdc0] ;  /* 0x00037000000c2ab9 */ /* 0x000fe20000000800 */
[----:B------:R-:W-:Y:S01]  /*1280*/  UISETP.LT.AND UP0, UPT, UR7, UR4, UPT ;  /* 0x000000040700728c */ /* 0x000fe2000bf01270 */
[----:B------:R-:W-:Y:S01]  /*1290*/  CS2R R58, SRZ ;  /* 0x00000000003a7805 */ /* 0x000fe2000001ff00 */
[----:B------:R-:W-:Y:S01]  /*12a0*/  UISETP.NE.AND UP1, UPT, UR9, 0x1, UPT ;  /* 0x000000010900788c */ /* 0x000fe2000bf25270 */
[----:B------:R-:W-:Y:S01]  /*12b0*/  CS2R R92, SRZ ;  /* 0x00000000005c7805 */ /* 0x000fe2000001ff00 */
[----:B------:R-:W-:Y:S01]  /*12c0*/  USEL UR40, UR7, UR4, UP0 ;  /* 0x0000000407287287 */ /* 0x000fe20008000000 */
[----:B------:R-:W-:Y:S01]  /*12d0*/  CS2R R88, SRZ ;  /* 0x0000000000587805 */ /* 0x000fe2000001ff00 */
[----:B------:R-:W-:Y:S01]  /*12e0*/  UMOV UR44, UR11 ;  /* 0x0000000b002c7c82 */ /* 0x000fe20008000000 */
[----:B------:R-:W-:Y:S01]  /*12f0*/  @UP2 USHF.R.U32.HI UR44, URZ, UR12, UR5 ;  /* 0x0000000c3f2c2299 */ /* 0x000fe20008011605 */
[----:B------:R-:W-:Y:S01]  /*1300*/  CS2R R62, SRZ ;  /* 0x00000000003e7805 */ /* 0x000fe2000001ff00 */
[----:B------:R-:W-:Y:S01]  /*1310*/  UISETP.GE.AND UP0, UPT, UR40, 0x1, UPT ;  /* 0x000000012800788c */ /* 0x000fe2000bf06270 */
[----:B------:R-:W-:Y:S01]  /*1320*/  CS2R R66, SRZ ;  /* 0x0000000000427805 */ /* 0x000fe2000001ff00 */
[----:B------:R-:W-:Y:S01]  /*1330*/  UIADD3 UR5, -UR44, URZ, URZ ;  /* 0x0000003f2c057290 */ /* 0x000fe2000fffe13f */
[----:B------:R-:W-:Y:S01]  /*1340*/  CS2R R84, SRZ ;  /* 0x0000000000547805 */ /* 0x000fe2000001ff00 */
[----:B------:R-:W-:Y:S01]  /*1350*/  @UP1 ULDC UR9, c[0x0][0x42c] ;  /* 0x00010b0000091ab9 */ /* 0x000fe20000000800 */
[----:B------:R-:W-:Y:S01]  /*1360*/  @UP1 ULDC UR6, c[0x0][0x430] ;  /* 0x00010c0000061ab9 */ /* 0x000fe20000000800 */
[----:B------:R-:W-:Y:S01]  /*1370*/  PLOP3.LUT P1, PT, PT, PT, UP0, 0x80, 0x0 ;  /* 0x000000000000781c */ /* 0x000fe20003f2f008 */
[----:B------:R-:W-:Y:S01]  /*1380*/  UIMAD UR43, UR43, UR5, UR11 ;  /* 0x000000052b2b72a4 */ /* 0x000fe2000f8e020b */
[----:B------:R-:W-:-:S02]  /*1390*/  CS2R R80, SRZ ;  /* 0x0000000000507805 */ /* 0x000fc4000001ff00 */
[----:B------:R-:W-:Y:S02]  /*13a0*/  CS2R R70, SRZ ;  /* 0x0000000000467805 */ /* 0x000fe4000001ff00 */
[----:B------:R-:W-:Y:S01]  /*13b0*/  CS2R R74, SRZ ;  /* 0x00000000004a7805 */ /* 0x000fe2000001ff00 */
[----:B------:R-:W-:Y:S01]  /*13c0*/  UIMAD.WIDE.U32 UR4, UR43, UR9, URZ ;  /* 0x000000092b0472a5 */ /* 0x000fe2000f8e003f */
[----:B------:R-:W-:Y:S02]  /*13d0*/  CS2R R76, SRZ ;  /* 0x00000000004c7805 */ /* 0x000fe4000001ff00 */
[----:B------:R-:W-:Y:S01]  /*13e0*/  CS2R R72, SRZ ;  /* 0x0000000000487805 */ /* 0x000fe2000001ff00 */
[----:B------:R-:W-:Y:S01]  /*13f0*/  UMOV UR47, UR43 ;  /* 0x0000002b002f7c82 */ /* 0x000fe20008000000 */
[----:B------:R-:W-:Y:S01]  /*1400*/  @UP1 USHF.R.U32.HI UR47, URZ, UR6, UR5 ;  /* 0x000000063f2f1299 */ /* 0x000fe20008011605 */
        /* <DEDUP_REMOVED lines=35> */
[----:B------:R-:W-:Y:S01]  /*1640*/  IMAD.MOV.U32 R170, RZ, RZ, RZ ;  /* 0x000000ffffaa7224 */ /* 0x000fe200078e00ff */
[----:B------:R-:W-:Y:S06]  /*1650*/  @!P1 BRA `(.L_x_1844) ;  /* 0x000000a800589947 */ /* 0x000fec0003800000 */
[----:B------:R-:W-:Y:S01]  /*1660*/  SHF.R.S32.HI R0, RZ, 0x1f, R233 ;  /* 0x0000001fff007819 */ /* 0x000fe200000114e9 */
[----:B------:R-:W-:-:S03]  /*1670*/  UIADD3 UR5, UR38, 0x20400, URZ ;  /* 0x0002040026057890 */ /* 0x000fc6000fffe03f */
[----:B------:R-:W-:Y:S01]  /*1680*/  LEA.HI R0, R0, R233, RZ, 0x7 ;  /* 0x000000e900007211 */ /* 0x000fe200078f38ff */
[----:B------:R-:W-:-:S03]  /*1690*/  ULOP3.LUT UP0, URZ, UR5, 0x3ff, URZ, 0xc0, !UPT ;  /* 0x000003ff053f7892 */ /* 0x000fc6000f80c03f */
[----:B------:R-:W-:-:S03]  /*16a0*/  SHF.R.S32.HI R0, RZ, 0x7, R0 ;  /* 0x00000007ff007819 */ /* 0x000fc60000011400 */
[----:B------:R-:W-:-:S03]  /*16b0*/  PLOP3.LUT P0, PT, PT, PT, UP0, 0x80, 0x0 ;  /* 0x000000000000781c */ /* 0x000fc60003f0f008 */
[----:B------:R-:W1:Y:S02]  /*16c0*/  SHFL.IDX PT, R0, R0, RZ, 0x1f ;  /* 0x00001fff00007589 */ /* 0x000e6400000e0000 */
        /* <DEDUP_REMOVED lines=24> */
.L_x_1845:
        /* <DEDUP_REMOVED lines=56> */
.L_x_1963:
[----:B------:R-:W-:Y:S05]  /*1bd0*/  @!P0 BRA `(.L_x_1847) ;  /* 0x0000000000048947 */ /* 0x000fea0003800000 */
[----:B------:R-:W-:Y:S01]  /*1be0*/  BPT.TRAP 0x1 ;  /* 0x000000040000795c */ /* 0x000fe20000300000 */
.L_x_1847:
[----:B------:R-:W-:Y:S02]  /*1bf0*/  IMAD.U32 R2, RZ, RZ, UR37 ;  /* 0x00000025ff027e24 */ /* 0x000fe4000f8e00ff */
[----:B-1----:R-:W-:-:S03]  /*1c00*/  IMAD.U32 R3, RZ, RZ, UR36 ;  /* 0x00000024ff037e24 */ /* 0x002fc6000f8e00ff */
[----:B------:R-:W-:Y:S02]  /*1c10*/  LEA R2, R2, UR38, 0x3 ;  /* 0x0000002602027c11 */ /* 0x000fe4000f8e18ff */
[----:B------:R-:W-:-:S04]  /*1c20*/  SHF.L.U32 R3, R3, 0x1f, RZ ;  /* 0x0000001f03037819 */ /* 0x000fc800000006ff */
[----:B------:R1:W2:Y:S01]  /*1c30*/  SYNCS.PHASECHK.TRANS64.TRYWAIT P2, [R2+URZ+0x38830], R3 ;  /* 0x03883003020075a7 */ /* 0x0002a2000804017f */
[----:B------:R-:W-:Y:S05]  /*1c40*/  @!P0 BRA `(.L_x_1848) ;  /* 0x0000000000048947 */ /* 0x000fea0003800000 */
[----:B------:R-:W-:Y:S01]  /*1c50*/  BPT.TRAP 0x1 ;  /* 0x000000040000795c */ /* 0x000fe20000300000 */
.L_x_1848:
[----:B------:R-:W3:Y:S01]  /*1c60*/  S2R R4, SR_TID.X ;  /* 0x0000000000047919 */ /* 0x000ee20000002100 */
[----:B------:R-:W-:Y:S01]  /*1c70*/  IMAD.MOV.U32 R151, RZ, RZ, RZ ;  /* 0x000000ffff977224 */ /* 0x000fe200078e00ff */
[----:B---3--:R-:W-:Y:S01]  /*1c80*/  LOP3.LUT P1, RZ, R4, 0x7f, RZ, 0xc0, !PT ;  /* 0x0000007f04ff7812 */ /* 0x008fe2000782c0ff */
[----:B--2---:R-:W-:-:S12]  /*1c90*/  @P2 BRA `(.L_x_1849) ;  /* 0x0000000000082947 */ /* 0x004fd80003800000 */
[----:B------:R-:W2:Y:S02]  /*1ca0*/  SYNCS.PHASECHK.TRANS64.TRYWAIT P2, [R2+URZ+0x38830], R3 ;  /* 0x03883003020075a7 */ /* 0x000ea4000804017f */
[----:B--2---:R-:W-:Y:S05]  /*1cb0*/  @!P2 BRA `(.L_x_1850) ;  /* 0x0000010400a0a947 */ /* 0x004fea0003800000 */
.L_x_1849:
[----:B------:R-:W-:Y:S05]  /*1cc0*/  WARPSYNC.ALL ;  /* 0x0000000000007948 */ /* 0x000fea0003800000 */
[----:B------:R-:W-:Y:S01]  /*1cd0*/  UIADD3 UR4, UR38, 0x28400, URZ ;  /* 0x0002840026047890 */ /* 0x000fe2000fffe03f */
[----:B------:R-:W-:Y:S01]  /*1ce0*/  WARPGROUP.ARRIVE ;  /* 0x00000000000079c5 */ /* 0x000fe20000000000 */
[----:B------:R-:W-:Y:S01]  /*1cf0*/  ULOP3.LUT UR48, UR41, 0x10000, URZ, 0xfc, !UPT ;  /* 0x0001000029307892 */ /* 0x000fe2000f8efc3f */
[----:B-12---:R-:W-:Y:S01]  /*1d00*/  @!P1 VIADD R2, R2, 0x38840 ;  /* 0x0003884002029836 */ /* 0x006fe20000000000 */
[----:B------:R-:W-:Y:S01]  /*1d10*/  USHF.R.U32.HI UR4, URZ, 0x4, UR4 ;  /* 0x000000043f047899 */ /* 0x000fe20008011604 */
[--C-:B------:R-:W-:Y:S01]  /*1d20*/  IMAD.MOV.U32 R150, RZ, RZ, R151.reuse ;  /* 0x000000ffff967224 */ /* 0x100fe200078e0097 */
[----:B------:R-:W-:Y:S01]  /*1d30*/  UMOV UR49, 0x40000040 ;  /* 0x4000004000317882 */ /* 0x000fe20000000000 */
[----:B------:R-:W-:Y:S01]  /*1d40*/  UMOV UR51, 0x40000040 ;  /* 0x4000004000337882 */ /* 0x000fe20000000000 */
[----:B------:R-:W-:Y:S01]  /*1d50*/  ULOP3.LUT UR4, UR4, 0x3fff, URZ, 0xc0, !UPT ;  /* 0x00003fff04047892 */ /* 0x000fe2000f8ec03f */
[----:B------:R-:W-:Y:S01]  /*1d60*/  @!P1 PRMT R2, RZ, 0x654, R2 ;  /* 0x00000654ff029816 */ /* 0x000fe20000000002 */
[----:B------:R-:W-:Y:S01]  /*1d70*/  UIADD3 UR32, UR48, 0x2, URZ ;  /* 0x0000000230207890 */ /* 0x000fe2000fffe03f */
[--C-:B------:R-:W-:Y:S01]  /*1d80*/  IMAD.MOV.U32 R149, RZ, RZ, R151.reuse ;  /* 0x000000ffff957224 */ /* 0x100fe200078e0097 */
[----:B------:R-:W-:Y:S01]  /*1d90*/  ULOP3.LUT UR4, UR4, 0x10000, URZ, 0xfc, !UPT ;  /* 0x0001000004047892 */ /* 0x000fe2000f8efc3f */
[--C-:B------:R-:W-:Y:S01]  /*1da0*/  IMAD.MOV.U32 R148, RZ, RZ, R151.reuse ;  /* 0x000000ffff947224 */ /* 0x100fe200078e0097 */
[----:B------:R-:W-:Y:S01]  /*1db0*/  UMOV UR33, 0x40000040 ;  /* 0x4000004000217882 */ /* 0x000fe20000000000 */
[----:B------:R-:W-:Y:S01]  /*1dc0*/  UMOV UR35, 0x40000040 ;  /* 0x4000004000237882 */ /* 0x000fe20000000000 */
        /* <DEDUP_REMOVED lines=41> */
[----:B------:R-:W-:Y:S01]  /*2060*/  UMOV UR5, 0xffffff80 ;  /* 0xffffff8000057882 */ /* 0x000fe20000000000 */
[----:B------:R-:W-:Y:S01]  /*2070*/  ULDC UR6, c[0x0][0x2e0] ;  /* 0x0000b80000067ab9 */ /* 0x000fe20000000800 */
[----:B------:R-:W-:Y:S01]  /*2080*/  UIMAD UR5, UR40, UR5, 0x80 ;  /* 0x00000080280574a4 */ /* 0x000fe2000f8e0205 */
[--C-:B------:R-:W-:Y:S01]  /*2090*/  IMAD.MOV.U32 R133, RZ, RZ, R151.reuse ;  /* 0x000000ffff857224 */ /* 0x100fe200078e0097 */
[----:B------:R-:W-:Y:S01]  /*20a0*/  ULDC UR7, c[0x0][0x288] ;  /* 0x0000a20000077ab9 */ /* 0x000fe20000000800 */
[--C-:B------:R-:W-:Y:S01]  /*20b0*/  IMAD.MOV.U32 R132, RZ, RZ, R151.reuse ;  /* 0x000000ffff847224 */ /* 0x100fe200078e0097 */
[----:B------:R-:W-:Y:S01]  /*20c0*/  UIMAD UR5, UR39, UR6, UR5 ;  /* 0x00000006270572a4 */ /* 0x000fe2000f8e0205 */
[--C-:B------:R-:W-:Y:S01]  /*20d0*/  IMAD.MOV.U32 R131, RZ, RZ, R151.reuse ;  /* 0x000000ffff837224 */ /* 0x100fe200078e0097 */
[----:B------:R-:W-:Y:S01]  /*20e0*/  UIMAD UR39, UR39, UR6, -UR7 ;  /* 0x00000006272772a4 */ /* 0x000fe2000f8e0a07 */
[----:B------:R-:W-:-:S02]  /*20f0*/  IMAD.MOV.U32 R130, RZ, RZ, R151 ;  /* 0x000000ffff827224 */ /* 0x000fc400078e0097 */
[--C-:B------:R-:W-:Y:S01]  /*2100*/  IMAD.MOV.U32 R129, RZ, RZ, R151.reuse ;  /* 0x000000ffff817224 */ /* 0x100fe200078e0097 */
[----:B------:R-:W-:Y:S01]  /*2110*/  UIADD3 UR39, UR42, UR39, URZ ;  /* 0x000000272a277290 */ /* 0x000fe2000fffe03f */
[--C-:B------:R-:W-:Y:S02]  /*2120*/  IMAD.MOV.U32 R128, RZ, RZ, R151.reuse ;  /* 0x000000ffff807224 */ /* 0x100fe400078e0097 */
[--C-:B------:R-:W-:Y:S01]  /*2130*/  IMAD.MOV.U32 R127, RZ, RZ, R151.reuse ;  /* 0x000000ffff7f7224 */ /* 0x100fe200078e0097 */
[----:B------:R-:W-:Y:S01]  /*2140*/  USHF.R.S32.HI UR6, URZ, 0x1f, UR39 ;  /* 0x0000001f3f067899 */ /* 0x000fe20008011427 */
[--C-:B------:R-:W-:Y:S02]  /*2150*/  IMAD.MOV.U32 R126, RZ, RZ, R151.reuse ;  /* 0x000000ffff7e7224 */ /* 0x100fe400078e0097 */
[--C-:B------:R-:W-:Y:S01]  /*2160*/  IMAD.MOV.U32 R125, RZ, RZ, R151.reuse ;  /* 0x000000ffff7d7224 */ /* 0x100fe200078e0097 */
[----:B------:R-:W-:Y:S01]  /*2170*/  ULEA.HI UR6, UR6, UR39, URZ, 0x7 ;  /* 0x0000002706067291 */ /* 0x000fe2000f8f383f */
[----:B------:R-:W-:-:S02]  /*2180*/  IMAD.MOV.U32 R124, RZ, RZ, R151 ;  /* 0x000000ffff7c7224 */ /* 0x000fc400078e0097 */
[--C-:B------:R-:W-:Y:S01]  /*2190*/  IMAD.MOV.U32 R123, RZ, RZ, R151.reuse ;  /* 0x000000ffff7b7224 */ /* 0x100fe200078e0097 */
[----:B------:R-:W-:Y:S01]  /*21a0*/  USHF.R.S32.HI UR6, URZ, 0x7, UR6 ;  /* 0x000000073f067899 */ /* 0x000fe20008011406 */
[--C-:B------:R-:W-:Y:S02]  /*21b0*/  IMAD.MOV.U32 R122, RZ, RZ, R151.reuse ;  /* 0x000000ffff7a7224 */ /* 0x100fe400078e0097 */
[--C-:B------:R-:W-:Y:S01]  /*21c0*/  IMAD.MOV.U32 R121, RZ, RZ, R151.reuse ;  /* 0x000000ffff797224 */ /* 0x100fe200078e0097 */
[----:B------:R-:W-:Y:S01]  /*21d0*/  UISETP.LT.AND UP0, UPT, URZ, UR6, UPT ;  /* 0x000000063f00728c */ /* 0x000fe2000bf01270 */
[--C-:B------:R-:W-:Y:S02]  /*21e0*/  IMAD.MOV.U32 R120, RZ, RZ, R151.reuse ;  /* 0x000000ffff787224 */ /* 0x100fe400078e0097 */
[--C-:B------:R-:W-:Y:S01]  /*21f0*/  IMAD.MOV.U32 R119, RZ, RZ, R151.reuse ;  /* 0x000000ffff777224 */ /* 0x100fe200078e0097 */
[----:B------:R-:W-:Y:S01]  /*2200*/  USEL UR39, URZ, UR6, !UP0 ;  /* 0x000000063f277287 */ /* 0x000fe2000c000000 */
        /* <DEDUP_REMOVED lines=42> */
[----:B------:R-:W-:Y:S01]  /*24b0*/  QGMMA.64x128x32.F32.E4M3.E4M3 R24, gdesc[UR12], R24, gsb0 ;  /* 0x01e000000c1879f3 */ /* 0x000fe20008000818 */
[----:B------:R-:W-:Y:S02]  /*24c0*/  ULDC UR14, c[0x0][0x988] ;  /* 0x00026200000e7ab9 */ /* 0x000fe40000000800 */
[----:B------:R-:W-:Y:S02]  /*24d0*/  WARPGROUP.DEPBAR.LE gsb0, 0x0 ;  /* 0x00008000000079c5 */ /* 0x000fe40000010000 */
[----:B------:R-:W-:-:S07]  /*24e0*/  WARPGROUP.ARRIVE ;  /* 0x00000000000079c5 */ /* 0x000fce0000000000 */
[----:B------:R-:W-:Y:S01]  /*24f0*/  QGMMA.64x128x32.F32.E4M3.E4M3 R24, gdesc[UR8], R24, gsb0 ;  /* 0x01e00000081879f3 */ /* 0x000fe20008000818 */
[----:B------:R-:W-:Y:S02]  /*2500*/  UIADD3 UR10, UR5, 0x1, -UR7 ;  /* 0x00000001050a7890 */ /* 0x000fe4000fffe807 */
[----:B------:R-:W-:Y:S02]  /*2510*/  WARPGROUP.DEPBAR.LE gsb0, 0x0 ;  /* 0x00008000000079c5 */ /* 0x000fe40000010000 */
[C---:B------:R-:W-:Y:S01]  /*2520*/  FMUL.FTZ R26, R0.reuse, R26 ;  /* 0x0000001a001a7220 */ /* 0x040fe20000410000 */
[C---:B------:R-:W-:Y:S01]  /*2530*/  FMUL.FTZ R27, R0.reuse, R27 ;  /* 0x0000001b001b7220 */ /* 0x040fe20000410000 */
[C---:B------:R-:W-:Y:S01]  /*2540*/  FMUL.FTZ R6, R0.reuse, R29 ;  /* 0x0000001d00067220 */ /* 0x040fe20000410000 */
[C---:B------:R-:W-:Y:S01]  /*2550*/  FMUL.FTZ R50, R0.reuse, R50 ;  /* 0x0000003200327220 */ /* 0x040fe20000410000 */
[----:B------:R-:W-:Y:S02]  /*2560*/  IMAD.U32 R29, RZ, RZ, UR10 ;  /* 0x0000000aff1d7e24 */ /* 0x000fe4000f8e00ff */
[C---:B------:R-:W-:Y:S01]  /*2570*/  FMUL.FTZ R20, R0.reuse, R48 ;  /* 0x0000003000147220 */ /* 0x040fe20000410000 */
[C---:B------:R-:W-:Y:S01]  /*2580*/  FMUL.FTZ R30, R0.reuse, R30 ;  /* 0x0000001e001e7220 */ /* 0x040fe20000410000 */
[C---:B------:R-:W-:Y:S01]  /*2590*/  FMUL.FTZ R10, R0.reuse, R37 ;  /* 0x00000025000a7220 */ /* 0x040fe20000410000 */
[----:B------:R-:W-:Y:S01]  /*25a0*/  FMUL.FTZ R15, R0, R49 ;  /* 0x00000031000f7220 */ /* 0x000fe20000410000 */
[----:B------:R1:W-:Y:S01]  /*25b0*/  MUFU.TANH R48, R50 ;  /* 0x0000003200307308 */ /* 0x0003e20000002400 */
[----:B------:R-:W-:-:S02]  /*25c0*/  IMAD.U32 R37, RZ, RZ, UR5 ;  /* 0x00000005ff257e24 */ /* 0x000fc4000f8e00ff */
[C---:B------:R-:W-:Y:S01]  /*25d0*/  FMUL.FTZ R31, R0.reuse, R31 ;  /* 0x0000001f001f7220 */ /* 0x040fe20000410000 */
[----:B------:R-:W-:Y:S02]  /*25e0*/  VIADD R49, R23, UR42 ;  /* 0x0000002a17317c36 */ /* 0x000fe40008000000 */
[----:B------:R-:W-:Y:S01]  /*25f0*/  FMUL.FTZ R9, R0, R36 ;  /* 0x0000002400097220 */ /* 0x000fe20000410000 */
[----:B------:R-:W-:Y:S02]  /*2600*/  IMAD R37, R22, -0x2, R37 ;  /* 0xfffffffe16257824 */ /* 0x000fe400078e0225 */
[C---:B------:R-:W-:Y:S01]  /*2610*/  FMUL.FTZ R34, R0.reuse, R34 ;  /* 0x0000002200227220 */ /* 0x040fe20000410000 */
[----:B------:R-:W-:Y:S01]  /*2620*/  FMUL.FTZ R21, R0, R52 ;  /* 0x0000003400157220 */ /* 0x000fe20000410000 */
[----:B------:R-:W2:Y:S01]  /*2630*/  MUFU.TANH R26, R26 ;  /* 0x0000001a001a7308 */ /* 0x000ea20000002400 */
[----:B-1----:R-:W-:Y:S02]  /*2640*/  IMAD R50, R22, -0x2, R29 ;  /* 0xfffffffe16327824 */ /* 0x002fe400078e021d */
[C---:B------:R-:W-:Y:S01]  /*2650*/  FMUL.FTZ R35, R0.reuse, R35 ;  /* 0x0000002300237220 */ /* 0x040fe20000410000 */
[C---:B------:R-:W-:Y:S01]  /*2660*/  FMUL.FTZ R54, R0.reuse, R54 ;  /* 0x0000003600367220 */ /* 0x040fe20000410000 */
[C---:B------:R-:W-:Y:S01]  /*2670*/  FMUL.FTZ R38, R0.reuse, R38 ;  /* 0x0000002600267220 */ /* 0x040fe20000410000 */
[----:B------:R-:W-:Y:S01]  /*2680*/  FMUL.FTZ R3, R0, R24 ;  /* 0x0000001800037220 */ /* 0x000fe20000410000 */
[----:B------:R-:W-:Y:S01]  /*2690*/  IADD3 R36, R50, 0x8, R49 ;  /* 0x0000000832247810 */ /* 0x000fe20007ffe031 */
[C---:B------:R-:W-:Y:S01]  /*26a0*/  FMUL.FTZ R7, R0.reuse, R33 ;  /* 0x0000002100077220 */ /* 0x040fe20000410000 */
[----:B------:R-:W-:Y:S01]  /*26b0*/  MUFU.TANH R27, R27 ;  /* 0x0000001b001b7308 */ /* 0x000fe20000002400 */
[C---:B------:R-:W-:Y:S01]  /*26c0*/  FMUL.FTZ R24, R0.reuse, R53 ;  /* 0x0000003500187220 */ /* 0x040fe20000410000 */
[----:B------:R-:W-:Y:S01]  /*26d0*/  VIMNMX R52, R37, R36, PT ;  /* 0x0000002425347248 */ /* 0x000fe20003fe0100 */
[C---:B------:R-:W-:Y:S01]  /*26e0*/  FMUL.FTZ R55, R0.reuse, R55 ;  /* 0x0000003700377220 */ /* 0x040fe20000410000 */
[C---:B------:R-:W-:Y:S01]  /*26f0*/  FMUL.FTZ R39, R0.reuse, R39 ;  /* 0x0000002700277220 */ /* 0x040fe20000410000 */
[----:B------:R-:W-:Y:S01]  /*2700*/  FMUL.FTZ R8, R0, R32 ;  /* 0x0000002000087220 */ /* 0x000fe20000410000 */
[----:B------:R-:W-:Y:S01]  /*2710*/  ISETP.GT.AND P2, PT, R52, RZ, PT ;  /* 0x000000ff3400720c */ /* 0x000fe20003f44270 */
[----:B------:R-:W-:Y:S01]  /*2720*/  FMUL.FTZ R42, R0, R42 ;  /* 0x0000002a002a7220 */ /* 0x000fe20000410000 */
[----:B------:R-:W-:Y:S01]  /*2730*/  MUFU.TANH R30, R30 ;  /* 0x0000001e001e7308 */ /* 0x000fe20000002400 */
[----:B------:R-:W-:Y:S01]  /*2740*/  ISETP.GT.AND P3, PT, R52, 0x1, PT ;  /* 0x000000013400780c */ /* 0x000fe20003f64270 */
[----:B------:R-:W-:Y:S01]  /*2750*/  FMUL.FTZ R5, R0, R28 ;  /* 0x0000001c00057220 */ /* 0x000fe20000410000 */
[----:B------:R-:W-:Y:S01]  /*2760*/  ISETP.GT.AND P4, PT, R52, 0x8, PT ;  /* 0x000000083400780c */ /* 0x000fe20003f84270 */
[----:B------:R-:W-:Y:S01]  /*2770*/  FMUL.FTZ R28, R0, R56 ;  /* 0x00000038001c7220 */ /* 0x000fe20000410000 */
[----:B--2---:R-:W-:Y:S01]  /*2780*/  FSEL R53, R26, -INF , P2 ;  /* 0xff8000001a357808 */ /* 0x004fe20001000000 */
[----:B------:R-:W-:Y:S01]  /*2790*/  FMUL.FTZ R43, R0, R43 ;  /* 0x0000002b002b7220 */ /* 0x000fe20000410000 */
[----:B------:R-:W-:Y:S01]  /*27a0*/  ISETP.GT.AND P2, PT, R52, 0x9, PT ;  /* 0x000000093400780c */ /* 0x000fe20003f44270 */
        /* <DEDUP_REMOVED lines=17> */
[----:B-1----:R-:W-:Y:S01]  /*28c0*/  FSEL R56, R31, -INF , P2 ;  /* 0xff8000001f387808 */ /* 0x002fe20001000000 */
[----:B------:R-:W-:Y:S01]  /*28d0*/  FMUL.FTZ R12, R0, R40 ;  /* 0x00000028000c7220 */ /* 0x000fe20000410000 */
[----:B------:R-:W-:Y:S01]  /*28e0*/  ISETP.GT.AND P2, PT, R52, 0x11, PT ;  /* 0x000000113400780c */ /* 0x000fe20003f44270 */
        /* <DEDUP_REMOVED lines=11> */
[----:B------:R-:W-:Y:S01]  /*29a0*/  VIADDMNMX R49, R49, R50, R37, PT ;  /* 0x0000003231317246 */ /* 0x000fe20003800125 */
[----:B------:R-:W3:Y:S01]  /*29b0*/  MUFU.TANH R38, R38 ;  /* 0x0000002600267308 */ /* 0x000ee20000002400 */
[----:B-1----:R-:W-:Y:S01]  /*29c0*/  FSEL R54, R27, -INF , P3 ;  /* 0xff8000001b367808 */ /* 0x002fe20001800000 */
[----:B------:R-:W-:Y:S01]  /*29d0*/  FMUL.FTZ R60, R0, R60 ;  /* 0x0000003c003c7220 */ /* 0x000fe20000410000 */
[----:B------:R-:W-:Y:S01]  /*29e0*/  ISETP.GT.AND P3, PT, R52, 0x10, PT ;  /* 0x000000103400780c */ /* 0x000fe20003f64270 */
[C---:B------:R-:W-:Y:S01]  /*29f0*/  FMUL.FTZ R61, R0.reuse, R61 ;  /* 0x0000003d003d7220 */ /* 0x040fe20000410000 */
[----:B------:R-:W-:Y:S01]  /*2a00*/  FMNMX.FTZ R26, R53, R54, !PT ;  /* 0x00000036351a7209 */ /* 0x000fe20007810000 */
[----:B------:R-:W-:Y:S01]  /*2a10*/  FMUL.FTZ R64, R0, R64 ;  /* 0x0000004000407220 */ /* 0x000fe20000410000 */
[----:B--2---:R-:W-:Y:S01]  /*2a20*/  FSEL R57, R34, -INF , P3 ;  /* 0xff80000022397808 */ /* 0x004fe20001800000 */
[----:B------:R1:W-:Y:S01]  /*2a30*/  MUFU.TANH R32, R55 ;  /* 0x0000003700207308 */ /* 0x0003e20000002400 */
[----:B------:R-:W-:Y:S01]  /*2a40*/  ISETP.GT.AND P3, PT, R52, 0x18, PT ;  /* 0x000000183400780c */ /* 0x000fe20003f64270 */
[C---:B------:R-:W-:Y:S01]  /*2a50*/  FMUL.FTZ R65, R0.reuse, R65 ;  /* 0x0000004100417220 */ /* 0x040fe20000410000 */
[C---:B------:R-:W-:Y:S01]  /*2a60*/  FMUL.FTZ R68, R0.reuse, R68 ;  /* 0x0000004400447220 */ /* 0x040fe20000410000 */
[C---:B------:R-:W-:Y:S01]  /*2a70*/  FMUL.FTZ R69, R0.reuse, R69 ;  /* 0x0000004500457220 */ /* 0x040fe20000410000 */
[C---:B------:R-:W-:Y:S01]  /*2a80*/  FMUL.FTZ R72, R0.reuse, R72 ;  /* 0x0000004800487220 */ /* 0x040fe20000410000 */
[C---:B------:R-:W-:Y:S01]  /*2a90*/  FMUL.FTZ R73, R0.reuse, R73 ;  /* 0x0000004900497220 */ /* 0x040fe20000410000 */
[----:B------:R-:W-:Y:S01]  /*2aa0*/  FMUL.FTZ R76, R0, R76 ;  /* 0x0000004c004c7220 */ /* 0x000fe20000410000 */
[----:B------:R-:W-:Y:S01]  /*2ab0*/  MUFU.TANH R39, R39 ;  /* 0x0000002700277308 */ /* 0x000fe20000002400 */
[----:B-1----:R-:W-:Y:S01]  /*2ac0*/  FSEL R55, R30, -INF , P4 ;  /* 0xff8000001e377808 */ /* 0x002fe20002000000 */
[----:B------:R-:W-:Y:S01]  /*2ad0*/  FMUL.FTZ R77, R0, R77 ;  /* 0x0000004d004d7220 */ /* 0x000fe20000410000 */
[----:B---3--:R-:W-:Y:S01]  /*2ae0*/  FSEL R88, R38, -INF , P3 ;  /* 0xff80000026587808 */ /* 0x008fe20001800000 */
[C---:B------:R-:W-:Y:S01]  /*2af0*/  FMUL.FTZ R80, R0.reuse, R80 ;  /* 0x0000005000507220 */ /* 0x040fe20000410000 */
[----:B------:R-:W-:Y:S01]  /*2b00*/  FMNMX.FTZ R27, R55, R26, !PT ;  /* 0x0000001a371b7209 */ /* 0x000fe20007810000 */
[----:B------:R-:W-:Y:S01]  /*2b10*/  FMUL.FTZ R81, R0, R81 ;  /* 0x0000005100517220 */ /* 0x000fe20000410000 */
[----:B------:R-:W-:Y:S01]  /*2b20*/  ISETP.GT.AND P3, PT, R52, 0x20, PT ;  /* 0x000000203400780c */ /* 0x000fe20003f64270 */
[----:B------:R-:W1:Y:S01]  /*2b30*/  MUFU.TANH R42, R42 ;  /* 0x0000002a002a7308 */ /* 0x000e620000002400 */
[----:B------:R-:W-:Y:S01]  /*2b40*/  FMNMX.FTZ R26, R56, R27, !PT ;  /* 0x0000001b381a7209 */ /* 0x000fe20007810000 */
[C---:B------:R-:W-:Y:S01]  /*2b50*/  FMUL.FTZ R84, R0.reuse, R84 ;  /* 0x0000005400547220 */ /* 0x040fe20000410000 */
[----:B------:R-:W-:Y:S01]  /*2b60*/  ISETP.GT.AND P4, PT, R49, 0x8, PT ;  /* 0x000000083100780c */ /* 0x000fe20003f84270 */
[----:B------:R-:W-:Y:S01]  /*2b70*/  FMUL.FTZ R85, R0, R85 ;  /* 0x0000005500557220 */ /* 0x000fe20000410000 */
[----:B------:R-:W-:Y:S01]  /*2b80*/  FMNMX.FTZ R27, R57, R26, !PT ;  /* 0x0000001a391b7209 */ /* 0x000fe20007810000 */
[----:B------:R2:W-:Y:S01]  /*2b90*/  @!P1 SYNCS.ARRIVE.TRANS64.RED.A1T0 RZ, [R2+URZ], RZ ;  /* 0x000000ff02ff99a7 */ /* 0x0005e2000810043f */
[----:B------:R-:W-:Y:S01]  /*2ba0*/  UIADD3 UR5, UR40, -0x2, URZ ;  /* 0xfffffffe28057890 */ /* 0x000fe2000fffe03f */
[----:B------:R-:W3:Y:S03]  /*2bb0*/  MUFU.TANH R43, R43 ;  /* 0x0000002b002b7308 */ /* 0x000ee60000002400 */
[----:B------:R-:W-:-:S05]  /*2bc0*/  UISETP.GE.AND UP0, UPT, UR5, UR39, UPT ;  /* 0x000000270500728c */ /* 0x000fca000bf06270 */
[----:B------:R4:W-:Y:S01]  /*2bd0*/  MUFU.TANH R29, R58 ;  /* 0x0000003a001d7308 */ /* 0x0009e20000002400 */
[----:B-1----:R-:W-:Y:S02]  /*2be0*/  FSEL R90, R42, -INF , P3 ;  /* 0xff8000002a5a7808 */ /* 0x002fe40001800000 */
[----:B------:R-:W-:-:S05]  /*2bf0*/  ISETP.GT.AND P3, PT, R52, 0x28, PT ;  /* 0x000000283400780c */ /* 0x000fca0003f64270 */
[----:B------:R-:W1:Y:S01]  /*2c00*/  MUFU.TANH R46, R46 ;  /* 0x0000002e002e7308 */ /* 0x000e620000002400 */
[----:B----4-:R-:W-:Y:S02]  /*2c10*/  FSEL R58, R35, -INF , P2 ;  /* 0xff800000233a7808 */ /* 0x010fe40001000000 */
[----:B------:R-:W-:Y:S02]  /*2c20*/  ISETP.GT.AND P2, PT, R52, 0x19, PT ;  /* 0x000000193400780c */ /* 0x000fe40003f44270 */
[----:B------:R-:W-:Y:S02]  /*2c30*/  FMNMX.FTZ R27, R58, R27, !PT ;  /* 0x0000001b3a1b7209 */ /* 0x000fe40007810000 */
[----:B------:R-:W-:Y:S01]  /*2c40*/  FSEL R89, R39, -INF , P2 ;  /* 0xff80000027597808 */ /* 0x000fe20001000000 */
[----:B------:R-:W4:Y:S01]  /*2c50*/  MUFU.TANH R47, R47 ;  /* 0x0000002f002f7308 */ /* 0x000f220000002400 */
[----:B------:R-:W-:Y:S02]  /*2c60*/  FMNMX.FTZ R26, R88, R27, !PT ;  /* 0x0000001b581a7209 */ /* 0x000fe40007810000 */
[----:B------:R-:W-:-:S02]  /*2c70*/  ISETP.GT.AND P2, PT, R52, 0x21, PT ;  /* 0x000000213400780c */ /* 0x000fc40003f44270 */
[----:B------:R-:W-:Y:S02]  /*2c80*/  FMNMX.FTZ R27, R89, R26, !PT ;  /* 0x0000001a591b7209 */ /* 0x000fe40007810000 */
[----:B---3--:R-:W-:Y:S01]  /*2c90*/  FSEL R91, R43, -INF , P2 ;  /* 0xff8000002b5b7808 */ /* 0x008fe20001000000 */
[----:B------:R-:W3:Y:S01]  /*2ca0*/  MUFU.TANH R51, R51 ;  /* 0x0000003300337308 */ /* 0x000ee20000002400 */
[----:B------:R-:W-:Y:S02]  /*2cb0*/  FMNMX.FTZ R26, R90, R27, !PT ;  /* 0x0000001b5a1a7209 */ /* 0x000fe40007810000 */
[----:B------:R-:W-:Y:S02]  /*2cc0*/  ISETP.GT.AND P2, PT, R52, 0x29, PT ;  /* 0x000000293400780c */ /* 0x000fe40003f44270 */
[----:B-1----:R-:W-:Y:S02]  /*2cd0*/  FSEL R92, R46, -INF , P3 ;  /* 0xff8000002e5c7808 */ /* 0x002fe40001800000 */
[----:B------:R-:W-:Y:S01]  /*2ce0*/  FMNMX.FTZ R27, R91, R26, !PT ;  /* 0x0000001a5b1b7209 */ /* 0x000fe20007810000 */
[----:B------:R-:W1:Y:S01]  /*2cf0*/  MUFU.TANH R59, R59 ;  /* 0x0000003b003b7308 */ /* 0x000e620000002400 */
[----:B------:R-:W-:-:S02]  /*2d00*/  ISETP.GT.AND P3, PT, R52, 0x30, PT ;  /* 0x000000303400780c */ /* 0x000fc40003f64270 */
[----:B----4-:R-:W-:Y:S02]  /*2d10*/  FSEL R93, R47, -INF , P2 ;  /* 0xff8000002f5d7808 */ /* 0x010fe40001000000 */
[----:B------:R-:W-:Y:S02]  /*2d20*/  FMNMX.FTZ R26, R92, R27, !PT ;  /* 0x0000001b5c1a7209 */ /* 0x000fe40007810000 */
[----:B------:R-:W-:Y:S01]  /*2d30*/  ISETP.GT.AND P2, PT, R52, 0x31, PT ;  /* 0x000000313400780c */ /* 0x000fe20003f44270 */
[----:B------:R-:W4:Y:S01]  /*2d40*/  MUFU.TANH R62, R62 ;  /* 0x0000003e003e7308 */ /* 0x000f220000002400 */
[----:B------:R-:W-:Y:S02]  /*2d50*/  FSEL R48, R48, -INF , P3 ;  /* 0xff80000030307808 */ /* 0x000fe40001800000 */
[----:B------:R-:W-:Y:S02]  /*2d60*/  FMNMX.FTZ R27, R93, R26, !PT ;  /* 0x0000001a5d1b7209 */ /* 0x000fe40007810000 */
[----:B------:R-:W-:-:S02]  /*2d70*/  ISETP.GT.AND P3, PT, R52, 0x38, PT ;  /* 0x000000383400780c */ /* 0x000fc40003f64270 */
[----:B---3--:R-:W-:Y:S01]  /*2d80*/  FSEL R34, R51, -INF , P2 ;  /* 0xff80000033227808 */ /* 0x008fe20001000000 */
[----:B------:R-:W3:Y:S01]  /*2d90*/  MUFU.TANH R63, R63 ;  /* 0x0000003f003f7308 */ /* 0x000ee20000002400 */
[----:B------:R-:W-:Y:S02]  /*2da0*/  FMNMX.FTZ R27, R48, R27, !PT ;  /* 0x0000001b301b7209 */ /* 0x000fe40007810000 */
[----:B------:R-:W-:Y:S02]  /*2db0*/  ISETP.GT.AND P2, PT, R52, 0x39, PT ;  /* 0x000000393400780c */ /* 0x000fe40003f44270 */
[----:B------:R-:W-:Y:S02]  /*2dc0*/  FSEL R33, R33, -INF , P3 ;  /* 0xff80000021217808 */ /* 0x000fe40001800000 */
[----:B------:R-:W-:Y:S01]  /*2dd0*/  FMNMX.FTZ R26, R34, R27, !PT ;  /* 0x0000001b221a7209 */ /* 0x000fe20007810000 */
[----:B------:R-:W5:Y:S01]  /*2de0*/  MUFU.TANH R66, R66 ;  /* 0x0000004200427308 */ /* 0x000f620000002400 */
[----:B------:R-:W-:-:S02]  /*2df0*/  ISETP.GT.AND P3, PT, R52, 0x40, PT ;  /* 0x000000403400780c */ /* 0x000fc40003f64270 */
[----:B------:R-:W-:Y:S02]  /*2e00*/  FSEL R32, R32, -INF , P2 ;  /* 0xff80000020207808 */ /* 0x000fe40001000000 */
[----:B------:R-:W-:Y:S02]  /*2e10*/  FMNMX.FTZ R27, R33, R26, !PT ;  /* 0x0000001a211b7209 */ /* 0x000fe40007810000 */
[----:B------:R-:W-:Y:S01]  /*2e20*/  ISETP.GT.AND P2, PT, R52, 0x41, PT ;  /* 0x000000413400780c */ /* 0x000fe20003f44270 */
[----:B------:R-:W2:Y:S01]  /*2e30*/  MUFU.TANH R36, R67 ;  /* 0x0000004300247308 */ /* 0x000ea20000002400 */
[----:B------:R-:W-:Y:S02]  /*2e40*/  FSEL R29, R29, -INF , P3 ;  /* 0xff8000001d1d7808 */ /* 0x000fe40001800000 */
[----:B------:R-:W-:Y:S02]  /*2e50*/  FMNMX.FTZ R30, R32, R27, !PT ;  /* 0x0000001b201e7209 */ /* 0x000fe40007810000 */
[----:B------:R-:W-:-:S02]  /*2e60*/  ISETP.GT.AND P3, PT, R52, 0x48, PT ;  /* 0x000000483400780c */ /* 0x000fc40003f64270 */
[----:B-1----:R-:W-:Y:S01]  /*2e70*/  FSEL R26, R59, -INF , P2 ;  /* 0xff8000003b1a7808 */ /* 0x002fe20001000000 */
[----:B------:R-:W1:Y:S01]  /*2e80*/  MUFU.TANH R38, R70 ;  /* 0x0000004600267308 */ /* 0x000e620000002400 */
[----:B------:R-:W-:Y:S02]  /*2e90*/  FMNMX.FTZ R31, R29, R30, !PT ;  /* 0x0000001e1d1f7209 */ /* 0x000fe40007810000 */
[----:B------:R-:W-:Y:S02]  /*2ea0*/  ISETP.GT.AND P2, PT, R52, 0x49, PT ;  /* 0x000000493400780c */ /* 0x000fe40003f44270 */
[----:B----4-:R-:W-:Y:S02]  /*2eb0*/  FSEL R27, R62, -INF , P3 ;  /* 0xff8000003e1b7808 */ /* 0x010fe40001800000 */
[----:B------:R-:W-:Y:S01]  /*2ec0*/  FMNMX.FTZ R30, R26, R31, !PT ;  /* 0x0000001f1a1e7209 */ /* 0x000fe20007810000 */
[----:B------:R-:W4:Y:S01]  /*2ed0*/  MUFU.TANH R39, R71 ;  /* 0x0000004700277308 */ /* 0x000f220000002400 */
[----:B------:R-:W-:-:S02]  /*2ee0*/  ISETP.GT.AND P3, PT, R52, 0x50, PT ;  /* 0x000000503400780c */ /* 0x000fc40003f64270 */
[----:B---3--:R-:W-:Y:S02]  /*2ef0*/  FSEL R31, R63, -INF , P2 ;  /* 0xff8000003f1f7808 */ /* 0x008fe40001000000 */
[----:B------:R-:W-:Y:S02]  /*2f00*/  FMNMX.FTZ R30, R27, R30, !PT ;  /* 0x0000001e1b1e7209 */ /* 0x000fe40007810000 */
[----:B------:R-:W-:Y:S01]  /*2f10*/  ISETP.GT.AND P2, PT, R52, 0x51, PT ;  /* 0x000000513400780c */ /* 0x000fe20003f44270 */
[----:B------:R-:W3:Y:S01]  /*2f20*/  MUFU.TANH R40, R74 ;  /* 0x0000004a00287308 */ /* 0x000ee20000002400 */
[----:B-----5:R-:W-:Y:S02]  /*2f30*/  FSEL R35, R66, -INF , P3 ;  /* 0xff80000042237808 */ /* 0x020fe40001800000 */
[----:B------:R-:W-:Y:S02]  /*2f40*/  FMNMX.FTZ R30, R31, R30, !PT ;  /* 0x0000001e1f1e7209 */ /* 0x000fe40007810000 */
[----:B------:R-:W-:-:S02]  /*2f50*/  ISETP.GT.AND P3, PT, R52, 0x58, PT ;  /* 0x000000583400780c */ /* 0x000fc40003f64270 */
[----:B--2---:R-:W-:Y:S01]  /*2f60*/  FSEL R36, R36, -INF , P2 ;  /* 0xff80000024247808 */ /* 0x004fe20001000000 */
[----:B------:R-:W2:Y:S01]  /*2f70*/  MUFU.TANH R41, R75 ;  /* 0x0000004b00297308 */ /* 0x000ea20000002400 */
[----:B------:R-:W-:Y:S02]  /*2f80*/  FMNMX.FTZ R45, R35, R30, !PT ;  /* 0x0000001e232d7209 */ /* 0x000fe40007810000 */
[----:B------:R-:W-:Y:S02]  /*2f90*/  ISETP.GT.AND P2, PT, R52, 0x59, PT ;  /* 0x000000593400780c */ /* 0x000fe40003f44270 */
[----:B-1----:R-:W-:Y:S02]  /*2fa0*/  FSEL R38, R38, -INF , P3 ;  /* 0xff80000026267808 */ /* 0x002fe40001800000 */
[----:B------:R-:W-:Y:S01]  /*2fb0*/  FMNMX.FTZ R47, R36, R45, !PT ;  /* 0x0000002d242f7209 */ /* 0x000fe20007810000 */
[----:B------:R1:W5:Y:S01]  /*2fc0*/  MUFU.TANH R42, R78 ;  /* 0x0000004e002a7308 */ /* 0x0003620000002400 */
[----:B------:R-:W-:-:S02]  /*2fd0*/  ISETP.GT.AND P3, PT, R52, 0x60, PT ;  /* 0x000000603400780c */ /* 0x000fc40003f64270 */
[----:B----4-:R-:W-:Y:S02]  /*2fe0*/  FSEL R39, R39, -INF , P2 ;  /* 0xff80000027277808 */ /* 0x010fe40001000000 */
[----:B------:R-:W-:Y:S02]  /*2ff0*/  FMNMX.FTZ R30, R38, R47, !PT ;  /* 0x0000002f261e7209 */ /* 0x000fe40007810000 */
[----:B------:R-:W-:Y:S01]  /*3000*/  ISETP.GT.AND P2, PT, R52, 0x61, PT ;  /* 0x000000613400780c */ /* 0x000fe20003f44270 */
[----:B------:R4:W5:Y:S01]  /*3010*/  MUFU.TANH R43, R79 ;  /* 0x0000004f002b7308 */ /* 0x0009620000002400 */
[----:B---3--:R-:W-:Y:S01]  /*3020*/  FSEL R40, R40, -INF , P3 ;  /* 0xff80000028287808 */ /* 0x008fe20001800000 */
[----:B-1----:R-:W-:Y:S01]  /*3030*/  IMAD.MOV.U32 R78, RZ, RZ, R151 ;  /* 0x000000ffff4e7224 */ /* 0x002fe200078e0097 */
[----:B------:R-:W-:Y:S02]  /*3040*/  FMNMX.FTZ R47, R39, R30, !PT ;  /* 0x0000001e272f7209 */ /* 0x000fe40007810000 */
[----:B------:R-:W-:-:S02]  /*3050*/  ISETP.GT.AND P3, PT, R52, 0x68, PT ;  /* 0x000000683400780c */ /* 0x000fc40003f64270 */
[----:B--2---:R-:W-:Y:S01]  /*3060*/  FSEL R41, R41, -INF , P2 ;  /* 0xff80000029297808 */ /* 0x004fe20001000000 */
[----:B------:R1:W2:Y:S01]  /*3070*/  MUFU.TANH R44, R82 ;  /* 0x00000052002c7308 */ /* 0x0002a20000002400 */
[----:B------:R-:W-:Y:S01]  /*3080*/  FMNMX.FTZ R30, R40, R47, !PT ;  /* 0x0000002f281e7209 */ /* 0x000fe20007810000 */
[--C-:B----4-:R-:W-:Y:S01]  /*3090*/  IMAD.MOV.U32 R79, RZ, RZ, R151.reuse ;  /* 0x000000ffff4f7224 */ /* 0x110fe200078e0097 */
[----:B------:R-:W-:Y:S02]  /*30a0*/  ISETP.GT.AND P2, PT, R52, 0x69, PT ;  /* 0x000000693400780c */ /* 0x000fe40003f44270 */
[----:B-----5:R-:W-:Y:S02]  /*30b0*/  FSEL R42, R42, -INF , P3 ;  /* 0xff8000002a2a7808 */ /* 0x020fe40001800000 */
[----:B------:R-:W-:Y:S01]  /*30c0*/  FMNMX.FTZ R51, R41, R30, !PT ;  /* 0x0000001e29337209 */ /* 0x000fe20007810000 */
[----:B------:R3:W4:Y:S01]  /*30d0*/  MUFU.TANH R45, R83 ;  /* 0x00000053002d7308 */ /* 0x0007220000002400 */
[----:B------:R-:W-:Y:S01]  /*30e0*/  ISETP.GT.AND P3, PT, R52, 0x70, PT ;  /* 0x000000703400780c */ /* 0x000fe20003f64270 */
[----:B-1----:R-:W-:Y:S01]  /*30f0*/  IMAD.MOV.U32 R82, RZ, RZ, R151 ;  /* 0x000000ffff527224 */ /* 0x002fe200078e0097 */
[----:B------:R-:W-:-:S02]  /*3100*/  FSEL R43, R43, -INF , P2 ;  /* 0xff8000002b2b7808 */ /* 0x000fc40001000000 */
[----:B------:R-:W-:Y:S02]  /*3110*/  FMNMX.FTZ R30, R42, R51, !PT ;  /* 0x000000332a1e7209 */ /* 0x000fe40007810000 */
[----:B------:R-:W-:Y:S01]  /*3120*/  ISETP.GT.AND P2, PT, R52, 0x71, PT ;  /* 0x000000713400780c */ /* 0x000fe20003f44270 */
[----:B------:R1:W5:Y:S01]  /*3130*/  MUFU.TANH R46, R86 ;  /* 0x00000056002e7308 */ /* 0x0003620000002400 */
[----:B--2---:R-:W-:Y:S01]  /*3140*/  FSEL R44, R44, -INF , P3 ;  /* 0xff8000002c2c7808 */ /* 0x004fe20001800000 */
[--C-:B---3--:R-:W-:Y:S01]  /*3150*/  IMAD.MOV.U32 R83, RZ, RZ, R151.reuse ;  /* 0x000000ffff537224 */ /* 0x108fe200078e0097 */
[----:B------:R-:W-:Y:S02]  /*3160*/  FMNMX.FTZ R51, R43, R30, !PT ;  /* 0x0000001e2b337209 */ /* 0x000fe40007810000 */
[----:B------:R-:W-:Y:S02]  /*3170*/  ISETP.GT.AND P3, PT, R52, 0x78, PT ;  /* 0x000000783400780c */ /* 0x000fe40003f64270 */
[----:B------:R-:W-:Y:S01]  /*3180*/  FMNMX.FTZ R30, R44, R51, !PT ;  /* 0x000000332c1e7209 */ /* 0x000fe20007810000 */
[----:B------:R2:W3:Y:S01]  /*3190*/  MUFU.TANH R47, R87 ;  /* 0x00000057002f7308 */ /* 0x0004e20000002400 */
[----:B----4-:R-:W-:Y:S01]  /*31a0*/  FSEL R45, R45, -INF , P2 ;  /* 0xff8000002d2d7808 */ /* 0x010fe20001000000 */
[----:B-1----:R-:W-:Y:S01]  /*31b0*/  IMAD.MOV.U32 R86, RZ, RZ, R151 ;  /* 0x000000ffff567224 */ /* 0x002fe200078e0097 */
[----:B------:R-:W-:-:S02]  /*31c0*/  ISETP.GT.AND P2, PT, R52, 0x79, PT ;  /* 0x000000793400780c */ /* 0x000fc40003f44270 */
[----:B------:R-:W-:-:S03]  /*31d0*/  FMNMX.FTZ R51, R45, R30, !PT ;  /* 0x0000001e2d337209 */ /* 0x000fc60007810000 */
[----:B------:R-:W-:Y:S01]  /*31e0*/  MUFU.TANH R3, R3 ;  /* 0x0000000300037308 */ /* 0x000fe20000002400 */
[----:B-----5:R-:W-:Y:S01]  /*31f0*/  FSEL R46, R46, -INF , P3 ;  /* 0xff8000002e2e7808 */ /* 0x020fe20001800000 */
[----:B--2---:R-:W-:Y:S01]  /*3200*/  IMAD.MOV.U32 R87, RZ, RZ, R151 ;  /* 0x000000ffff577224 */ /* 0x004fe200078e0097 */
[----:B------:R-:W-:Y:S02]  /*3210*/  ISETP.GT.AND P3, PT, R49, 0x1, PT ;  /* 0x000000013100780c */ /* 0x000fe40003f64270 */
[----:B------:R-:W-:-:S03]  /*3220*/  FMNMX.FTZ R30, R46, R51, !PT ;  /* 0x000000332e1e7209 */ /* 0x000fc60007810000 */
[----:B------:R-:W-:Y:S01]  /*3230*/  MUFU.TANH R4, R4 ;  /* 0x0000000400047308 */ /* 0x000fe20000002400 */
[----:B---3--:R-:W-:-:S04]  /*3240*/  FSEL R47, R47, -INF , P2 ;  /* 0xff8000002f2f7808 */ /* 0x008fc80001000000 */
[----:B------:R-:W-:-:S03]  /*3250*/  FMNMX.FTZ R30, R47, R30, !PT ;  /* 0x0000001e2f1e7209 */ /* 0x000fc60007810000 */
[----:B------:R-:W1:Y:S02]  /*3260*/  MUFU.TANH R5, R5 ;  /* 0x0000000500057308 */ /* 0x000e640000002400 */
[----:B------:R-:W2:Y:S06]  /*3270*/  SHFL.BFLY PT, R51, R30, 0x2, 0x1f ;  /* 0x0c401f001e337f89 */ /* 0x000eac00000e0000 */
[----:B------:R-:W3:Y:S08]  /*3280*/  MUFU.TANH R6, R6 ;  /* 0x0000000600067308 */ /* 0x000ef00000002400 */
[----:B------:R-:W4:Y:S01]  /*3290*/  MUFU.TANH R8, R8 ;  /* 0x0000000800087308 */ /* 0x000f220000002400 */
[----:B-1----:R-:W-:-:S07]  /*32a0*/  FSEL R52, R5, -INF , P4 ;  /* 0xff80000005347808 */ /* 0x002fce0002000000 */
[----:B------:R-:W1:Y:S01]  /*32b0*/  MUFU.TANH R7, R7 ;  /* 0x0000000700077308 */ /* 0x000e620000002400 */
[----:B--2---:R-:W-:-:S05]  /*32c0*/  FMNMX.FTZ R51, R30, R51, !PT ;  /* 0x000000331e337209 */ /* 0x004fca0007810000 */
[----:B------:R-:W2:Y:S02]  /*32d0*/  SHFL.BFLY PT, R170, R51, 0x1, 0x1f ;  /* 0x0c201f0033aa7f89 */ /* 0x000ea400000e0000 */
[----:B------:R-:W5:Y:S08]  /*32e0*/  MUFU.TANH R9, R9 ;  /* 0x0000000900097308 */ /* 0x000f700000002400 */
[----:B------:R-:W5:Y:S08]  /*32f0*/  MUFU.TANH R10, R10 ;  /* 0x0000000a000a7308 */ /* 0x000f700000002400 */
[----:B------:R-:W5:Y:S01]  /*3300*/  MUFU.TANH R12, R12 ;  /* 0x0000000c000c7308 */ /* 0x000f620000002400 */
[----:B--2---:R-:W-:Y:S01]  /*3310*/  FMNMX.FTZ R170, R51, R170, !PT ;  /* 0x000000aa33aa7209 */ /* 0x004fe20007810000 */
[----:B------:R-:W-:-:S06]  /*3320*/  IMAD.U32 R51, RZ, RZ, UR14 ;  /* 0x0000000eff337e24 */ /* 0x000fcc000f8e00ff */
[----:B------:R-:W2:Y:S01]  /*3330*/  MUFU.TANH R11, R11 ;  /* 0x0000000b000b7308 */ /* 0x000ea20000002400 */
[C---:B------:R-:W-:Y:S01]  /*3340*/  FSETP.NEU.FTZ.AND P2, PT, R170.reuse, -INF , PT ;  /* 0xff800000aa00780b */ /* 0x040fe20003f5d000 */
[----:B------:R-:W-:-:S01]  /*3350*/  FFMA.FTZ R30, R170, R51, -8 ;  /* 0xc1000000aa1e7423 */ /* 0x000fc20000010033 */
[----:B------:R-:W-:Y:S02]  /*3360*/  FSEL R51, R4, -INF , P3 ;  /* 0xff80000004337808 */ /* 0x000fe40001800000 */
[C---:B------:R-:W-:Y:S02]  /*3370*/  ISETP.GT.AND P3, PT, R49.reuse, 0x10, PT ;  /* 0x000000103100780c */ /* 0x040fe40003f64270 */
[----:B------:R-:W-:Y:S01]  /*3380*/  FSEL R75, R30, RZ, P2 ;  /* 0x000000ff1e4b7208 */ /* 0x000fe20001000000 */
[----:B------:R-:W2:Y:S01]  /*3390*/  MUFU.TANH R13, R13 ;  /* 0x0000000d000d7308 */ /* 0x000ea20000002400 */
[----:B------:R-:W-:-:S03]  /*33a0*/  ISETP.GT.AND P2, PT, R49, RZ, PT ;  /* 0x000000ff3100720c */ /* 0x000fc60003f44270 */
[--C-:B------:R-:W-:Y:S01]  /*33b0*/  FFMA.FTZ R30, R53, UR14, -R75.reuse ;  /* 0x0000000e351e7c23 */ /* 0x100fe2000801084b */
[----:B------:R-:W-:Y:S01]  /*33c0*/  FSEL R50, R3, -INF , P2 ;  /* 0xff80000003327808 */ /* 0x000fe20001000000 */
[--C-:B------:R-:W-:Y:S01]  /*33d0*/  FFMA.FTZ R37, R54, UR14, -R75.reuse ;  /* 0x0000000e36257c23 */ /* 0x100fe2000801084b */
[----:B------:R-:W-:Y:S01]  /*33e0*/  ISETP.GT.AND P2, PT, R49, 0x9, PT ;  /* 0x000000093100780c */ /* 0x000fe20003f44270 */
[--C-:B------:R-:W-:Y:S01]  /*33f0*/  FFMA.FTZ R3, R55, UR14, -R75.reuse ;  /* 0x0000000e37037c23 */ /* 0x100fe2000801084b */
[----:B------:R-:W-:Y:S01]  /*3400*/  FMNMX.FTZ R5, R50, R51, !PT ;  /* 0x0000003332057209 */ /* 0x000fe20007810000 */
[--C-:B------:R-:W-:Y:S01]  /*3410*/  FFMA.FTZ R4, R56, UR14, -R75.reuse ;  /* 0x0000000e38047c23 */ /* 0x100fe2000801084b */
[----:B---3--:R-:W-:Y:S01]  /*3420*/  FSEL R53, R6, -INF , P2 ;  /* 0xff80000006357808 */ /* 0x008fe20001000000 */
[----:B------:R-:W3:Y:S01]  /*3430*/  MUFU.TANH R14, R14 ;  /* 0x0000000e000e7308 */ /* 0x000ee20000002400 */
[----:B------:R-:W-:Y:S01]  /*3440*/  FMNMX.FTZ R6, R52, R5, !PT ;  /* 0x0000000534067209 */ /* 0x000fe20007810000 */
[--C-:B------:R-:W-:Y:S01]  /*3450*/  FFMA.FTZ R59, R57, UR14, -R75.reuse ;  /* 0x0000000e393b7c23 */ /* 0x100fe2000801084b */
[----:B------:R-:W-:Y:S01]  /*3460*/  ISETP.GT.AND P2, PT, R49, 0x11, PT ;  /* 0x000000113100780c */ /* 0x000fe20003f44270 */
[--C-:B------:R-:W-:Y:S01]  /*3470*/  FFMA.FTZ R34, R34, UR14, -R75.reuse ;  /* 0x0000000e22227c23 */ /* 0x100fe2000801084b */
[----:B----4-:R-:W-:Y:S01]  /*3480*/  FSEL R54, R8, -INF , P3 ;  /* 0xff80000008367808 */ /* 0x010fe20001800000 */
[--C-:B------:R-:W-:Y:S01]  /*3490*/  FFMA.FTZ R27, R27, UR14, -R75.reuse ;  /* 0x0000000e1b1b7c23 */ /* 0x100fe2000801084b */
[----:B------:R-:W-:Y:S01]  /*34a0*/  FMNMX.FTZ R5, R53, R6, !PT ;  /* 0x0000000635057209 */ /* 0x000fe20007810000 */
[----:B------:R-:W4:Y:S01]  /*34b0*/  MUFU.TANH R20, R20 ;  /* 0x0000001400147308 */ /* 0x000f220000002400 */
[----:B------:R-:W-:Y:S01]  /*34c0*/  ISETP.GT.AND P3, PT, R49, 0x18, PT ;  /* 0x000000183100780c */ /* 0x000fe20003f64270 */
[--C-:B------:R-:W-:Y:S01]  /*34d0*/  FFMA.FTZ R36, R36, UR14, -R75.reuse ;  /* 0x0000000e24247c23 */ /* 0x100fe2000801084b */
[----:B-1----:R-:W-:Y:S01]  /*34e0*/  FSEL R55, R7, -INF , P2 ;  /* 0xff80000007377808 */ /* 0x002fe20001000000 */
[--C-:B------:R-:W-:Y:S01]  /*34f0*/  FFMA.FTZ R45, R45, UR14, -R75.reuse ;  /* 0x0000000e2d2d7c23 */ /* 0x100fe2000801084b */
[----:B------:R-:W-:Y:S01]  /*3500*/  FMNMX.FTZ R6, R54, R5, !PT ;  /* 0x0000000536067209 */ /* 0x000fe20007810000 */
[--C-:B------:R-:W-:Y:S01]  /*3510*/  FFMA.FTZ R88, R88, UR14, -R75.reuse ;  /* 0x0000000e58587c23 */ /* 0x100fe2000801084b */
[----:B------:R-:W-:Y:S01]  /*3520*/  ISETP.GT.AND P2, PT, R49, 0x19, PT ;  /* 0x000000193100780c */ /* 0x000fe20003f44270 */
[----:B------:R-:W1:Y:S01]  /*3530*/  MUFU.TANH R15, R15 ;  /* 0x0000000f000f7308 */ /* 0x000e620000002400 */
[----:B-----5:R-:W-:Y:S01]  /*3540*/  FSEL R56, R9, -INF , P3 ;  /* 0xff80000009387808 */ /* 0x020fe20001800000 */
[--C-:B------:R-:W-:Y:S01]  /*3550*/  FFMA.FTZ R47, R47, UR14, -R75.reuse ;  /* 0x0000000e2f2f7c23 */ /* 0x100fe2000801084b */
[----:B------:R-:W-:Y:S01]  /*3560*/  FMNMX.FTZ R7, R55, R6, !PT ;  /* 0x0000000637077209 */ /* 0x000fe20007810000 */
[--C-:B------:R-:W-:Y:S01]  /*3570*/  FFMA.FTZ R6, R58, UR14, -R75.reuse ;  /* 0x0000000e3a067c23 */ /* 0x100fe2000801084b */
[----:B------:R-:W-:Y:S01]  /*3580*/  ISETP.GT.AND P3, PT, R49, 0x20, PT ;  /* 0x000000203100780c */ /* 0x000fe20003f64270 */
[--C-:B------:R-:W-:Y:S01]  /*3590*/  FFMA.FTZ R91, R91, UR14, -R75.reuse ;  /* 0x0000000e5b5b7c23 */ /* 0x100fe2000801084b */
[----:B------:R-:W-:Y:S01]  /*35a0*/  FSEL R57, R10, -INF , P2 ;  /* 0xff8000000a397808 */ /* 0x000fe20001000000 */
[----:B------:R2:W-:Y:S01]  /*35b0*/  MUFU.EX2 R5, R59 ;  /* 0x0000003b00057308 */ /* 0x0005e20000000800 */
[----:B------:R-:W-:Y:S01]  /*35c0*/  FMNMX.FTZ R8, R56, R7, !PT ;  /* 0x0000000738087209 */ /* 0x000fe20007810000 */
[--C-:B------:R-:W-:Y:S01]  /*35d0*/  FFMA.FTZ R10, R89, UR14, -R75.reuse ;  /* 0x0000000e590a7c23 */ /* 0x100fe2000801084b */
[----:B------:R-:W-:Y:S01]  /*35e0*/  ISETP.GT.AND P2, PT, R49, 0x21, PT ;  /* 0x000000213100780c */ /* 0x000fe20003f44270 */
[--C-:B------:R-:W-:Y:S01]  /*35f0*/  FFMA.FTZ R92, R92, UR14, -R75.reuse ;  /* 0x0000000e5c5c7c23 */ /* 0x100fe2000801084b */
[----:B------:R-:W-:Y:S01]  /*3600*/  FSEL R58, R12, -INF , P3 ;  /* 0xff8000000c3a7808 */ /* 0x000fe20001800000 */
[--C-:B------:R-:W-:Y:S01]  /*3610*/  FFMA.FTZ R33, R33, UR14, -R75.reuse ;  /* 0x0000000e21217c23 */ /* 0x100fe2000801084b */
[----:B------:R-:W-:Y:S01]  /*3620*/  FMNMX.FTZ R7, R57, R8, !PT ;  /* 0x0000000839077209 */ /* 0x000fe20007810000 */
[----:B------:R-:W5:Y:S01]  /*3630*/  MUFU.TANH R21, R21 ;  /* 0x0000001500157308 */ /* 0x000f620000002400 */
[----:B------:R-:W-:Y:S01]  /*3640*/  ISETP.GT.AND P3, PT, R49, 0x28, PT ;  /* 0x000000283100780c */ /* 0x000fe20003f64270 */
[--C-:B------:R-:W-:Y:S01]  /*3650*/  FFMA.FTZ R32, R32, UR14, -R75.reuse ;  /* 0x0000000e20207c23 */ /* 0x100fe2000801084b */
[----:B--2---:R-:W-:Y:S01]  /*3660*/  FSEL R59, R11, -INF , P2 ;  /* 0xff8000000b3b7808 */ /* 0x004fe20001000000 */
[--C-:B------:R-:W-:Y:S01]  /*3670*/  FFMA.FTZ R29, R29, UR14, -R75.reuse ;  /* 0x0000000e1d1d7c23 */ /* 0x100fe2000801084b */
[----:B------:R-:W-:Y:S01]  /*3680*/  FMNMX.FTZ R8, R58, R7, !PT ;  /* 0x000000073a087209 */ /* 0x000fe20007810000 */
[--C-:B------:R-:W-:Y:S01]  /*3690*/  FFMA.FTZ R26, R26, UR14, -R75.reuse ;  /* 0x0000000e1a1a7c23 */ /* 0x100fe2000801084b */
[----:B------:R-:W-:Y:S01]  /*36a0*/  ISETP.GT.AND P2, PT, R49, 0x29, PT ;  /* 0x000000293100780c */ /* 0x000fe20003f44270 */
[----:B------:R-:W2:Y:S01]  /*36b0*/  MUFU.TANH R24, R24 ;  /* 0x0000001800187308 */ /* 0x000ea20000002400 */
[----:B------:R-:W-:Y:S01]  /*36c0*/  FSEL R62, R13, -INF , P3 ;  /* 0xff8000000d3e7808 */ /* 0x000fe20001800000 */
[--C-:B------:R-:W-:Y:S01]  /*36d0*/  FFMA.FTZ R31, R31, UR14, -R75.reuse ;  /* 0x0000000e1f1f7c23 */ /* 0x100fe2000801084b */
[----:B------:R-:W-:Y:S01]  /*36e0*/  FMNMX.FTZ R9, R59, R8, !PT ;  /* 0x000000083b097209 */ /* 0x000fe20007810000 */
[--C-:B------:R-:W-:Y:S01]  /*36f0*/  FFMA.FTZ R38, R38, UR14, -R75.reuse ;  /* 0x0000000e26267c23 */ /* 0x100fe2000801084b */
[----:B------:R-:W-:Y:S01]  /*3700*/  ISETP.GT.AND P3, PT, R49, 0x30, PT ;  /* 0x000000303100780c */ /* 0x000fe20003f64270 */
        /* <DEDUP_REMOVED lines=16> */
[----:B------:R-:W-:Y:S01]  /*3810*/  FFMA.FTZ R41, R41, UR14, -R75 ;  /* 0x0000000e29297c23 */ /* 0x000fe2000801084b */
[----:B------:R-:W-:Y:S01]  /*3820*/  ISETP.GT.AND P2, PT, R49, 0x39, PT ;  /* 0x000000393100780c */ /* 0x000fe20003f44270 */
[----:B------:R-:W1:Y:S01]  /*3830*/  MUFU.TANH R60, R60 ;  /* 0x0000003c003c7308 */ /* 0x000e620000002400 */
[----:B-----5:R-:W-:Y:S01]  /*3840*/  FSEL R70, R21, -INF , P3 ;  /* 0xff80000015467808 */ /* 0x020fe20001800000 */
[--C-:B------:R-:W-:Y:S01]  /*3850*/  IMAD.MOV.U32 R93, RZ, RZ, R151.reuse ;  /* 0x000000ffff5d7224 */ /* 0x100fe200078e0097 */
[----:B------:R-:W-:Y:S01]  /*3860*/  FMNMX.FTZ R9, R67, R12, !PT ;  /* 0x0000000c43097209 */ /* 0x000fe20007810000 */
[--C-:B------:R-:W-:Y:S01]  /*3870*/  IMAD.MOV.U32 R90, RZ, RZ, R151.reuse ;  /* 0x000000ffff5a7224 */ /* 0x100fe200078e0097 */
[----:B------:R-:W-:Y:S01]  /*3880*/  ISETP.GT.AND P3, PT, R49, 0x40, PT ;  /* 0x000000403100780c */ /* 0x000fe20003f64270 */
[----:B------:R-:W-:Y:S01]  /*3890*/  IMAD.MOV.U32 R89, RZ, RZ, R151 ;  /* 0x000000ffff597224 */ /* 0x000fe200078e0097 */
[----:B--2---:R-:W-:Y:S01]  /*38a0*/  FSEL R71, R24, -INF , P2 ;  /* 0xff80000018477808 */ /* 0x004fe20001000000 */
[----:B------:R-:W2:Y:S01]  /*38b0*/  MUFU.TANH R61, R61 ;  /* 0x0000003d003d7308 */ /* 0x000ea20000002400 */
[----:B------:R-:W-:-:S02]  /*38c0*/  FMNMX.FTZ R12, R70, R9, !PT ;  /* 0x00000009460c7209 */ /* 0x000fc40007810000 */
[----:B------:R-:W-:Y:S02]  /*38d0*/  ISETP.GT.AND P2, PT, R49, 0x41, PT ;  /* 0x000000413100780c */ /* 0x000fe40003f44270 */
[----:B---3--:R-:W-:Y:S02]  /*38e0*/  FSEL R28, R28, -INF , P3 ;  /* 0xff8000001c1c7808 */ /* 0x008fe40001800000 */
[----:B------:R-:W-:Y:S01]  /*38f0*/  FMNMX.FTZ R11, R71, R12, !PT ;  /* 0x0000000c470b7209 */ /* 0x000fe20007810000 */
[----:B------:R-:W3:Y:S01]  /*3900*/  MUFU.TANH R64, R64 ;  /* 0x0000004000407308 */ /* 0x000ee20000002400 */
[----:B------:R-:W-:Y:S02]  /*3910*/  ISETP.GT.AND P3, PT, R49, 0x48, PT ;  /* 0x000000483100780c */ /* 0x000fe40003f64270 */
[----:B----4-:R-:W-:Y:S02]  /*3920*/  FSEL R74, R25, -INF , P2 ;  /* 0xff800000194a7808 */ /* 0x010fe40001000000 */
[----:B------:R-:W-:-:S02]  /*3930*/  FMNMX.FTZ R13, R28, R11, !PT ;  /* 0x0000000b1c0d7209 */ /* 0x000fc40007810000 */
[C---:B------:R-:W-:Y:S01]  /*3940*/  ISETP.GT.AND P2, PT, R49.reuse, 0x49, PT ;  /* 0x000000493100780c */ /* 0x040fe20003f44270 */
[----:B------:R-:W4:Y:S01]  /*3950*/  MUFU.TANH R65, R65 ;  /* 0x0000004100417308 */ /* 0x000f220000002400 */
[----:B-1----:R-:W-:Y:S02]  /*3960*/  FSEL R60, R60, -INF , P3 ;  /* 0xff8000003c3c7808 */ /* 0x002fe40001800000 */
[----:B------:R-:W-:Y:S02]  /*3970*/  FMNMX.FTZ R13, R74, R13, !PT ;  /* 0x0000000d4a0d7209 */ /* 0x000fe40007810000 */
[----:B------:R-:W-:Y:S02]  /*3980*/  ISETP.GT.AND P3, PT, R49, 0x50, PT ;  /* 0x000000503100780c */ /* 0x000fe40003f64270 */
[----:B--2---:R-:W-:Y:S01]  /*3990*/  FSEL R61, R61, -INF , P2 ;  /* 0xff8000003d3d7808 */ /* 0x004fe20001000000 */
[----:B------:R-:W1:Y:S01]  /*39a0*/  MUFU.TANH R68, R68 ;  /* 0x0000004400447308 */ /* 0x000e620000002400 */
[----:B------:R-:W-:-:S02]  /*39b0*/  FMNMX.FTZ R12, R60, R13, !PT ;  /* 0x0000000d3c0c7209 */ /* 0x000fc40007810000 */
[----:B------:R-:W-:Y:S02]  /*39c0*/  ISETP.GT.AND P2, PT, R49, 0x51, PT ;  /* 0x000000513100780c */ /* 0x000fe40003f44270 */
[----:B---3--:R-:W-:Y:S02]  /*39d0*/  FSEL R64, R64, -INF , P3 ;  /* 0xff80000040407808 */ /* 0x008fe40001800000 */
[----:B------:R-:W-:Y:S01]  /*39e0*/  FMNMX.FTZ R13, R61, R12, !PT ;  /* 0x0000000c3d0d7209 */ /* 0x000fe20007810000 */
[----:B------:R-:W2:Y:S01]  /*39f0*/  MUFU.TANH R69, R69 ;  /* 0x0000004500457308 */ /* 0x000ea20000002400 */
[----:B------:R-:W-:Y:S01]  /*3a00*/  ISETP.GT.AND P3, PT, R49, 0x58, PT ;  /* 0x000000583100780c */ /* 0x000fe20003f64270 */
[----:B------:R-:W-:Y:S01]  /*3a10*/  FFMA.FTZ R12, R48, UR14, -R75 ;  /* 0x0000000e300c7c23 */ /* 0x000fe2000801084b */
[----:B----4-:R-:W-:Y:S01]  /*3a20*/  FSEL R65, R65, -INF , P2 ;  /* 0xff80000041417808 */ /* 0x010fe20001000000 */
[----:B------:R-:W-:Y:S01]  /*3a30*/  IMAD.MOV.U32 R48, RZ, RZ, R151 ;  /* 0x000000ffff307224 */ /* 0x000fe200078e0097 */
[----:B------:R-:W-:-:S02]  /*3a40*/  FMNMX.FTZ R20, R64, R13, !PT ;  /* 0x0000000d40147209 */ /* 0x000fc40007810000 */
[----:B------:R-:W-:Y:S01]  /*3a50*/  ISETP.GT.AND P2, PT, R49, 0x59, PT ;  /* 0x000000593100780c */ /* 0x000fe20003f44270 */
[----:B------:R-:W3:Y:S01]  /*3a60*/  MUFU.TANH R72, R72 ;  /* 0x0000004800487308 */ /* 0x000ee20000002400 */
[----:B-1----:R-:W-:Y:S02]  /*3a70*/  FSEL R68, R68, -INF , P3 ;  /* 0xff80000044447808 */ /* 0x002fe40001800000 */
[----:B------:R-:W-:Y:S02]  /*3a80*/  FMNMX.FTZ R13, R65, R20, !PT ;  /* 0x00000014410d7209 */ /* 0x000fe40007810000 */
[----:B------:R-:W-:Y:S02]  /*3a90*/  ISETP.GT.AND P3, PT, R49, 0x60, PT ;  /* 0x000000603100780c */ /* 0x000fe40003f64270 */
[----:B------:R-:W-:Y:S01]  /*3aa0*/  FMNMX.FTZ R20, R68, R13, !PT ;  /* 0x0000000d44147209 */ /* 0x000fe20007810000 */
[----:B------:R-:W1:Y:S01]  /*3ab0*/  MUFU.TANH R73, R73 ;  /* 0x0000004900497308 */ /* 0x000e620000002400 */
[----:B--2---:R-:W-:-:S02]  /*3ac0*/  FSEL R69, R69, -INF , P2 ;  /* 0xff80000045457808 */ /* 0x004fc40001000000 */
[----:B------:R-:W-:Y:S02]  /*3ad0*/  ISETP.GT.AND P2, PT, R49, 0x61, PT ;  /* 0x000000613100780c */ /* 0x000fe40003f44270 */
[----:B------:R-:W-:-:S03]  /*3ae0*/  FMNMX.FTZ R15, R69, R20, !PT ;  /* 0x00000014450f7209 */ /* 0x000fc60007810000 */
[----:B------:R-:W2:Y:S01]  /*3af0*/  MUFU.TANH R76, R76 ;  /* 0x0000004c004c7308 */ /* 0x000ea20000002400 */
[----:B---3--:R-:W-:Y:S02]  /*3b00*/  FSEL R72, R72, -INF , P3 ;  /* 0xff80000048487808 */ /* 0x008fe40001800000 */
[----:B------:R-:W-:Y:S02]  /*3b10*/  ISETP.GT.AND P3, PT, R49, 0x68, PT ;  /* 0x000000683100780c */ /* 0x000fe40003f64270 */
[----:B------:R-:W-:-:S03]  /*3b20*/  FMNMX.FTZ R20, R72, R15, !PT ;  /* 0x0000000f48147209 */ /* 0x000fc60007810000 */
[----:B------:R-:W3:Y:S01]  /*3b30*/  MUFU.TANH R77, R77 ;  /* 0x0000004d004d7308 */ /* 0x000ee20000002400 */
        /* <DEDUP_REMOVED lines=17> */
[----:B------:R-:W-:Y:S01]  /*3c50*/  ISETP.GT.AND P2, PT, R49, 0x79, PT ;  /* 0x000000793100780c */ /* 0x000fe20003f44270 */
[----:B------:R-:W-:Y:S01]  /*3c60*/  IMAD.MOV.U32 R49, RZ, RZ, R151 ;  /* 0x000000ffff317224 */ /* 0x000fe200078e0097 */
[----:B------:R-:W-:-:S03]  /*3c70*/  FMNMX.FTZ R21, R81, R20, !PT ;  /* 0x0000001451157209 */ /* 0x000fc60007810000 */
[----:B------:R-:W-:Y:S01]  /*3c80*/  MUFU.EX2 R13, R34 ;  /* 0x00000022000d7308 */ /* 0x000fe20000000800 */
[----:B---3--:R-:W-:-:S04]  /*3c90*/  FSEL R84, R84, -INF , P3 ;  /* 0xff80000054547808 */ /* 0x008fc80001800000 */
[----:B------:R-:W-:-:S03]  /*3ca0*/  FMNMX.FTZ R20, R84, R21, !PT ;  /* 0x0000001554147209 */ /* 0x000fc60007810000 */
[----:B------:R-:W-:Y:S01]  /*3cb0*/  MUFU.EX2 R34, R27 ;  /* 0x0000001b00227308 */ /* 0x000fe20000000800 */
[----:B-1----:R-:W-:-:S04]  /*3cc0*/  FSEL R85, R85, -INF , P2 ;  /* 0xff80000055557808 */ /* 0x002fc80001000000 */
[----:B------:R-:W-:Y:S01]  /*3cd0*/  FMNMX.FTZ R21, R85, R20, !PT ;  /* 0x0000001455157209 */ /* 0x000fe20007810000 */
[----:B------:R-:W-:-:S02]  /*3ce0*/  FFMA.FTZ R20, R35, UR14, -R75 ;  /* 0x0000000e23147c23 */ /* 0x000fc4000801084b */
[----:B------:R-:W-:Y:S02]  /*3cf0*/  MUFU.EX2 R30, R30 ;  /* 0x0000001e001e7308 */ /* 0x000fe40000000800 */
[----:B------:R-:W1:Y:S06]  /*3d00*/  SHFL.BFLY PT, R24, R21, 0x2, 0x1f ;  /* 0x0c401f0015187f89 */ /* 0x000e6c00000e0000 */
[----:B------:R-:W-:Y:S08]  /*3d10*/  MUFU.EX2 R37, R37 ;  /* 0x0000002500257308 */ /* 0x000ff00000000800 */
[----:B------:R-:W-:Y:S08]  /*3d20*/  MUFU.EX2 R3, R3 ;  /* 0x0000000300037308 */ /* 0x000ff00000000800 */
[----:B------:R-:W2:Y:S01]  /*3d30*/  MUFU.EX2 R4, R4 ;  /* 0x0000000400047308 */ /* 0x000ea20000000800 */
[----:B-1----:R-:W-:Y:S01]  /*3d40*/  FMNMX.FTZ R24, R21, R24, !PT ;  /* 0x0000001815187209 */ /* 0x002fe20007810000 */
[----:B------:R-:W-:Y:S01]  /*3d50*/  FFMA.FTZ R21, R44, UR14, -R75 ;  /* 0x0000000e2c157c23 */ /* 0x000fe2000801084b */
[----:B------:R-:W-:-:S03]  /*3d60*/  IMAD.U32 R44, RZ, RZ, UR14 ;  /* 0x0000000eff2c7e24 */ /* 0x000fc6000f8e00ff */
[----:B------:R-:W1:Y:S02]  /*3d70*/  SHFL.BFLY PT, R153, R24, 0x1, 0x1f ;  /* 0x0c201f0018997f89 */ /* 0x000e6400000e0000 */
[----:B------:R-:W-:Y:S08]  /*3d80*/  MUFU.EX2 R6, R6 ;  /* 0x0000000600067308 */ /* 0x000ff00000000800 */
[----:B------:R-:W-:Y:S01]  /*3d90*/  MUFU.EX2 R35, R36 ;  /* 0x0000002400237308 */ /* 0x000fe20000000800 */
[----:B--2---:R-:W-:-:S04]  /*3da0*/  F2FP.SATFINITE.E4M3.F32.PACK_AB_MERGE_C R229, R4, R3, RZ ;  /* 0x0000000304e5723e */ /* 0x004fc800048070ff */
[----:B------:R-:W-:-:S03]  /*3db0*/  F2FP.SATFINITE.E4M3.F32.PACK_AB_MERGE_C R229, R37, R30, R229 ;  /* 0x0000001e25e5723e */ /* 0x000fc600048070e5 */
[----:B------:R-:W-:Y:S01]  /*3dc0*/  MUFU.EX2 R36, R45 ;  /* 0x0000002d00247308 */ /* 0x000fe20000000800 */
[----:B-1----:R-:W-:-:S07]  /*3dd0*/  FMNMX.FTZ R153, R24, R153, !PT ;  /* 0x0000009918997209 */ /* 0x002fce0007810000 */
[----:B------:R1:W-:Y:S01]  /*3de0*/  MUFU.EX2 R7, R88 ;  /* 0x0000005800077308 */ /* 0x0003e20000000800 */
[----:B------:R-:W-:-:S01]  /*3df0*/  FFMA.FTZ R24, R46, UR14, -R75 ;  /* 0x0000000e2e187c23 */ /* 0x000fc2000801084b */
[----:B------:R-:W-:Y:S01]  /*3e00*/  IMAD.MOV.U32 R75, RZ, RZ, R151 ;  /* 0x000000ffff4b7224 */ /* 0x000fe200078e0097 */
[C---:B------:R-:W-:Y:S01]  /*3e10*/  FSETP.NEU.FTZ.AND P2, PT, R153.reuse, -INF , PT ;  /* 0xff8000009900780b */ /* 0x040fe20003f5d000 */
[----:B------:R-:W-:Y:S01]  /*3e20*/  FFMA.FTZ R25, R153, R44, -8 ;  /* 0xc100000099197423 */ /* 0x000fe2000001002c */
[----:B------:R-:W-:-:S01]  /*3e30*/  FADD.FTZ R44, R30, R37 ;  /* 0x000000251e2c7221 */ /* 0x000fc20000010000 */
[--C-:B------:R-:W-:Y:S02]  /*3e40*/  IMAD.MOV.U32 R37, RZ, RZ, R151.reuse ;  /* 0x000000ffff257224 */ /* 0x100fe400078e0097 */
[----:B------:R-:W2:Y:S01]  /*3e50*/  MUFU.EX2 R10, R10 ;  /* 0x0000000a000a7308 */ /* 0x000ea20000000800 */
[----:B------:R-:W-:Y:S01]  /*3e60*/  FSEL R27, R25, RZ, P2 ;  /* 0x000000ff191b7208 */ /* 0x000fe20001000000 */
[--C-:B-1----:R-:W-:Y:S01]  /*3e70*/  IMAD.MOV.U32 R88, RZ, RZ, R151.reuse ;  /* 0x000000ffff587224 */ /* 0x102fe200078e0097 */
[----:B------:R-:W-:Y:S01]  /*3e80*/  PLOP3.LUT P2, PT, PT, PT, UP0, 0x80, 0x0 ;  /* 0x000000000000781c */ /* 0x000fe20003f4f008 */
[----:B------:R-:W-:-:S02]  /*3e90*/  IMAD.MOV.U32 R30, RZ, RZ, R151 ;  /* 0x000000ffff1e7224 */ /* 0x000fc400078e0097 */
[----:B------:R-:W-:-:S01]  /*3ea0*/  FFMA.FTZ R50, R50, UR14, -R27 ;  /* 0x0000000e32327c23 */ /* 0x000fc2000801081b */
[--C-:B------:R-:W-:Y:S01]  /*3eb0*/  FFMA.FTZ R51, R51, UR14, -R27.reuse ;  /* 0x0000000e33337c23 */ /* 0x100fe2000801081b */
[----:B------:R-:W-:-:S01]  /*3ec0*/  FFMA.FTZ R52, R52, UR14, -R27 ;  /* 0x0000000e34347c23 */ /* 0x000fc2000801081b */
[--C-:B------:R-:W-:Y:S01]  /*3ed0*/  FFMA.FTZ R53, R53, UR14, -R27.reuse ;  /* 0x0000000e35357c23 */ /* 0x100fe2000801081b */
[----:B------:R-:W-:-:S01]  /*3ee0*/  FFMA.FTZ R54, R54, UR14, -R27 ;  /* 0x0000000e36367c23 */ /* 0x000fc2000801081b */
[--C-:B------:R-:W-:Y:S01]  /*3ef0*/  FFMA.FTZ R55, R55, UR14, -R27.reuse ;  /* 0x0000000e37377c23 */ /* 0x100fe2000801081b */
        /* <DEDUP_REMOVED lines=17> */
[----:B--2---:R-:W-:Y:S01]  /*4010*/  F2FP.SATFINITE.E4M3.F32.PACK_AB_MERGE_C R231, R10, R7, RZ ;  /* 0x000000070ae7723e */ /* 0x004fe200048070ff */
[--C-:B------:R-:W-:Y:S01]  /*4020*/  FFMA.FTZ R64, R64, UR14, -R27.reuse ;  /* 0x0000000e40407c23 */ /* 0x100fe2000801081b */
[----:B------:R-:W-:-:S01]  /*4030*/  FFMA.FTZ R65, R65, UR14, -R27 ;  /* 0x0000000e41417c23 */ /* 0x000fc2000801081b */
[--C-:B------:R-:W-:Y:S01]  /*4040*/  FFMA.FTZ R68, R68, UR14, -R27.reuse ;  /* 0x0000000e44447c23 */ /* 0x100fe2000801081b */
[----:B------:R-:W-:-:S01]  /*4050*/  FFMA.FTZ R69, R69, UR14, -R27 ;  /* 0x0000000e45457c23 */ /* 0x000fc2000801081b */
[--C-:B------:R-:W-:Y:S01]  /*4060*/  FFMA.FTZ R72, R72, UR14, -R27.reuse ;  /* 0x0000000e48487c23 */ /* 0x100fe2000801081b */
[----:B------:R-:W-:-:S01]  /*4070*/  FFMA.FTZ R73, R73, UR14, -R27 ;  /* 0x0000000e49497c23 */ /* 0x000fc2000801081b */
[----:B------:R-:W2:Y:S01]  /*4080*/  MUFU.EX2 R53, R53 ;  /* 0x0000003500357308 */ /* 0x000ea20000000800 */
[----:B-1----:R-:W-:-:S01]  /*4090*/  FADD.FTZ R45, R50, R51 ;  /* 0x00000033322d7221 */ /* 0x002fc20000010000 */
[----:B------:R-:W-:Y:S01]  /*40a0*/  FFMA.FTZ R76, R76, UR14, -R27 ;  /* 0x0000000e4c4c7c23 */ /* 0x000fe2000801081b */
[----:B------:R-:W-:Y:S01]  /*40b0*/  F2FP.SATFINITE.E4M3.F32.PACK_AB_MERGE_C R231, R6, R5, R231 ;  /* 0x0000000506e7723e */ /* 0x000fe200048070e7 */
[--C-:B------:R-:W-:Y:S01]  /*40c0*/  FFMA.FTZ R77, R77, UR14, -R27.reuse ;  /* 0x0000000e4d4d7c23 */ /* 0x100fe2000801081b */
[----:B------:R-:W-:-:S01]  /*40d0*/  FFMA.FTZ R80, R80, UR14, -R27 ;  /* 0x0000000e50507c23 */ /* 0x000fc2000801081b */
[--C-:B------:R-:W-:Y:S01]  /*40e0*/  FFMA.FTZ R81, R81, UR14, -R27.reuse ;  /* 0x0000000e51517c23 */ /* 0x100fe2000801081b */
[----:B------:R-:W-:-:S01]  /*40f0*/  FFMA.FTZ R84, R84, UR14, -R27 ;  /* 0x0000000e54547c23 */ /* 0x000fc2000801081b */
[----:B------:R-:W1:Y:S01]  /*4100*/  MUFU.EX2 R54, R54 ;  /* 0x0000003600367308 */ /* 0x000e620000000800 */
[----:B------:R-:W-:-:S01]  /*4110*/  FFMA.FTZ R27, R85, UR14, -R27 ;  /* 0x0000000e551b7c23 */ /* 0x000fc2000801081b */
[----:B------:R-:W-:-:S06]  /*4120*/  IMAD.MOV.U32 R85, RZ, RZ, R151 ;  /* 0x000000ffff557224 */ /* 0x000fcc00078e0097 */
[----:B------:R-:W4:Y:S08]  /*4130*/  MUFU.EX2 R55, R55 ;  /* 0x0000003700377308 */ /* 0x000f300000000800 */
[----:B------:R5:W-:Y:S08]  /*4140*/  MUFU.EX2 R25, R47 ;  /* 0x0000002f00197308 */ /* 0x000bf00000000800 */
[----:B------:R-:W4:Y:S01]  /*4150*/  MUFU.EX2 R56, R56 ;  /* 0x0000003800387308 */ /* 0x000f220000000800 */
[----:B-----5:R-:W-:-:S01]  /*4160*/  FADD.FTZ R47, R3, R44 ;  /* 0x0000002c032f7221 */ /* 0x020fc20000010000 */
[----:B---3--:R-:W-:Y:S01]  /*4170*/  FADD.FTZ R44, R52, R45 ;  /* 0x0000002d342c7221 */ /* 0x008fe20000010000 */
[----:B--2---:R-:W-:-:S02]  /*4180*/  F2FP.SATFINITE.E4M3.F32.PACK_AB_MERGE_C R52, R53, R52, RZ ;  /* 0x000000343534723e */ /* 0x004fc400048070ff */
[----:B------:R-:W-:Y:S01]  /*4190*/  FADD.FTZ R46, R4, R47 ;  /* 0x0000002f042e7221 */ /* 0x000fe20000010000 */
[----:B------:R-:W-:-:S01]  /*41a0*/  FADD.FTZ R45, R53, R44 ;  /* 0x0000002c352d7221 */ /* 0x000fc20000010000 */
[----:B------:R-:W-:Y:S01]  /*41b0*/  F2FP.SATFINITE.E4M3.F32.PACK_AB_MERGE_C R228, R51, R50, R52 ;  /* 0x0000003233e4723e */ /* 0x000fe20004807034 */
[----:B------:R-:W2:Y:S01]  /*41c0*/  MUFU.EX2 R57, R57 ;  /* 0x0000003900397308 */ /* 0x000ea20000000800 */
[----:B------:R-:W-:-:S01]  /*41d0*/  FADD.FTZ R47, R5, R46 ;  /* 0x0000002e052f7221 */ /* 0x000fc20000010000 */
[----:B-1----:R-:W-:Y:S01]  /*41e0*/  FADD.FTZ R44, R54, R45 ;  /* 0x0000002d362c7221 */ /* 0x002fe20000010000 */
[----:B------:R-:W-:Y:S02]  /*41f0*/  IMAD.MOV.U32 R53, RZ, RZ, R151 ;  /* 0x000000ffff357224 */ /* 0x000fe400078e0097 */
[----:B------:R-:W-:Y:S01]  /*4200*/  FADD.FTZ R46, R6, R47 ;  /* 0x0000002f062e7221 */ /* 0x000fe20000010000 */
[----:B----4-:R-:W-:-:S01]  /*4210*/  FADD.FTZ R45, R55, R44 ;  /* 0x0000002c372d7221 */ /* 0x010fc20000010000 */
[----:B------:R-:W-:Y:S01]  /*4220*/  IMAD.MOV.U32 R52, RZ, RZ, R151 ;  /* 0x000000ffff347224 */ /* 0x000fe200078e0097 */
[----:B------:R-:W1:Y:S01]  /*4230*/  MUFU.EX2 R8, R8 ;  /* 0x0000000800087308 */ /* 0x000e620000000800 */
[----:B------:R-:W-:-:S01]  /*4240*/  FADD.FTZ R47, R7, R46 ;  /* 0x0000002e072f7221 */ /* 0x000fc20000010000 */
[----:B------:R-:W-:Y:S01]  /*4250*/  FADD.FTZ R2, R56, R45 ;  /* 0x0000002d38027221 */ /* 0x000fe20000010000 */
[----:B------:R-:W-:-:S02]  /*4260*/  IMAD.MOV.U32 R51, RZ, RZ, R151 ;  /* 0x000000ffff337224 */ /* 0x000fc400078e0097 */
[----:B------:R-:W-:Y:S01]  /*4270*/  FADD.FTZ R47, R10, R47 ;  /* 0x0000002f0a2f7221 */ /* 0x000fe20000010000 */
[----:B------:R-:W-:Y:S02]  /*4280*/  IMAD.MOV.U32 R50, RZ, RZ, R151 ;  /* 0x000000ffff327224 */ /* 0x000fe400078e0097 */
[----:B------:R-:W3:Y:S01]  /*4290*/  MUFU.EX2 R58, R58 ;  /* 0x0000003a003a7308 */ /* 0x000ee20000000800 */
[----:B--2---:R-:W-:-:S01]  /*42a0*/  FADD.FTZ R45, R57, R2 ;  /* 0x00000002392d7221 */ /* 0x004fc20000010000 */
[----:B------:R-:W-:Y:S01]  /*42b0*/  F2FP.SATFINITE.E4M3.F32.PACK_AB_MERGE_C R56, R57, R56, RZ ;  /* 0x000000383938723e */ /* 0x000fe200048070ff */
[--C-:B------:R-:W-:Y:S02]  /*42c0*/  IMAD.MOV.U32 R57, RZ, RZ, R151.reuse ;  /* 0x000000ffff397224 */ /* 0x100fe400078e0097 */
[--C-:B------:R-:W-:Y:S01]  /*42d0*/  IMAD.MOV.U32 R46, RZ, RZ, R151.reuse ;  /* 0x000000ffff2e7224 */ /* 0x100fe200078e0097 */
[----:B------:R-:W-:Y:S01]  /*42e0*/  F2FP.SATFINITE.E4M3.F32.PACK_AB_MERGE_C R230, R55, R54, R56 ;  /* 0x0000003637e6723e */ /* 0x000fe20004807038 */
[----:B------:R-:W-:Y:S01]  /*42f0*/  IMAD.MOV.U32 R56, RZ, RZ, R151 ;  /* 0x000000ffff387224 */ /* 0x000fe200078e0097 */
[----:B------:R2:W4:Y:S01]  /*4300*/  MUFU.EX2 R9, R91 ;  /* 0x0000005b00097308 */ /* 0x0005220000000800 */
[----:B-1----:R-:W-:-:S01]  /*4310*/  FADD.FTZ R44, R8, R47 ;  /* 0x0000002f082c7221 */ /* 0x002fc20000010000 */
[----:B------:R-:W-:-:S02]  /*4320*/  IMAD.MOV.U32 R55, RZ, RZ, R151 ;  /* 0x000000ffff377224 */ /* 0x000fc400078e0097 */
[----:B------:R-:W-:-:S04]  /*4330*/  IMAD.MOV.U32 R54, RZ, RZ, R151 ;  /* 0x000000ffff367224 */ /* 0x000fc800078e0097 */
[----:B------:R-:W1:Y:S01]  /*4340*/  MUFU.EX2 R59, R59 ;  /* 0x0000003b003b7308 */ /* 0x000e620000000800 */
[----:B---3--:R-:W-:-:S01]  /*4350*/  FADD.FTZ R2, R58, R45 ;  /* 0x0000002d3a027221 */ /* 0x008fc20000010000 */
[----:B--2---:R-:W-:-:S06]  /*4360*/  IMAD.MOV.U32 R91, RZ, RZ, R151 ;  /* 0x000000ffff5b7224 */ /* 0x004fcc00078e0097 */
[----:B------:R2:W3:Y:S01]  /*4370*/  MUFU.EX2 R11, R92 ;  /* 0x0000005c000b7308 */ /* 0x0004e20000000800 */
[----:B----4-:R-:W-:-:S07]  /*4380*/  FADD.FTZ R44, R9, R44 ;  /* 0x0000002c092c7221 */ /* 0x010fce0000010000 */
[----:B------:R-:W4:Y:S01]  /*4390*/  MUFU.EX2 R62, R62 ;  /* 0x0000003e003e7308 */ /* 0x000f220000000800 */
[----:B-1----:R-:W-:-:S01]  /*43a0*/  FADD.FTZ R45, R59, R2 ;  /* 0x000000023b2d7221 */ /* 0x002fc20000010000 */
[----:B--2---:R-:W-:-:S06]  /*43b0*/  IMAD.MOV.U32 R92, RZ, RZ, R151 ;  /* 0x000000ffff5c7224 */ /* 0x004fcc00078e0097 */
[----:B------:R-:W1:Y:S01]  /*43c0*/  MUFU.EX2 R14, R14 ;  /* 0x0000000e000e7308 */ /* 0x000e620000000800 */
[----:B---3--:R-:W-:-:S07]  /*43d0*/  FADD.FTZ R47, R11, R44 ;  /* 0x0000002c0b2f7221 */ /* 0x008fce0000010000 */
[----:B------:R-:W2:Y:S01]  /*43e0*/  MUFU.EX2 R63, R63 ;  /* 0x0000003f003f7308 */ /* 0x000ea20000000800 */
[----:B----4-:R-:W-:-:S07]  /*43f0*/  FADD.FTZ R2, R62, R45 ;  /* 0x0000002d3e027221 */ /* 0x010fce0000010000 */
[----:B------:R-:W3:Y:S01]  /*4400*/  MUFU.EX2 R12, R12 ;  /* 0x0000000c000c7308 */ /* 0x000ee20000000800 */
[----:B-1----:R-:W-:-:S01]  /*4410*/  FADD.FTZ R47, R14, R47 ;  /* 0x0000002f0e2f7221 */ /* 0x002fc20000010000 */
[----:B------:R-:W-:-:S04]  /*4420*/  F2FP.SATFINITE.E4M3.F32.PACK_AB_MERGE_C R11, R14, R11, RZ ;  /* 0x0000000b0e0b723e */ /* 0x000fc800048070ff */
[----:B------:R-:W-:Y:S02]  /*4430*/  F2FP.SATFINITE.E4M3.F32.PACK_AB_MERGE_C R225, R9, R8, R11 ;  /* 0x0000000809e1723e */ /* 0x000fe4000480700b */
[----:B------:R-:W1:Y:S01]  /*4440*/  MUFU.EX2 R66, R66 ;  /* 0x0000004200427308 */ /* 0x000e620000000800 */
[----:B--2---:R-:W-:-:S01]  /*4450*/  FADD.FTZ R45, R63, R2 ;  /* 0x000000023f2d7221 */ /* 0x004fc20000010000 */
[----:B------:R-:W-:Y:S01]  /*4460*/  F2FP.SATFINITE.E4M3.F32.PACK_AB_MERGE_C R62, R63, R62, RZ ;  /* 0x0000003e3f3e723e */ /* 0x000fe200048070ff */
[----:B------:R-:W-:-:S03]  /*4470*/  IMAD.MOV.U32 R63, RZ, RZ, R151 ;  /* 0x000000ffff3f7224 */ /* 0x000fc600078e0097 */
[----:B------:R-:W-:Y:S01]  /*4480*/  F2FP.SATFINITE.E4M3.F32.PACK_AB_MERGE_C R224, R59, R58, R62 ;  /* 0x0000003a3be0723e */ /* 0x000fe2000480703e */
[----:B------:R-:W-:Y:S01]  /*4490*/  IMAD.MOV.U32 R62, RZ, RZ, R151 ;  /* 0x000000ffff3e7224 */ /* 0x000fe200078e0097 */
[----:B------:R-:W2:Y:S01]  /*44a0*/  MUFU.EX2 R67, R67 ;  /* 0x0000004300437308 */ /* 0x000ea20000000800 */
[----:B---3--:R-:W-:-:S01]  /*44b0*/  FADD.FTZ R44, R12, R47 ;  /* 0x0000002f0c2c7221 */ /* 0x008fc20000010000 */
[--C-:B------:R-:W-:Y:S02]  /*44c0*/  IMAD.MOV.U32 R59, RZ, RZ, R151.reuse ;  /* 0x000000ffff3b7224 */ /* 0x100fe400078e0097 */
[--C-:B------:R-:W-:Y:S02]  /*44d0*/  IMAD.MOV.U32 R58, RZ, RZ, R151.reuse ;  /* 0x000000ffff3a7224 */ /* 0x100fe400078e0097 */
[----:B------:R-:W-:Y:S01]  /*44e0*/  FADD.FTZ R44, R13, R44 ;  /* 0x0000002c0d2c7221 */ /* 0x000fe20000010000 */
[----:B------:R-:W-:Y:S01]  /*44f0*/  IMAD.MOV.U32 R47, RZ, RZ, R151 ;  /* 0x000000ffff2f7224 */ /* 0x000fe200078e0097 */
[----:B------:R-:W3:Y:S01]  /*4500*/  MUFU.EX2 R33, R33 ;  /* 0x0000002100217308 */ /* 0x000ee20000000800 */
[----:B-1----:R-:W-:-:S01]  /*4510*/  FADD.FTZ R2, R66, R45 ;  /* 0x0000002d42027221 */ /* 0x002fc20000010000 */
[----:B------:R-:W-:-:S06]  /*4520*/  IMAD.MOV.U32 R45, RZ, RZ, R151 ;  /* 0x000000ffff2d7224 */ /* 0x000fcc00078e0097 */
[----:B------:R-:W1:Y:S01]  /*4530*/  MUFU.EX2 R70, R70 ;  /* 0x0000004600467308 */ /* 0x000e620000000800 */
[----:B--2---:R-:W-:-:S07]  /*4540*/  FADD.FTZ R3, R67, R2 ;  /* 0x0000000243037221 */ /* 0x004fce0000010000 */
[----:B------:R-:W2:Y:S01]  /*4550*/  MUFU.EX2 R32, R32 ;  /* 0x0000002000207308 */ /* 0x000ea20000000800 */
[----:B---3--:R-:W-:-:S01]  /*4560*/  FADD.FTZ R7, R33, R44 ;  /* 0x0000002c21077221 */ /* 0x008fc20000010000 */
[----:B------:R-:W-:-:S06]  /*4570*/  IMAD.MOV.U32 R44, RZ, RZ, R151 ;  /* 0x000000ffff2c7224 */ /* 0x000fcc00078e0097 */
[----:B------:R-:W3:Y:S01]  /*4580*/  MUFU.EX2 R71, R71 ;  /* 0x0000004700477308 */ /* 0x000ee20000000800 */
[----:B-1----:R-:W-:-:S07]  /*4590*/  FADD.FTZ R2, R70, R3 ;  /* 0x0000000346027221 */ /* 0x002fce0000010000 */
[----:B------:R-:W1:Y:S01]  /*45a0*/  MUFU.EX2 R15, R29 ;  /* 0x0000001d000f7308 */ /* 0x000e620000000800 */
[C---:B--2---:R-:W-:Y:S01]  /*45b0*/  F2FP.SATFINITE.E4M3.F32.PACK_AB_MERGE_C R33, R32.reuse, R33, RZ ;  /* 0x000000212021723e */ /* 0x044fe200048070ff */
[----:B------:R-:W-:-:S03]  /*45c0*/  FADD.FTZ R32, R32, R7 ;  /* 0x0000000720207221 */ /* 0x000fc60000010000 */
[----:B------:R-:W-:Y:S01]  /*45d0*/  F2FP.SATFINITE.E4M3.F32.PACK_AB_MERGE_C R227, R13, R12, R33 ;  /* 0x0000000c0de3723e */ /* 0x000fe20004807021 */
[----:B------:R-:W-:Y:S02]  /*45e0*/  IMAD.MOV.U32 R33, RZ, RZ, R151 ;  /* 0x000000ffff217224 */ /* 0x000fe400078e0097 */
[----:B------:R-:W2:Y:S01]  /*45f0*/  MUFU.EX2 R28, R28 ;  /* 0x0000001c001c7308 */ /* 0x000ea20000000800 */
[----:B---3--:R-:W-:-:S01]  /*4600*/  FADD.FTZ R3, R71, R2 ;  /* 0x0000000247037221 */ /* 0x008fc20000010000 */
[----:B------:R-:W-:Y:S01]  /*4610*/  F2FP.SATFINITE.E4M3.F32.PACK_AB_MERGE_C R70, R71, R70, RZ ;  /* 0x000000464746723e */ /* 0x000fe200048070ff */
[----:B------:R-:W-:-:S03]  /*4620*/  IMAD.MOV.U32 R71, RZ, RZ, R151 ;  /* 0x000000ffff477224 */ /* 0x000fc600078e0097 */
[----:B------:R-:W-:Y:S01]  /*4630*/  F2FP.SATFINITE.E4M3.F32.PACK_AB_MERGE_C R226, R67, R66, R70 ;  /* 0x0000004243e2723e */ /* 0x000fe20004807046 */
[----:B------:R-:W-:Y:S01]  /*4640*/  IMAD.MOV.U32 R70, RZ, RZ, R151 ;  /* 0x000000ffff467224 */ /* 0x000fe200078e0097 */
[----:B------:R-:W3:Y:S01]  /*4650*/  MUFU.EX2 R26, R26 ;  /* 0x0000001a001a7308 */ /* 0x000ee20000000800 */
[----:B-1----:R-:W-:-:S01]  /*4660*/  FADD.FTZ R7, R15, R32 ;  /* 0x000000200f077221 */ /* 0x002fc20000010000 */
[--C-:B------:R-:W-:Y:S02]  /*4670*/  IMAD.MOV.U32 R67, RZ, RZ, R151.reuse ;  /* 0x000000ffff437224 */ /* 0x100fe400078e0097 */
[--C-:B------:R-:W-:Y:S02]  /*4680*/  IMAD.MOV.U32 R66, RZ, RZ, R151.reuse ;  /* 0x000000ffff427224 */ /* 0x100fe400078e0097 */
[----:B------:R-:W-:Y:S02]  /*4690*/  IMAD.MOV.U32 R32, RZ, RZ, R151 ;  /* 0x000000ffff207224 */ /* 0x000fe400078e0097 */
[----:B------:R1:W4:Y:S01]  /*46a0*/  MUFU.EX2 R29, R74 ;  /* 0x0000004a001d7308 */ /* 0x0003220000000800 */
[----:B--2---:R-:W-:-:S07]  /*46b0*/  FADD.FTZ R2, R28, R3 ;  /* 0x000000031c027221 */ /* 0x004fce0000010000 */
[----:B------:R-:W2:Y:S01]  /*46c0*/  MUFU.EX2 R60, R60 ;  /* 0x0000003c003c7308 */ /* 0x000ea20000000800 */
[----:B---3--:R-:W-:-:S01]  /*46d0*/  FADD.FTZ R7, R26, R7 ;  /* 0x000000071a077221 */ /* 0x008fc20000010000 */
[----:B-1----:R-:W-:-:S03]  /*46e0*/  IMAD.MOV.U32 R74, RZ, RZ, R151 ;  /* 0x000000ffff4a7224 */ /* 0x002fc600078e0097 */
[----:B------:R-:W-:-:S03]  /*46f0*/  FADD.FTZ R4, R34, R7 ;  /* 0x0000000722047221 */ /* 0x000fc60000010000 */
[----:B------:R-:W1:Y:S01]  /*4700*/  MUFU.EX2 R31, R31 ;  /* 0x0000001f001f7308 */ /* 0x000e620000000800 */
[----:B----4-:R-:W-:-:S07]  /*4710*/  FADD.FTZ R3, R29, R2 ;  /* 0x000000021d037221 */ /* 0x010fce0000010000 */
[----:B------:R-:W3:Y:S01]  /*4720*/  MUFU.EX2 R61, R61 ;  /* 0x0000003d003d7308 */ /* 0x000ee20000000800 */
[----:B--2---:R-:W-:-:S07]  /*4730*/  FADD.FTZ R2, R60, R3 ;  /* 0x000000033c027221 */ /* 0x004fce0000010000 */
[----:B------:R-:W2:Y:S01]  /*4740*/  MUFU.EX2 R20, R20 ;  /* 0x0000001400147308 */ /* 0x000ea20000000800 */
[C---:B-1----:R-:W-:Y:S01]  /*4750*/  F2FP.SATFINITE.E4M3.F32.PACK_AB_MERGE_C R34, R31.reuse, R34, RZ ;  /* 0x000000221f22723e */ /* 0x042fe200048070ff */
[----:B------:R-:W-:-:S03]  /*4760*/  FADD.FTZ R31, R31, R4 ;  /* 0x000000041f1f7221 */ /* 0x000fc60000010000 */
[----:B------:R-:W-:Y:S01]  /*4770*/  F2FP.SATFINITE.E4M3.F32.PACK_AB_MERGE_C R221, R26, R15, R34 ;  /* 0x0000000f1add723e */ /* 0x000fe20004807022 */
[--C-:B------:R-:W-:Y:S02]  /*4780*/  IMAD.MOV.U32 R34, RZ, RZ, R151.reuse ;  /* 0x000000ffff227224 */ /* 0x100fe400078e0097 */
[----:B------:R-:W1:Y:S01]  /*4790*/  MUFU.EX2 R64, R64 ;  /* 0x0000004000407308 */ /* 0x000e620000000800 */
[C---:B---3--:R-:W-:Y:S01]  /*47a0*/  F2FP.SATFINITE.E4M3.F32.PACK_AB_MERGE_C R60, R61.reuse, R60, RZ ;  /* 0x0000003c3d3c723e */ /* 0x048fe200048070ff */
[----:B------:R-:W-:Y:S01]  /*47b0*/  FADD.FTZ R61, R61, R2 ;  /* 0x000000023d3d7221 */ /* 0x000fe20000010000 */
[--C-:B------:R-:W-:Y:S02]  /*47c0*/  IMAD.MOV.U32 R26, RZ, RZ, R151.reuse ;  /* 0x000000ffff1a7224 */ /* 0x100fe400078e0097 */
[----:B------:R-:W-:Y:S01]  /*47d0*/  F2FP.SATFINITE.E4M3.F32.PACK_AB_MERGE_C R220, R29, R28, R60 ;  /* 0x0000001c1ddc723e */ /* 0x000fe2000480703c */
[----:B------:R-:W-:Y:S02]  /*47e0*/  IMAD.MOV.U32 R60, RZ, RZ, R151 ;  /* 0x000000ffff3c7224 */ /* 0x000fe400078e0097 */
[----:B------:R-:W3:Y:S01]  /*47f0*/  MUFU.EX2 R65, R65 ;  /* 0x0000004100417308 */ /* 0x000ee20000000800 */
[----:B--2---:R-:W-:-:S01]  /*4800*/  FADD.FTZ R4, R20, R31 ;  /* 0x0000001f14047221 */ /* 0x004fc20000010000 */
[----:B------:R-:W-:-:S02]  /*4810*/  IMAD.MOV.U32 R31, RZ, RZ, R151 ;  /* 0x000000ffff1f7224 */ /* 0x000fc400078e0097 */
[--C-:B------:R-:W-:Y:S02]  /*4820*/  IMAD.MOV.U32 R29, RZ, RZ, R151.reuse ;  /* 0x000000ffff1d7224 */ /* 0x100fe400078e0097 */
[----:B------:R-:W-:Y:S01]  /*4830*/  FADD.FTZ R5, R35, R4 ;  /* 0x0000000423057221 */ /* 0x000fe20000010000 */
[----:B------:R-:W-:Y:S01]  /*4840*/  IMAD.MOV.U32 R28, RZ, RZ, R151 ;  /* 0x000000ffff1c7224 */ /* 0x000fe200078e0097 */
[----:B------:R-:W2:Y:S01]  /*4850*/  MUFU.EX2 R38, R38 ;  /* 0x0000002600267308 */ /* 0x000ea20000000800 */
[----:B-1----:R-:W-:-:S01]  /*4860*/  FADD.FTZ R2, R64, R61 ;  /* 0x0000003d40027221 */ /* 0x002fc20000010000 */
[----:B------:R-:W-:-:S06]  /*4870*/  IMAD.MOV.U32 R61, RZ, RZ, R151 ;  /* 0x000000ffff3d7224 */ /* 0x000fcc00078e0097 */
[----:B------:R-:W1:Y:S01]  /*4880*/  MUFU.EX2 R68, R68 ;  /* 0x0000004400447308 */ /* 0x000e620000000800 */
[----:B---3--:R-:W-:-:S07]  /*4890*/  FADD.FTZ R3, R65, R2 ;  /* 0x0000000241037221 */ /* 0x008fce0000010000 */
[----:B------:R-:W3:Y:S01]  /*48a0*/  MUFU.EX2 R39, R39 ;  /* 0x0000002700277308 */ /* 0x000ee20000000800 */
[----:B--2---:R-:W-:-:S07]  /*48b0*/  FADD.FTZ R4, R38, R5 ;  /* 0x0000000526047221 */ /* 0x004fce0000010000 */
[----:B------:R-:W2:Y:S01]  /*48c0*/  MUFU.EX2 R69, R69 ;  /* 0x0000004500457308 */ /* 0x000ea20000000800 */
[----:B-1----:R-:W-:-:S07]  /*48d0*/  FADD.FTZ R2, R68, R3 ;  /* 0x0000000344027221 */ /* 0x002fce0000010000 */
[----:B------:R-:W-:Y:S01]  /*48e0*/  MUFU.EX2 R42, R42 ;  /* 0x0000002a002a7308 */ /* 0x000fe20000000800 */
[C---:B---3--:R-:W-:Y:S01]  /*48f0*/  F2FP.SATFINITE.E4M3.F32.PACK_AB_MERGE_C R38, R39.reuse, R38, RZ ;  /* 0x000000262726723e */ /* 0x048fe200048070ff */
[----:B------:R-:W-:-:S03]  /*4900*/  FADD.FTZ R39, R39, R4 ;  /* 0x0000000427277221 */ /* 0x000fc60000010000 */
[----:B------:R-:W-:Y:S01]  /*4910*/  F2FP.SATFINITE.E4M3.F32.PACK_AB_MERGE_C R223, R35, R20, R38 ;  /* 0x0000001423df723e */ /* 0x000fe20004807026 */
[--C-:B------:R-:W-:Y:S02]  /*4920*/  IMAD.MOV.U32 R38, RZ, RZ, R151.reuse ;  /* 0x000000ffff267224 */ /* 0x100fe400078e0097 */
[----:B------:R-:W1:Y:S01]  /*4930*/  MUFU.EX2 R43, R43 ;  /* 0x0000002b002b7308 */ /* 0x000e620000000800 */
[C---:B--2---:R-:W-:Y:S01]  /*4940*/  F2FP.SATFINITE.E4M3.F32.PACK_AB_MERGE_C R68, R69.reuse, R68, RZ ;  /* 0x000000444544723e */ /* 0x044fe200048070ff */
[----:B------:R-:W-:Y:S01]  /*4950*/  FADD.FTZ R69, R69, R2 ;  /* 0x0000000245457221 */ /* 0x000fe20000010000 */
[--C-:B------:R-:W-:Y:S02]  /*4960*/  IMAD.MOV.U32 R35, RZ, RZ, R151.reuse ;  /* 0x000000ffff237224 */ /* 0x100fe400078e0097 */
[----:B------:R-:W-:Y:S01]  /*4970*/  F2FP.SATFINITE.E4M3.F32.PACK_AB_MERGE_C R222, R65, R64, R68 ;  /* 0x0000004041de723e */ /* 0x000fe20004807044 */
[--C-:B------:R-:W-:Y:S02]  /*4980*/  IMAD.MOV.U32 R68, RZ, RZ, R151.reuse ;  /* 0x000000ffff447224 */ /* 0x100fe400078e0097 */
[----:B------:R-:W2:Y:S01]  /*4990*/  MUFU.EX2 R40, R40 ;  /* 0x0000002800287308 */ /* 0x000ea20000000800 */
[----:B------:R-:W-:-:S02]  /*49a0*/  IMAD.MOV.U32 R65, RZ, RZ, R151 ;  /* 0x000000ffff417224 */ /* 0x000fc400078e0097 */
[----:B------:R-:W-:-:S05]  /*49b0*/  IMAD.MOV.U32 R64, RZ, RZ, R151 ;  /* 0x000000ffff407224 */ /* 0x000fca00078e0097 */
[----:B------:R-:W3:Y:S01]  /*49c0*/  MUFU.EX2 R72, R72 ;  /* 0x0000004800487308 */ /* 0x000ee20000000800 */
[----:B-1----:R-:W-:-:S07]  /*49d0*/  F2FP.SATFINITE.E4M3.F32.PACK_AB_MERGE_C R3, R43, R42, RZ ;  /* 0x0000002a2b03723e */ /* 0x002fce00048070ff */
[----:B------:R-:W1:Y:S01]  /*49e0*/  MUFU.EX2 R41, R41 ;  /* 0x0000002900297308 */ /* 0x000e620000000800 */
[----:B--2---:R-:W-:-:S01]  /*49f0*/  FADD.FTZ R4, R40, R39 ;  /* 0x0000002728047221 */ /* 0x004fc20000010000 */
[----:B------:R-:W-:-:S06]  /*4a00*/  IMAD.MOV.U32 R39, RZ, RZ, R151 ;  /* 0x000000ffff277224 */ /* 0x000fcc00078e0097 */
[----:B------:R-:W2:Y:S01]  /*4a10*/  MUFU.EX2 R73, R73 ;  /* 0x0000004900497308 */ /* 0x000ea20000000800 */
[----:B---3--:R-:W-:-:S01]  /*4a20*/  FADD.FTZ R2, R72, R69 ;  /* 0x0000004548027221 */ /* 0x008fc20000010000 */
[----:B------:R-:W-:-:S06]  /*4a30*/  IMAD.MOV.U32 R69, RZ, RZ, R151 ;  /* 0x000000ffff457224 */ /* 0x000fcc00078e0097 */
[----:B------:R-:W3:Y:S01]  /*4a40*/  MUFU.EX2 R76, R76 ;  /* 0x0000004c004c7308 */ /* 0x000ee20000000800 */
[C---:B-1----:R-:W-:Y:S01]  /*4a50*/  F2FP.SATFINITE.E4M3.F32.PACK_AB_MERGE_C R217, R41.reuse, R40, R3 ;  /* 0x0000002829d9723e */ /* 0x042fe20004807003 */
[----:B------:R-:W-:Y:S01]  /*4a60*/  FADD.FTZ R41, R41, R4 ;  /* 0x0000000429297221 */ /* 0x000fe20000010000 */
[----:B------:R-:W-:-:S03]  /*4a70*/  IMAD.MOV.U32 R40, RZ, RZ, R151 ;  /* 0x000000ffff287224 */ /* 0x000fc600078e0097 */
[----:B------:R-:W-:Y:S01]  /*4a80*/  FADD.FTZ R42, R42, R41 ;  /* 0x000000292a2a7221 */ /* 0x000fe20000010000 */
[----:B------:R-:W-:Y:S01]  /*4a90*/  IMAD.MOV.U32 R41, RZ, RZ, R151 ;  /* 0x000000ffff297224 */ /* 0x000fe200078e0097 */
[----:B------:R-:W1:Y:S01]  /*4aa0*/  MUFU.EX2 R77, R77 ;  /* 0x0000004d004d7308 */ /* 0x000e620000000800 */
[----:B--2---:R-:W-:-:S01]  /*4ab0*/  FADD.FTZ R3, R73, R2 ;  /* 0x0000000249037221 */ /* 0x004fc20000010000 */
[----:B------:R-:W-:Y:S01]  /*4ac0*/  FADD.FTZ R42, R43, R42 ;  /* 0x0000002a2b2a7221 */ /* 0x000fe20000010000 */
[----:B------:R-:W-:-:S05]  /*4ad0*/  IMAD.MOV.U32 R43, RZ, RZ, R151 ;  /* 0x000000ffff2b7224 */ /* 0x000fca00078e0097 */
[----:B------:R-:W2:Y:S01]  /*4ae0*/  MUFU.EX2 R21, R21 ;  /* 0x0000001500157308 */ /* 0x000ea20000000800 */
[----:B---3--:R-:W-:-:S07]  /*4af0*/  FADD.FTZ R2, R76, R3 ;  /* 0x000000034c027221 */ /* 0x008fce0000010000 */
[----:B------:R-:W3:Y:S01]  /*4b00*/  MUFU.EX2 R80, R80 ;  /* 0x0000005000507308 */ /* 0x000ee20000000800 */
[C---:B-1----:R-:W-:Y:S01]  /*4b10*/  F2FP.SATFINITE.E4M3.F32.PACK_AB_MERGE_C R76, R77.reuse, R76, RZ ;  /* 0x0000004c4d4c723e */ /* 0x042fe200048070ff */
[----:B------:R-:W-:-:S03]  /*4b20*/  FADD.FTZ R77, R77, R2 ;  /* 0x000000024d4d7221 */ /* 0x000fc60000010000 */
[----:B------:R-:W-:Y:S01]  /*4b30*/  F2FP.SATFINITE.E4M3.F32.PACK_AB_MERGE_C R216, R73, R72, R76 ;  /* 0x0000004849d8723e */ /* 0x000fe2000480704c */
[----:B------:R-:W-:Y:S02]  /*4b40*/  IMAD.MOV.U32 R76, RZ, RZ, R151 ;  /* 0x000000ffff4c7224 */ /* 0x000fe400078e0097 */
[----:B------:R-:W1:Y:S01]  /*4b50*/  MUFU.EX2 R24, R24 ;  /* 0x0000001800187308 */ /* 0x000e620000000800 */
[----:B--2---:R-:W-:-:S01]  /*4b60*/  FADD.FTZ R3, R21, R42 ;  /* 0x0000002a15037221 */ /* 0x004fc20000010000 */
[--C-:B------:R-:W-:Y:S02]  /*4b70*/  IMAD.MOV.U32 R73, RZ, RZ, R151.reuse ;  /* 0x000000ffff497224 */ /* 0x100fe400078e0097 */
[----:B------:R-:W-:Y:S02]  /*4b80*/  IMAD.MOV.U32 R72, RZ, RZ, R151 ;  /* 0x000000ffff487224 */ /* 0x000fe400078e0097 */
[----:B------:R-:W-:Y:S01]  /*4b90*/  FADD.FTZ R5, R36, R3 ;  /* 0x0000000324057221 */ /* 0x000fe20000010000 */
[----:B------:R-:W-:Y:S01]  /*4ba0*/  IMAD.MOV.U32 R42, RZ, RZ, R151 ;  /* 0x000000ffff2a7224 */ /* 0x000fe200078e0097 */
[----:B------:R-:W2:Y:S01]  /*4bb0*/  MUFU.EX2 R81, R81 ;  /* 0x0000005100517308 */ /* 0x000ea20000000800 */
[----:B---3--:R-:W-:-:S01]  /*4bc0*/  FADD.FTZ R2, R80, R77 ;  /* 0x0000004d50027221 */ /* 0x008fc20000010000 */
[----:B------:R-:W-:-:S06]  /*4bd0*/  IMAD.MOV.U32 R77, RZ, RZ, R151 ;  /* 0x000000ffff4d7224 */ /* 0x000fcc00078e0097 */
[----:B------:R-:W-:Y:S01]  /*4be0*/  MUFU.EX2 R84, R84 ;  /* 0x0000005400547308 */ /* 0x000fe20000000800 */
[----:B-1----:R-:W-:-:S04]  /*4bf0*/  F2FP.SATFINITE.E4M3.F32.PACK_AB_MERGE_C R4, R25, R24, RZ ;  /* 0x000000181904723e */ /* 0x002fc800048070ff */
[----:B------:R-:W-:Y:S01]  /*4c00*/  F2FP.SATFINITE.E4M3.F32.PACK_AB_MERGE_C R219, R36, R21, R4 ;  /* 0x0000001524db723e */ /* 0x000fe20004807004 */
[----:B------:R-:W-:Y:S02]  /*4c10*/  IMAD.MOV.U32 R36, RZ, RZ, R151 ;  /* 0x000000ffff247224 */ /* 0x000fe400078e0097 */
[----:B------:R-:W1:Y:S01]  /*4c20*/  MUFU.EX2 R27, R27 ;  /* 0x0000001b001b7308 */ /* 0x000e620000000800 */
[----:B--2---:R-:W-:-:S01]  /*4c30*/  FADD.FTZ R3, R81, R2 ;  /* 0x0000000251037221 */ /* 0x004fc20000010000 */
[----:B------:R-:W-:Y:S01]  /*4c40*/  FADD.FTZ R2, R24, R5 ;  /* 0x0000000518027221 */ /* 0x000fe20000010000 */
[----:B------:R-:W-:-:S03]  /*4c50*/  IMAD.MOV.U32 R24, RZ, RZ, R151 ;  /* 0x000000ffff187224 */ /* 0x000fc600078e0097 */
[----:B------:R-:W-:Y:S01]  /*4c60*/  FADD.FTZ R2, R25, R2 ;  /* 0x0000000219027221 */ /* 0x000fe20000010000 */
[----:B------:R-:W-:Y:S01]  /*4c70*/  IMAD.MOV.U32 R25, RZ, RZ, R151 ;  /* 0x000000ffff197224 */ /* 0x000fe200078e0097 */
[----:B-1----:R-:W-:Y:S01]  /*4c80*/  F2FP.SATFINITE.E4M3.F32.PACK_AB_MERGE_C R4, R27, R84, RZ ;  /* 0x000000541b04723e */ /* 0x002fe200048070ff */
[----:B------:R-:W-:-:S03]  /*4c90*/  FADD.FTZ R84, R84, R3 ;  /* 0x0000000354547221 */ /* 0x000fc60000010000 */
[----:B------:R-:W-:Y:S01]  /*4ca0*/  F2FP.SATFINITE.E4M3.F32.PACK_AB_MERGE_C R218, R81, R80, R4 ;  /* 0x0000005051da723e */ /* 0x000fe20004807004 */
[----:B------:R-:W-:-:S01]  /*4cb0*/  FADD.FTZ R3, R27, R84 ;  /* 0x000000541b037221 */ /* 0x000fc20000010000 */
[--C-:B------:R-:W-:Y:S02]  /*4cc0*/  IMAD.MOV.U32 R84, RZ, RZ, R151.reuse ;  /* 0x000000ffff547224 */ /* 0x100fe400078e0097 */
        /* <DEDUP_REMOVED lines=71> */
[----:B------:R-:W-:Y:S01]  /*5140*/  ULDC UR57, c[0x0][0x2e0] ;  /* 0x0000b80000397ab9 */ /* 0x000fe20000000800 */
[----:B------:R-:W-:Y:S01]  /*5150*/  ULDC UR56, c[0x0][0x288] ;  /* 0x0000a20000387ab9 */ /* 0x000fe20000000800 */
[----:B------:R-:W-:Y:S01]  /*5160*/  ULDC UR58, c[0x0][0x404] ;  /* 0x00010100003a7ab9 */ /* 0x000fe20000000800 */
[----:B------:R-:W-:Y:S01]  /*5170*/  ULDC UR53, c[0x0][0x988] ;  /* 0x0002620000357ab9 */ /* 0x000fe20000000800 */
[----:B------:R-:W-:-:S05]  /*5180*/  ULDC.64 UR40, c[0x0][0x3f8] ;  /* 0x0000fe0000287ab9 */ /* 0x000fca0000000a00 */
.L_x_1861:
[----:B------:R-:W-:Y:S01]  /*5190*/  ISETP.NE.AND P3, PT, RZ, UR45, PT ;  /* 0x0000002dff007c0c */ /* 0x000fe2000bf65270 */
[----:B------:R-:W-:-:S04]  /*51a0*/  UISETP.NE.AND UP0, UPT, UR37, 0x1, UPT ;  /* 0x000000012500788c */ /* 0x000fc8000bf05270 */
[----:B------:R-:W-:-:S04]  /*51b0*/  USEL UR36, URZ, 0x1, UP0 ;  /* 0x000000013f247887 */ /* 0x000fc80008000000 */
[----:B------:R-:W-:-:S04]  /*51c0*/  ULOP3.LUT UR36, UR7, UR36, URZ, 0x3c, !UPT ;  /* 0x0000002407247292 */ /* 0x000fc8000f8e3c3f */
[----:B------:R-:W-:Y:S08]  /*51d0*/  @P3 BRA `(.L_x_1852) ;  /* 0x0000000000383947 */ /* 0x000ff00003800000 */
[----:B------:R-:W-:Y:S05]  /*51e0*/  @!P0 BRA `(.L_x_1853) ;  /* 0x0000000000048947 */ /* 0x000fea0003800000 */
[----:B------:R-:W-:Y:S01]  /*51f0*/  BPT.TRAP 0x1 ;  /* 0x000000040000795c */ /* 0x000fe20000300000 */
.L_x_1853:
        /* <DEDUP_REMOVED lines=9> */
.L_x_1854:
[----:B--2---:R-:W-:Y:S05]  /*5290*/  @P2 BRA `(.L_x_1852) ;  /* 0x0000000000082947 */ /* 0x004fea0003800000 */
[----:B------:R-:W2:Y:S02]  /*52a0*/  SYNCS.PHASECHK.TRANS64.TRYWAIT P2, [UR6+0x38830], R6 ;  /* 0x03883006ff0075a7 */ /* 0x000ea40008040146 */
[----:B--2---:R-:W-:Y:S05]  /*52b0*/  @!P2 BRA `(.L_x_1855) ;  /* 0x000000d00034a947 */ /* 0x004fea0003800000 */
.L_x_1852:
        /* <DEDUP_REMOVED lines=51> */
.L_x_1857:
[----:B------:R-:W-:Y:S01]  /*55f0*/  ULEA UR10, UR37, UR38, 0x3 ;  /* 0x00000026250a7291 */ /* 0x000fe2000f8e183f */
[----:B------:R-:W-:-:S05]  /*5600*/  IMAD.U32 R6, RZ, RZ, UR7 ;  /* 0x00000007ff067e24 */ /* 0x000fca000f8e00ff */
[----:B------:R-:W-:-:S04]  /*5610*/  SHF.L.U32 R6, R6, 0x1f, RZ ;  /* 0x0000001f06067819 */ /* 0x000fc800000006ff */
[----:B------:R1:W2:Y:S01]  /*5620*/  SYNCS.PHASECHK.TRANS64.TRYWAIT P2, [UR10+0x38850], R6 ;  /* 0x03885006ff0075a7 */ /* 0x0002a2000804014a */
[----:B------:R-:W-:Y:S05]  /*5630*/  @!P0 BRA `(.L_x_1858) ;  /* 0x0000000000048947 */ /* 0x000fea0003800000 */
[----:B------:R-:W-:Y:S01]  /*5640*/  BPT.TRAP 0x1 ;  /* 0x000000040000795c */ /* 0x000fe20000300000 */
.L_x_1858:
[----:B--2---:R-:W-:Y:S05]  /*5650*/  @P2 BRA `(.L_x_1856) ;  /* 0x0000000000082947 */ /* 0x004fea0003800000 */
[----:B------:R-:W2:Y:S02]  /*5660*/  SYNCS.PHASECHK.TRANS64.TRYWAIT P2, [UR10+0x38850], R6 ;  /* 0x03885006ff0075a7 */ /* 0x000ea4000804014a */
[----:B--2---:R-:W-:Y:S05]  /*5670*/  @!P2 BRA `(.L_x_1859) ;  /* 0x000000cc005ca947 */ /* 0x004fea0003800000 */
.L_x_1856:
[----:B------:R-:W-:Y:S01]  /*5680*/  UIADD3 UR7, UR38, 0x400, URZ ;  /* 0x0000040026077890 */ /* 0x000fe2000fffe03f */
[----:B------:R-:W-:Y:S01]  /*5690*/  WARPGROUP.ARRIVE ;  /* 0x00000000000079c5 */ /* 0x000fe20000000000 */
[----:B------:R-:W-:Y:S01]  /*56a0*/  UMOV UR11, 0x40000040 ;  /* 0x40000040000b7882 */ /* 0x000fe20000000000 */
[----:B------:R-:W-:Y:S01]  /*56b0*/  UISETP.NE.U32.AND UP0, UPT, UR40, URZ, UPT ;  /* 0x0000003f2800728c */ /* 0x000fe2000bf05070 */
[C---:B-12---:R-:W-:Y:S01]  /*56c0*/  FMUL.FTZ R6, R0.reuse, R152 ;  /* 0x0000009800067220 */ /* 0x046fe20000410000 */
[----:B------:R-:W-:Y:S01]  /*56d0*/  USHF.R.U32.HI UR7, URZ, 0x4, UR7 ;  /* 0x000000043f077899 */ /* 0x000fe20008011607 */
[C---:B------:R-:W-:Y:S01]  /*56e0*/  FMUL.FTZ R7, R0.reuse, R153 ;  /* 0x0000009900077220 */ /* 0x040fe20000410000 */
[----:B------:R-:W-:Y:S01]  /*56f0*/  UISETP.NE.AND.EX UP0, UPT, UR41, URZ, UPT, UP0 ;  /* 0x0000003f2900728c */ /* 0x000fe2000bf05300 */
[C---:B------:R-:W-:Y:S01]  /*5700*/  FMUL.FTZ R21, R0.reuse, R163 ;  /* 0x000000a300157220 */ /* 0x040fe20000410000 */
[----:B------:R-:W-:Y:S01]  /*5710*/  ULOP3.LUT UR7, UR7, 0x3fff, URZ, 0xc0, !UPT ;  /* 0x00003fff07077892 */ /* 0x000fe2000f8ec03f */
[C---:B------:R-:W-:Y:S01]  /*5720*/  FMUL.FTZ R163, R0.reuse, R175 ;  /* 0x000000af00a37220 */ /* 0x040fe20000410000 */
[----:B------:R-:W1:Y:S01]  /*5730*/  MUFU.TANH R6, R6 ;  /* 0x0000000600067308 */ /* 0x000e620000002400 */
[----:B------:R-:W-:Y:S01]  /*5740*/  IMAD.MOV.U32 R175, RZ, RZ, -0x2 ;  /* 0xfffffffeffaf7424 */ /* 0x000fe200078e00ff */
[----:B------:R-:W-:Y:S01]  /*5750*/  ULOP3.LUT UR7, UR7, 0x10000, URZ, 0xfc, !UPT ;  /* 0x0001000007077892 */ /* 0x000fe2000f8efc3f */
[C---:B------:R-:W-:Y:S01]  /*5760*/  FMUL.FTZ R8, R0.reuse, R154 ;  /* 0x0000009a00087220 */ /* 0x040fe20000410000 */
[C---:B------:R-:W-:Y:S01]  /*5770*/  FMUL.FTZ R10, R0.reuse, R156 ;  /* 0x0000009c000a7220 */ /* 0x040fe20000410000 */
[C---:B------:R-:W-:Y:S01]  /*5780*/  FMUL.FTZ R154, R0.reuse, R166 ;  /* 0x000000a6009a7220 */ /* 0x040fe20000410000 */
[----:B------:R-:W-:Y:S01]  /*5790*/  ULEA UR7, UR37, UR7, 0xb ;  /* 0x0000000725077291 */ /* 0x000fe2000f8e583f */
[C---:B------:R-:W-:Y:S01]  /*57a0*/  FMUL.FTZ R166, R0.reuse, R178 ;  /* 0x000000b200a67220 */ /* 0x040fe20000410000 */
[----:B------:R-:W2:Y:S01]  /*57b0*/  MUFU.TANH R7, R7 ;  /* 0x0000000700077308 */ /* 0x000ea20000002400 */
[C---:B------:R-:W-:Y:S01]  /*57c0*/  FMUL.FTZ R11, R0.reuse, R157 ;  /* 0x0000009d000b7220 */ /* 0x040fe20000410000 */
[C---:B------:R-:W-:Y:S01]  /*57d0*/  FMUL.FTZ R14, R0.reuse, R160 ;  /* 0x000000a0000e7220 */ /* 0x040fe20000410000 */
[C---:B------:R-:W-:Y:S01]  /*57e0*/  FMUL.FTZ R15, R0.reuse, R161 ;  /* 0x000000a1000f7220 */ /* 0x040fe20000410000 */
[C---:B------:R-:W-:Y:S01]  /*57f0*/  FMUL.FTZ R153, R0.reuse, R165 ;  /* 0x000000a500997220 */ /* 0x040fe20000410000 */
[----:B------:R-:W-:Y:S01]  /*5800*/  UMOV UR10, UR7 ;  /* 0x00000007000a7c82 */ /* 0x000fe20008000000 */
[C---:B------:R-:W-:Y:S01]  /*5810*/  FMUL.FTZ R165, R0.reuse, R177 ;  /* 0x000000b100a57220 */ /* 0x040fe20000410000 */
[----:B------:R-:W-:Y:S01]  /*5820*/  QGMMA.64x256x32.F32.E4M3.E4M3 R24, R228, gdesc[UR8], R24, gsb0 ;  /* 0x03e00008e4187df3 */ /* 0x000fe20008000818 */
[----:B------:R-:W-:Y:S01]  /*5830*/  UMOV UR10, 0xffffff80 ;  /* 0xffffff80000a7882 */ /* 0x000fe20000000000 */
[----:B------:R-:W-:Y:S01]  /*5840*/  USEL UR11, UR58, 0x1, UP0 ;  /* 0x000000013a0b7887 */ /* 0x000fe20008000000 */
[----:B------:R-:W3:Y:S01]  /*5850*/  MUFU.TANH R10, R10 ;  /* 0x0000000a000a7308 */ /* 0x000ee20000002400 */
[----:B------:R-:W-:Y:S01]  /*5860*/  UIMAD UR10, UR5, UR10, 0x1 ;  /* 0x00000001050a74a4 */ /* 0x000fe2000f8e020a */
[C---:B------:R-:W-:Y:S01]  /*5870*/  FMUL.FTZ R152, R0.reuse, R164 ;  /* 0x000000a400987220 */ /* 0x040fe20000410000 */
[C---:B------:R-:W-:Y:S01]  /*5880*/  FMUL.FTZ R157, R0.reuse, R169 ;  /* 0x000000a9009d7220 */ /* 0x040fe20000410000 */
[C---:B------:R-:W-:Y:S01]  /*5890*/  FMUL.FTZ R169, R0.reuse, R181 ;  /* 0x000000b500a97220 */ /* 0x040fe20000410000 */
[----:B------:R-:W-:Y:S01]  /*58a0*/  UIADD3 UR10, UR42, UR10, URZ ;  /* 0x0000000a2a0a7290 */ /* 0x000fe2000fffe03f */
[C---:B------:R-:W-:Y:S01]  /*58b0*/  FMUL.FTZ R156, R0.reuse, R168 ;  /* 0x000000a8009c7220 */ /* 0x040fe20000410000 */
[C---:B------:R-:W-:Y:S01]  /*58c0*/  FMUL.FTZ R160, R0.reuse, R172 ;  /* 0x000000ac00a07220 */ /* 0x040fe20000410000 */
[----:B------:R-:W4:Y:S01]  /*58d0*/  MUFU.TANH R11, R11 ;  /* 0x0000000b000b7308 */ /* 0x000f220000002400 */
[----:B------:R-:W-:Y:S01]  /*58e0*/  UIMAD UR10, UR11, UR57, UR10 ;  /* 0x000000390b0a72a4 */ /* 0x000fe2000f8e020a */
[C---:B------:R-:W-:Y:S01]  /*58f0*/  FMUL.FTZ R20, R0.reuse, R162 ;  /* 0x000000a200147220 */ /* 0x040fe20000410000 */
[C---:B------:R-:W-:Y:S01]  /*5900*/  FMUL.FTZ R13, R0.reuse, R159 ;  /* 0x0000009f000d7220 */ /* 0x040fe20000410000 */
[C---:B------:R-:W-:Y:S01]  /*5910*/  FMUL.FTZ R162, R0.reuse, R173 ;  /* 0x000000ad00a27220 */ /* 0x040fe20000410000 */
[----:B------:R-:W-:Y:S01]  /*5920*/  UIADD3 UR10, UR10, -UR56, URZ ;  /* 0x800000380a0a7290 */ /* 0x000fe2000fffe03f */
[C---:B------:R-:W-:Y:S01]  /*5930*/  FMUL.FTZ R159, R0.reuse, R171 ;  /* 0x000000ab009f7220 */ /* 0x040fe20000410000 */
[C---:B------:R-:W-:Y:S01]  /*5940*/  FMUL.FTZ R171, R0.reuse, R183 ;  /* 0x000000b700ab7220 */ /* 0x040fe20000410000 */
[----:B------:R-:W5:Y:S01]  /*5950*/  MUFU.TANH R14, R14 ;  /* 0x0000000e000e7308 */ /* 0x000f620000002400 */
[C---:B------:R-:W-:Y:S01]  /*5960*/  FMUL.FTZ R164, R0.reuse, R176 ;  /* 0x000000b000a47220 */ /* 0x040fe20000410000 */
[----:B------:R-:W-:Y:S01]  /*5970*/  FMUL.FTZ R168, R0, R180 ;  /* 0x000000b400a87220 */ /* 0x000fe20000410000 */
[----:B------:R-:W-:Y:S01]  /*5980*/  IMAD R178, R22, R175, UR10 ;  /* 0x0000000a16b27e24 */ /* 0x000fe2000f8e02af */
[----:B------:R-:W-:Y:S01]  /*5990*/  UIADD3 UR10, UR7, 0x2, URZ ;  /* 0x00000002070a7890 */ /* 0x000fe2000fffe03f */
[C---:B------:R-:W-:Y:S01]  /*59a0*/  FMUL.FTZ R172, R0.reuse, R184 ;  /* 0x000000b800ac7220 */ /* 0x040fe20000410000 */
[----:B------:R-:W-:Y:S01]  /*59b0*/  UMOV UR11, 0x40000040 ;  /* 0x40000040000b7882 */ /* 0x000fe20000000000 */
[----:B------:R-:W-:Y:S01]  /*59c0*/  IMAD.IADD R175, R23, 0x1, R178 ;  /* 0x0000000117af7824 */ /* 0x000fe200078e02b2 */
[----:B------:R-:W5:Y:S01]  /*59d0*/  MUFU.TANH R15, R15 ;  /* 0x0000000f000f7308 */ /* 0x000f620000002400 */
[C---:B------:R-:W-:Y:S01]  /*59e0*/  FMUL.FTZ R173, R0.reuse, R185 ;  /* 0x000000b900ad7220 */ /* 0x040fe20000410000 */
[C---:B------:R-:W-:Y:S01]  /*59f0*/  FMUL.FTZ R178, R0.reuse, R188 ;  /* 0x000000bc00b27220 */ /* 0x040fe20000410000 */
[C---:B------:R-:W-:Y:S01]  /*5a00*/  FMUL.FTZ R9, R0.reuse, R155 ;  /* 0x0000009b00097220 */ /* 0x040fe20000410000 */
[C---:B------:R-:W-:Y:S01]  /*5a10*/  ISETP.GT.AND P2, PT, R175.reuse, RZ, PT ;  /* 0x000000ffaf00720c */ /* 0x040fe20003f44270 */
[C---:B------:R-:W-:Y:S01]  /*5a20*/  FMUL.FTZ R161, R0.reuse, R174 ;  /* 0x000000ae00a17220 */ /* 0x040fe20000410000 */
[C---:B------:R-:W-:Y:S01]  /*5a30*/  ISETP.GT.AND P3, PT, R175.reuse, 0x1, PT ;  /* 0x00000001af00780c */ /* 0x040fe20003f64270 */
[----:B------:R-:W-:Y:S01]  /*5a40*/  FMUL.FTZ R155, R0, R167 ;  /* 0x000000a7009b7220 */ /* 0x000fe20000410000 */
[----:B-1----:R-:W-:Y:S01]  /*5a50*/  FSEL R177, R6, -INF , P2 ;  /* 0xff80000006b17808 */ /* 0x002fe20001000000 */
[----:B------:R-:W1:Y:S01]  /*5a60*/  MUFU.TANH R152, R152 ;  /* 0x0000009800987308 */ /* 0x000e620000002400 */
[----:B------:R-:W-:Y:S01]  /*5a70*/  ISETP.GT.AND P2, PT, R175, 0x8, PT ;  /* 0x00000008af00780c */ /* 0x000fe20003f44270 */
[C---:B------:R-:W-:Y:S01]  /*5a80*/  FMUL.FTZ R174, R0.reuse, R186 ;  /* 0x000000ba00ae7220 */ /* 0x040fe20000410000 */
[----:B--2---:R-:W-:Y:S01]  /*5a90*/  FSEL R7, R7, -INF , P3 ;  /* 0xff80000007077808 */ /* 0x004fe20001800000 */
[C---:B------:R-:W-:Y:S01]  /*5aa0*/  FMUL.FTZ R167, R0.reuse, R179 ;  /* 0x000000b300a77220 */ /* 0x040fe20000410000 */
[----:B------:R-:W-:Y:S01]  /*5ab0*/  FMNMX.FTZ R6, R177, R4, !PT ;  /* 0x00000004b1067209 */ /* 0x000fe20007810000 */
[----:B------:R-:W-:Y:S01]  /*5ac0*/  FMUL.FTZ R179, R0, R189 ;  /* 0x000000bd00b37220 */ /* 0x000fe20000410000 */
[----:B------:R-:W-:Y:S01]  /*5ad0*/  ISETP.GT.AND P3, PT, R175, 0x9, PT ;  /* 0x00000009af00780c */ /* 0x000fe20003f64270 */
[----:B------:R-:W2:Y:S01]  /*5ae0*/  MUFU.TANH R153, R153 ;  /* 0x0000009900997308 */ /* 0x000ea20000002400 */
[----:B---3--:R-:W-:Y:S01]  /*5af0*/  FSEL R10, R10, -INF , P2 ;  /* 0xff8000000a0a7808 */ /* 0x008fe20001000000 */
[C---:B------:R-:W-:Y:S01]  /*5b00*/  FMUL.FTZ R180, R0.reuse, R192 ;  /* 0x000000c000b47220 */ /* 0x040fe20000410000 */
[----:B------:R-:W-:Y:S01]  /*5b10*/  FMNMX.FTZ R181, R7, R6, !PT ;  /* 0x0000000607b57209 */ /* 0x000fe20007810000 */
[C---:B------:R-:W-:Y:S01]  /*5b20*/  FMUL.FTZ R12, R0.reuse, R158 ;  /* 0x0000009e000c7220 */ /* 0x040fe20000410000 */
[----:B------:R-:W-:Y:S01]  /*5b30*/  ISETP.GT.AND P2, PT, R175, 0x10, PT ;  /* 0x00000010af00780c */ /* 0x000fe20003f44270 */
[----:B------:R-:W-:Y:S01]  /*5b40*/  FMUL.FTZ R158, R0, R170 ;  /* 0x000000aa009e7220 */ /* 0x000fe20000410000 */
[----:B----4-:R-:W-:Y:S01]  /*5b50*/  FSEL R11, R11, -INF , P3 ;  /* 0xff8000000b0b7808 */ /* 0x010fe20001800000 */
[----:B------:R-:W3:Y:S01]  /*5b60*/  MUFU.TANH R156, R156 ;  /* 0x0000009c009c7308 */ /* 0x000ee20000002400 */
[----:B------:R-:W-:Y:S01]  /*5b70*/  FMNMX.FTZ R6, R10, R181, !PT ;  /* 0x000000b50a067209 */ /* 0x000fe20007810000 */
[C---:B------:R-:W-:Y:S01]  /*5b80*/  FMUL.FTZ R170, R0.reuse, R182 ;  /* 0x000000b600aa7220 */ /* 0x040fe20000410000 */
[----:B------:R-:W-:Y:S01]  /*5b90*/  ISETP.GT.AND P3, PT, R175, 0x11, PT ;  /* 0x00000011af00780c */ /* 0x000fe20003f64270 */
[----:B------:R-:W-:Y:S01]  /*5ba0*/  FMUL.FTZ R182, R0, R196 ;  /* 0x000000c400b67220 */ /* 0x000fe20000410000 */
[----:B-----5:R-:W-:Y:S01]  /*5bb0*/  FSEL R14, R14, -INF , P2 ;  /* 0xff8000000e0e7808 */ /* 0x020fe20001000000 */
[C---:B------:R-:W-:Y:S01]  /*5bc0*/  FMUL.FTZ R185, R0.reuse, R201 ;  /* 0x000000c900b97220 */ /* 0x040fe20000410000 */
[----:B------:R-:W-:Y:S01]  /*5bd0*/  FMNMX.FTZ R181, R11, R6, !PT ;  /* 0x000000060bb57209 */ /* 0x000fe20007810000 */
[----:B------:R-:W4:Y:S01]  /*5be0*/  MUFU.TANH R157, R157 ;  /* 0x0000009d009d7308 */ /* 0x000f220000002400 */
[----:B------:R-:W-:Y:S01]  /*5bf0*/  ISETP.GT.AND P2, PT, R175, 0x18, PT ;  /* 0x00000018af00780c */ /* 0x000fe20003f44270 */
[C---:B------:R-:W-:Y:S01]  /*5c00*/  FMUL.FTZ R176, R0.reuse, R187 ;  /* 0x000000bb00b07220 */ /* 0x040fe20000410000 */
[----:B------:R-:W-:Y:S01]  /*5c10*/  FSEL R15, R15, -INF , P3 ;  /* 0xff8000000f0f7808 */ /* 0x000fe20001800000 */
[----:B------:R-:W-:Y:S01]  /*5c20*/  FMUL.FTZ R187, R0, R205 ;  /* 0x000000cd00bb7220 */ /* 0x000fe20000410000 */
[----:B------:R-:W-:Y:S01]  /*5c30*/  FMNMX.FTZ R6, R14, R181, !PT ;  /* 0x000000b50e067209 */ /* 0x000fe20007810000 */
[----:B------:R-:W-:Y:S01]  /*5c40*/  FMUL.FTZ R181, R0, R193 ;  /* 0x000000c100b57220 */ /* 0x000fe20000410000 */
[----:B------:R-:W-:Y:S01]  /*5c50*/  ISETP.GT.AND P3, PT, R175, 0x19, PT ;  /* 0x00000019af00780c */ /* 0x000fe20003f64270 */
[----:B------:R-:W5:Y:S01]  /*5c60*/  MUFU.TANH R160, R160 ;  /* 0x000000a000a07308 */ /* 0x000f620000002400 */
[----:B-1----:R-:W-:Y:S01]  /*5c70*/  FSEL R152, R152, -INF , P2 ;  /* 0xff80000098987808 */ /* 0x002fe20001000000 */
[C---:B------:R-:W-:Y:S01]  /*5c80*/  FMUL.FTZ R209, R0.reuse, R209 ;  /* 0x000000d100d17220 */ /* 0x040fe20000410000 */
[----:B------:R-:W-:Y:S01]  /*5c90*/  FMNMX.FTZ R183, R15, R6, !PT ;  /* 0x000000060fb77209 */ /* 0x000fe20007810000 */
[C---:B------:R-:W-:Y:S01]  /*5ca0*/  FMUL.FTZ R212, R0.reuse, R212 ;  /* 0x000000d400d47220 */ /* 0x040fe20000410000 */
[----:B------:R-:W-:Y:S01]  /*5cb0*/  ISETP.GT.AND P2, PT, R175, 0x20, PT ;  /* 0x00000020af00780c */ /* 0x000fe20003f44270 */
[----:B------:R-:W-:Y:S01]  /*5cc0*/  FMUL.FTZ R213, R0, R213 ;  /* 0x000000d500d57220 */ /* 0x000fe20000410000 */
[----:B--2---:R-:W-:Y:S01]  /*5cd0*/  FSEL R6, R153, -INF , P3 ;  /* 0xff80000099067808 */ /* 0x004fe20001800000 */
[----:B------:R-:W1:Y:S01]  /*5ce0*/  MUFU.TANH R162, R162 ;  /* 0x000000a200a27308 */ /* 0x000e620000002400 */
[----:B------:R-:W-:Y:S01]  /*5cf0*/  FMNMX.FTZ R183, R152, R183, !PT ;  /* 0x000000b798b77209 */ /* 0x000fe20007810000 */
[----:B------:R-:W-:Y:S01]  /*5d00*/  UMOV UR14, UR53 ;  /* 0x00000035000e7c82 */ /* 0x000fe20008000000 */
[C---:B------:R-:W-:Y:S01]  /*5d10*/  ISETP.GT.AND P3, PT, R175.reuse, 0x21, PT ;  /* 0x00000021af00780c */ /* 0x040fe20003f64270 */
[----:B------:R-:W-:Y:S01]  /*5d20*/  FMUL.FTZ R201, R0, R207 ;  /* 0x000000cf00c97220 */ /* 0x000fe20000410000 */
[----:B---3--:R-:W-:Y:S01]  /*5d30*/  FSEL R156, R156, -INF , P2 ;  /* 0xff8000009c9c7808 */ /* 0x008fe20001000000 */
[----:B------:R-:W-:Y:S01]  /*5d40*/  FMUL.FTZ R191, R0, R191 ;  /* 0x000000bf00bf7220 */ /* 0x000fe20000410000 */
[----:B------:R-:W-:Y:S01]  /*5d50*/  FMNMX.FTZ R183, R6, R183, !PT ;  /* 0x000000b706b77209 */ /* 0x000fe20007810000 */
[----:B------:R-:W2:Y:S01]  /*5d60*/  MUFU.TANH R164, R164 ;  /* 0x000000a400a47308 */ /* 0x000ea20000002400 */
[----:B------:R-:W-:Y:S01]  /*5d70*/  ISETP.GT.AND P2, PT, R175, 0x28, PT ;  /* 0x00000028af00780c */ /* 0x000fe20003f44270 */
[C---:B------:R-:W-:Y:S01]  /*5d80*/  FMUL.FTZ R194, R0.reuse, R194 ;  /* 0x000000c200c27220 */ /* 0x040fe20000410000 */
[----:B----4-:R-:W-:Y:S01]  /*5d90*/  FSEL R157, R157, -INF , P3 ;  /* 0xff8000009d9d7808 */ /* 0x010fe20001800000 */
[----:B------:R-:W-:Y:S01]  /*5da0*/  FMUL.FTZ R195, R0, R195 ;  /* 0x000000c300c37220 */ /* 0x000fe20000410000 */
[----:B------:R-:W-:Y:S01]  /*5db0*/  FMNMX.FTZ R184, R156, R183, !PT ;  /* 0x000000b79cb87209 */ /* 0x000fe20007810000 */
[----:B------:R-:W-:Y:S01]  /*5dc0*/  FMUL.FTZ R183, R0, R197 ;  /* 0x000000c500b77220 */ /* 0x000fe20000410000 */
[----:B------:R-:W-:Y:S01]  /*5dd0*/  ISETP.GT.AND P3, PT, R175, 0x29, PT ;  /* 0x00000029af00780c */ /* 0x000fe20003f64270 */
[----:B------:R-:W3:Y:S01]  /*5de0*/  MUFU.TANH R165, R165 ;  /* 0x000000a500a57308 */ /* 0x000ee20000002400 */
[----:B-----5:R-:W-:Y:S01]  /*5df0*/  FSEL R160, R160, -INF , P2 ;  /* 0xff800000a0a07808 */ /* 0x020fe20001000000 */
[C---:B------:R-:W-:Y:S01]  /*5e00*/  FMUL.FTZ R197, R0.reuse, R199 ;  /* 0x000000c700c57220 */ /* 0x040fe20000410000 */
[----:B------:R-:W-:Y:S01]  /*5e10*/  FMNMX.FTZ R153, R157, R184, !PT ;  /* 0x000000b89d997209 */ /* 0x000fe20007810000 */
[C---:B------:R-:W-:Y:S01]  /*5e20*/  FMUL.FTZ R184, R0.reuse, R200 ;  /* 0x000000c800b87220 */ /* 0x040fe20000410000 */
[C---:B------:R-:W-:Y:S01]  /*5e30*/  ISETP.GT.AND P2, PT, R175.reuse, 0x30, PT ;  /* 0x00000030af00780c */ /* 0x040fe20003f44270 */
[----:B------:R-:W-:Y:S01]  /*5e40*/  FMUL.FTZ R199, R0, R203 ;  /* 0x000000cb00c77220 */ /* 0x000fe20000410000 */
[----:B-1----:R-:W-:Y:S01]  /*5e50*/  FSEL R162, R162, -INF , P3 ;  /* 0xff800000a2a27808 */ /* 0x002fe20001800000 */
[----:B------:R-:W1:Y:S01]  /*5e60*/  MUFU.TANH R168, R168 ;  /* 0x000000a800a87308 */ /* 0x000e620000002400 */
[----:B------:R-:W-:Y:S01]  /*5e70*/  FMNMX.FTZ R153, R160, R153, !PT ;  /* 0x00000099a0997209 */ /* 0x000fe20007810000 */
[----:B------:R-:W-:Y:S01]  /*5e80*/  FMUL.FTZ R203, R0, R211 ;  /* 0x000000d300cb7220 */ /* 0x000fe20000410000 */
[----:B------:R-:W-:Y:S01]  /*5e90*/  ISETP.GT.AND P3, PT, R175, 0x31, PT ;  /* 0x00000031af00780c */ /* 0x000fe20003f64270 */
[----:B------:R-:W4:Y:S01]  /*5ea0*/  S2R R234, SR_TID.X ;  /* 0x0000000000ea7919 */ /* 0x000f220000002100 */
[----:B--2---:R-:W-:-:S02]  /*5eb0*/  FSEL R164, R164, -INF , P2 ;  /* 0xff800000a4a47808 */ /* 0x004fc40001000000 */
[----:B------:R-:W-:Y:S01]  /*5ec0*/  FMNMX.FTZ R153, R162, R153, !PT ;  /* 0x00000099a2997209 */ /* 0x000fe20007810000 */
[----:B------:R-:W2:Y:S01]  /*5ed0*/  MUFU.TANH R169, R169 ;  /* 0x000000a900a97308 */ /* 0x000ea20000002400 */
[----:B------:R-:W-:Y:S02]  /*5ee0*/  ISETP.GT.AND P2, PT, R175, 0x38, PT ;  /* 0x00000038af00780c */ /* 0x000fe40003f44270 */
[----:B---3--:R-:W-:Y:S02]  /*5ef0*/  FSEL R165, R165, -INF , P3 ;  /* 0xff800000a5a57808 */ /* 0x008fe40001800000 */
[----:B------:R-:W-:Y:S02]  /*5f00*/  FMNMX.FTZ R186, R164, R153, !PT ;  /* 0x00000099a4ba7209 */ /* 0x000fe40007810000 */
[----:B------:R-:W-:Y:S01]  /*5f10*/  ISETP.GT.AND P3, PT, R175, 0x39, PT ;  /* 0x00000039af00780c */ /* 0x000fe20003f64270 */
[----:B------:R-:W3:Y:S01]  /*5f20*/  MUFU.TANH R172, R172 ;  /* 0x000000ac00ac7308 */ /* 0x000ee20000002400 */
[----:B-1----:R-:W-:-:S02]  /*5f30*/  FSEL R168, R168, -INF , P2 ;  /* 0xff800000a8a87808 */ /* 0x002fc40001000000 */
[----:B------:R-:W-:Y:S01]  /*5f40*/  FMNMX.FTZ R153, R165, R186, !PT ;  /* 0x000000baa5997209 */ /* 0x000fe20007810000 */
[----:B------:R-:W-:Y:S01]  /*5f50*/  FMUL.FTZ R186, R0, R204 ;  /* 0x000000cc00ba7220 */ /* 0x000fe20000410000 */
[----:B------:R-:W-:Y:S02]  /*5f60*/  ISETP.GT.AND P2, PT, R175, 0x40, PT ;  /* 0x00000040af00780c */ /* 0x000fe40003f44270 */
[----:B------:R-:W-:Y:S01]  /*5f70*/  FMNMX.FTZ R188, R168, R153, !PT ;  /* 0x00000099a8bc7209 */ /* 0x000fe20007810000 */
[----:B------:R-:W1:Y:S01]  /*5f80*/  MUFU.TANH R173, R173 ;  /* 0x000000ad00ad7308 */ /* 0x000e620000002400 */
[----:B--2---:R-:W-:Y:S02]  /*5f90*/  FSEL R169, R169, -INF , P3 ;  /* 0xff800000a9a97808 */ /* 0x004fe40001800000 */
[----:B------:R-:W-:Y:S02]  /*5fa0*/  ISETP.GT.AND P3, PT, R175, 0x41, PT ;  /* 0x00000041af00780c */ /* 0x000fe40003f64270 */
[----:B------:R-:W-:-:S03]  /*5fb0*/  FMNMX.FTZ R153, R169, R188, !PT ;  /* 0x000000bca9997209 */ /* 0x000fc60007810000 */
[----:B------:R-:W2:Y:S01]  /*5fc0*/  MUFU.TANH R178, R178 ;  /* 0x000000b200b27308 */ /* 0x000ea20000002400 */
[----:B---3--:R-:W-:Y:S02]  /*5fd0*/  FSEL R172, R172, -INF , P2 ;  /* 0xff800000acac7808 */ /* 0x008fe40001000000 */
[----:B------:R-:W-:Y:S02]  /*5fe0*/  ISETP.GT.AND P2, PT, R175, 0x48, PT ;  /* 0x00000048af00780c */ /* 0x000fe40003f44270 */
[----:B------:R-:W-:Y:S02]  /*5ff0*/  FMNMX.FTZ R188, R172, R153, !PT ;  /* 0x00000099acbc7209 */ /* 0x000fe40007810000 */
[----:B----4-:R-:W-:Y:S01]  /*6000*/  SHF.R.U32.HI R234, RZ, 0x7, R234 ;  /* 0x00000007ffea7819 */ /* 0x010fe200000116ea */
[----:B------:R-:W3:Y:S01]  /*6010*/  MUFU.TANH R179, R179 ;  /* 0x000000b300b37308 */ /* 0x000ee20000002400 */
[----:B-1----:R-:W-:Y:S02]  /*6020*/  FSEL R173, R173, -INF , P3 ;  /* 0xff800000adad7808 */ /* 0x002fe40001800000 */
[----:B------:R-:W-:-:S02]  /*6030*/  ISETP.GT.AND P3, PT, R175, 0x49, PT ;  /* 0x00000049af00780c */ /* 0x000fc40003f64270 */
[----:B------:R-:W-:Y:S01]  /*6040*/  FMNMX.FTZ R153, R173, R188, !PT ;  /* 0x000000bcad997209 */ /* 0x000fe20007810000 */
[----:B------:R-:W-:Y:S02]  /*6050*/  FMUL.FTZ R188, R0, R208 ;  /* 0x000000d000bc7220 */ /* 0x000fe40000410000 */
        /* <DEDUP_REMOVED lines=31> */
[----:B------:R-:W-:Y:S01]  /*6250*/  FMNMX.FTZ R153, R185, R192, !PT ;  /* 0x000000c0b9997209 */ /* 0x000fe20007810000 */
[----:B------:R-:W-:Y:S02]  /*6260*/  FMUL.FTZ R192, R0, R190 ;  /* 0x000000be00c07220 */ /* 0x000fe40000410000 */
[----:B------:R-:W3:Y:S01]  /*6270*/  MUFU.TANH R188, R188 ;  /* 0x000000bc00bc7308 */ /* 0x000ee20000002400 */
[----:B-1----:R-:W-:Y:S02]  /*6280*/  FSEL R186, R186, -INF , P2 ;  /* 0xff800000baba7808 */ /* 0x002fe40001000000 */
[----:B------:R-:W-:-:S02]  /*6290*/  ISETP.GT.AND P2, PT, R175, 0x70, PT ;  /* 0x00000070af00780c */ /* 0x000fc40003f44270 */
        /* <DEDUP_REMOVED lines=11> */
[C---:B------:R-:W-:Y:S01]  /*6350*/  ISETP.GT.AND P3, PT, R175.reuse, 0x79, PT ;  /* 0x00000079af00780c */ /* 0x040fe20003f64270 */
[----:B------:R-:W-:Y:S01]  /*6360*/  VIADD R175, R175, 0x8 ;  /* 0x00000008afaf7836 */ /* 0x000fe20000000000 */
[----:B------:R-:W-:-:S03]  /*6370*/  FMNMX.FTZ R196, R189, R190, !PT ;  /* 0x000000bebdc47209 */ /* 0x000fc60007810000 */
[----:B------:R-:W1:Y:S01]  /*6380*/  MUFU.TANH R8, R8 ;  /* 0x0000000800087308 */ /* 0x000e620000002400 */
[----:B--2---:R-:W-:Y:S02]  /*6390*/  FSEL R193, R193, -INF , P2 ;  /* 0xff800000c1c17808 */ /* 0x004fe40001000000 */
[----:B------:R-:W-:Y:S02]  /*63a0*/  ISETP.GT.AND P4, PT, R175, 0x1, PT ;  /* 0x00000001af00780c */ /* 0x000fe40003f84270 */
[----:B------:R-:W-:Y:S01]  /*63b0*/  FMNMX.FTZ R153, R193, R196, !PT ;  /* 0x000000c4c1997209 */ /* 0x000fe20007810000 */
[C---:B------:R-:W-:Y:S01]  /*63c0*/  FMUL.FTZ R196, R0.reuse, R198 ;  /* 0x000000c600c47220 */ /* 0x040fe20000410000 */
[C---:B------:R-:W-:Y:S01]  /*63d0*/  FMUL.FTZ R198, R0.reuse, R202 ;  /* 0x000000ca00c67220 */ /* 0x040fe20000410000 */
[----:B------:R-:W-:Y:S01]  /*63e0*/  MUFU.TANH R9, R9 ;  /* 0x0000000900097308 */ /* 0x000fe20000002400 */
[----:B---3--:R-:W-:Y:S01]  /*63f0*/  FSEL R190, R213, -INF , P3 ;  /* 0xff800000d5be7808 */ /* 0x008fe20001800000 */
[----:B------:R-:W-:Y:S01]  /*6400*/  FMUL.FTZ R202, R0, R210 ;  /* 0x000000d200ca7220 */ /* 0x000fe20000410000 */
[----:B------:R-:W-:-:S02]  /*6410*/  ISETP.GT.AND P3, PT, R175, RZ, PT ;  /* 0x000000ffaf00720c */ /* 0x000fc40003f64270 */
[----:B------:R-:W-:-:S03]  /*6420*/  FMNMX.FTZ R153, R190, R153, !PT ;  /* 0x00000099be997209 */ /* 0x000fc60007810000 */
[----:B------:R-:W2:Y:S01]  /*6430*/  MUFU.TANH R12, R12 ;  /* 0x0000000c000c7308 */ /* 0x000ea20000002400 */
[----:B-1----:R-:W-:Y:S01]  /*6440*/  FSEL R8, R8, -INF , P3 ;  /* 0xff80000008087808 */ /* 0x002fe20001800000 */
[----:B------:R-:W1:Y:S01]  /*6450*/  SHFL.BFLY PT, R200, R153, 0x2, 0x1f ;  /* 0x0c401f0099c87f89 */ /* 0x000e6200000e0000 */
[----:B------:R-:W-:Y:S02]  /*6460*/  ISETP.GT.AND P3, PT, R175, 0x8, PT ;  /* 0x00000008af00780c */ /* 0x000fe40003f64270 */
[----:B------:R-:W-:-:S03]  /*6470*/  FMNMX.FTZ R210, R8, R5, !PT ;  /* 0x0000000508d27209 */ /* 0x000fc60007810000 */
[----:B------:R-:W-:Y:S01]  /*6480*/  MUFU.TANH R13, R13 ;  /* 0x0000000d000d7308 */ /* 0x000fe20000002400 */
[----:B------:R-:W-:Y:S02]  /*6490*/  WARPGROUP.DEPBAR.LE gsb0, 0x0 ;  /* 0x00008000000079c5 */ /* 0x000fe40000010000 */
[----:B------:R-:W-:-:S05]  /*64a0*/  WARPGROUP.ARRIVE ;  /* 0x00000000000079c5 */ /* 0x000fca0000000000 */
[----:B------:R-:W3:Y:S01]  /*64b0*/  MUFU.TANH R20, R20 ;  /* 0x0000001400147308 */ /* 0x000ee20000002400 */
[----:B--2---:R-:W-:Y:S01]  /*64c0*/  FSEL R12, R12, -INF , P3 ;  /* 0xff8000000c0c7808 */ /* 0x004fe20001800000 */
[----:B------:R-:W-:Y:S01]  /*64d0*/  QGMMA.64x256x32.F32.E4M3.E4M3 R24, R224, gdesc[UR8], R24, gsb0 ;  /* 0x03e00008e0187df3 */ /* 0x000fe20008000818 */
[----:B------:R-:W-:Y:S01]  /*64e0*/  UIADD3 UR10, UR7, 0x4, URZ ;  /* 0x00000004070a7890 */ /* 0x000fe2000fffe03f */
[----:B------:R-:W-:Y:S01]  /*64f0*/  ISETP.GT.AND P3, PT, R175, 0x10, PT ;  /* 0x00000010af00780c */ /* 0x000fe20003f64270 */
[----:B------:R-:W-:-:S03]  /*6500*/  UMOV UR11, 0x40000040 ;  /* 0x40000040000b7882 */ /* 0x000fc60000000000 */
[----:B------:R-:W-:Y:S01]  /*6510*/  MUFU.TANH R21, R21 ;  /* 0x0000001500157308 */ /* 0x000fe20000002400 */
[----:B-1----:R-:W-:Y:S01]  /*6520*/  FMNMX.FTZ R204, R153, R200, !PT ;  /* 0x000000c899cc7209 */ /* 0x002fe20007810000 */
[----:B------:R-:W-:Y:S01]  /*6530*/  FMUL.FTZ R200, R0, R206 ;  /* 0x000000ce00c87220 */ /* 0x000fe20000410000 */
[----:B------:R-:W-:-:S03]  /*6540*/  IMAD.U32 R206, RZ, RZ, UR14 ;  /* 0x0000000effce7e24 */ /* 0x000fc6000f8e00ff */
[----:B------:R-:W1:Y:S02]  /*6550*/  SHFL.BFLY PT, R153, R204, 0x1, 0x1f ;  /* 0x0c201f00cc997f89 */ /* 0x000e6400000e0000 */
[----:B------:R-:W2:Y:S01]  /*6560*/  MUFU.TANH R154, R154 ;  /* 0x0000009a009a7308 */ /* 0x000ea20000002400 */
[----:B---3--:R-:W-:Y:S02]  /*6570*/  FSEL R20, R20, -INF , P3 ;  /* 0xff80000014147808 */ /* 0x008fe40001800000 */
[----:B------:R-:W-:-:S05]  /*6580*/  ISETP.GT.AND P3, PT, R175, 0x18, PT ;  /* 0x00000018af00780c */ /* 0x000fca0003f64270 */
[----:B------:R-:W-:Y:S08]  /*6590*/  MUFU.TANH R155, R155 ;  /* 0x0000009b009b7308 */ /* 0x000ff00000002400 */
[----:B------:R-:W3:Y:S01]  /*65a0*/  MUFU.TANH R158, R158 ;  /* 0x0000009e009e7308 */ /* 0x000ee20000002400 */
[----:B--2---:R-:W-:Y:S02]  /*65b0*/  FSEL R154, R154, -INF , P3 ;  /* 0xff8000009a9a7808 */ /* 0x004fe40001800000 */
[----:B------:R-:W-:-:S02]  /*65c0*/  ISETP.GT.AND P3, PT, R175, 0x20, PT ;  /* 0x00000020af00780c */ /* 0x000fc40003f64270 */
[----:B-1----:R-:W-:-:S03]  /*65d0*/  FMNMX.FTZ R153, R204, R153, !PT ;  /* 0x00000099cc997209 */ /* 0x002fc60007810000 */
[----:B------:R-:W1:Y:S01]  /*65e0*/  MUFU.TANH R159, R159 ;  /* 0x0000009f009f7308 */ /* 0x000e620000002400 */
[----:B------:R-:W-:Y:S01]  /*65f0*/  FMUL.FTZ R204, R0, R214 ;  /* 0x000000d600cc7220 */ /* 0x000fe20000410000 */
[C---:B------:R-:W-:Y:S01]  /*6600*/  FSETP.NEU.FTZ.AND P2, PT, R153.reuse, -INF , PT ;  /* 0xff8000009900780b */ /* 0x040fe20003f5d000 */
[----:B------:R-:W-:-:S01]  /*6610*/  FFMA.FTZ R205, R153, R206, -8 ;  /* 0xc100000099cd7423 */ /* 0x000fc200000100ce */
[----:B------:R-:W-:-:S04]  /*6620*/  FMUL.FTZ R206, R0, R215 ;  /* 0x000000d700ce7220 */ /* 0x000fc80000410000 */
[----:B------:R-:W2:Y:S01]  /*6630*/  MUFU.TANH R161, R161 ;  /* 0x000000a100a17308 */ /* 0x000ea20000002400 */
[----:B------:R-:W-:Y:S02]  /*6640*/  FSEL R205, R205, RZ, P2 ;  /* 0x000000ffcdcd7208 */ /* 0x000fe40001000000 */
[----:B---3--:R-:W-:Y:S02]  /*6650*/  FSEL R158, R158, -INF , P3 ;  /* 0xff8000009e9e7808 */ /* 0x008fe40001800000 */
[----:B------:R-:W-:Y:S01]  /*6660*/  ISETP.GT.AND P3, PT, R175, 0x28, PT ;  /* 0x00000028af00780c */ /* 0x000fe20003f64270 */
[--C-:B------:R-:W-:Y:S01]  /*6670*/  FFMA.FTZ R207, R11, UR14, -R205.reuse ;  /* 0x0000000e0bcf7c23 */ /* 0x100fe200080108cd */
[----:B------:R-:W-:Y:S01]  /*6680*/  FSEL R11, R9, -INF , P4 ;  /* 0xff800000090b7808 */ /* 0x000fe20002000000 */
[--C-:B------:R-:W-:Y:S01]  /*6690*/  FFMA.FTZ R208, R177, UR14, -R205.reuse ;  /* 0x0000000eb1d07c23 */ /* 0x100fe200080108cd */
[----:B------:R-:W-:Y:S01]  /*66a0*/  ISETP.GT.AND P4, PT, R175, 0x9, PT ;  /* 0x00000009af00780c */ /* 0x000fe20003f84270 */
[--C-:B------:R-:W-:Y:S01]  /*66b0*/  FFMA.FTZ R209, R14, UR14, -R205.reuse ;  /* 0x0000000e0ed17c23 */ /* 0x100fe200080108cd */
[----:B------:R-:W-:Y:S01]  /*66c0*/  FMNMX.FTZ R177, R11, R210, !PT ;  /* 0x000000d20bb17209 */ /* 0x000fe20007810000 */
[--C-:B------:R-:W-:Y:S01]  /*66d0*/  FFMA.FTZ R210, R15, UR14, -R205.reuse ;  /* 0x0000000e0fd27c23 */ /* 0x100fe200080108cd */
[----:B------:R-:W-:Y:S01]  /*66e0*/  FSEL R14, R13, -INF , P4 ;  /* 0xff8000000d0e7808 */ /* 0x000fe20002000000 */
[----:B------:R-:W3:Y:S01]  /*66f0*/  MUFU.TANH R163, R163 ;  /* 0x000000a300a37308 */ /* 0x000ee20000002400 */
[----:B------:R-:W-:Y:S01]  /*6700*/  FMNMX.FTZ R177, R12, R177, !PT ;  /* 0x000000b10cb17209 */ /* 0x000fe20007810000 */
[--C-:B------:R-:W-:Y:S01]  /*6710*/  FFMA.FTZ R15, R152, UR14, -R205.reuse ;  /* 0x0000000e980f7c23 */ /* 0x100fe200080108cd */
[----:B------:R-:W-:Y:S01]  /*6720*/  ISETP.GT.AND P4, PT, R175, 0x11, PT ;  /* 0x00000011af00780c */ /* 0x000fe20003f84270 */
[--C-:B------:R-:W-:Y:S01]  /*6730*/  FFMA.FTZ R172, R172, UR14, -R205.reuse ;  /* 0x0000000eacac7c23 */ /* 0x100fe200080108cd */
[----:B------:R-:W-:Y:S01]  /*6740*/  FMNMX.FTZ R177, R14, R177, !PT ;  /* 0x000000b10eb17209 */ /* 0x000fe20007810000 */
[--C-:B------:R-:W-:Y:S01]  /*6750*/  FFMA.FTZ R7, R7, UR14, -R205.reuse ;  /* 0x0000000e07077c23 */ /* 0x100fe200080108cd */
[----:B------:R-:W-:Y:S01]  /*6760*/  FSEL R21, R21, -INF , P4 ;  /* 0xff80000015157808 */ /* 0x000fe20002000000 */
[----:B------:R-:W4:Y:S01]  /*6770*/  MUFU.TANH R166, R166 ;  /* 0x000000a600a67308 */ /* 0x000f220000002400 */
[----:B------:R-:W-:Y:S01]  /*6780*/  FMNMX.FTZ R212, R20, R177, !PT ;  /* 0x000000b114d47209 */ /* 0x000fe20007810000 */
[--C-:B------:R-:W-:Y:S01]  /*6790*/  FFMA.FTZ R10, R10, UR14, -R205.reuse ;  /* 0x0000000e0a0a7c23 */ /* 0x100fe200080108cd */
[----:B------:R-:W-:Y:S01]  /*67a0*/  ISETP.GT.AND P4, PT, R175, 0x19, PT ;  /* 0x00000019af00780c */ /* 0x000fe20003f84270 */
[--C-:B------:R-:W-:Y:S01]  /*67b0*/  FFMA.FTZ R6, R6, UR14, -R205.reuse ;  /* 0x0000000e06067c23 */ /* 0x100fe200080108cd */
[----:B------:R-:W-:Y:S01]  /*67c0*/  FMNMX.FTZ R177, R21, R212, !PT ;  /* 0x000000d415b17209 */ /* 0x000fe20007810000 */
[--C-:B------:R-:W-:Y:S01]  /*67d0*/  FFMA.FTZ R157, R157, UR14, -R205.reuse ;  /* 0x0000000e9d9d7c23 */ /* 0x100fe200080108cd */
[----:B------:R-:W-:Y:S01]  /*67e0*/  FSEL R155, R155, -INF , P4 ;  /* 0xff8000009b9b7808 */ /* 0x000fe20002000000 */
[----:B------:R-:W5:Y:S01]  /*67f0*/  MUFU.TANH R167, R167 ;  /* 0x000000a700a77308 */ /* 0x000f620000002400 */
[----:B------:R-:W-:Y:S01]  /*6800*/  FMNMX.FTZ R152, R154, R177, !PT ;  /* 0x000000b19a987209 */ /* 0x000fe20007810000 */
[--C-:B------:R-:W-:Y:S01]  /*6810*/  FFMA.FTZ R160, R160, UR14, -R205.reuse ;  /* 0x0000000ea0a07c23 */ /* 0x100fe200080108cd */
[----:B------:R-:W-:Y:S01]  /*6820*/  ISETP.GT.AND P4, PT, R175, 0x21, PT ;  /* 0x00000021af00780c */ /* 0x000fe20003f84270 */
[--C-:B------:R-:W-:Y:S01]  /*6830*/  FFMA.FTZ R165, R165, UR14, -R205.reuse ;  /* 0x0000000ea5a57c23 */ /* 0x100fe200080108cd */
[----:B------:R-:W-:Y:S01]  /*6840*/  FMNMX.FTZ R177, R155, R152, !PT ;  /* 0x000000989bb17209 */ /* 0x000fe20007810000 */
[--C-:B------:R-:W-:Y:S01]  /*6850*/  FFMA.FTZ R169, R169, UR14, -R205.reuse ;  /* 0x0000000ea9a97c23 */ /* 0x100fe200080108cd */
[----:B-1----:R-:W-:Y:S01]  /*6860*/  FSEL R159, R159, -INF , P4 ;  /* 0xff8000009f9f7808 */ /* 0x002fe20002000000 */
[----:B------:R1:W-:Y:S01]  /*6870*/  MUFU.EX2 R9, R207 ;  /* 0x000000cf00097308 */ /* 0x0003e20000000800 */
[----:B------:R-:W-:Y:S01]  /*6880*/  FMNMX.FTZ R152, R158, R177, !PT ;  /* 0x000000b19e987209 */ /* 0x000fe20007810000 */
[----:B------:R-:W-:Y:S01]  /*6890*/  FFMA.FTZ R173, R173, UR14, -R205 ;  /* 0x0000000eadad7c23 */ /* 0x000fe200080108cd */
[----:B------:R-:W-:-:S02]  /*68a0*/  ISETP.GT.AND P4, PT, R175, 0x29, PT ;  /* 0x00000029af00780c */ /* 0x000fc40003f84270 */
[----:B--2---:R-:W-:Y:S02]  /*68b0*/  FSEL R161, R161, -INF , P3 ;  /* 0xff800000a1a17808 */ /* 0x004fe40001800000 */
[----:B------:R-:W-:Y:S01]  /*68c0*/  ISETP.GT.AND P3, PT, R175, 0x30, PT ;  /* 0x00000030af00780c */ /* 0x000fe20003f64270 */
[----:B------:R-:W2:Y:S01]  /*68d0*/  MUFU.TANH R170, R170 ;  /* 0x000000aa00aa7308 */ /* 0x000ea20000002400 */
[----:B-1----:R-:W-:-:S01]  /*68e0*/  FFMA.FTZ R207, R156, UR14, -R205 ;  /* 0x0000000e9ccf7c23 */ /* 0x002fc200080108cd */
[----:B------:R-:W-:Y:S02]  /*68f0*/  FMNMX.FTZ R156, R159, R152, !PT ;  /* 0x000000989f9c7209 */ /* 0x000fe40007810000 */
[----:B---3--:R-:W-:Y:S02]  /*6900*/  FSEL R163, R163, -INF , P4 ;  /* 0xff800000a3a37808 */ /* 0x008fe40002000000 */
[----:B------:R-:W-:Y:S02]  /*6910*/  FMNMX.FTZ R156, R161, R156, !PT ;  /* 0x0000009ca19c7209 */ /* 0x000fe40007810000 */
[----:B------:R-:W1:Y:S01]  /*6920*/  MUFU.TANH R171, R171 ;  /* 0x000000ab00ab7308 */ /* 0x000e620000002400 */
[----:B------:R-:W-:-:S02]  /*6930*/  ISETP.GT.AND P4, PT, R175, 0x31, PT ;  /* 0x00000031af00780c */ /* 0x000fc40003f84270 */
[----:B----4-:R-:W-:Y:S02]  /*6940*/  FSEL R166, R166, -INF , P3 ;  /* 0xff800000a6a67808 */ /* 0x010fe40001800000 */
        /* <DEDUP_REMOVED lines=12> */
[----:B------:R-:W1:Y:S01]  /*6a10*/  MUFU.TANH R192, R192 ;  /* 0x000000c000c07308 */ /* 0x000e620000002400 */
[C---:B------:R-:W-:Y:S01]  /*6a20*/  ISETP.GT.AND P4, PT, R175.reuse, 0x41, PT ;  /* 0x00000041af00780c */ /* 0x040fe20003f84270 */
[--C-:B------:R-:W-:Y:S01]  /*6a30*/  FFMA.FTZ R177, R162, UR14, -R205.reuse ;  /* 0x0000000ea2b17c23 */ /* 0x100fe200080108cd */
[----:B---3--:R-:W-:Y:S01]  /*6a40*/  FSEL R174, R174, -INF , P3 ;  /* 0xff800000aeae7808 */ /* 0x008fe20001800000 */
[----:B------:R-:W-:Y:S01]  /*6a50*/  FFMA.FTZ R162, R164, UR14, -R205 ;  /* 0x0000000ea4a27c23 */ /* 0x000fe200080108cd */
[----:B------:R-:W-:-:S03]  /*6a60*/  ISETP.GT.AND P3, PT, R175, 0x48, PT ;  /* 0x00000048af00780c */ /* 0x000fc60003f64270 */
[----:B------:R-:W3:Y:S01]  /*6a70*/  MUFU.TANH R191, R191 ;  /* 0x000000bf00bf7308 */ /* 0x000ee20000002400 */
[----:B--2---:R-:W-:Y:S02]  /*6a80*/  FSEL R176, R176, -INF , P4 ;  /* 0xff800000b0b07808 */ /* 0x004fe40002000000 */
[----:B------:R-:W-:-:S05]  /*6a90*/  ISETP.GT.AND P4, PT, R175, 0x49, PT ;  /* 0x00000049af00780c */ /* 0x000fca0003f84270 */
[----:B------:R-:W2:Y:S01]  /*6aa0*/  MUFU.TANH R194, R194 ;  /* 0x000000c200c27308 */ /* 0x000ea20000002400 */
[----:B-1----:R-:W-:Y:S02]  /*6ab0*/  FSEL R192, R192, -INF , P3 ;  /* 0xff800000c0c07808 */ /* 0x002fe40001800000 */
[----:B------:R-:W-:-:S05]  /*6ac0*/  ISETP.GT.AND P3, PT, R175, 0x50, PT ;  /* 0x00000050af00780c */ /* 0x000fca0003f64270 */
[----:B------:R1:W-:Y:S01]  /*6ad0*/  MUFU.EX2 R152, R207 ;  /* 0x000000cf00987308 */ /* 0x0003e20000000800 */
[----:B---3--:R-:W-:Y:S02]  /*6ae0*/  FSEL R191, R191, -INF , P4 ;  /* 0xff800000bfbf7808 */ /* 0x008fe40002000000 */
[----:B------:R-:W-:-:S05]  /*6af0*/  ISETP.GT.AND P4, PT, R175, 0x51, PT ;  /* 0x00000051af00780c */ /* 0x000fca0003f84270 */
[----:B------:R-:W3:Y:S01]  /*6b00*/  MUFU.TANH R195, R195 ;  /* 0x000000c300c37308 */ /* 0x000ee20000002400 */
[----:B-1----:R-:W-:Y:S01]  /*6b10*/  FMNMX.FTZ R207, R171, R170, !PT ;  /* 0x000000aaabcf7209 */ /* 0x002fe20007810000 */
[----:B------:R-:W-:Y:S01]  /*6b20*/  FFMA.FTZ R170, R168, UR14, -R205 ;  /* 0x0000000ea8aa7c23 */ /* 0x000fe200080108cd */
[----:B--2---:R-:W-:Y:S02]  /*6b30*/  FSEL R194, R194, -INF , P3 ;  /* 0xff800000c2c27808 */ /* 0x004fe40001800000 */
[----:B------:R-:W-:Y:S02]  /*6b40*/  FMNMX.FTZ R207, R174, R207, !PT ;  /* 0x000000cfaecf7209 */ /* 0x000fe40007810000 */
[----:B------:R-:W-:Y:S01]  /*6b50*/  ISETP.GT.AND P3, PT, R175, 0x58, PT ;  /* 0x00000058af00780c */ /* 0x000fe20003f64270 */
[----:B------:R-:W1:Y:S01]  /*6b60*/  MUFU.TANH R196, R196 ;  /* 0x000000c400c47308 */ /* 0x000e620000002400 */
[----:B------:R-:W-:-:S04]  /*6b70*/  FMNMX.FTZ R207, R176, R207, !PT ;  /* 0x000000cfb0cf7209 */ /* 0x000fc80007810000 */
[----:B------:R-:W-:-:S03]  /*6b80*/  FMNMX.FTZ R164, R192, R207, !PT ;  /* 0x000000cfc0a47209 */ /* 0x000fc60007810000 */
[----:B------:R-:W2:Y:S01]  /*6b90*/  MUFU.TANH R197, R197 ;  /* 0x000000c500c57308 */ /* 0x000ea20000002400 */
[----:B------:R-:W-:Y:S02]  /*6ba0*/  FMNMX.FTZ R207, R191, R164, !PT ;  /* 0x000000a4bfcf7209 */ /* 0x000fe40007810000 */
[----:B---3--:R-:W-:Y:S02]  /*6bb0*/  FSEL R195, R195, -INF , P4 ;  /* 0xff800000c3c37808 */ /* 0x008fe40002000000 */
[----:B------:R-:W-:Y:S02]  /*6bc0*/  FMNMX.FTZ R164, R194, R207, !PT ;  /* 0x000000cfc2a47209 */ /* 0x000fe40007810000 */
[----:B------:R-:W-:Y:S01]  /*6bd0*/  ISETP.GT.AND P4, PT, R175, 0x59, PT ;  /* 0x00000059af00780c */ /* 0x000fe20003f84270 */
[----:B------:R-:W3:Y:S01]  /*6be0*/  MUFU.TANH R198, R198 ;  /* 0x000000c600c67308 */ /* 0x000ee20000002400 */
[----:B-1----:R-:W-:Y:S02]  /*6bf0*/  FSEL R196, R196, -INF , P3 ;  /* 0xff800000c4c47808 */ /* 0x002fe40001800000 */
[----:B------:R-:W-:-:S02]  /*6c00*/  FMNMX.FTZ R207, R195, R164, !PT ;  /* 0x000000a4c3cf7209 */ /* 0x000fc40007810000 */
        /* <DEDUP_REMOVED lines=16> */
[----:B------:R-:W-:-:S05]  /*6d10*/  ISETP.GT.AND P3, PT, R175, 0x70, PT ;  /* 0x00000070af00780c */ /* 0x000fca0003f64270 */
[----:B------:R-:W2:Y:S01]  /*6d20*/  MUFU.TANH R203, R203 ;  /* 0x000000cb00cb7308 */ /* 0x000ea20000002400 */
[----:B---3--:R-:W-:Y:S02]  /*6d30*/  FSEL R201, R201, -INF , P4 ;  /* 0xff800000c9c97808 */ /* 0x008fe40002000000 */
[----:B------:R-:W-:-:S05]  /*6d40*/  ISETP.GT.AND P4, PT, R175, 0x71, PT ;  /* 0x00000071af00780c */ /* 0x000fca0003f84270 */
[----:B------:R-:W3:Y:S01]  /*6d50*/  MUFU.TANH R204, R204 ;  /* 0x000000cc00cc7308 */ /* 0x000ee20000002400 */
[----:B-1----:R-:W-:Y:S02]  /*6d60*/  FSEL R202, R202, -INF , P3 ;  /* 0xff800000caca7808 */ /* 0x002fe40001800000 */
[----:B------:R-:W-:-:S05]  /*6d70*/  ISETP.GT.AND P3, PT, R175, 0x78, PT ;  /* 0x00000078af00780c */ /* 0x000fca0003f64270 */
[----:B------:R-:W1:Y:S01]  /*6d80*/  MUFU.TANH R206, R206 ;  /* 0x000000ce00ce7308 */ /* 0x000e620000002400 */
[----:B--2---:R-:W-:Y:S02]  /*6d90*/  FSEL R203, R203, -INF , P4 ;  /* 0xff800000cbcb7808 */ /* 0x004fe40002000000 */
[----:B------:R-:W-:-:S05]  /*6da0*/  ISETP.GT.AND P4, PT, R175, 0x79, PT ;  /* 0x00000079af00780c */ /* 0x000fca0003f84270 */
[----:B------:R2:W-:Y:S01]  /*6db0*/  MUFU.EX2 R164, R170 ;  /* 0x000000aa00a47308 */ /* 0x0005e20000000800 */
[----:B---3--:R-:W-:-:S07]  /*6dc0*/  FSEL R204, R204, -INF , P3 ;  /* 0xff800000cccc7808 */ /* 0x008fce0001800000 */
[----:B------:R3:W-:Y:S01]  /*6dd0*/  MUFU.EX2 R168, R172 ;  /* 0x000000ac00a87308 */ /* 0x0007e20000000800 */
[----:B--2---:R-:W-:Y:S02]  /*6de0*/  FMNMX.FTZ R170, R200, R207, !PT ;  /* 0x000000cfc8aa7209 */ /* 0x004fe40007810000 */
[----:B-1----:R-:W-:Y:S02]  /*6df0*/  FSEL R206, R206, -INF , P4 ;  /* 0xff800000cece7808 */ /* 0x002fe40002000000 */
[----:B------:R-:W-:-:S03]  /*6e00*/  FMNMX.FTZ R207, R201, R170, !PT ;  /* 0x000000aac9cf7209 */ /* 0x000fc60007810000 */
[----:B------:R1:W-:Y:S01]  /*6e10*/  MUFU.EX2 R13, R209 ;  /* 0x000000d1000d7308 */ /* 0x0003e20000000800 */
[----:B------:R-:W-:Y:S01]  /*6e20*/  FMNMX.FTZ R170, R202, R207, !PT ;  /* 0x000000cfcaaa7209 */ /* 0x000fe20007810000 */
[--C-:B---3--:R-:W-:Y:S01]  /*6e30*/  FFMA.FTZ R172, R178, UR14, -R205.reuse ;  /* 0x0000000eb2ac7c23 */ /* 0x108fe200080108cd */
[----:B------:R-:W-:-:S01]  /*6e40*/  FFMA.FTZ R178, R180, UR14, -R205 ;  /* 0x0000000eb4b27c23 */ /* 0x000fc200080108cd */
[--C-:B------:R-:W-:Y:S01]  /*6e50*/  FFMA.FTZ R180, R182, UR14, -R205.reuse ;  /* 0x0000000eb6b47c23 */ /* 0x100fe200080108cd */
[----:B------:R-:W-:Y:S01]  /*6e60*/  FMNMX.FTZ R175, R203, R170, !PT ;  /* 0x000000aacbaf7209 */ /* 0x000fe20007810000 */
[--C-:B------:R-:W-:Y:S01]  /*6e70*/  FFMA.FTZ R182, R184, UR14, -R205.reuse ;  /* 0x0000000eb8b67c23 */ /* 0x100fe200080108cd */
[----:B------:R-:W-:-:S01]  /*6e80*/  FFMA.FTZ R184, R186, UR14, -R205 ;  /* 0x0000000ebab87c23 */ /* 0x000fc200080108cd */
[----:B------:R-:W-:Y:S01]  /*6e90*/  FFMA.FTZ R186, R188, UR14, -R205 ;  /* 0x0000000ebcba7c23 */ /* 0x000fe200080108cd */
[----:B------:R-:W-:Y:S01]  /*6ea0*/  FMNMX.FTZ R175, R204, R175, !PT ;  /* 0x000000afccaf7209 */ /* 0x000fe20007810000 */
[----:B------:R-:W-:-:S02]  /*6eb0*/  WARPGROUP.DEPBAR.LE gsb0, 0x0 ;  /* 0x00008000000079c5 */ /* 0x000fc40000010000 */
[----:B------:R-:W-:Y:S01]  /*6ec0*/  WARPGROUP.ARRIVE ;  /* 0x00000000000079c5 */ /* 0x000fe20000000000 */
[----:B------:R-:W-:Y:S01]  /*6ed0*/  FMNMX.FTZ R170, R206, R175, !PT ;  /* 0x000000afceaa7209 */ /* 0x000fe20007810000 */
[----:B-1----:R-:W-:-:S01]  /*6ee0*/  FFMA.FTZ R209, R179, UR14, -R205 ;  /* 0x0000000eb3d17c23 */ /* 0x002fc200080108cd */
[--C-:B------:R-:W-:Y:S01]  /*6ef0*/  FFMA.FTZ R179, R181, UR14, -R205.reuse ;  /* 0x0000000eb5b37c23 */ /* 0x100fe200080108cd */
[----:B------:R-:W-:-:S01]  /*6f00*/  FFMA.FTZ R181, R183, UR14, -R205 ;  /* 0x0000000eb7b57c23 */ /* 0x000fc200080108cd */
[--C-:B------:R-:W-:Y:S01]  /*6f10*/  FFMA.FTZ R183, R185, UR14, -R205.reuse ;  /* 0x0000000eb9b77c23 */ /* 0x100fe200080108cd */
[----:B------:R-:W-:Y:S01]  /*6f20*/  QGMMA.64x256x32.F32.E4M3.E4M3 R24, R220, gdesc[UR8], R24, gsb0 ;  /* 0x03e00008dc187df3 */ /* 0x000fe20008000818 */
[----:B------:R-:W1:Y:S01]  /*6f30*/  SHFL.BFLY PT, R207, R170, 0x2, 0x1f ;  /* 0x0c401f00aacf7f89 */ /* 0x000e6200000e0000 */
[----:B------:R-:W-:Y:S01]  /*6f40*/  UIADD3 UR10, UR7, 0x6, URZ ;  /* 0x00000006070a7890 */ /* 0x000fe2000fffe03f */
[--C-:B------:R-:W-:Y:S01]  /*6f50*/  FFMA.FTZ R185, R187, UR14, -R205.reuse ;  /* 0x0000000ebbb97c23 */ /* 0x100fe200080108cd */
[----:B------:R-:W-:Y:S01]  /*6f60*/  UMOV UR11, 0x40000040 ;  /* 0x40000040000b7882 */ /* 0x000fe20000000000 */
[--C-:B------:R-:W-:Y:S01]  /*6f70*/  FFMA.FTZ R188, R193, UR14, -R205.reuse ;  /* 0x0000000ec1bc7c23 */ /* 0x100fe200080108cd */
[----:B------:R-:W-:-:S01]  /*6f80*/  FFMA.FTZ R187, R189, UR14, -R205 ;  /* 0x0000000ebdbb7c23 */ /* 0x000fc200080108cd */
[----:B------:R-:W-:Y:S01]  /*6f90*/  FFMA.FTZ R193, R190, UR14, -R205 ;  /* 0x0000000ebec17c23 */ /* 0x000fe200080108cd */
[----:B------:R-:W-:Y:S01]  /*6fa0*/  FSEL R189, R153, RZ, P2 ;  /* 0x000000ff99bd7208 */ /* 0x000fe20001000000 */
[----:B------:R-:W-:Y:S04]  /*6fb0*/  MUFU.EX2 R208, R208 ;  /* 0x000000d000d07308 */ /* 0x000fe80000000800 */
[----:B------:R-:W-:-:S04]  /*6fc0*/  FADD.FTZ R189, -R189, R4 ;  /* 0x00000004bdbd7221 */ /* 0x000fc80000010100 */
[----:B------:R-:W-:Y:S01]  /*6fd0*/  FMUL.FTZ R189, R189, UR14 ;  /* 0x0000000ebdbd7c20 */ /* 0x000fe20008410000 */
[----:B------:R-:W-:Y:S01]  /*6fe0*/  MUFU.EX2 R7, R7 ;  /* 0x0000000700077308 */ /* 0x000fe20000000800 */
[----:B-1----:R-:W-:-:S07]  /*6ff0*/  FMNMX.FTZ R207, R170, R207, !PT ;  /* 0x000000cfaacf7209 */ /* 0x002fce0007810000 */
[----:B------:R-:W1:Y:S01]  /*7000*/  MUFU.EX2 R189, R189 ;  /* 0x000000bd00bd7308 */ /* 0x000e620000000800 */
[----:B------:R-:W2:Y:S07]  /*7010*/  SHFL.BFLY PT, R170, R207, 0x1, 0x1f ;  /* 0x0c201f00cfaa7f89 */ /* 0x000eae00000e0000 */
[----:B------:R-:W-:Y:S08]  /*7020*/  MUFU.EX2 R10, R10 ;  /* 0x0000000a000a7308 */ /* 0x000ff00000000800 */
[----:B------:R-:W-:Y:S08]  /*7030*/  MUFU.EX2 R210, R210 ;  /* 0x000000d200d27308 */ /* 0x000ff00000000800 */
[----:B------:R3:W-:Y:S01]  /*7040*/  MUFU.EX2 R175, R209 ;  /* 0x000000d100af7308 */ /* 0x0007e20000000800 */
[----:B--2---:R-:W-:Y:S01]  /*7050*/  FMNMX.FTZ R170, R207, R170, !PT ;  /* 0x000000aacfaa7209 */ /* 0x004fe20007810000 */
        /* <DEDUP_REMOVED lines=13> */
[--C-:B------:R-:W-:Y:S01]  /*7130*/  FFMA.FTZ R4, R11, UR14, -R205.reuse ;  /* 0x0000000e0b047c23 */ /* 0x100fe200080108cd */
[----:B------:R-:W-:Y:S01]  /*7140*/  MUFU.EX2 R207, R207 ;  /* 0x000000cf00cf7308 */ /* 0x000fe20000000800 */
[----:B------:R-:W-:-:S01]  /*7150*/  FFMA.FTZ R11, R14, UR14, -R205 ;  /* 0x0000000e0e0b7c23 */ /* 0x000fc200080108cd */
[----:B------:R-:W-:Y:S01]  /*7160*/  FADD.FTZ R166, -R166, R5 ;  /* 0x00000005a6a67221 */ /* 0x000fe20000010100 */
[----:B------:R-:W-:-:S01]  /*7170*/  FFMA.FTZ R14, R154, UR14, -R205 ;  /* 0x0000000e9a0e7c23 */ /* 0x000fc200080108cd */
[--C-:B------:R-:W-:Y:S01]  /*7180*/  FFMA.FTZ R154, R161, UR14, -R205.reuse ;  /* 0x0000000ea19a7c23 */ /* 0x100fe200080108cd */
[----:B------:R-:W-:-:S01]  /*7190*/  FFMA.FTZ R161, R163, UR14, -R205 ;  /* 0x0000000ea3a17c23 */ /* 0x000fc200080108cd */
[----:B------:R-:W-:Y:S01]  /*71a0*/  FMUL.FTZ R156, R166, UR14 ;  /* 0x0000000ea69c7c20 */ /* 0x000fe20008410000 */
[----:B------:R-:W-:-:S01]  /*71b0*/  FFMA.FTZ R163, R167, UR14, -R205 ;  /* 0x0000000ea7a37c23 */ /* 0x000fc200080108cd */
[----:B------:R-:W-:Y:S01]  /*71c0*/  MUFU.EX2 R4, R4 ;  /* 0x0000000400047308 */ /* 0x000fe20000000800 */
[----:B------:R-:W-:-:S01]  /*71d0*/  FFMA.FTZ R21, R21, UR14, -R205 ;  /* 0x0000000e15157c23 */ /* 0x000fc200080108cd */
[--C-:B------:R-:W-:Y:S01]  /*71e0*/  FFMA.FTZ R167, R174, UR14, -R205.reuse ;  /* 0x0000000eaea77c23 */ /* 0x100fe200080108cd */
[----:B------:R-:W-:-:S01]  /*71f0*/  FFMA.FTZ R174, R176, UR14, -R205 ;  /* 0x0000000eb0ae7c23 */ /* 0x000fc200080108cd */
[----:B-1----:R-:W-:Y:S01]  /*7200*/  FFMA.FTZ R176, R189, R3, R208 ;  /* 0x00000003bdb07223 */ /* 0x002fe200000100d0 */
[----:B------:R-:W-:-:S01]  /*7210*/  FFMA.FTZ R155, R155, UR14, -R205 ;  /* 0x0000000e9b9b7c23 */ /* 0x000fc200080108cd */
[--C-:B------:R-:W-:Y:S01]  /*7220*/  FFMA.FTZ R159, R159, UR14, -R205.reuse ;  /* 0x0000000e9f9f7c23 */ /* 0x100fe200080108cd */
[----:B------:R-:W-:-:S01]  /*7230*/  FFMA.FTZ R166, R171, UR14, -R205 ;  /* 0x0000000eaba67c23 */ /* 0x000fc200080108cd */
[----:B------:R-:W1:Y:S01]  /*7240*/  MUFU.EX2 R156, R156 ;  /* 0x0000009c009c7308 */ /* 0x000e620000000800 */
[----:B---3--:R-:W-:-:S01]  /*7250*/  FADD.FTZ R209, R7, R176 ;  /* 0x000000b007d17221 */ /* 0x008fc20000010000 */
[--C-:B------:R-:W-:Y:S01]  /*7260*/  FFMA.FTZ R176, R191, UR14, -R205.reuse ;  /* 0x0000000ebfb07c23 */ /* 0x100fe200080108cd */
[----:B------:R-:W-:-:S05]  /*7270*/  FFMA.FTZ R171, R192, UR14, -R205 ;  /* 0x0000000ec0ab7c23 */ /* 0x000fca00080108cd */
[----:B------:R-:W2:Y:S08]  /*7280*/  MUFU.EX2 R8, R8 ;  /* 0x0000000800087308 */ /* 0x000eb00000000800 */
[----:B------:R-:W3:Y:S01]  /*7290*/  MUFU.EX2 R11, R11 ;  /* 0x0000000b000b7308 */ /* 0x000ee20000000800 */
[----:B-1----:R-:W-:-:S01]  /*72a0*/  FFMA.FTZ R3, R156, R2, R207 ;  /* 0x000000029c037223 */ /* 0x002fc200000100cf */
[----:B------:R-:W-:-:S03]  /*72b0*/  FADD.FTZ R2, R10, R209 ;  /* 0x000000d10a027221 */ /* 0x000fc60000010000 */
[----:B------:R-:W-:Y:S01]  /*72c0*/  FADD.FTZ R3, R4, R3 ;  /* 0x0000000304037221 */ /* 0x000fe20000010000 */
[----:B------:R-:W-:-:S02]  /*72d0*/  FADD.FTZ R2, R9, R2 ;  /* 0x0000000209027221 */ /* 0x000fc40000010000 */
[----:B------:R-:W1:Y:S02]  /*72e0*/  MUFU.EX2 R12, R12 ;  /* 0x0000000c000c7308 */ /* 0x000e640000000800 */
[----:B------:R-:W-:-:S04]  /*72f0*/  FADD.FTZ R191, R13, R2 ;  /* 0x000000020dbf7221 */ /* 0x000fc80000010000 */
[----:B------:R-:W-:Y:S01]  /*7300*/  FADD.FTZ R192, R210, R191 ;  /* 0x000000bfd2c07221 */ /* 0x000fe20000010000 */
[----:B------:R-:W-:-:S01]  /*7310*/  FFMA.FTZ R191, R195, UR14, -R205 ;  /* 0x0000000ec3bf7c23 */ /* 0x000fc200080108cd */
[----:B------:R-:W4:Y:S02]  /*7320*/  MUFU.EX2 R21, R21 ;  /* 0x0000001500157308 */ /* 0x000f240000000800 */
[----:B------:R-:W-:-:S01]  /*7330*/  FADD.FTZ R195, R15, R192 ;  /* 0x000000c00fc37221 */ /* 0x000fc20000010000 */
[----:B------:R-:W-:-:S03]  /*7340*/  FFMA.FTZ R192, R196, UR14, -R205 ;  /* 0x0000000ec4c07c23 */ /* 0x000fc600080108cd */
[----:B------:R-:W-:Y:S02]  /*7350*/  FADD.FTZ R195, R6, R195 ;  /* 0x000000c306c37221 */ /* 0x000fe40000010000 */
[----:B------:R-:W5:Y:S08]  /*7360*/  MUFU.EX2 R14, R14 ;  /* 0x0000000e000e7308 */ /* 0x000f700000000800 */
[----:B------:R2:W-:Y:S08]  /*7370*/  MUFU.EX2 R5, R190 ;  /* 0x000000be00057308 */ /* 0x0005f00000000800 */
[----:B------:R-:W5:Y:S01]  /*7380*/  MUFU.EX2 R155, R155 ;  /* 0x0000009b009b7308 */ /* 0x000f620000000800 */
[----:B--2---:R-:W-:-:S04]  /*7390*/  FADD.FTZ R190, R8, R3 ;  /* 0x0000000308be7221 */ /* 0x004fc80000010000 */
[----:B---3--:R-:W-:Y:S01]  /*73a0*/  FADD.FTZ R3, R11, R190 ;  /* 0x000000be0b037221 */ /* 0x008fe20000010000 */
[----:B------:R-:W-:-:S02]  /*73b0*/  FFMA.FTZ R190, R194, UR14, -R205 ;  /* 0x0000000ec2be7c23 */ /* 0x000fc400080108cd */
[----:B------:R-:W2:Y:S01]  /*73c0*/  MUFU.EX2 R20, R20 ;  /* 0x0000001400147308 */ /* 0x000ea20000000800 */
[----:B-1----:R-:W-:-:S04]  /*73d0*/  FADD.FTZ R2, R12, R3 ;  /* 0x000000030c027221 */ /* 0x002fc80000010000 */
[----:B----4-:R-:W-:-:S03]  /*73e0*/  FADD.FTZ R3, R21, R2 ;  /* 0x0000000215037221 */ /* 0x010fc60000010000 */
[----:B------:R-:W1:Y:S01]  /*73f0*/  MUFU.EX2 R157, R157 ;  /* 0x0000009d009d7308 */ /* 0x000e620000000800 */
[----:B-----5:R-:W-:-:S04]  /*7400*/  FADD.FTZ R2, R14, R3 ;  /* 0x000000030e027221 */ /* 0x020fc80000010000 */
[----:B------:R-:W-:Y:S01]  /*7410*/  FADD.FTZ R3, R155, R2 ;  /* 0x000000029b037221 */ /* 0x000fe20000010000 */
[----:B------:R-:W-:-:S01]  /*7420*/  FADD.FTZ R2, R152, R195 ;  /* 0x000000c398027221 */ /* 0x000fc20000010000 */
[----:B------:R-:W-:Y:S01]  /*7430*/  FFMA.FTZ R195, R197, UR14, -R205 ;  /* 0x0000000ec5c37c23 */ /* 0x000fe200080108cd */
        /* <DEDUP_REMOVED lines=13> */
[----:B--2---:R-:W-:-:S01]  /*7510*/  FADD.FTZ R197, R161, R194 ;  /* 0x000000c2a1c57221 */ /* 0x004fc20000010000 */
[----:B------:R-:W-:-:S06]  /*7520*/  FFMA.FTZ R194, R198, UR14, -R205 ;  /* 0x0000000ec6c27c23 */ /* 0x000fcc00080108cd */
[----:B------:R-:W2:Y:S01]  /*7530*/  MUFU.EX2 R165, R165 ;  /* 0x000000a500a57308 */ /* 0x000ea20000000800 */
[----:B-1----:R-:W-:-:S07]  /*7540*/  FADD.FTZ R2, R162, R3 ;  /* 0x00000003a2027221 */ /* 0x002fce0000010000 */
[----:B------:R-:W1:Y:S01]  /*7550*/  MUFU.EX2 R163, R163 ;  /* 0x000000a300a37308 */ /* 0x000e620000000800 */
[----:B---3--:R-:W-:-:S01]  /*7560*/  FADD.FTZ R196, R158, R197 ;  /* 0x000000c59ec47221 */ /* 0x008fc20000010000 */
[----:B------:R-:W-:-:S06]  /*7570*/  FFMA.FTZ R197, R199, UR14, -R205 ;  /* 0x0000000ec7c57c23 */ /* 0x000fcc00080108cd */
[----:B------:R-:W3:Y:S01]  /*7580*/  MUFU.EX2 R169, R169 ;  /* 0x000000a900a97308 */ /* 0x000ee20000000800 */
[----:B--2---:R-:W-:-:S04]  /*7590*/  FADD.FTZ R3, R165, R2 ;  /* 0x00000002a5037221 */ /* 0x004fc80000010000 */
[----:B------:R-:W-:-:S03]  /*75a0*/  FADD.FTZ R2, R164, R3 ;  /* 0x00000003a4027221 */ /* 0x000fc60000010000 */
[----:B------:R-:W2:Y:S01]  /*75b0*/  MUFU.EX2 R166, R166 ;  /* 0x000000a600a67308 */ /* 0x000ea20000000800 */
[----:B-1----:R-:W-:-:S04]  /*75c0*/  FADD.FTZ R196, R163, R196 ;  /* 0x000000c4a3c47221 */ /* 0x002fc80000010000 */
[----:B------:R-:W-:Y:S01]  /*75d0*/  FADD.FTZ R3, R5, R196 ;  /* 0x000000c405037221 */ /* 0x000fe20000010000 */
[----:B------:R-:W-:-:S02]  /*75e0*/  FFMA.FTZ R196, R200, UR14, -R205 ;  /* 0x0000000ec8c47c23 */ /* 0x000fc400080108cd */
[----:B------:R-:W1:Y:S01]  /*75f0*/  MUFU.EX2 R167, R167 ;  /* 0x000000a700a77308 */ /* 0x000e620000000800 */
[----:B---3--:R-:W-:-:S04]  /*7600*/  FADD.FTZ R199, R169, R2 ;  /* 0x00000002a9c77221 */ /* 0x008fc80000010000 */
[----:B------:R-:W-:Y:S01]  /*7610*/  FADD.FTZ R198, R168, R199 ;  /* 0x000000c7a8c67221 */ /* 0x000fe20000010000 */
[----:B------:R-:W-:-:S02]  /*7620*/  FFMA.FTZ R199, R201, UR14, -R205 ;  /* 0x0000000ec9c77c23 */ /* 0x000fc400080108cd */
[----:B------:R-:W3:Y:S01]  /*7630*/  MUFU.EX2 R173, R173 ;  /* 0x000000ad00ad7308 */ /* 0x000ee20000000800 */
[----:B------:R-:W-:Y:S02]  /*7640*/  WARPGROUP.DEPBAR.LE gsb0, 0x0 ;  /* 0x00008000000079c5 */ /* 0x000fe40000010000 */
[----:B------:R-:W-:Y:S01]  /*7650*/  WARPGROUP.ARRIVE ;  /* 0x00000000000079c5 */ /* 0x000fe20000000000 */
[----:B--2---:R-:W-:-:S04]  /*7660*/  FADD.FTZ R2, R166, R3 ;  /* 0x00000003a6027221 */ /* 0x004fc80000010000 */
[----:B------:R-:W2:Y:S01]  /*7670*/  MUFU.EX2 R174, R174 ;  /* 0x000000ae00ae7308 */ /* 0x000ea20000000800 */
[----:B------:R-:W-:Y:S01]  /*7680*/  QGMMA.64x256x32.F32.E4M3.E4M3 R24, R216, gdesc[UR8], R24, gsb0 ;  /* 0x03e00008d8187df3 */ /* 0x000fe20008000818 */
[----:B-1----:R-:W-:-:S06]  /*7690*/  FADD.FTZ R3, R167, R2 ;  /* 0x00000002a7037221 */ /* 0x002fcc0000010000 */
[----:B------:R-:W1:Y:S01]  /*76a0*/  MUFU.EX2 R172, R172 ;  /* 0x000000ac00ac7308 */ /* 0x000e620000000800 */
[----:B---3--:R-:W-:-:S07]  /*76b0*/  FADD.FTZ R209, R173, R198 ;  /* 0x000000c6add17221 */ /* 0x008fce0000010000 */
[----:B------:R-:W3:Y:S01]  /*76c0*/  MUFU.EX2 R171, R171 ;  /* 0x000000ab00ab7308 */ /* 0x000ee20000000800 */
[----:B--2---:R-:W-:-:S07]  /*76d0*/  FADD.FTZ R2, R174, R3 ;  /* 0x00000003ae027221 */ /* 0x004fce0000010000 */
[----:B------:R-:W2:Y:S01]  /*76e0*/  MUFU.EX2 R176, R176 ;  /* 0x000000b000b07308 */ /* 0x000ea20000000800 */
[----:B-1----:R-:W-:-:S04]  /*76f0*/  FADD.FTZ R198, R172, R209 ;  /* 0x000000d1acc67221 */ /* 0x002fc80000010000 */
[----:B------:R-:W-:Y:S01]  /*7700*/  FADD.FTZ R201, R175, R198 ;  /* 0x000000c6afc97221 */ /* 0x000fe20000010000 */
[----:B------:R-:W-:-:S02]  /*7710*/  FFMA.FTZ R198, R202, UR14, -R205 ;  /* 0x0000000ecac67c23 */ /* 0x000fc400080108cd */
[----:B------:R-:W1:Y:S01]  /*7720*/  MUFU.EX2 R178, R178 ;  /* 0x000000b200b27308 */ /* 0x000e620000000800 */
[----:B---3--:R-:W-:-:S01]  /*7730*/  FADD.FTZ R3, R171, R2 ;  /* 0x00000002ab037221 */ /* 0x008fc20000010000 */
[----:B------:R-:W-:-:S06]  /*7740*/  IADD3 R2, -R234, 0xb, RZ ;  /* 0x0000000bea027810 */ /* 0x000fcc0007ffe1ff */
[----:B------:R-:W3:Y:S01]  /*7750*/  MUFU.EX2 R190, R190 ;  /* 0x000000be00be7308 */ /* 0x000ee20000000800 */
[----:B--2---:R-:W-:-:S07]  /*7760*/  FADD.FTZ R3, R176, R3 ;  /* 0x00000003b0037221 */ /* 0x004fce0000010000 */
[----:B------:R-:W2:Y:S01]  /*7770*/  MUFU.EX2 R179, R179 ;  /* 0x000000b300b37308 */ /* 0x000ea20000000800 */
[----:B-1----:R-:W-:-:S01]  /*7780*/  FADD.FTZ R200, R178, R201 ;  /* 0x000000c9b2c87221 */ /* 0x002fc20000010000 */
[----:B------:R-:W-:-:S06]  /*7790*/  FFMA.FTZ R201, R203, UR14, -R205 ;  /* 0x0000000ecbc97c23 */ /* 0x000fcc00080108cd */
        /* <DEDUP_REMOVED lines=10> */
[----:B------:R-:W-:-:S05]  /*7840*/  IMAD.U32 R209, RZ, RZ, UR6 ;  /* 0x00000006ffd17e24 */ /* 0x000fca000f8e00ff */
[----:B------:R-:W-:Y:S01]  /*7850*/  @!P1 LEA R209, R209, UR38, 0x3 ;  /* 0x00000026d1d19c11 */ /* 0x000fe2000f8e18ff */
[----:B------:R-:W2:Y:S01]  /*7860*/  MUFU.EX2 R182, R182 ;  /* 0x000000b600b67308 */ /* 0x000ea20000000800 */
[----:B-1----:R-:W-:-:S01]  /*7870*/  FADD.FTZ R3, R181, R200 ;  /* 0x000000c8b5037221 */ /* 0x002fc20000010000 */
[--C-:B------:R-:W-:Y:S01]  /*7880*/  FFMA.FTZ R200, R204, UR14, -R205.reuse ;  /* 0x0000000eccc87c23 */ /* 0x100fe200080108cd */
[----:B------:R-:W-:-:S05]  /*7890*/  FFMA.FTZ R205, R206, UR14, -R205 ;  /* 0x0000000ececd7c23 */ /* 0x000fca00080108cd */
        /* <DEDUP_REMOVED lines=14> */
[----:B------:R-:W-:Y:S01]  /*7980*/  MUFU.EX2 R186, R186 ;  /* 0x000000ba00ba7308 */ /* 0x000fe20000000800 */
[----:B--2---:R-:W-:-:S07]  /*7990*/  FADD.FTZ R3, R185, R202 ;  /* 0x000000cab9037221 */ /* 0x004fce0000010000 */
[----:B------:R-:W2:Y:S01]  /*79a0*/  MUFU.EX2 R198, R198 ;  /* 0x000000c600c67308 */ /* 0x000ea20000000800 */
[----:B-1----:R-:W-:-:S07]  /*79b0*/  FADD.FTZ R203, R199, R204 ;  /* 0x000000ccc7cb7221 */ /* 0x002fce0000010000 */
[----:B------:R-:W-:Y:S08]  /*79c0*/  MUFU.EX2 R187, R187 ;  /* 0x000000bb00bb7308 */ /* 0x000ff00000000800 */
[----:B------:R-:W1:Y:S01]  /*79d0*/  MUFU.EX2 R201, R201 ;  /* 0x000000c900c97308 */ /* 0x000e620000000800 */
[----:B--2---:R-:W-:-:S07]  /*79e0*/  FADD.FTZ R202, R198, R203 ;  /* 0x000000cbc6ca7221 */ /* 0x004fce0000010000 */
[----:B------:R-:W-:Y:S08]  /*79f0*/  MUFU.EX2 R188, R188 ;  /* 0x000000bc00bc7308 */ /* 0x000ff00000000800 */
[----:B------:R-:W2:Y:S01]  /*7a00*/  MUFU.EX2 R200, R200 ;  /* 0x000000c800c87308 */ /* 0x000ea20000000800 */
[----:B-1----:R-:W-:-:S07]  /*7a10*/  FADD.FTZ R203, R201, R202 ;  /* 0x000000cac9cb7221 */ /* 0x002fce0000010000 */
[----:B------:R-:W1:Y:S08]  /*7a20*/  MUFU.EX2 R193, R193 ;  /* 0x000000c100c17308 */ /* 0x000e700000000800 */
[----:B------:R-:W3:Y:S01]  /*7a30*/  MUFU.EX2 R205, R205 ;  /* 0x000000cd00cd7308 */ /* 0x000ee20000000800 */
[----:B--2---:R-:W-:-:S01]  /*7a40*/  FADD.FTZ R203, R200, R203 ;  /* 0x000000cbc8cb7221 */ /* 0x004fc20000010000 */
[----:B------:R-:W-:-:S02]  /*7a50*/  WARPGROUP.DEPBAR.LE gsb0, 0x0 ;  /* 0x00008000000079c5 */ /* 0x000fc40000010000 */
[----:B------:R2:W-:Y:S06]  /*7a60*/  BAR.ARV R2, 0x100 ;  /* 0x000400020000751d */ /* 0x0005ec0000002000 */
[----:B--2---:R-:W-:-:S05]  /*7a70*/  @!P1 VIADD R2, R209, 0x38840 ;  /* 0x00038840d1029836 */ /* 0x004fca0000000000 */
[----:B------:R-:W-:-:S04]  /*7a80*/  @!P1 PRMT R2, RZ, 0x654, R2 ;  /* 0x00000654ff029816 */ /* 0x000fc80000000002 */
[----:B------:R2:W-:Y:S02]  /*7a90*/  @!P1 SYNCS.ARRIVE.TRANS64.RED.A1T0 RZ, [R2+URZ], RZ ;  /* 0x000000ff02ff99a7 */ /* 0x0005e4000810043f */
[----:B--2---:R-:W-:-:S04]  /*7aa0*/  FADD.FTZ R2, R186, R3 ;  /* 0x00000003ba027221 */ /* 0x004fc80000010000 */
[----:B------:R-:W-:-:S04]  /*7ab0*/  FADD.FTZ R3, R187, R2 ;  /* 0x00000002bb037221 */ /* 0x000fc80000010000 */
[----:B------:R-:W-:-:S04]  /*7ac0*/  FADD.FTZ R2, R188, R3 ;  /* 0x00000003bc027221 */ /* 0x000fc80000010000 */
[----:B-1----:R-:W-:Y:S01]  /*7ad0*/  FADD.FTZ R3, R193, R2 ;  /* 0x00000002c1037221 */ /* 0x002fe20000010000 */
[----:B---3--:R-:W-:-:S01]  /*7ae0*/  FADD.FTZ R2, R205, R203 ;  /* 0x000000cbcd027221 */ /* 0x008fc20000010000 */
[----:B------:R-:W-:Y:S06]  /*7af0*/  @!P0 BRA `(.L_x_1860) ;  /* 0x0000000000048947 */ /* 0x000fec0003800000 */
[----:B------:R-:W-:Y:S01]  /*7b00*/  BPT.TRAP 0x1 ;  /* 0x000000040000795c */ /* 0x000fe20000300000 */
.L_x_1860:
[----:B------:R-:W-:Y:S01]  /*7b10*/  UISETP.GT.AND UP0, UPT, UR5, UR39, UPT ;  /* 0x000000270500728c */ /* 0x000fe2000bf04270 */
[----:B------:R-:W-:Y:S01]  /*7b20*/  F2FP.SATFINITE.E4M3.F32.PACK_AB_MERGE_C R8, R11, R8, RZ ;  /* 0x000000080b08723e */ /* 0x000fe200048070ff */
[----:B------:R-:W-:Y:S01]  /*7b30*/  ULEA UR7, UR37, UR38, 0x3 ;  /* 0x0000002625077291 */ /* 0x000fe2000f8e183f */
[----:B------:R-:W-:Y:S01]  /*7b40*/  F2FP.SATFINITE.E4M3.F32.PACK_AB_MERGE_C R5, R166, R5, RZ ;  /* 0x00000005a605723e */ /* 0x000fe200048070ff */
[----:B------:R-:W-:Y:S01]  /*7b50*/  UIADD3 UR5, UR5, -0x1, URZ ;  /* 0xffffffff05057890 */ /* 0x000fe2000fffe03f */
[----:B------:R-:W-:Y:S01]  /*7b60*/  F2FP.SATFINITE.E4M3.F32.PACK_AB_MERGE_C R9, R9, R10, RZ ;  /* 0x0000000a0909723e */ /* 0x000fe200048070ff */
[----:B------:R-:W-:Y:S01]  /*7b70*/  UIADD3 UR7, UR7, 0x38860, URZ ;  /* 0x0003886007077890 */ /* 0x000fe2000fffe03f */
[----:B------:R-:W-:Y:S01]  /*7b80*/  PLOP3.LUT P2, PT, PT, PT, UP0, 0x80, 0x0 ;  /* 0x000000000000781c */ /* 0x000fe20003f4f008 */
[----:B------:R-:W-:Y:S01]  /*7b90*/  UMOV UR37, UR6 ;  /* 0x0000000600257c82 */ /* 0x000fe20008000000 */
[----:B------:R-:W-:Y:S01]  /*7ba0*/  F2FP.SATFINITE.E4M3.F32.PACK_AB_MERGE_C R6, R6, R15, RZ ;  /* 0x0000000f0606723e */ /* 0x000fe200048070ff */
[----:B------:R-:W-:Y:S01]  /*7bb0*/  UPRMT UR10, UR46, 0x654, UR7 ;  /* 0x000006542e0a7896 */ /* 0x000fe20008000007 */
[----:B------:R-:W-:Y:S01]  /*7bc0*/  F2FP.SATFINITE.E4M3.F32.PACK_AB_MERGE_C R14, R155, R14, RZ ;  /* 0x0000000e9b0e723e */ /* 0x000fe200048070ff */
[-C--:B------:R-:W-:Y:S01]  /*7bd0*/  FMUL.FTZ R24, R24, R189.reuse ;  /* 0x000000bd18187220 */ /* 0x080fe20000410000 */
        /* <DEDUP_REMOVED lines=160> */
.L_x_1851:
[----:B------:R-:W-:-:S13]  /*85e0*/  ISETP.LE.AND P2, PT, RZ, UR5, PT ;  /* 0x00000005ff007c0c */ /* 0x000fda000bf43270 */
[----:B------:R-:W-:Y:S05]  /*85f0*/  @!P2 BRA `(.L_x_1862) ;  /* 0x0000002800cca947 */ /* 0x000fea0003800000 */
[----:B------:R-:W-:Y:S01]  /*8600*/  IMAD.MOV.U32 R5, RZ, RZ, R170 ;  /* 0x000000ffff057224 */ /* 0x000fe200078e00aa */
[----:B------:R-:W-:Y:S01]  /*8610*/  UMOV UR7, UR36 ;  /* 0x0000002400077c82 */ /* 0x000fe20008000000 */
[----:B------:R-:W-:Y:S01]  /*8620*/  IMAD.MOV.U32 R4, RZ, RZ, R153 ;  /* 0x000000ffff047224 */ /* 0x000fe200078e0099 */
[----:B------:R-:W-:Y:S01]  /*8630*/  UMOV UR6, UR37 ;  /* 0x0000002500067c82 */ /* 0x000fe20008000000 */
[----:B------:R-:W-:-:S05]  /*8640*/  ULDC UR39, c[0x0][0x988] ;  /* 0x0002620000277ab9 */ /* 0x000fca0000000800 */
.L_x_1872:
        /* <DEDUP_REMOVED lines=9> */
.L_x_1864:
[----:B------:R-:W-:Y:S01]  /*86e0*/  ULEA UR10, UR37, UR38, 0x3 ;  /* 0x00000026250a7291 */ /* 0x000fe2000f8e183f */
[----:B------:R-:W-:-:S05]  /*86f0*/  IMAD.U32 R6, RZ, RZ, UR36 ;  /* 0x00000024ff067e24 */ /* 0x000fca000f8e00ff */
[----:B------:R-:W-:-:S04]  /*8700*/  SHF.L.U32 R6, R6, 0x1f, RZ ;  /* 0x0000001f06067819 */ /* 0x000fc800000006ff */
[----:B------:R1:W2:Y:S01]  /*8710*/  SYNCS.PHASECHK.TRANS64.TRYWAIT P2, [UR10+0x38830], R6 ;  /* 0x03883006ff0075a7 */ /* 0x0002a2000804014a */
[----:B------:R-:W-:Y:S05]  /*8720*/  @!P0 BRA `(.L_x_1865) ;  /* 0x0000000000048947 */ /* 0x000fea0003800000 */
[----:B------:R-:W-:Y:S01]  /*8730*/  BPT.TRAP 0x1 ;  /* 0x000000040000795c */ /* 0x000fe20000300000 */
.L_x_1865:
[----:B--2---:R-:W-:Y:S05]  /*8740*/  @P2 BRA `(.L_x_1863) ;  /* 0x0000000000082947 */ /* 0x004fea0003800000 */
[----:B------:R-:W2:Y:S02]  /*8750*/  SYNCS.PHASECHK.TRANS64.TRYWAIT P2, [UR10+0x38830], R6 ;  /* 0x03883006ff0075a7 */ /* 0x000ea4000804014a */
[----:B--2---:R-:W-:Y:S05]  /*8760*/  @!P2 BRA `(.L_x_1866) ;  /* 0x0000009c0038a947 */ /* 0x004fea0003800000 */
.L_x_1863:
        /* <DEDUP_REMOVED lines=48> */
.L_x_1868:
[----:B------:R-:W-:Y:S01]  /*8a70*/  ULEA UR10, UR6, UR38, 0x3 ;  /* 0x00000026060a7291 */ /* 0x000fe2000f8e183f */
[----:B------:R-:W-:-:S05]  /*8a80*/  IMAD.U32 R6, RZ, RZ, UR7 ;  /* 0x00000007ff067e24 */ /* 0x000fca000f8e00ff */
[----:B------:R-:W-:-:S04]  /*8a90*/  SHF.L.U32 R6, R6, 0x1f, RZ ;  /* 0x0000001f06067819 */ /* 0x000fc800000006ff */
[----:B------:R1:W2:Y:S01]  /*8aa0*/  SYNCS.PHASECHK.TRANS64.TRYWAIT P2, [UR10+0x38850], R6 ;  /* 0x03885006ff0075a7 */ /* 0x0002a2000804014a */
[----:B------:R-:W-:Y:S05]  /*8ab0*/  @!P0 BRA `(.L_x_1869) ;  /* 0x0000000000048947 */ /* 0x000fea0003800000 */
[----:B------:R-:W-:Y:S01]  /*8ac0*/  BPT.TRAP 0x1 ;  /* 0x000000040000795c */ /* 0x000fe20000300000 */
.L_x_1869:
[----:B--2---:R-:W-:Y:S05]  /*8ad0*/  @P2 BRA `(.L_x_1867) ;  /* 0x0000000000082947 */ /* 0x004fea0003800000 */
[----:B------:R-:W2:Y:S02]  /*8ae0*/  SYNCS.PHASECHK.TRANS64.TRYWAIT P2, [UR10+0x38850], R6 ;  /* 0x03885006ff0075a7 */ /* 0x000ea4000804014a */
[----:B--2---:R-:W-:Y:S05]  /*8af0*/  @!P2 BRA `(.L_x_1870) ;  /* 0x00000098006ca947 */ /* 0x004fea0003800000 */
.L_x_1867:
        /* <DEDUP_REMOVED lines=29> */
[----:B-1----:R-:W-:Y:S01]  /*8cd0*/  FMNMX.FTZ R153, R7, R4, !PT ;  /* 0x0000000407997209 */ /* 0x002fe20007810000 */
[C---:B------:R-:W-:Y:S01]  /*8ce0*/  FMUL.FTZ R164, R0.reuse, R175 ;  /* 0x000000af00a47220 */ /* 0x040fe20000410000 */
[C---:B------:R-:W-:Y:S01]  /*8cf0*/  FMUL.FTZ R154, R0.reuse, R165 ;  /* 0x000000a5009a7220 */ /* 0x040fe20000410000 */
[C---:B------:R-:W-:Y:S01]  /*8d00*/  FMUL.FTZ R175, R0.reuse, R185 ;  /* 0x000000b900af7220 */ /* 0x040fe20000410000 */
[----:B------:R-:W-:Y:S01]  /*8d10*/  FMUL.FTZ R185, R0, R195 ;  /* 0x000000c300b97220 */ /* 0x000fe20000410000 */
        /* <DEDUP_REMOVED lines=8> */
[----:B------:R-:W-:Y:S01]  /*8da0*/  FMUL.FTZ R160, R0, R171 ;  /* 0x000000ab00a07220 */ /* 0x000fe20000410000 */
[----:B------:R-:W2:Y:S01]  /*8db0*/  MUFU.TANH R10, R10 ;  /* 0x0000000a000a7308 */ /* 0x000ea20000002400 */
[----:B---3--:R-:W-:Y:S01]  /*8dc0*/  FMNMX.FTZ R153, R6, R153, !PT ;  /* 0x0000009906997209 */ /* 0x008fe20007810000 */
[C---:B------:R-:W-:Y:S01]  /*8dd0*/  FMUL.FTZ R165, R0.reuse, R176 ;  /* 0x000000b000a57220 */ /* 0x040fe20000410000 */
[C---:B------:R-:W-:Y:S01]  /*8de0*/  FMUL.FTZ R161, R0.reuse, R172 ;  /* 0x000000ac00a17220 */ /* 0x040fe20000410000 */
[C---:B------:R-:W-:Y:S01]  /*8df0*/  FMUL.FTZ R176, R0.reuse, R186 ;  /* 0x000000ba00b07220 */ /* 0x040fe20000410000 */
[C---:B------:R-:W-:Y:S01]  /*8e00*/  FMUL.FTZ R186, R0.reuse, R196 ;  /* 0x000000c400ba7220 */ /* 0x040fe20000410000 */
[C---:B------:R-:W-:Y:S01]  /*8e10*/  FMUL.FTZ R162, R0.reuse, R173 ;  /* 0x000000ad00a27220 */ /* 0x040fe20000410000 */
[C---:B------:R-:W-:Y:S01]  /*8e20*/  FMUL.FTZ R166, R0.reuse, R177 ;  /* 0x000000b100a67220 */ /* 0x040fe20000410000 */
[----:B------:R-:W3:Y:S01]  /*8e30*/  MUFU.TANH R12, R12 ;  /* 0x0000000c000c7308 */ /* 0x000ee20000002400 */
        /* <DEDUP_REMOVED lines=27> */
[----:B------:R-:W-:Y:S01]  /*8ff0*/  UMOV UR14, UR39 ;  /* 0x00000027000e7c82 */ /* 0x000fe20008000000 */
[----:B------:R-:W1:Y:S03]  /*9000*/  S2R R234, SR_TID.X ;  /* 0x0000000000ea7919 */ /* 0x000e660000002100 */
[----:B------:R-:W4:Y:S01]  /*9010*/  MUFU.TANH R20, R20 ;  /* 0x0000001400147308 */ /* 0x000f220000002400 */
[----:B--2---:R-:W-:Y:S01]  /*9020*/  FMNMX.FTZ R195, R13, R194, !PT ;  /* 0x000000c20dc37209 */ /* 0x004fe20007810000 */
[----:B------:R-:W-:-:S06]  /*9030*/  FMUL.FTZ R194, R0, R204 ;  /* 0x000000cc00c27220 */ /* 0x000fcc0000410000 */
[----:B------:R-:W2:Y:S01]  /*9040*/  MUFU.TANH R15, R15 ;  /* 0x0000000f000f7308 */ /* 0x000ea20000002400 */
[----:B---3--:R-:W-:-:S07]  /*9050*/  FMNMX.FTZ R170, R14, R153, !PT ;  /* 0x000000990eaa7209 */ /* 0x008fce0007810000 */
[----:B------:R-:W3:Y:S01]  /*9060*/  MUFU.TANH R21, R21 ;  /* 0x0000001500157308 */ /* 0x000ee20000002400 */
[----:B----4-:R-:W-:Y:S01]  /*9070*/  FMNMX.FTZ R196, R20, R195, !PT ;  /* 0x000000c314c47209 */ /* 0x010fe20007810000 */
[----:B------:R-:W-:-:S06]  /*9080*/  FMUL.FTZ R195, R0, R205 ;  /* 0x000000cd00c37220 */ /* 0x000fcc0000410000 */
[----:B------:R-:W4:Y:S01]  /*9090*/  MUFU.TANH R152, R152 ;  /* 0x0000009800987308 */ /* 0x000f220000002400 */
[----:B--2---:R-:W-:Y:S02]  /*90a0*/  FMNMX.FTZ R153, R15, R170, !PT ;  /* 0x000000aa0f997209 */ /* 0x004fe40007810000 */
[----:B-1----:R-:W-:-:S05]  /*90b0*/  SHF.R.U32.HI R234, RZ, 0x7, R234 ;  /* 0x00000007ffea7819 */ /* 0x002fca00000116ea */
        /* <DEDUP_REMOVED lines=51> */
[----:B---3--:R-:W-:Y:S01]  /*93f0*/  FMNMX.FTZ R202, R176, R201, !PT ;  /* 0x000000c9b0ca7209 */ /* 0x008fe20007810000 */
[----:B------:R-:W-:Y:S01]  /*9400*/  FMUL.FTZ R201, R0, R211 ;  /* 0x000000d300c97220 */ /* 0x000fe20000410000 */
[----:B------:R-:W-:Y:S02]  /*9410*/  WARPGROUP.DEPBAR.LE gsb0, 0x0 ;  /* 0x00008000000079c5 */ /* 0x000fe40000010000 */
[----:B------:R-:W-:-:S03]  /*9420*/  WARPGROUP.ARRIVE ;  /* 0x00000000000079c5 */ /* 0x000fc60000000000 */
[----:B------:R-:W3:Y:S01]  /*9430*/  MUFU.TANH R178, R178 ;  /* 0x000000b200b27308 */ /* 0x000ee20000002400 */
[----:B-1----:R-:W-:Y:S02]  /*9440*/  FMNMX.FTZ R153, R175, R170, !PT ;  /* 0x000000aaaf997209 */ /* 0x002fe40007810000 */
[----:B------:R-:W-:Y:S01]  /*9450*/  QGMMA.64x256x32.F32.E4M3.E4M3 R24, R224, gdesc[UR8], R24, gsb0 ;  /* 0x03e00008e0187df3 */ /* 0x000fe20008000818 */
[----:B------:R-:W-:Y:S01]  /*9460*/  UIADD3 UR10, UR7, 0x4, URZ ;  /* 0x00000004070a7890 */ /* 0x000fe2000fffe03f */
[----:B------:R-:W-:-:S03]  /*9470*/  UMOV UR11, 0x40000040 ;  /* 0x40000040000b7882 */ /* 0x000fc60000000000 */
        /* <DEDUP_REMOVED lines=72> */
[----:B------:R-:W-:Y:S02]  /*9900*/  IADD3 R208, -R234, 0xb, RZ ;  /* 0x0000000bead07810 */ /* 0x000fe40007ffe1ff */
[----:B--2---:R-:W-:Y:S01]  /*9910*/  FMNMX.FTZ R170, R209, R170, !PT ;  /* 0x000000aad1aa7209 */ /* 0x004fe20007810000 */
[----:B------:R-:W-:-:S01]  /*9920*/  FFMA.FTZ R206, R153, R210, -8 ;  /* 0xc100000099ce7423 */ /* 0x000fc200000100d2 */
[----:B------:R-:W-:Y:S02]  /*9930*/  IMAD.U32 R209, RZ, RZ, UR14 ;  /* 0x0000000effd17e24 */ /* 0x000fe4000f8e00ff */
[----:B------:R-:W-:-:S01]  /*9940*/  FADD.FTZ R4, -R153, R4 ;  /* 0x0000000499047221 */ /* 0x000fc20000010100 */
[----:B------:R-:W-:-:S02]  /*9950*/  IMAD.U32 R210, RZ, RZ, UR37 ;  /* 0x00000025ffd27e24 */ /* 0x000fc4000f8e00ff */
        /* <DEDUP_REMOVED lines=25> */
[C---:B------:R-:W-:Y:S01]  /*9af0*/  FADD.FTZ R5, -R170.reuse, R5 ;  /* 0x00000005aa057221 */ /* 0x040fe20000010100 */
[----:B------:R-:W-:-:S01]  /*9b00*/  FFMA.FTZ R203, R170, R209, -8 ;  /* 0xc1000000aacb7423 */ /* 0x000fc200000100d1 */
[----:B------:R-:W-:Y:S01]  /*9b10*/  FMUL.FTZ R4, R4, UR14 ;  /* 0x0000000e04047c20 */ /* 0x000fe20008410000 */
[----:B------:R-:W-:-:S01]  /*9b20*/  FFMA.FTZ R7, R7, UR14, -R206 ;  /* 0x0000000e07077c23 */ /* 0x000fc200080108ce */
[----:B------:R-:W-:Y:S01]  /*9b30*/  FMUL.FTZ R5, R5, UR14 ;  /* 0x0000000e05057c20 */ /* 0x000fe20008410000 */
[----:B------:R-:W-:-:S01]  /*9b40*/  FFMA.FTZ R8, R8, UR14, -R203 ;  /* 0x0000000e08087c23 */ /* 0x000fc200080108cb */
[----:B------:R-:W-:Y:S01]  /*9b50*/  FFMA.FTZ R6, R6, UR14, -R206 ;  /* 0x0000000e06067c23 */ /* 0x000fe200080108ce */
[----:B------:R-:W-:-:S01]  /*9b60*/  FFMA.FTZ R9, R9, UR14, -R203 ;  /* 0x0000000e09097c23 */ /* 0x000fc200080108cb */
[----:B------:R-:W-:Y:S01]  /*9b70*/  MUFU.EX2 R4, R4 ;  /* 0x0000000400047308 */ /* 0x000fe20000000800 */
[----:B------:R-:W-:-:S01]  /*9b80*/  FFMA.FTZ R10, R10, UR14, -R206 ;  /* 0x0000000e0a0a7c23 */ /* 0x000fc200080108ce */
[----:B------:R-:W-:Y:S01]  /*9b90*/  FFMA.FTZ R12, R12, UR14, -R203 ;  /* 0x0000000e0c0c7c23 */ /* 0x000fe200080108cb */
[----:B------:R-:W-:-:S01]  /*9ba0*/  FFMA.FTZ R11, R11, UR14, -R206 ;  /* 0x0000000e0b0b7c23 */ /* 0x000fc200080108ce */
[----:B------:R-:W-:Y:S01]  /*9bb0*/  FFMA.FTZ R13, R13, UR14, -R203 ;  /* 0x0000000e0d0d7c23 */ /* 0x000fe200080108cb */
[----:B------:R-:W-:-:S01]  /*9bc0*/  FFMA.FTZ R14, R14, UR14, -R206 ;  /* 0x0000000e0e0e7c23 */ /* 0x000fc200080108ce */
[----:B------:R-:W-:Y:S01]  /*9bd0*/  FFMA.FTZ R20, R20, UR14, -R203 ;  /* 0x0000000e14147c23 */ /* 0x000fe200080108cb */
[----:B------:R-:W-:-:S01]  /*9be0*/  FFMA.FTZ R15, R15, UR14, -R206 ;  /* 0x0000000e0f0f7c23 */ /* 0x000fc200080108ce */
[----:B------:R-:W1:Y:S01]  /*9bf0*/  MUFU.EX2 R7, R7 ;  /* 0x0000000700077308 */ /* 0x000e620000000800 */
[----:B------:R-:W-:-:S01]  /*9c00*/  FFMA.FTZ R21, R21, UR14, -R203 ;  /* 0x0000000e15157c23 */ /* 0x000fc200080108cb */
[----:B------:R-:W-:Y:S01]  /*9c10*/  FFMA.FTZ R152, R152, UR14, -R206 ;  /* 0x0000000e98987c23 */ /* 0x000fe200080108ce */
        /* <DEDUP_REMOVED lines=30> */
[----:B--2---:R-:W-:-:S01]  /*9e00*/  FFMA.FTZ R2, R5, R2, R8 ;  /* 0x0000000205027223 */ /* 0x004fc20000010008 */
[----:B------:R-:W-:-:S06]  /*9e10*/  FFMA.FTZ R203, R205, UR14, -R203 ;  /* 0x0000000ecdcb7c23 */ /* 0x000fcc00080108cb */
        /* <DEDUP_REMOVED lines=43> */
[----:B-1----:R-:W-:-:S01]  /*a0d0*/  FADD.FTZ R2, R164, R3 ;  /* 0x00000003a4027221 */ /* 0x002fc20000010000 */
[----:B------:R-:W-:Y:S02]  /*a0e0*/  WARPGROUP.DEPBAR.LE gsb0, 0x0 ;  /* 0x00008000000079c5 */ /* 0x000fe40000010000 */
[----:B------:R-:W-:-:S04]  /*a0f0*/  WARPGROUP.ARRIVE ;  /* 0x00000000000079c5 */ /* 0x000fc80000000000 */
[----:B------:R-:W1:Y:S01]  /*a100*/  MUFU.EX2 R165, R165 ;  /* 0x000000a500a57308 */ /* 0x000e620000000800 */
[----:B---3--:R-:W-:-:S01]  /*a110*/  FADD.FTZ R206, R162, R209 ;  /* 0x000000d1a2ce7221 */ /* 0x008fc20000010000 */
[----:B------:R-:W-:Y:S06]  /*a120*/  QGMMA.64x256x32.F32.E4M3.E4M3 R24, R216, gdesc[UR8], R24, gsb0 ;  /* 0x03e00008d8187df3 */ /* 0x000fec0008000818 */
        /* <DEDUP_REMOVED lines=46> */
[----:B------:R-:W-:-:S05]  /*a410*/  @!P1 LEA R2, R210, UR38, 0x3 ;  /* 0x00000026d2029c11 */ /* 0x000fca000f8e18ff */
[----:B------:R-:W-:Y:S01]  /*a420*/  @!P1 VIADD R2, R2, 0x38840 ;  /* 0x0003884002029836 */ /* 0x000fe20000000000 */
[----:B------:R-:W-:Y:S01]  /*a430*/  MUFU.EX2 R190, R190 ;  /* 0x000000be00be7308 */ /* 0x000fe20000000800 */
[----:B---3--:R-:W-:-:S03]  /*a440*/  FADD.FTZ R209, R187, R206 ;  /* 0x000000cebbd17221 */ /* 0x008fc60000010000 */
[----:B------:R-:W-:-:S04]  /*a450*/  @!P1 PRMT R2, RZ, 0x654, R2 ;  /* 0x00000654ff029816 */ /* 0x000fc80000000002 */
[----:B------:R-:W1:Y:S01]  /*a460*/  MUFU.EX2 R193, R193 ;  /* 0x000000c100c17308 */ /* 0x000e620000000800 */
[----:B--2---:R-:W-:-:S07]  /*a470*/  FADD.FTZ R206, R192, R3 ;  /* 0x00000003c0ce7221 */ /* 0x004fce0000010000 */
[----:B------:R-:W-:Y:S08]  /*a480*/  MUFU.EX2 R191, R191 ;  /* 0x000000bf00bf7308 */ /* 0x000ff00000000800 */
[----:B------:R-:W2:Y:S01]  /*a490*/  MUFU.EX2 R196, R196 ;  /* 0x000000c400c47308 */ /* 0x000ea20000000800 */
[----:B-1----:R-:W-:-:S07]  /*a4a0*/  FADD.FTZ R3, R193, R206 ;  /* 0x000000cec1037221 */ /* 0x002fce0000010000 */
[----:B------:R-:W-:Y:S08]  /*a4b0*/  MUFU.EX2 R194, R194 ;  /* 0x000000c200c27308 */ /* 0x000ff00000000800 */
[----:B------:R-:W1:Y:S01]  /*a4c0*/  MUFU.EX2 R197, R197 ;  /* 0x000000c500c57308 */ /* 0x000e620000000800 */
[----:B--2---:R-:W-:-:S07]  /*a4d0*/  FADD.FTZ R206, R196, R3 ;  /* 0x00000003c4ce7221 */ /* 0x004fce0000010000 */
[----:B------:R-:W2:Y:S08]  /*a4e0*/  MUFU.EX2 R195, R195 ;  /* 0x000000c300c37308 */ /* 0x000eb00000000800 */
[----:B------:R-:W3:Y:S01]  /*a4f0*/  MUFU.EX2 R200, R200 ;  /* 0x000000c800c87308 */ /* 0x000ee20000000800 */
[----:B-1----:R-:W-:-:S07]  /*a500*/  FADD.FTZ R3, R197, R206 ;  /* 0x000000cec5037221 */ /* 0x002fce0000010000 */
[----:B------:R-:W1:Y:S08]  /*a510*/  MUFU.EX2 R198, R198 ;  /* 0x000000c600c67308 */ /* 0x000e700000000800 */
[----:B------:R-:W4:Y:S08]  /*a520*/  MUFU.EX2 R201, R201 ;  /* 0x000000c900c97308 */ /* 0x000f300000000800 */
[----:B------:R-:W5:Y:S01]  /*a530*/  MUFU.EX2 R199, R199 ;  /* 0x000000c700c77308 */ /* 0x000f620000000800 */
[----:B------:R-:W-:-:S02]  /*a540*/  WARPGROUP.DEPBAR.LE gsb0, 0x0 ;  /* 0x00008000000079c5 */ /* 0x000fc40000010000 */
[----:B------:R2:W-:Y:S06]  /*a550*/  BAR.ARV R208, 0x100 ;  /* 0x000400d00000751d */ /* 0x0005ec0000002000 */
[----:B------:R-:W5:Y:S01]  /*a560*/  MUFU.EX2 R204, R204 ;  /* 0x000000cc00cc7308 */ /* 0x000f620000000800 */
[----:B------:R3:W-:Y:S01]  /*a570*/  @!P1 SYNCS.ARRIVE.TRANS64.RED.A1T0 RZ, [R2+URZ], RZ ;  /* 0x000000ff02ff99a7 */ /* 0x0007e2000810043f */
[----:B--2---:R-:W-:-:S04]  /*a580*/  FADD.FTZ R208, R190, R209 ;  /* 0x000000d1bed07221 */ /* 0x004fc80000010000 */
[----:B------:R-:W-:Y:S02]  /*a590*/  FADD.FTZ R205, R191, R208 ;  /* 0x000000d0bfcd7221 */ /* 0x000fe40000010000 */
[----:B------:R-:W2:Y:S02]  /*a5a0*/  MUFU.EX2 R202, R202 ;  /* 0x000000ca00ca7308 */ /* 0x000ea40000000800 */
[----:B---3--:R-:W-:-:S04]  /*a5b0*/  FADD.FTZ R2, R194, R205 ;  /* 0x000000cdc2027221 */ /* 0x008fc80000010000 */
[----:B------:R-:W-:Y:S01]  /*a5c0*/  FADD.FTZ R205, R195, R2 ;  /* 0x00000002c3cd7221 */ /* 0x000fe20000010000 */
[----:B------:R-:W-:-:S01]  /*a5d0*/  FADD.FTZ R2, R200, R3 ;  /* 0x00000003c8027221 */ /* 0x000fc20000010000 */
[----:B------:R-:W3:Y:S02]  /*a5e0*/  MUFU.EX2 R203, R203 ;  /* 0x000000cb00cb7308 */ /* 0x000ee40000000800 */
[----:B-1----:R-:W-:-:S01]  /*a5f0*/  FADD.FTZ R206, R198, R205 ;  /* 0x000000cdc6ce7221 */ /* 0x002fc20000010000 */
[----:B----4-:R-:W-:-:S03]  /*a600*/  FADD.FTZ R3, R201, R2 ;  /* 0x00000002c9037221 */ /* 0x010fc60000010000 */
[----:B-----5:R-:W-:Y:S01]  /*a610*/  FADD.FTZ R205, R199, R206 ;  /* 0x000000cec7cd7221 */ /* 0x020fe20000010000 */
[----:B------:R-:W-:-:S03]  /*a620*/  FADD.FTZ R2, R204, R3 ;  /* 0x00000003cc027221 */ /* 0x000fc60000010000 */
[----:B--2---:R-:W-:Y:S01]  /*a630*/  FADD.FTZ R3, R202, R205 ;  /* 0x000000cdca037221 */ /* 0x004fe20000010000 */
[----:B---3--:R-:W-:-:S01]  /*a640*/  FADD.FTZ R2, R203, R2 ;  /* 0x00000002cb027221 */ /* 0x008fc20000010000 */
[----:B------:R-:W-:Y:S06]  /*a650*/  @!P0 BRA `(.L_x_1871) ;  /* 0x0000000000048947 */ /* 0x000fec0003800000 */
[----:B------:R-:W-:Y:S01]  /*a660*/  BPT.TRAP 0x1 ;  /* 0x000000040000795c */ /* 0x000fe20000300000 */
.L_x_1871:
        /* <DEDUP_REMOVED lines=19> */
[----:B------:R-:W-:Y:S01]  /*a7a0*/  F2FP.SATFINITE.E4M3.F32.PACK_AB_MERGE_C R175, R178, R175, RZ ;  /* 0x000000afb2af723e */ /* 0x000fe200048070ff */
[----:B------:R-:W-:Y:S01]  /*a7b0*/  UMOV UR6, UR37 ;  /* 0x0000002500067c82 */ /* 0x000fe20008000000 */
        /* <DEDUP_REMOVED lines=151> */
.L_x_1862:
[----:B------:R-:W-:Y:S06]  /*b130*/  BAR.ARV 0x8, 0x120 ;  /* 0x0204800000007b1d */ /* 0x000fec0000002000 */
[----:B------:R-:W-:Y:S05]  /*b140*/  @!P0 BRA `(.L_x_1873) ;  /* 0x0000000000048947 */ /* 0x000fea0003800000 */
[----:B------:R-:W-:Y:S01]  /*b150*/  BPT.TRAP 0x1 ;  /* 0x000000040000795c */ /* 0x000fe20000300000 */
.L_x_1873:
[----:B------:R-:W-:Y:S01]  /*b160*/  ULEA UR15, UR37, UR38, 0x3 ;  /* 0x00000026250f7291 */ /* 0x000fe2000f8e183f */
[----:B------:R-:W-:-:S05]  /*b170*/  IMAD.U32 R0, RZ, RZ, UR36 ;  /* 0x00000024ff007e24 */ /* 0x000fca000f8e00ff */
[----:B------:R-:W-:-:S04]  /*b180*/  SHF.L.U32 R0, R0, 0x1f, RZ ;  /* 0x0000001f00007819 */ /* 0x000fc800000006ff */
[----:B------:R1:W2:Y:S01]  /*b190*/  SYNCS.PHASECHK.TRANS64.TRYWAIT P1, [UR15+0x38850], R0 ;  /* 0x03885000ff0075a7 */ /* 0x0002a2000802014f */
[----:B------:R-:W-:Y:S05]  /*b1a0*/  @!P0 BRA `(.L_x_1874) ;  /* 0x0000000000048947 */ /* 0x000fea0003800000 */
[----:B------:R-:W-:Y:S01]  /*b1b0*/  BPT.TRAP 0x1 ;  /* 0x000000040000795c */ /* 0x000fe20000300000 */
.L_x_1874:
[----:B--2---:R-:W-:Y:S05]  /*b1c0*/  @P1 BRA `(.L_x_1875) ;  /* 0x0000000000081947 */ /* 0x004fea0003800000 */
[----:B------:R-:W2:Y:S02]  /*b1d0*/  SYNCS.PHASECHK.TRANS64.TRYWAIT P1, [UR15+0x38850], R0 ;  /* 0x03885000ff0075a7 */ /* 0x000ea4000802014f */
[----:B--2---:R-:W-:Y:S05]  /*b1e0*/  @!P1 BRA `(.L_x_1876) ;  /* 0x0000007000c89947 */ /* 0x004fea0003800000 */
.L_x_1875:
[----:B------:R-:W-:Y:S01]  /*b1f0*/  UIADD3 UR38, UR38, 0x400, URZ ;  /* 0x0000040026267890 */ /* 0x000fe2000fffe03f */
[----:B------:R-:W-:Y:S01]  /*b200*/  WARPGROUP.ARRIVE ;  /* 0x00000000000079c5 */ /* 0x000fe20000000000 */
[----:B------:R-:W-:Y:S01]  /*b210*/  UMOV UR7, 0x40000040 ;  /* 0x4000004000077882 */ /* 0x000fe20000000000 */
[----:B------:R-:W-:Y:S01]  /*b220*/  IMAD.MOV.U32 R7, RZ, RZ, 0x3f800000 ;  /* 0x3f800000ff077424 */ /* 0x000fe200078e00ff */
[----:B------:R-:W-:-:S04]  /*b230*/  USHF.R.U32.HI UR38, URZ, 0x4, UR38 ;  /* 0x000000043f267899 */ /* 0x000fc80008011626 */
[----:B------:R-:W-:-:S04]  /*b240*/  ULOP3.LUT UR38, UR38, 0x3fff, URZ, 0xc0, !UPT ;  /* 0x00003fff26267892 */ /* 0x000fc8000f8ec03f */
[----:B------:R-:W-:-:S04]  /*b250*/  ULOP3.LUT UR8, UR38, 0x10000, URZ, 0xfc, !UPT ;  /* 0x0001000026087892 */ /* 0x000fc8000f8efc3f */
[----:B------:R-:W-:-:S04]  /*b260*/  ULEA UR8, UR37, UR8, 0xb ;  /* 0x0000000825087291 */ /* 0x000fc8000f8e583f */
[----:B------:R-:W-:-:S03]  /*b270*/  UIADD3 UR4, UR8, 0x2, URZ ;  /* 0x0000000208047890 */ /* 0x000fc6000fffe03f */
[----:B------:R-:W-:-:S06]  /*b280*/  UMOV UR6, UR8 ;  /* 0x0000000800067c82 */ /* 0x000fcc0008000000 */
[----:B------:R-:W-:Y:S01]  /*b290*/  QGMMA.64x256x32.F32.E4M3.E4M3 R24, R228, gdesc[UR4], R24, gsb0 ;  /* 0x03e00004e4187df3 */ /* 0x000fe20008000818 */
[----:B------:R-:W-:Y:S01]  /*b2a0*/  UMOV UR7, 0x40000040 ;  /* 0x4000004000077882 */ /* 0x000fe20000000000 */
[----:B------:R-:W-:Y:S01]  /*b2b0*/  UMOV UR6, UR4 ;  /* 0x0000000400067c82 */ /* 0x000fe20008000000 */
[----:B------:R-:W-:Y:S02]  /*b2c0*/  ULDC.64 UR4, c[0x0][0x9a0] ;  /* 0x0002680000047ab9 */ /* 0x000fe40000000a00 */
[----:B------:R-:W-:-:S04]  /*b2d0*/  UISETP.NE.U32.AND UP0, UPT, UR4, URZ, UPT ;  /* 0x0000003f0400728c */ /* 0x000fc8000bf05070 */
[----:B------:R-:W-:-:S06]  /*b2e0*/  UISETP.NE.AND.EX UP0, UPT, UR5, URZ, UPT, UP0 ;  /* 0x0000003f0500728c */ /* 0x000fcc000bf05300 */
[----:B------:R-:W-:-:S05]  /*b2f0*/  PLOP3.LUT P1, PT, PT, PT, UP0, 0x80, 0x0 ;  /* 0x000000000000781c */ /* 0x000fca0003f2f008 */
[----:B------:R-:W-:Y:S01]  /*b300*/  @UP0 USHF.R.S32.HI UR9, URZ, 0x1f, UR44 ;  /* 0x0000001f3f090899 */ /* 0x000fe2000801142c */
[----:B------:R-:W-:Y:S01]  /*b310*/  @UP0 ULDC.64 UR10, c[0x0][0x9c8] ;  /* 0x00027200000a0ab9 */ /* 0x000fe20000000a00 */
[----:B------:R-:W-:Y:S02]  /*b320*/  @UP0 ULDC.64 UR12, c[0x0][0x9d0] ;  /* 0x00027400000c0ab9 */ /* 0x000fe40000000a00 */
[----:B------:R-:W-:-:S04]  /*b330*/  @UP0 UIMAD UR9, UR9, UR10, URZ ;  /* 0x0000000a090902a4 */ /* 0x000fc8000f8e023f */
[----:B------:R-:W-:-:S03]  /*b340*/  @UP0 UIMAD UR9, UR44, UR11, UR9 ;  /* 0x0000000b2c0902a4 */ /* 0x000fc6000f8e0209 */
[----:B------:R-:W-:Y:S01]  /*b350*/  UMOV UR11, 0x40000040 ;  /* 0x40000040000b7882 */ /* 0x000fe20000000000 */
[----:B------:R-:W-:Y:S02]  /*b360*/  WARPGROUP.DEPBAR.LE gsb0, 0x0 ;  /* 0x00008000000079c5 */ /* 0x000fe40000010000 */
[----:B------:R-:W-:-:S06]  /*b370*/  WARPGROUP.ARRIVE ;  /* 0x00000000000079c5 */ /* 0x000fcc0000000000 */
[----:B------:R-:W-:Y:S01]  /*b380*/  QGMMA.64x256x32.F32.E4M3.E4M3 R24, R224, gdesc[UR4], R24, gsb0 ;  /* 0x03e00004e0187df3 */ /* 0x000fe20008000818 */
[----:B------:R-:W-:Y:S02]  /*b390*/  @UP0 UIMAD.WIDE.U32 UR6, UR44, UR10, URZ ;  /* 0x0000000a2c0602a5 */ /* 0x000fe4000f8e003f */
[----:B------:R-:W-:Y:S02]  /*b3a0*/  @UP0 USHF.R.S32.HI UR10, URZ, 0x1f, UR47 ;  /* 0x0000001f3f0a0899 */ /* 0x000fe4000801142f */
[----:B------:R-:W-:Y:S02]  /*b3b0*/  @UP0 UIADD3 UR7, UR7, UR9, URZ ;  /* 0x0000000907070290 */ /* 0x000fe4000fffe03f */
[----:B------:R-:W-:Y:S02]  /*b3c0*/  @UP0 UIMAD UR9, UR10, UR12, URZ ;  /* 0x0000000c0a0902a4 */ /* 0x000fe4000f8e023f */
[----:B------:R-:W-:Y:S02]  /*b3d0*/  UIADD3 UR10, UR8, 0x4, URZ ;  /* 0x00000004080a7890 */ /* 0x000fe4000fffe03f */
[----:B------:R-:W-:-:S02]  /*b3e0*/  @UP0 UIMAD UR9, UR47, UR13, UR9 ;  /* 0x0000000d2f0902a4 */ /* 0x000fc4000f8e0209 */
[----:B------:R-:W-:-:S04]  /*b3f0*/  @UP0 UIMAD.WIDE.U32 UR6, UR47, UR12, UR6 ;  /* 0x0000000c2f0602a5 */ /* 0x000fc8000f8e0006 */
[----:B------:R-:W-:Y:S02]  /*b400*/  @UP0 UIADD3 UR7, UR7, UR9, URZ ;  /* 0x0000000907070290 */ /* 0x000fe4000fffe03f */
[----:B------:R-:W-:-:S04]  /*b410*/  @UP0 ULEA UR4, UP1, UR6, UR4, 0x2 ;  /* 0x0000000406040291 */ /* 0x000fc8000f82103f */
[----:B------:R-:W-:Y:S02]  /*b420*/  @UP0 ULEA.HI.X UR5, UR6, UR5, UR7, 0x2, UP1 ;  /* 0x0000000506050291 */ /* 0x000fe400088f1407 */
[----:B------:R-:W-:-:S04]  /*b430*/  IMAD.U32 R4, RZ, RZ, UR4 ;  /* 0x00000004ff047e24 */ /* 0x000fc8000f8e00ff */
[----:B--2---:R-:W-:-:S05]  /*b440*/  IMAD.U32 R5, RZ, RZ, UR5 ;  /* 0x00000005ff057e24 */ /* 0x004fca000f8e00ff */
[----:B------:R2:W3:Y:S01]  /*b450*/  @P1 LDG.E R7, desc[UR54][R4.64] ;  /* 0x0000003604071981 */ /* 0x0004e2000c1e1900 */
[----:B------:R-:W-:Y:S01]  /*b460*/  UIADD3 UR8, UR8, 0x6, URZ ;  /* 0x0000000608087890 */ /* 0x000fe2000fffe03f */
[----:B------:R-:W-:-:S06]  /*b470*/  UMOV UR7, 0x40000040 ;  /* 0x4000004000077882 */ /* 0x000fcc0000000000 */
[----:B------:R-:W-:Y:S01]  /*b480*/  UMOV UR6, UR8 ;  /* 0x0000000800067c82 */ /* 0x000fe20008000000 */
[----:B------:R-:W-:Y:S02]  /*b490*/  WARPGROUP.DEPBAR.LE gsb0, 0x0 ;  /* 0x00008000000079c5 */ /* 0x000fe40000010000 */
[----:B------:R-:W-:-:S06]  /*b4a0*/  WARPGROUP.ARRIVE ;  /* 0x00000000000079c5 */ /* 0x000fcc0000000000 */
[----:B------:R-:W-:Y:S01]  /*b4b0*/  QGMMA.64x256x32.F32.E4M3.E4M3 R24, R220, gdesc[UR8], R24, gsb0 ;  /* 0x03e00008dc187df3 */ /* 0x000fe20008000818 */
[----:B-1----:R-:W1:Y:S04]  /*b4c0*/  SHFL.BFLY PT, R0, R3, 0x2, 0x1f ;  /* 0x0c401f0003007f89 */ /* 0x002e6800000e0000 */
[----:B------:R-:W4:Y:S01]  /*b4d0*/  SHFL.BFLY PT, R11, R2, 0x2, 0x1f ;  /* 0x0c401f00020b7f89 */ /* 0x000f2200000e0000 */
[----:B-1----:R-:W-:-:S01]  /*b4e0*/  FADD.FTZ R0, R0, R3 ;  /* 0x0000000300007221 */ /* 0x002fc20000010000 */
[----:B----4-:R-:W-:-:S04]  /*b4f0*/  FADD.FTZ R11, R11, R2 ;  /* 0x000000020b0b7221 */ /* 0x010fc80000010000 */
[----:B------:R-:W1:Y:S04]  /*b500*/  SHFL.BFLY PT, R9, R0, 0x1, 0x1f ;  /* 0x0c201f0000097f89 */ /* 0x000e6800000e0000 */
        /* <DEDUP_REMOVED lines=13> */
[----:B------:R-:W2:Y:S08]  /*b5e0*/  @P3 MUFU.LG2 R5, R13 ;  /* 0x0000000d00053308 */ /* 0x000eb00000000c00 */
[----:B------:R-:W4:Y:S01]  /*b5f0*/  @P1 MUFU.RCP R8, R10 ;  /* 0x0000000a00081308 */ /* 0x000f220000001000 */
[----:B------:R-:W-:-:S02]  /*b600*/  IMAD.U32 R6, RZ, RZ, UR14 ;  /* 0x0000000eff067e24 */ /* 0x000fc4000f8e00ff */
[----:B------:R-:W-:Y:S02]  /*b610*/  IMAD.U32 R14, RZ, RZ, UR14 ;  /* 0x0000000eff0e7e24 */ /* 0x000fe4000f8e00ff */
[----:B-1----:R-:W-:Y:S01]  /*b620*/  @P2 FMUL.FTZ R3, R3, 0.69314718246459960938 ;  /* 0x3f31721803032820 */ /* 0x002fe20000410000 */
[----:B------:R-:W-:Y:S01]  /*b630*/  @P2 FMUL.FTZ R6, R6, 0.69314718246459960938 ;  /* 0x3f31721806062820 */ /* 0x000fe20000410000 */
[----:B------:R-:W-:Y:S02]  /*b640*/  WARPGROUP.DEPBAR.LE gsb0, 0x0 ;  /* 0x00008000000079c5 */ /* 0x000fe40000010000 */
[----:B------:R-:W-:-:S06]  /*b650*/  WARPGROUP.ARRIVE ;  /* 0x00000000000079c5 */ /* 0x000fcc0000000000 */
[----:B------:R-:W-:Y:S01]  /*b660*/  QGMMA.64x256x32.F32.E4M3.E4M3 R24, R216, gdesc[UR4], R24, gsb0 ;  /* 0x03e00004d8187df3 */ /* 0x000fe20008000818 */
[----:B------:R-:W-:Y:S01]  /*b670*/  @P3 FMUL.FTZ R14, R14, 0.69314718246459960938 ;  /* 0x3f3172180e0e3820 */ /* 0x000fe20000410000 */
        /* <DEDUP_REMOVED lines=10> */
.L_x_1877:
        /* <DEDUP_REMOVED lines=137> */
[----:B------:R-:W-:-:S12]  /*bfb0*/  ULOP3.LUT UR36, UR36, UR4, URZ, 0x3c, !UPT ;  /* 0x0000000424247292 */ /* 0x000fd8000f8e3c3f */
.L_x_1844:
        /* <DEDUP_REMOVED lines=31> */
[----:B------:R-:W-:Y:S01]  /*c1b0*/  IADD3 R5, P5, R16, 0x20, RZ ;  /* 0x0000002010057810 */ /* 0x000fe20007fbe0ff */
[----:B------:R-:W-:Y:S01]  /*c1c0*/  UIADD3 UR5, UR9, UR5, URZ ;  /* 0x0000000509057290 */ /* 0x000fe2000fffe03f */
[----:B------:R-:W-:Y:S01]  /*c1d0*/  F2FP.BF16.F32.PACK_AB R10, R10, R9 ;  /* 0x000000090a0a723e */ /* 0x000fe200000010ff */
[----:B------:R-:W-:Y:S01]  /*c1e0*/  ULDC.64 UR6, c[0x0][0xb40] ;  /* 0x0002d00000067ab9 */ /* 0x000fe20000000a00 */
[----:B------:R-:W-:Y:S02]  /*c1f0*/  F2FP.BF16.F32.PACK_AB R48, R53, R48 ;  /* 0x000000303530723e */ /* 0x000fe400000010ff */
[----:B------:R-:W-:Y:S02]  /*c200*/  F2FP.BF16.F32.PACK_AB R9, R39, R42 ;  /* 0x0000002a2709723e */ /* 0x000fe400000010ff */
[----:B------:R-:W-:Y:S02]  /*c210*/  SEL R53, R3, R4, P0 ;  /* 0x0000000403357207 */ /* 0x000fe40000000000 */
[----:B------:R-:W-:Y:S01]  /*c220*/  SEL R42, R4, R3, P0 ;  /* 0x00000003042a7207 */ /* 0x000fe20000000000 */
[----:B------:R-:W-:Y:S01]  /*c230*/  VIADD R3, R23, UR42 ;  /* 0x0000002a17037c36 */ /* 0x000fe20008000000 */
[----:B------:R-:W-:-:S02]  /*c240*/  LOP3.LUT R4, R5, 0x380, RZ, 0xc0, !PT ;  /* 0x0000038005047812 */ /* 0x000fc400078ec0ff */
[----:B------:R-:W-:Y:S02]  /*c250*/  F2FP.BF16.F32.PACK_AB R51, R51, R54 ;  /* 0x000000363333723e */ /* 0x000fe400000010ff */
[----:B------:R-:W-:Y:S02]  /*c260*/  SHF.R.U64 R4, R4, 0x3, RZ ;  /* 0x0000000304047819 */ /* 0x000fe400000012ff */
[----:B------:R-:W-:Y:S02]  /*c270*/  F2FP.BF16.F32.PACK_AB R50, R47, R50 ;  /* 0x000000322f32723e */ /* 0x000fe400000010ff */
[----:B------:R-:W-:Y:S02]  /*c280*/  F2FP.BF16.F32.PACK_AB R40, R45, R40 ;  /* 0x000000282d28723e */ /* 0x000fe400000010ff */
[----:B------:R-:W-:Y:S01]  /*c290*/  LOP3.LUT R4, R4, R5, RZ, 0x3c, !PT ;  /* 0x0000000504047212 */ /* 0x000fe200078e3cff */
[----:B------:R-:W-:Y:S01]  /*c2a0*/  IMAD.X R5, RZ, RZ, R17, P5 ;  /* 0x000000ffff057224 */ /* 0x000fe200028e0611 */
[----:B------:R-:W-:-:S02]  /*c2b0*/  SEL R131, R51, R50, P0 ;  /* 0x0000003233837207 */ /* 0x000fc40000000000 */
[----:B------:R-:W-:Y:S02]  /*c2c0*/  SEL R45, R50, R51, P0 ;  /* 0x00000033322d7207 */ /* 0x000fe40000000000 */
[----:B------:R-:W-:Y:S02]  /*c2d0*/  IADD3 R51, P5, R16, 0x4020, RZ ;  /* 0x0000402010337810 */ /* 0x000fe40007fbe0ff */
[----:B------:R-:W-:Y:S02]  /*c2e0*/  F2FP.BF16.F32.PACK_AB R137, R137, R140 ;  /* 0x0000008c8989723e */ /* 0x000fe400000010ff */
[----:B------:R-:W-:Y:S02]  /*c2f0*/  F2FP.BF16.F32.PACK_AB R49, R52, R49 ;  /* 0x000000313431723e */ /* 0x000fe400000010ff */
[----:B------:R-:W-:Y:S02]  /*c300*/  F2FP.BF16.F32.PACK_AB R136, R133, R136 ;  /* 0x000000888588723e */ /* 0x000fe400000010ff */
[----:B------:R-:W-:-:S02]  /*c310*/  F2FP.BF16.F32.PACK_AB R52, R27, R30 ;  /* 0x0000001e1b34723e */ /* 0x000fc400000010ff */
[----:B------:R-:W-:Y:S02]  /*c320*/  F2FP.BF16.F32.PACK_AB R7, R7, R26 ;  /* 0x0000001a0707723e */ /* 0x000fe400000010ff */
[----:B------:R-:W-:Y:S02]  /*c330*/  F2FP.BF16.F32.PACK_AB R47, R35, R38 ;  /* 0x00000026232f723e */ /* 0x000fe400000010ff */
[----:B------:R-:W-:Y:S02]  /*c340*/  LOP3.LUT R50, R51, 0x380, RZ, 0xc0, !PT ;  /* 0x0000038033327812 */ /* 0x000fe400078ec0ff */
[----:B------:R-:W-:Y:S02]  /*c350*/  SEL R119, R137, R136, P0 ;  /* 0x0000008889777207 */ /* 0x000fe40000000000 */
[----:B------:R-:W-:Y:S02]  /*c360*/  SEL R38, R136, R137, P0 ;  /* 0x0000008988267207 */ /* 0x000fe40000000000 */
[----:B------:R-:W-:-:S02]  /*c370*/  F2FP.BF16.F32.PACK_AB R6, R31, R34 ;  /* 0x000000221f06723e */ /* 0x000fc400000010ff */
[----:B------:R-:W-:Y:S02]  /*c380*/  SEL R137, R52, R7, P0 ;  /* 0x0000000734897207 */ /* 0x000fe40000000000 */
[----:B------:R-:W-:Y:S02]  /*c390*/  SEL R52, R7, R52, P0 ;  /* 0x0000003407347207 */ /* 0x000fe40000000000 */
[----:B------:R-:W-:Y:S02]  /*c3a0*/  IADD3 R7, P6, R16, 0x40, RZ ;  /* 0x0000004010077810 */ /* 0x000fe40007fde0ff */
[----:B------:R-:W-:Y:S02]  /*c3b0*/  SHF.R.U64 R50, R50, 0x3, RZ ;  /* 0x0000000332327819 */ /* 0x000fe400000012ff */
[----:B------:R-:W-:Y:S02]  /*c3c0*/  SEL R135, R47, R6, P0 ;  /* 0x000000062f877207 */ /* 0x000fe40000000000 */
[----:B------:R-:W-:-:S02]  /*c3d0*/  SEL R47, R6, R47, P0 ;  /* 0x0000002f062f7207 */ /* 0x000fc40000000000 */
[----:B------:R-:W-:Y:S02]  /*c3e0*/  F2FP.BF16.F32.PACK_AB R88, R93, R88 ;  /* 0x000000585d58723e */ /* 0x000fe400000010ff */
[----:B------:R-:W-:Y:S02]  /*c3f0*/  F2FP.BF16.F32.PACK_AB R89, R92, R89 ;  /* 0x000000595c59723e */ /* 0x000fe400000010ff */
[----:B------:R-:W-:Y:S02]  /*c400*/  LOP3.LUT R6, R7, 0x380, RZ, 0xc0, !PT ;  /* 0x0000038007067812 */ /* 0x000fe400078ec0ff */
[----:B------:R-:W-:Y:S01]  /*c410*/  LOP3.LUT R50, R50, R51, RZ, 0x3c, !PT ;  /* 0x0000003332327212 */ /* 0x000fe200078e3cff */
[----:B------:R-:W-:Y:S01]  /*c420*/  IMAD.X R51, RZ, RZ, R17, P5 ;  /* 0x000000ffff337224 */ /* 0x000fe200028e0611 */
        /* <DEDUP_REMOVED lines=12> */
[----:B------:R-:W-:Y:S02]  /*c4f0*/  SEL R101, R88, R89, P0 ;  /* 0x0000005958657207 */ /* 0x000fe40000000000 */
[----:B------:R-:W-:-:S02]  /*c500*/  SEL R28, R89, R88, P0 ;  /* 0x00000058591c7207 */ /* 0x000fc40000000000 */
[----:B------:R-:W-:Y:S02]  /*c510*/  SHF.R.U64 R6, R6, 0x3, RZ ;  /* 0x0000000306067819 */ /* 0x000fe400000012ff */
        /* <DEDUP_REMOVED lines=12> */
[----:B------:R-:W-:Y:S02]  /*c5e0*/  MOV R100, R50 ;  /* 0x0000003200647202 */ /* 0x000fe40000000f00 */
[----:B------:R-:W-:Y:S02]  /*c5f0*/  SEL R105, R120, R121, P0 ;  /* 0x0000007978697207 */ /* 0x000fe40000000000 */
[----:B------:R-:W-:Y:S02]  /*c600*/  SEL R32, R121, R120, P0 ;  /* 0x0000007879207207 */ /* 0x000fe40000000000 */
[----:B------:R-:W-:Y:S02]  /*c610*/  IADD3 R9, P3, R16, 0x60, RZ ;  /* 0x0000006010097810 */ /* 0x000fe40007f7e0ff */
[----:B------:R-:W-:-:S02]  /*c620*/  F2FP.BF16.F32.PACK_AB R41, R44, R41 ;  /* 0x000000292c29723e */ /* 0x000fc400000010ff */
[----:B------:R-:W-:Y:S02]  /*c630*/  SEL R121, R129, R128, P0 ;  /* 0x0000008081797207 */ /* 0x000fe40000000000 */
[----:B------:R-:W-:Y:S02]  /*c640*/  SEL R39, R128, R129, P0 ;  /* 0x0000008180277207 */ /* 0x000fe40000000000 */
[----:B------:R-:W-:Y:S01]  /*c650*/  LOP3.LUT R6, R6, R7, RZ, 0x3c, !PT ;  /* 0x0000000706067212 */ /* 0x000fe200078e3cff */
[----:B------:R-:W-:Y:S01]  /*c660*/  IMAD.X R7, RZ, RZ, R17, P6 ;  /* 0x000000ffff077224 */ /* 0x000fe200030e0611 */
[----:B------:R-:W-:Y:S02]  /*c670*/  SEL R129, R62, R55, P0 ;  /* 0x000000373e817207 */ /* 0x000fe40000000000 */
[----:B------:R-:W-:Y:S02]  /*c680*/  SEL R44, R55, R62, P0 ;  /* 0x0000003e372c7207 */ /* 0x000fe40000000000 */
[----:B------:R-:W-:-:S02]  /*c690*/  IADD3 R55, P6, R16, 0x4040, RZ ;  /* 0x0000404010377810 */ /* 0x000fc40007fde0ff */
[----:B------:R-:W-:Y:S02]  /*c6a0*/  LOP3.LUT R8, R9, 0x380, RZ, 0xc0, !PT ;  /* 0x0000038009087812 */ /* 0x000fe400078ec0ff */
[----:B------:R-:W-:Y:S02]  /*c6b0*/  F2FP.BF16.F32.PACK_AB R12, R15, R12 ;  /* 0x0000000c0f0c723e */ /* 0x000fe400000010ff */
[----:B------:R-:W-:Y:S02]  /*c6c0*/  LOP3.LUT R54, R55, 0x380, RZ, 0xc0, !PT ;  /* 0x0000038037367812 */ /* 0x000fe400078ec0ff */
[----:B------:R-:W-:Y:S02]  /*c6d0*/  SHF.R.U64 R8, R8, 0x3, RZ ;  /* 0x0000000308087819 */ /* 0x000fe400000012ff */
[----:B------:R-:W-:Y:S02]  /*c6e0*/  F2FP.BF16.F32.PACK_AB R56, R61, R56 ;  /* 0x000000383d38723e */ /* 0x000fe400000010ff */
[----:B------:R-:W-:-:S02]  /*c6f0*/  F2FP.BF16.F32.PACK_AB R57, R60, R57 ;  /* 0x000000393c39723e */ /* 0x000fc400000010ff */
[----:B------:R-:W-:Y:S02]  /*c700*/  SEL R63, R12, R13, P0 ;  /* 0x0000000d0c3f7207 */ /* 0x000fe40000000000 */
[----:B------:R-:W-:Y:S02]  /*c710*/  SEL R12, R13, R12, P0 ;  /* 0x0000000c0d0c7207 */ /* 0x000fe40000000000 */
[----:B------:R-:W-:Y:S02]  /*c720*/  SHF.R.U64 R54, R54, 0x3, RZ ;  /* 0x0000000336367819 */ /* 0x000fe400000012ff */
[----:B------:R-:W-:Y:S02]  /*c730*/  F2FP.BF16.F32.PACK_AB R169, R169, R170 ;  /* 0x000000aaa9a9723e */ /* 0x000fe400000010ff */
[----:B------:R-:W-:Y:S02]  /*c740*/  F2FP.BF16.F32.PACK_AB R168, R167, R168 ;  /* 0x000000a8a7a8723e */ /* 0x000fe400000010ff */
[----:B------:R-:W-:-:S02]  /*c750*/  SEL R67, R20, R21, P0 ;  /* 0x0000001514437207 */ /* 0x000fc40000000000 */
[----:B------:R-:W-:Y:S02]  /*c760*/  SEL R13, R21, R20, P0 ;  /* 0x00000014150d7207 */ /* 0x000fe40000000000 */
[----:B------:R-:W-:Y:S01]  /*c770*/  LOP3.LUT R8, R8, R9, RZ, 0x3c, !PT ;  /* 0x0000000908087212 */ /* 0x000fe200078e3cff */
[--C-:B------:R-:W-:Y:S01]  /*c780*/  IMAD.X R9, RZ, RZ, R17.reuse, P3 ;  /* 0x000000ffff097224 */ /* 0x100fe200018e0611 */
[----:B------:R-:W-:Y:S02]  /*c790*/  SEL R91, R56, R57, P0 ;  /* 0x00000039385b7207 */ /* 0x000fe40000000000 */
[----:B------:R-:W-:Y:S02]  /*c7a0*/  SEL R21, R57, R56, P0 ;  /* 0x0000003839157207 */ /* 0x000fe40000000000 */
[----:B------:R-:W-:Y:S02]  /*c7b0*/  IADD3 R57, P3, R16, 0x4060, RZ ;  /* 0x0000406010397810 */ /* 0x000fe40007f7e0ff */
[----:B------:R-:W-:Y:S01]  /*c7c0*/  LOP3.LUT R54, R54, R55, RZ, 0x3c, !PT ;  /* 0x0000003736367212 */ /* 0x000fe200078e3cff */
[----:B------:R-:W-:Y:S01]  /*c7d0*/  IMAD.X R55, RZ, RZ, R17, P6 ;  /* 0x000000ffff377224 */ /* 0x000fe200030e0611 */
[----:B------:R-:W-:-:S02]  /*c7e0*/  SEL R87, R48, R49, P0 ;  /* 0x0000003130577207 */ /* 0x000fc40000000000 */
[----:B------:R-:W-:Y:S02]  /*c7f0*/  SEL R20, R49, R48, P0 ;  /* 0x0000003031147207 */ /* 0x000fe40000000000 */
[----:B------:R-:W-:Y:S02]  /*c800*/  SEL R107, R169, R168, P0 ;  /* 0x000000a8a96b7207 */ /* 0x000fe40000000000 */
[----:B------:R-:W-:Y:S02]  /*c810*/  SEL R169, R168, R169, P0 ;  /* 0x000000a9a8a97207 */ /* 0x000fe40000000000 */
[----:B------:R-:W-:Y:S02]  /*c820*/  IADD3 R49, P4, R16, 0x4000, RZ ;  /* 0x0000400010317810 */ /* 0x000fe40007f9e0ff */
[----:B------:R-:W-:Y:S02]  /*c830*/  LOP3.LUT R56, R57, 0x380, RZ, 0xc0, !PT ;  /* 0x0000038039387812 */ /* 0x000fe400078ec0ff */
[----:B------:R-:W-:-:S02]  /*c840*/  LOP3.LUT R48, R49, 0x380, RZ, 0xc0, !PT ;  /* 0x0000038031307812 */ /* 0x000fc400078ec0ff */
[----:B------:R-:W-:Y:S02]  /*c850*/  MOV R98, R54 ;  /* 0x0000003600627202 */ /* 0x000fe40000000f00 */
[----:B------:R-:W-:Y:S02]  /*c860*/  SHF.R.U64 R56, R56, 0x3, RZ ;  /* 0x0000000338387819 */ /* 0x000fe400000012ff */
[----:B------:R-:W-:Y:S02]  /*c870*/  F2FP.BF16.F32.PACK_AB R80, R85, R80 ;  /* 0x000000505550723e */ /* 0x000fe400000010ff */
[----:B------:R-:W-:Y:S02]  /*c880*/  F2FP.BF16.F32.PACK_AB R81, R84, R81 ;  /* 0x000000515451723e */ /* 0x000fe400000010ff */
[----:B------:R-:W-:Y:S02]  /*c890*/  SEL R59, R11, R10, P0 ;  /* 0x0000000a0b3b7207 */ /* 0x000fe40000000000 */
[----:B------:R-:W-:-:S02]  /*c8a0*/  F2FP.BF16.F32.PACK_AB R65, R68, R65 ;  /* 0x000000414441723e */ /* 0x000fc400000010ff */
[----:B------:R-:W-:Y:S01]  /*c8b0*/  SEL R11, R10, R11, P0 ;  /* 0x0000000b0a0b7207 */ /* 0x000fe20000000000 */
[----:B------:R-:W-:Y:S01]  /*c8c0*/  VIADD R10, R3, 0x8 ;  /* 0x00000008030a7836 */ /* 0x000fe20000000000 */
[----:B------:R-:W-:Y:S02]  /*c8d0*/  SHF.R.U64 R48, R48, 0x3, RZ ;  /* 0x0000000330307819 */ /* 0x000fe400000012ff */
[----:B------:R-:W-:Y:S01]  /*c8e0*/  LOP3.LUT R56, R56, R57, RZ, 0x3c, !PT ;  /* 0x0000003938387212 */ /* 0x000fe200078e3cff */
[----:B------:R-:W-:Y:S01]  /*c8f0*/  IMAD.X R57, RZ, RZ, R17, P3 ;  /* 0x000000ffff397224 */ /* 0x000fe200018e0611 */
[----:B------:R-:W-:Y:S02]  /*c900*/  F2FP.BF16.F32.PACK_AB R83, R83, R86 ;  /* 0x000000565353723e */ /* 0x000fe400000010ff */
[----:B------:R-:W-:Y:S02]  /*c910*/  F2FP.BF16.F32.PACK_AB R82, R79, R82 ;  /* 0x000000524f52723e */ /* 0x000fe400000010ff */
[----:B------:R-:W-:-:S02]  /*c920*/  SEL R99, R80, R81, P0 ;  /* 0x0000005150637207 */ /* 0x000fc40000000000 */
[----:B------:R-:W-:Y:S02]  /*c930*/  SEL R27, R81, R80, P0 ;  /* 0x00000050511b7207 */ /* 0x000fe40000000000 */
[----:B------:R-:W-:Y:S02]  /*c940*/  IADD3 R79, P3, R16, 0x8060, RZ ;  /* 0x00008060104f7810 */ /* 0x000fe40007f7e0ff */
[----:B------:R-:W-:Y:S02]  /*c950*/  MOV R108, R4 ;  /* 0x00000004006c7202 */ /* 0x000fe40000000f00 */
[----:B------:R-:W-:Y:S02]  /*c960*/  MOV R106, R6 ;  /* 0x00000006006a7202 */ /* 0x000fe40000000f00 */
[----:B------:R-:W-:Y:S02]  /*c970*/  SEL R93, R64, R65, P0 ;  /* 0x00000041405d7207 */ /* 0x000fe40000000000 */
[----:B-1----:R-:W-:-:S02]  /*c980*/  SEL R25, R65, R64, P0 ;  /* 0x0000004041197207 */ /* 0x002fc40000000000 */
[----:B------:R-:W-:Y:S01]  /*c990*/  LOP3.LUT R48, R48, R49, RZ, 0x3c, !PT ;  /* 0x0000003130307212 */ /* 0x000fe200078e3cff */
[----:B------:R-:W-:Y:S01]  /*c9a0*/  IMAD.X R49, RZ, RZ, R17, P4 ;  /* 0x000000ffff317224 */ /* 0x000fe200020e0611 */
[----:B------:R-:W-:Y:S02]  /*c9b0*/  IADD3 R81, P6, R16, 0x8040, RZ ;  /* 0x0000804010517810 */ /* 0x000fe40007fde0ff */
[----:B------:R-:W-:Y:S02]  /*c9c0*/  SEL R85, R40, R41, P0 ;  /* 0x0000002928557207 */ /* 0x000fe40000000000 */
[----:B------:R-:W-:Y:S02]  /*c9d0*/  SEL R15, R41, R40, P0 ;  /* 0x00000028290f7207 */ /* 0x000fe40000000000 */
[----:B------:R-:W-:Y:S02]  /*c9e0*/  IADD3 R65, P5, R16, 0x8020, RZ ;  /* 0x0000802010417810 */ /* 0x000fe40007fbe0ff */
[----:B------:R-:W-:-:S02]  /*c9f0*/  F2FP.BF16.F32.PACK_AB R75, R75, R78 ;  /* 0x0000004e4b4b723e */ /* 0x000fc400000010ff */
[----:B------:R-:W-:Y:S02]  /*ca00*/  SEL R123, R83, R82, P0 ;  /* 0x00000052537b7207 */ /* 0x000fe40000000000 */
[----:B------:R-:W-:Y:S02]  /*ca10*/  SEL R40, R82, R83, P0 ;  /* 0x0000005352287207 */ /* 0x000fe40000000000 */
[C---:B------:R-:W-:Y:S02]  /*ca20*/  IADD3 R61, P4, R16.reuse, 0x8000, RZ ;  /* 0x00008000103d7810 */ /* 0x040fe40007f9e0ff */
[----:B------:R-:W-:Y:S02]  /*ca30*/  LOP3.LUT R78, R79, 0x380, RZ, 0xc0, !PT ;  /* 0x000003804f4e7812 */ /* 0x000fe400078ec0ff */
[----:B------:R-:W-:Y:S02]  /*ca40*/  LOP3.LUT R83, R16, 0x380, RZ, 0xc0, !PT ;  /* 0x0000038010537812 */ /* 0x000fe400078ec0ff */
[----:B------:R-:W-:-:S02]  /*ca50*/  LOP3.LUT R80, R81, 0x380, RZ, 0xc0, !PT ;  /* 0x0000038051507812 */ /* 0x000fc400078ec0ff */
[----:B------:R-:W-:Y:S02]  /*ca60*/  F2FP.BF16.F32.PACK_AB R112, R117, R112 ;  /* 0x000000707570723e */ /* 0x000fe400000010ff */
[----:B------:R-:W-:Y:S02]  /*ca70*/  F2FP.BF16.F32.PACK_AB R113, R116, R113 ;  /* 0x000000717471723e */ /* 0x000fe400000010ff */
[----:B------:R-:W-:Y:S02]  /*ca80*/  LOP3.LUT R64, R65, 0x380, RZ, 0xc0, !PT ;  /* 0x0000038041407812 */ /* 0x000fe400078ec0ff */
        /* <DEDUP_REMOVED lines=12> */
[----:B------:R-:W-:Y:S01]  /*cb50*/  F2FP.BF16.F32.PACK_AB R74, R71, R74 ;  /* 0x0000004a474a723e */ /* 0x000fe200000010ff */
[----:B--2---:R-:W-:Y:S01]  /*cb60*/  SHFL.IDX PT, R53, R53, R24, 0x1c1f ;  /* 0x001c1f1835357589 */ /* 0x004fe200000e0000 */
[----:B------:R-:W-:Y:S02]  /*cb70*/  LOP3.LUT R50, R24, 0x2, RZ, 0x3c, !PT ;  /* 0x0000000218327812 */ /* 0x000fe400078e3cff */
[----:B------:R-:W-:Y:S01]  /*cb80*/  LOP3.LUT R60, R61, 0x380, RZ, 0xc0, !PT ;  /* 0x000003803d3c7812 */ /* 0x000fe200078ec0ff */
[----:B------:R-:W-:Y:S01]  /*cb90*/  SHFL.IDX PT, R107, R107, R24, 0x1c1f ;  /* 0x001c1f186b6b7589 */ /* 0x000fe200000e0000 */
[----:B------:R-:W-:-:S02]  /*cba0*/  SHF.R.U64 R78, R78, 0x3, RZ ;  /* 0x000000034e4e7819 */ /* 0x000fc400000012ff */
[----:B------:R-:W-:Y:S01]  /*cbb0*/  SHF.R.U64 R83, R83, 0x3, RZ ;  /* 0x0000000353537819 */ /* 0x000fe200000012ff */
[----:B------:R-:W1:Y:S01]  /*cbc0*/  SHFL.IDX PT, R42, R42, R50, 0x1c1f ;  /* 0x001c1f322a2a7589 */ /* 0x000e6200000e0000 */
[----:B------:R-:W-:Y:S02]  /*cbd0*/  SHF.R.U64 R80, R80, 0x3, RZ ;  /* 0x0000000350507819 */ /* 0x000fe400000012ff */
[----:B------:R-:W-:Y:S01]  /*cbe0*/  SEL R103, R112, R113, P0 ;  /* 0x0000007170677207 */ /* 0x000fe20000000000 */
[----:B------:R-:W2:Y:S01]  /*cbf0*/  SHFL.IDX PT, R54, R169, R50, 0x1c1f ;  /* 0x001c1f32a9367589 */ /* 0x000ea200000e0000 */
[----:B------:R-:W-:Y:S02]  /*cc00*/  SEL R31, R113, R112, P0 ;  /* 0x00000070711f7207 */ /* 0x000fe40000000000 */
[----:B------:R-:W-:Y:S01]  /*cc10*/  SHF.R.U64 R64, R64, 0x3, RZ ;  /* 0x0000000340407819 */ /* 0x000fe200000012ff */
        /* <DEDUP_REMOVED lines=11> */
[----:B------:R-:W-:Y:S01]  /*ccd0*/  SHF.R.U64 R60, R60, 0x3, RZ ;  /* 0x000000033c3c7819 */ /* 0x000fe200000012ff */
[----:B------:R-:W-:Y:S01]  /*cce0*/  SHFL.IDX PT, R67, R67, R24, 0x1c1f ;  /* 0x001c1f1843437589 */ /* 0x000fe200000e0000 */
[----:B-1----:R-:W-:Y:S02]  /*ccf0*/  SEL R4, R53, R42, P0 ;  /* 0x0000002a35047207 */ /* 0x002fe40000000000 */
[----:B------:R-:W-:Y:S01]  /*cd00*/  SEL R6, R42, R53, P0 ;  /* 0x000000352a067207 */ /* 0x000fe20000000000 */
[----:B------:R-:W-:Y:S01]  /*cd10*/  SHFL.IDX PT, R85, R85, R24, 0x1c1f ;  /* 0x001c1f1855557589 */ /* 0x000fe200000e0000 */
[----:B------:R-:W-:Y:S01]  /*cd20*/  LOP3.LUT R78, R78, R79, RZ, 0x3c, !PT ;  /* 0x0000004f4e4e7212 */ /* 0x000fe200078e3cff */
[--C-:B------:R-:W-:Y:S01]  /*cd30*/  IMAD.X R79, RZ, RZ, R17.reuse, P3 ;  /* 0x000000ffff4f7224 */ /* 0x100fe200018e0611 */
[----:B------:R-:W-:Y:S01]  /*cd40*/  LOP3.LUT R82, R83, R16, RZ, 0x3c, !PT ;  /* 0x0000001053527212 */ /* 0x000fe200078e3cff */
[----:B------:R-:W1:Y:S01]  /*cd50*/  SHFL.IDX PT, R42, R11, R50, 0x1c1f ;  /* 0x001c1f320b2a7589 */ /* 0x000e6200000e0000 */
[----:B------:R-:W-:Y:S01]  /*cd60*/  SEL R37, R164, R165, P0 ;  /* 0x000000a5a4257207 */ /* 0x000fe20000000000 */
[--C-:B------:R-:W-:Y:S01]  /*cd70*/  IMAD.MOV.U32 R83, RZ, RZ, R17.reuse ;  /* 0x000000ffff537224 */ /* 0x100fe200078e0011 */
[----:B------:R-:W-:Y:S01]  /*cd80*/  SEL R34, R160, R161, P0 ;  /* 0x000000a1a0227207 */ /* 0x000fe20000000000 */
[----:B------:R-:W-:Y:S01]  /*cd90*/  SHFL.IDX PT, R87, R87, R24, 0x1c1f ;  /* 0x001c1f1857577589 */ /* 0x000fe200000e0000 */
[----:B------:R-:W-:Y:S01]  /*cda0*/  LOP3.LUT R80, R80, R81, RZ, 0x3c, !PT ;  /* 0x0000005150507212 */ /* 0x000fe200078e3cff */
[--C-:B------:R-:W-:Y:S01]  /*cdb0*/  IMAD.X R81, RZ, RZ, R17.reuse, P6 ;  /* 0x000000ffff517224 */ /* 0x100fe200030e0611 */
[----:B------:R-:W-:Y:S01]  /*cdc0*/  SEL R26, R73, R72, P0 ;  /* 0x00000048491a7207 */ /* 0x000fe20000000000 */
[----:B------:R-:W-:Y:S01]  /*cdd0*/  SHFL.IDX PT, R91, R91, R24, 0x1c1f ;  /* 0x001c1f185b5b7589 */ /* 0x000fe200000e0000 */
[----:B------:R-:W-:Y:S01]  /*cde0*/  LOP3.LUT R64, R64, R65, RZ, 0x3c, !PT ;  /* 0x0000004140407212 */ /* 0x000fe200078e3cff */
[----:B------:R-:W-:Y:S01]  /*cdf0*/  IMAD.X R65, RZ, RZ, R17, P5 ;  /* 0x000000ffff417224 */ /* 0x000fe200028e0611 */
[----:B------:R-:W-:Y:S01]  /*ce00*/  IADD3 R71, P3, R16, 0xc060, RZ ;  /* 0x0000c06010477810 */ /* 0x000fe20007f7e0ff */
[----:B------:R-:W-:Y:S01]  /*ce10*/  SHFL.IDX PT, R93, R93, R24, 0x1c1f ;  /* 0x001c1f185d5d7589 */ /* 0x000fe200000e0000 */
[----:B------:R-:W-:-:S02]  /*ce20*/  SEL R33, R156, R157, P0 ;  /* 0x0000009d9c217207 */ /* 0x000fc40000000000 */
[----:B------:R-:W-:Y:S01]  /*ce30*/  SEL R41, R74, R75, P0 ;  /* 0x0000004b4a297207 */ /* 0x000fe20000000000 */
[----:B------:R-:W-:Y:S01]  /*ce40*/  SHFL.IDX PT, R95, R95, R24, 0x1c1f ;  /* 0x001c1f185f5f7589 */ /* 0x000fe200000e0000 */
[----:B------:R-:W-:Y:S01]  /*ce50*/  LOP3.LUT R60, R60, R61, RZ, 0x3c, !PT ;  /* 0x0000003d3c3c7212 */ /* 0x000fe200078e3cff */
[----:B------:R-:W-:Y:S01]  /*ce60*/  IMAD.X R61, RZ, RZ, R17, P4 ;  /* 0x000000ffff3d7224 */ /* 0x000fe200020e0611 */
[----:B------:R-:W-:Y:S01]  /*ce70*/  IADD3 R73, P6, R16, 0xc040, RZ ;  /* 0x0000c04010497810 */ /* 0x000fe20007fde0ff */
[----:B------:R-:W-:Y:S01]  /*ce80*/  SHFL.IDX PT, R99, R99, R24, 0x1c1f ;  /* 0x001c1f1863637589 */ /* 0x000fe200000e0000 */
[----:B------:R-:W-:Y:S02]  /*ce90*/  SEL R35, R152, R153, P0 ;  /* 0x0000009998237207 */ /* 0x000fe40000000000 */
[C---:B------:R-:W-:Y:S01]  /*cea0*/  IADD3 R75, P5, R16.reuse, 0xc020, RZ ;  /* 0x0000c020104b7810 */ /* 0x040fe20007fbe0ff */
[----:B------:R-:W-:Y:S01]  /*ceb0*/  SHFL.IDX PT, R101, R101, R24, 0x1c1f ;  /* 0x001c1f1865657589 */ /* 0x000fe200000e0000 */
[----:B------:R-:W-:-:S02]  /*cec0*/  IADD3 R77, P4, R16, 0xc000, RZ ;  /* 0x0000c000104d7810 */ /* 0x000fc40007f9e0ff */
[----:B------:R-:W-:Y:S01]  /*ced0*/  LOP3.LUT R70, R71, 0x380, RZ, 0xc0, !PT ;  /* 0x0000038047467812 */ /* 0x000fe200078ec0ff */
[----:B------:R-:W-:Y:S01]  /*cee0*/  SHFL.IDX PT, R89, R89, R24, 0x1c1f ;  /* 0x001c1f1859597589 */ /* 0x000fe200000e0000 */
[----:B------:R-:W-:Y:S02]  /*cef0*/  MOV R110, R82 ;  /* 0x00000052006e7202 */ /* 0x000fe40000000f00 */
[----:B--2---:R-:W-:Y:S01]  /*cf00*/  SEL R5, R107, R54, P0 ;  /* 0x000000366b057207 */ /* 0x004fe20000000000 */
[----:B------:R-:W-:Y:S01]  /*cf10*/  SHFL.IDX PT, R97, R97, R24, 0x1c1f ;  /* 0x001c1f1861617589 */ /* 0x000fe200000e0000 */
[----:B------:R-:W-:Y:S02]  /*cf20*/  SEL R7, R54, R107, P0 ;  /* 0x0000006b36077207 */ /* 0x000fe40000000000 */
[----:B------:R-:W-:Y:S01]  /*cf30*/  SEL R36, R144, R145, P0 ;  /* 0x0000009190247207 */ /* 0x000fe20000000000 */
[----:B------:R-:W-:Y:S01]  /*cf40*/  BAR.SYNC.DEFER_BLOCKING 0x1, 0x100 ;  /* 0x0044000000007b1d */ /* 0x000fe20000010000 */
[----:B------:R-:W-:-:S02]  /*cf50*/  LOP3.LUT R72, R73, 0x380, RZ, 0xc0, !PT ;  /* 0x0000038049487812 */ /* 0x000fc400078ec0ff */
[----:B------:R-:W-:Y:S02]  /*cf60*/  MOV R83, R56 ;  /* 0x0000003800537202 */ /* 0x000fe40000000f00 */
[----:B------:R-:W-:Y:S02]  /*cf70*/  MOV R81, R80 ;  /* 0x0000005000517202 */ /* 0x000fe40000000f00 */
[----:B------:R-:W-:Y:S01]  /*cf80*/  LOP3.LUT R74, R75, 0x380, RZ, 0xc0, !PT ;  /* 0x000003804b4a7812 */ /* 0x000fe200078ec0ff */
[----:B------:R-:W-:Y:S01]  /*cf90*/  SHFL.IDX PT, R103, R103, R24, 0x1c1f ;  /* 0x001c1f1867677589 */ /* 0x000fe200000e0000 */
[----:B------:R-:W-:Y:S02]  /*cfa0*/  LOP3.LUT R76, R77, 0x380, RZ, 0xc0, !PT ;  /* 0x000003804d4c7812 */ /* 0x000fe400078ec0ff */
[----:B------:R-:W-:Y:S01]  /*cfb0*/  SHF.R.U64 R70, R70, 0x3, RZ ;  /* 0x0000000346467819 */ /* 0x000fe200000012ff */
[----:B------:R-:W-:Y:S01]  /*cfc0*/  SHFL.IDX PT, R105, R105, R24, 0x1c1f ;  /* 0x001c1f1869697589 */ /* 0x000fe200000e0000 */
[----:B------:R-:W-:-:S02]  /*cfd0*/  SHF.R.U64 R72, R72, 0x3, RZ ;  /* 0x0000000348487819 */ /* 0x000fc400000012ff */
[----:B------:R-:W-:Y:S01]  /*cfe0*/  SHF.R.U64 R74, R74, 0x3, RZ ;  /* 0x000000034a4a7819 */ /* 0x000fe200000012ff */
[----:B------:R-:W-:Y:S01]  /*cff0*/  SHFL.IDX PT, R109, R109, R24, 0x1c1f ;  /* 0x001c1f186d6d7589 */ /* 0x000fe200000e0000 */
[----:B------:R-:W-:Y:S02]  /*d000*/  MOV R61, R60 ;  /* 0x0000003c003d7202 */ /* 0x000fe40000000f00 */
[----:B------:R-:W-:Y:S01]  /*d010*/  SHF.R.U64 R76, R76, 0x3, RZ ;  /* 0x000000034c4c7819 */ /* 0x000fe200000012ff */
[----:B------:R-:W-:Y:S01]  /*d020*/  SHFL.IDX PT, R111, R111, R24, 0x1c1f ;  /* 0x001c1f186f6f7589 */ /* 0x000fe200000e0000 */
[----:B------:R-:W-:Y:S01]  /*d030*/  LOP3.LUT R70, R70, R71, RZ, 0x3c, !PT ;  /* 0x0000004746467212 */ /* 0x000fe200078e3cff */
[--C-:B------:R-:W-:Y:S01]  /*d040*/  IMAD.X R71, RZ, RZ, R17.reuse, P3 ;  /* 0x000000ffff477224 */ /* 0x100fe200018e0611 */
[----:B-1----:R-:W-:Y:S01]  /*d050*/  SEL R14, R42, R59, P0 ;  /* 0x0000003b2a0e7207 */ /* 0x002fe20000000000 */
[----:B------:R-:W-:Y:S01]  /*d060*/  SHFL.IDX PT, R113, R113, R24, 0x1c1f ;  /* 0x001c1f1871717589 */ /* 0x000fe200000e0000 */
[----:B------:R-:W-:Y:S01]  /*d070*/  LOP3.LUT R72, R72, R73, RZ, 0x3c, !PT ;  /* 0x0000004948487212 */ /* 0x000fe200078e3cff */
[--C-:B------:R-:W-:Y:S01]  /*d080*/  IMAD.X R73, RZ, RZ, R17.reuse, P6 ;  /* 0x000000ffff497224 */ /* 0x100fe200030e0611 */
[----:B------:R-:W-:Y:S01]  /*d090*/  MOV R57, R64 ;  /* 0x0000004000397202 */ /* 0x000fe20000000f00 */
[----:B------:R-:W-:Y:S01]  /*d0a0*/  SHFL.IDX PT, R115, R115, R24, 0x1c1f ;  /* 0x001c1f1873737589 */ /* 0x000fe200000e0000 */
[----:B------:R-:W-:Y:S01]  /*d0b0*/  LOP3.LUT R74, R74, R75, RZ, 0x3c, !PT ;  /* 0x0000004b4a4a7212 */ /* 0x000fe200078e3cff */
[--C-:B------:R-:W-:Y:S01]  /*d0c0*/  IMAD.X R75, RZ, RZ, R17.reuse, P5 ;  /* 0x000000ffff4b7224 */ /* 0x100fe200028e0611 */
[----:B------:R-:W-:Y:S01]  /*d0d0*/  LOP3.LUT P1, RZ, R232, 0x3, RZ, 0xc0, !PT ;  /* 0x00000003e8ff7812 */ /* 0x000fe2000782c0ff */
[----:B------:R-:W-:Y:S01]  /*d0e0*/  SHFL.IDX PT, R117, R117, R24, 0x1c1f ;  /* 0x001c1f1875757589 */ /* 0x000fe200000e0000 */
[----:B------:R-:W-:Y:S01]  /*d0f0*/  LOP3.LUT R76, R76, R77, RZ, 0x3c, !PT ;  /* 0x0000004d4c4c7212 */ /* 0x000fe200078e3cff */
[----:B------:R-:W-:Y:S01]  /*d100*/  IMAD.X R77, RZ, RZ, R17, P4 ;  /* 0x000000ffff4d7224 */ /* 0x000fe200020e0611 */
[----:B------:R-:W-:Y:S01]  /*d110*/  MOV R102, R48 ;  /* 0x0000003000667202 */ /* 0x000fe20000000f00 */
[----:B------:R-:W-:Y:S01]  /*d120*/  SHFL.IDX PT, R119, R119, R24, 0x1c1f ;  /* 0x001c1f1877777589 */ /* 0x000fe200000e0000 */
[----:B------:R-:W-:-:S02]  /*d130*/  MOV R49, R70 ;  /* 0x0000004600317202 */ /* 0x000fc40000000f00 */
[----:B------:R-:W-:Y:S01]  /*d140*/  ISETP.GE.OR P2, PT, R10, UR10, P1 ;  /* 0x0000000a0a007c0c */ /* 0x000fe20008f46670 */
[----:B------:R-:W-:Y:S01]  /*d150*/  SHFL.IDX PT, R121, R121, R24, 0x1c1f ;  /* 0x001c1f1879797589 */ /* 0x000fe200000e0000 */
[----:B------:R-:W-:Y:S02]  /*d160*/  MOV R48, R72 ;  /* 0x0000004800307202 */ /* 0x000fe40000000f00 */
[----:B------:R-:W-:Y:S01]  /*d170*/  MOV R10, R74 ;  /* 0x0000004a000a7202 */ /* 0x000fe20000000f00 */
[----:B------:R-:W-:Y:S01]  /*d180*/  SHFL.IDX PT, R123, R123, R24, 0x1c1f ;  /* 0x001c1f187b7b7589 */ /* 0x000fe200000e0000 */
[----:B------:R-:W-:Y:S02]  /*d190*/  MOV R51, R76 ;  /* 0x0000004c00337202 */ /* 0x000fe40000000f00 */
[----:B------:R-:W-:Y:S01]  /*d1a0*/  MOV R55, R78 ;  /* 0x0000004e00377202 */ /* 0x000fe20000000f00 */
[----:B------:R-:W-:Y:S01]  /*d1b0*/  SHFL.IDX PT, R125, R125, R24, 0x1c1f ;  /* 0x001c1f187d7d7589 */ /* 0x000fe200000e0000 */
[----:B------:R-:W-:Y:S01]  /*d1c0*/  MOV R104, R8 ;  /* 0x0000000800687202 */ /* 0x000fe20000000f00 */
[----:B------:R-:W-:Y:S01]  /*d1d0*/  IMAD.U32 R9, RZ, RZ, UR9 ;  /* 0x00000009ff097e24 */ /* 0x000fe2000f8e00ff */
[----:B------:R-:W-:Y:S01]  /*d1e0*/  ISETP.GE.OR P1, PT, R3, UR10, P1 ;  /* 0x0000000a03007c0c */ /* 0x000fe20008f26670 */
[----:B------:R-:W-:Y:S01]  /*d1f0*/  SHFL.IDX PT, R127, R127, R24, 0x1c1f ;  /* 0x001c1f187f7f7589 */ /* 0x000fe200000e0000 */
[----:B------:R-:W-:Y:S01]  /*d200*/  IMAD.U32 R9, RZ, RZ, UR5 ;  /* 0x00000005ff097e24 */ /* 0x000fe2000f8e00ff */
[----:B------:R-:W-:Y:S01]  /*d210*/  USHF.R.S32.HI UR5, URZ, 0x1f, UR44 ;  /* 0x0000001f3f057899 */ /* 0x000fe2000801142c */
[----:B------:R-:W-:Y:S01]  /*d220*/  IMAD.U32 R8, RZ, RZ, UR8 ;  /* 0x00000008ff087e24 */ /* 0x000fe2000f8e00ff */
[----:B------:R-:W-:Y:S01]  /*d230*/  SHFL.IDX PT, R129, R129, R24, 0x1c1f ;  /* 0x001c1f1881817589 */ /* 0x000fe200000e0000 */
[----:B------:R-:W-:-:S03]  /*d240*/  SHF.R.S32.HI R11, RZ, 0x1f, R3 ;  /* 0x0000001fff0b7819 */ /* 0x000fc60000011403 */
[----:B------:R-:W-:Y:S04]  /*d250*/  SHFL.IDX PT, R131, R131, R24, 0x1c1f ;  /* 0x001c1f1883837589 */ /* 0x000fe800000e0000 */
[----:B------:R-:W-:Y:S04]  /*d260*/  SHFL.IDX PT, R133, R133, R24, 0x1c1f ;  /* 0x001c1f1885857589 */ /* 0x000fe800000e0000 */
[----:B------:R-:W-:Y:S04]  /*d270*/  SHFL.IDX PT, R135, R135, R24, 0x1c1f ;  /* 0x001c1f1887877589 */ /* 0x000fe800000e0000 */
[----:B------:R-:W-:Y:S04]  /*d280*/  SHFL.IDX PT, R137, R137, R24, 0x1c1f ;  /* 0x001c1f1889897589 */ /* 0x000fe800000e0000 */
[----:B------:R-:W1:Y:S04]  /*d290*/  SHFL.IDX PT, R24, R37, R50, 0x1c1f ;  /* 0x001c1f3225187589 */ /* 0x000e6800000e0000 */
[----:B------:R2:W3:Y:S04]  /*d2a0*/  SHFL.IDX PT, R54, R12, R50, 0x1c1f ;  /* 0x001c1f320c367589 */ /* 0x0004e800000e0000 */
[----:B------:R-:W-:Y:S04]  /*d2b0*/  SHFL.IDX PT, R34, R34, R50, 0x1c1f ;  /* 0x001c1f3222227589 */ /* 0x000fe800000e0000 */
[----:B------:R1:W-:Y:S01]  /*d2c0*/  SHFL.IDX PT, R56, R13, R50, 0x1c1f ;  /* 0x001c1f320d387589 */ /* 0x0003e200000e0000 */
[----:B--2---:R-:W-:-:S03]  /*d2d0*/  SEL R12, R59, R42, P0 ;  /* 0x0000002a3b0c7207 */ /* 0x004fc60000000000 */
[----:B------:R-:W-:Y:S04]  /*d2e0*/  SHFL.IDX PT, R80, R33, R50, 0x1c1f ;  /* 0x001c1f3221507589 */ /* 0x000fe800000e0000 */
[----:B------:R-:W2:Y:S04]  /*d2f0*/  SHFL.IDX PT, R82, R35, R50, 0x1c1f ;  /* 0x001c1f3223527589 */ /* 0x000ea800000e0000 */
[----:B------:R4:W-:Y:S01]  /*d300*/  SHFL.IDX PT, R60, R15, R50, 0x1c1f ;  /* 0x001c1f320f3c7589 */ /* 0x0009e200000e0000 */
[----:B-1----:R-:W-:-:S03]  /*d310*/  SEL R13, R109, R24, P0 ;  /* 0x000000186d0d7207 */ /* 0x002fc60000000000 */
[----:B------:R-:W1:Y:S04]  /*d320*/  SHFL.IDX PT, R36, R36, R50, 0x1c1f ;  /* 0x001c1f3224247589 */ /* 0x000e6800000e0000 */
[----:B------:R5:W-:Y:S01]  /*d330*/  STSM.16.M88.4 [R110], R4 ;  /* 0x000000046e007844 */ /* 0x000be20000000200 */
[----:B----4-:R-:W-:-:S03]  /*d340*/  SEL R15, R24, R109, P0 ;  /* 0x0000006d180f7207 */ /* 0x010fc60000000000 */
[----:B------:R-:W4:Y:S01]  /*d350*/  SHFL.IDX PT, R20, R20, R50, 0x1c1f ;  /* 0x001c1f3214147589 */ /* 0x000f2200000e0000 */
[----:B---3--:R-:W-:-:S03]  /*d360*/  SEL R24, R63, R54, P0 ;  /* 0x000000363f187207 */ /* 0x008fc60000000000 */
[----:B------:R-:W3:Y:S04]  /*d370*/  SHFL.IDX PT, R84, R38, R50, 0x1c1f ;  /* 0x001c1f3226547589 */ /* 0x000ee800000e0000 */
[----:B------:R-:W3:Y:S01]  /*d380*/  SHFL.IDX PT, R62, R21, R50, 0x1c1f ;  /* 0x001c1f32153e7589 */ /* 0x000ee200000e0000 */
[----:B-----5:R-:W-:-:S03]  /*d390*/  SEL R4, R69, R58, P0 ;  /* 0x0000003a45047207 */ /* 0x020fc60000000000 */
[----:B------:R-:W5:Y:S01]  /*d3a0*/  SHFL.IDX PT, R86, R39, R50, 0x1c1f ;  /* 0x001c1f3227567589 */ /* 0x000f6200000e0000 */
[----:B------:R-:W-:Y:S02]  /*d3b0*/  SEL R6, R58, R69, P0 ;  /* 0x000000453a067207 */ /* 0x000fe40000000000 */
[----:B------:R-:W5:Y:S01]  /*d3c0*/  LDC.64 R58, c[0x0][0xb78] ;  /* 0x0002de00ff3a7b82 */ /* 0x000f620000000a00 */
[----:B------:R4:W-:Y:S01]  /*d3d0*/  SHFL.IDX PT, R64, R25, R50, 0x1c1f ;  /* 0x001c1f3219407589 */ /* 0x0009e200000e0000 */
[----:B--2---:R-:W-:Y:S02]  /*d3e0*/  SEL R5, R115, R82, P0 ;  /* 0x0000005273057207 */ /* 0x004fe40000000000 */
[----:B------:R-:W-:Y:S01]  /*d3f0*/  SEL R7, R82, R115, P0 ;  /* 0x0000007352077207 */ /* 0x000fe20000000000 */
[----:B------:R-:W-:Y:S01]  /*d400*/  SHFL.IDX PT, R88, R40, R50, 0x1c1f ;  /* 0x001c1f3228587589 */ /* 0x000fe200000e0000 */
[----:B-1----:R-:W-:Y:S02]  /*d410*/  SEL R33, R117, R36, P0 ;  /* 0x0000002475217207 */ /* 0x002fe40000000000 */
[----:B------:R-:W-:Y:S01]  /*d420*/  SEL R35, R36, R117, P0 ;  /* 0x0000007524237207 */ /* 0x000fe20000000000 */
[----:B------:R1:W-:Y:S01]  /*d430*/  SHFL.IDX PT, R66, R26, R50, 0x1c1f ;  /* 0x001c1f321a427589 */ /* 0x0003e200000e0000 */
[----:B----4-:R-:W-:-:S02]  /*d440*/  SEL R36, R87, R20, P0 ;  /* 0x0000001457247207 */ /* 0x010fc40000000000 */
[----:B------:R-:W-:Y:S01]  /*d450*/  SEL R25, R111, R34, P0 ;  /* 0x000000226f197207 */ /* 0x000fe20000000000 */
[----:B------:R2:W-:Y:S01]  /*d460*/  SHFL.IDX PT, R68, R27, R50, 0x1c1f ;  /* 0x001c1f321b447589 */ /* 0x0005e200000e0000 */
[----:B------:R-:W-:Y:S02]  /*d470*/  SEL R38, R20, R87, P0 ;  /* 0x0000005714267207 */ /* 0x000fe40000000000 */
[----:B---3--:R-:W-:Y:S01]  /*d480*/  SEL R37, R119, R84, P0 ;  /* 0x0000005477257207 */ /* 0x008fe20000000000 */
[----:B------:R3:W4:Y:S01]  /*d490*/  SHFL.IDX PT, R90, R41, R50, 0x1c1f ;  /* 0x001c1f32295a7589 */ /* 0x00072200000e0000 */
[----:B------:R-:W-:Y:S02]  /*d4a0*/  SEL R39, R84, R119, P0 ;  /* 0x0000007754277207 */ /* 0x000fe40000000000 */
[----:B-1----:R-:W-:Y:S01]  /*d4b0*/  SEL R26, R54, R63, P0 ;  /* 0x0000003f361a7207 */ /* 0x002fe20000000000 */
[----:B------:R1:W-:Y:S01]  /*d4c0*/  SHFL.IDX PT, R70, R28, R50, 0x1c1f ;  /* 0x001c1f321c467589 */ /* 0x0003e200000e0000 */
[----:B------:R-:W-:-:S02]  /*d4d0*/  SEL R40, R91, R62, P0 ;  /* 0x0000003e5b287207 */ /* 0x000fc40000000000 */
[----:B--2---:R-:W-:Y:S01]  /*d4e0*/  SEL R27, R34, R111, P0 ;  /* 0x0000006f221b7207 */ /* 0x004fe20000000000 */
[----:B------:R2:W-:Y:S01]  /*d4f0*/  SHFL.IDX PT, R92, R43, R50, 0x1c1f ;  /* 0x001c1f322b5c7589 */ /* 0x0005e200000e0000 */
[----:B------:R-:W-:Y:S01]  /*d500*/  SEL R34, R60, R85, P0 ;  /* 0x000000553c227207 */ /* 0x000fe20000000000 */
[----:B-----5:R-:W-:Y:S01]  /*d510*/  IMAD.WIDE.U32 R8, R58, UR44, R8 ;  /* 0x0000002c3a087c25 */ /* 0x020fe2000f8e0008 */
[----:B------:R-:W-:Y:S01]  /*d520*/  SEL R42, R62, R91, P0 ;  /* 0x0000005b3e2a7207 */ /* 0x000fe20000000000 */
[----:B------:R5:W-:Y:S01]  /*d530*/  SHFL.IDX PT, R72, R29, R50, 0x1c1f ;  /* 0x001c1f321d487589 */ /* 0x000be200000e0000 */
[----:B---3--:R-:W-:Y:S02]  /*d540*/  SEL R41, R121, R86, P0 ;  /* 0x0000005679297207 */ /* 0x008fe40000000000 */
[----:B-1----:R-:W-:Y:S01]  /*d550*/  SEL R28, R67, R56, P0 ;  /* 0x00000038431c7207 */ /* 0x002fe20000000000 */
[----:B------:R-:W1:Y:S01]  /*d560*/  SHFL.IDX PT, R44, R44, R50, 0x1c1f ;  /* 0x001c1f322c2c7589 */ /* 0x000e6200000e0000 */
[----:B------:R-:W-:-:S02]  /*d570*/  IADD3 R3, P3, R3, R8, RZ ;  /* 0x0000000803037210 */ /* 0x000fc40007f7e0ff */
[----:B--2---:R-:W-:Y:S01]  /*d580*/  SEL R43, R86, R121, P0 ;  /* 0x00000079562b7207 */ /* 0x004fe20000000000 */
[----:B------:R2:W-:Y:S01]  /*d590*/  SHFL.IDX PT, R74, R30, R50, 0x1c1f ;  /* 0x001c1f321e4a7589 */ /* 0x0005e200000e0000 */
[----:B-----5:R-:W-:-:S03]  /*d5a0*/  SEL R29, R113, R80, P0 ;  /* 0x00000050711d7207 */ /* 0x020fc60000000000 */
[----:B------:R-:W-:Y:S01]  /*d5b0*/  SHFL.IDX PT, R94, R45, R50, 0x1c1f ;  /* 0x001c1f322d5e7589 */ /* 0x000fe200000e0000 */
[----:B----4-:R-:W-:-:S03]  /*d5c0*/  SEL R65, R125, R90, P0 ;  /* 0x0000005a7d417207 */ /* 0x010fc60000000000 */
[----:B------:R3:W-:Y:S01]  /*d5d0*/  SHFL.IDX PT, R76, R31, R50, 0x1c1f ;  /* 0x001c1f321f4c7589 */ /* 0x0007e200000e0000 */
[----:B--2---:R-:W-:-:S03]  /*d5e0*/  SEL R30, R56, R67, P0 ;  /* 0x00000043381e7207 */ /* 0x004fc60000000000 */
[----:B------:R-:W2:Y:S01]  /*d5f0*/  SHFL.IDX PT, R46, R46, R50, 0x1c1f ;  /* 0x001c1f322e2e7589 */ /* 0x000ea200000e0000 */
[----:B------:R-:W-:-:S03]  /*d600*/  SEL R67, R90, R125, P0 ;  /* 0x0000007d5a437207 */ /* 0x000fc60000000000 */
[----:B------:R4:W-:Y:S01]  /*d610*/  SHFL.IDX PT, R78, R32, R50, 0x1c1f ;  /* 0x001c1f32204e7589 */ /* 0x0009e200000e0000 */
[----:B---3--:R-:W-:-:S03]  /*d620*/  SEL R31, R80, R113, P0 ;  /* 0x00000071501f7207 */ /* 0x008fc60000000000 */
[----:B------:R-:W3:Y:S01]  /*d630*/  SHFL.IDX PT, R96, R47, R50, 0x1c1f ;  /* 0x001c1f322f607589 */ /* 0x000ee200000e0000 */
[----:B-1----:R-:W-:Y:S02]  /*d640*/  SEL R69, R129, R44, P0 ;  /* 0x0000002c81457207 */ /* 0x002fe40000000000 */
[----:B------:R-:W-:Y:S01]  /*d650*/  SEL R71, R44, R129, P0 ;  /* 0x000000812c477207 */ /* 0x000fe20000000000 */
[----:B------:R-:W1:Y:S01]  /*d660*/  SHFL.IDX PT, R52, R52, R50, 0x1c1f ;  /* 0x001c1f3234347589 */ /* 0x000e6200000e0000 */
[----:B----4-:R-:W-:-:S03]  /*d670*/  SEL R32, R85, R60, P0 ;  /* 0x0000003c55207207 */ /* 0x010fc60000000000 */
[----:B------:R4:W-:Y:S04]  /*d680*/  STSM.16.M88.4 [R108], R12 ;  /* 0x0000000c6c007844 */ /* 0x0009e80000000200 */
[----:B------:R-:W-:Y:S04]  /*d690*/  STSM.16.M88.4 [R106], R24 ;  /* 0x000000186a007844 */ /* 0x000fe80000000200 */
[----:B------:R-:W-:Y:S01]  /*d6a0*/  STSM.16.M88.4 [R104], R28 ;  /* 0x0000001c68007844 */ /* 0x000fe20000000200 */
[----:B--2---:R-:W-:Y:S02]  /*d6b0*/  SEL R73, R133, R46, P0 ;  /* 0x0000002e85497207 */ /* 0x004fe40000000000 */
[----:B------:R-:W-:Y:S01]  /*d6c0*/  SEL R75, R46, R133, P0 ;  /* 0x000000852e4b7207 */ /* 0x000fe20000000000 */
[----:B------:R2:W-:Y:S01]  /*d6d0*/  STSM.16.M88.4 [R102], R4 ;  /* 0x0000000466007844 */ /* 0x0005e20000000200 */
[----:B----4-:R-:W-:-:S03]  /*d6e0*/  SEL R12, R93, R64, P0 ;  /* 0x000000405d0c7207 */ /* 0x010fc60000000000 */
[----:B------:R-:W-:Y:S01]  /*d6f0*/  STSM.16.M88.4 [R100], R32 ;  /* 0x0000002064007844 */ /* 0x000fe20000000200 */
[----:B------:R-:W-:Y:S02]  /*d700*/  SEL R14, R64, R93, P0 ;  /* 0x0000005d400e7207 */ /* 0x000fe40000000000 */
[----:B------:R-:W-:Y:S01]  /*d710*/  SEL R13, R123, R88, P0 ;  /* 0x000000587b0d7207 */ /* 0x000fe20000000000 */
[----:B------:R-:W-:Y:S01]  /*d720*/  STSM.16.M88.4 [R98], R36 ;  /* 0x0000002462007844 */ /* 0x000fe20000000200 */
[----:B------:R-:W-:Y:S02]  /*d730*/  SEL R15, R88, R123, P0 ;  /* 0x0000007b580f7207 */ /* 0x000fe40000000000 */
[----:B------:R-:W-:Y:S01]  /*d740*/  SEL R64, R95, R66, P0 ;  /* 0x000000425f407207 */ /* 0x000fe20000000000 */
[----:B------:R-:W-:Y:S01]  /*d750*/  STSM.16.M88.4 [R83], R40 ;  /* 0x0000002853007844 */ /* 0x000fe20000000200 */
[----:B------:R-:W-:Y:S01]  /*d760*/  SEL R66, R66, R95, P0 ;  /* 0x0000005f42427207 */ /* 0x000fe20000000000 */
[----:B--2---:R-:W-:Y:S01]  /*d770*/  IMAD R4, R58, UR5, RZ ;  /* 0x000000053a047c24 */ /* 0x004fe2000f8e02ff */
[----:B------:R-:W-:Y:S01]  /*d780*/  SEL R6, R68, R99, P0 ;  /* 0x0000006344067207 */ /* 0x000fe20000000000 */
[----:B------:R2:W-:Y:S01]  /*d790*/  STSM.16.M88.4 [R61], R12 ;  /* 0x0000000c3d007844 */ /* 0x0005e20000000200 */
[----:B------:R-:W-:Y:S01]  /*d7a0*/  SEL R5, R127, R92, P0 ;  /* 0x0000005c7f057207 */ /* 0x000fe20000000000 */
[----:B------:R-:W-:Y:S01]  /*d7b0*/  IMAD R20, R59, UR44, R4 ;  /* 0x0000002c3b147c24 */ /* 0x000fe2000f8e0204 */
[----:B------:R-:W-:Y:S01]  /*d7c0*/  SEL R4, R99, R68, P0 ;  /* 0x0000004463047207 */ /* 0x000fe20000000000 */
[----:B------:R-:W-:Y:S01]  /*d7d0*/  STSM.16.M88.4 [R57], R64 ;  /* 0x0000004039007844 */ /* 0x000fe20000000200 */
[----:B------:R-:W-:-:S02]  /*d7e0*/  SEL R7, R92, R127, P0 ;  /* 0x0000007f5c077207 */ /* 0x000fc40000000000 */
[----:B------:R-:W-:Y:S02]  /*d7f0*/  SEL R68, R101, R70, P0 ;  /* 0x0000004665447207 */ /* 0x000fe40000000000 */
[----:B------:R-:W-:Y:S01]  /*d800*/  SEL R70, R70, R101, P0 ;  /* 0x0000006546467207 */ /* 0x000fe20000000000 */
[----:B------:R4:W-:Y:S01]  /*d810*/  STSM.16.M88.4 [R81], R4 ;  /* 0x0000000451007844 */ /* 0x0009e20000000200 */
[----:B------:R-:W-:Y:S02]  /*d820*/  IADD3.X R8, R11, R9, R20, P3, !PT ;  /* 0x000000090b087210 */ /* 0x000fe40001ffe414 */
[----:B------:R-:W-:Y:S01]  /*d830*/  SEL R24, R103, R76, P0 ;  /* 0x0000004c67187207 */ /* 0x000fe20000000000 */
[----:B------:R-:W-:Y:S01]  /*d840*/  STSM.16.M88.4 [R55], R68 ;  /* 0x0000004437007844 */ /* 0x000fe20000000200 */
[----:B------:R-:W-:Y:S02]  /*d850*/  SEL R26, R76, R103, P0 ;  /* 0x000000674c1a7207 */ /* 0x000fe40000000000 */
[----:B--2---:R-:W-:-:S02]  /*d860*/  SEL R12, R89, R72, P0 ;  /* 0x00000048590c7207 */ /* 0x004fc40000000000 */
[----:B------:R-:W-:Y:S02]  /*d870*/  SEL R14, R72, R89, P0 ;  /* 0x00000059480e7207 */ /* 0x000fe40000000000 */
[----:B------:R-:W-:Y:S02]  /*d880*/  SEL R13, R131, R94, P0 ;  /* 0x0000005e830d7207 */ /* 0x000fe40000000000 */
[----:B------:R-:W-:Y:S02]  /*d890*/  SEL R15, R94, R131, P0 ;  /* 0x000000835e0f7207 */ /* 0x000fe40000000000 */
[----:B------:R-:W-:Y:S02]  /*d8a0*/  SEL R72, R97, R74, P0 ;  /* 0x0000004a61487207 */ /* 0x000fe40000000000 */
[----:B------:R-:W-:Y:S01]  /*d8b0*/  SEL R74, R74, R97, P0 ;  /* 0x000000614a4a7207 */ /* 0x000fe20000000000 */
[----:B------:R-:W-:Y:S01]  /*d8c0*/  STSM.16.M88.4 [R51], R12 ;  /* 0x0000000c33007844 */ /* 0x000fe20000000200 */
[----:B------:R-:W-:-:S02]  /*d8d0*/  SHF.R.S32.HI R20, RZ, 0x1f, R233 ;  /* 0x0000001fff147819 */ /* 0x000fc400000114e9 */
[----:B---3--:R-:W-:Y:S01]  /*d8e0*/  SEL R25, R135, R96, P0 ;  /* 0x0000006087197207 */ /* 0x008fe20000000000 */
[----:B------:R-:W-:Y:S01]  /*d8f0*/  STSM.16.M88.4 [R10], R72 ;  /* 0x000000480a007844 */ /* 0x000fe20000000200 */
[----:B------:R-:W-:Y:S02]  /*d900*/  SEL R27, R96, R135, P0 ;  /* 0x00000087601b7207 */ /* 0x000fe40000000000 */
[----:B------:R-:W-:Y:S02]  /*d910*/  SEL R76, R105, R78, P0 ;  /* 0x0000004e694c7207 */ /* 0x000fe40000000000 */
[----:B-1----:R-:W-:Y:S01]  /*d920*/  SEL R77, R137, R52, P0 ;  /* 0x00000034894d7207 */ /* 0x002fe20000000000 */
[----:B------:R-:W-:Y:S01]  /*d930*/  STSM.16.M88.4 [R48], R24 ;  /* 0x0000001830007844 */ /* 0x000fe20000000200 */
[----:B------:R-:W-:Y:S02]  /*d940*/  SEL R79, R52, R137, P0 ;  /* 0x00000089344f7207 */ /* 0x000fe40000000000 */
[----:B------:R-:W-:-:S02]  /*d950*/  SEL R78, R78, R105, P0 ;  /* 0x000000694e4e7207 */ /* 0x000fc40000000000 */
[----:B------:R-:W-:Y:S02]  /*d960*/  LEA.HI R20, R20, R233, RZ, 0x5 ;  /* 0x000000e914147211 */ /* 0x000fe400078f28ff */
[C---:B----4-:R-:W-:Y:S01]  /*d970*/  LEA R4, P3, R3.reuse, UR6, 0x2 ;  /* 0x0000000603047c11 */ /* 0x050fe2000f8610ff */
[----:B------:R-:W-:Y:S01]  /*d980*/  STSM.16.M88.4 [R49], R76 ;  /* 0x0000004c31007844 */ /* 0x000fe20000000200 */
[----:B------:R-:W-:Y:S02]  /*d990*/  SHF.R.S32.HI R20, RZ, 0x5, R20 ;  /* 0x00000005ff147819 */ /* 0x000fe40000011414 */
[----:B------:R-:W-:Y:S01]  /*d9a0*/  LEA.HI.X R5, R3, UR7, R8, 0x2, P3 ;  /* 0x0000000703057c11 */ /* 0x000fe200098f1408 */
[----:B------:R1:W-:Y:S06]  /*d9b0*/  MEMBAR.ALL.CTA ;  /* 0x0000000000007992 */ /* 0x0003ec0000008000 */
[----:B-1----:R-:W1:Y:S04]  /*d9c0*/  FENCE.VIEW.ASYNC.S ;  /* 0x00000000000073c6 */ /* 0x002e680000000000 */
[----:B-1----:R-:W1:Y:S01]  /*d9d0*/  SHFL.IDX PT, R3, R20, RZ, 0x1f ;  /* 0x00001fff14037589 */ /* 0x002e6200000e0000 */
[----:B------:R-:W-:Y:S06]  /*d9e0*/  BAR.ARV 0x1, 0x120 ;  /* 0x0044800000007b1d */ /* 0x000fec0000002000 */
[----:B-1----:R-:W-:Y:S01]  /*d9f0*/  ISETP.NE.AND P0, PT, R3, 0x7, PT ;  /* 0x000000070300780c */ /* 0x002fe20003f05270 */
[----:B------:R1:W-:Y:S04]  /*da00*/  @!P1 STG.E desc[UR54][R4.64], R2 ;  /* 0x0000000204009986 */ /* 0x0003e8000c101936 */
[----:B------:R1:W-:Y:S08]  /*da10*/  @!P2 STG.E desc[UR54][R4.64+0x20], R0 ;  /* 0x000020000400a986 */ /* 0x0003f0000c101936 */
[----:B------:R-:W-:Y:S05]  /*da20*/  @P0 BRA `(.L_x_1879) ;  /* 0x0000000c000c0947 */ /* 0x000fea0003800000 */
        /* <DEDUP_REMOVED lines=15> */
[----:B--2---:R-:W-:Y:S01]  /*db20*/  UMOV UR40, UR5 ;  /* 0x0000000500287c82 */ /* 0x004fe20008000000 */
[----:B------:R-:W-:Y:S01]  /*db30*/  UMOV UR41, UR8 ;  /* 0x0000000800297c82 */ /* 0x000fe20008000000 */
[----:B------:R-:W-:Y:S01]  /*db40*/  UMOV UR5, 0x80 ;  /* 0x0000008000057882 */ /* 0x000fe20000000000 */
[----:B------:R2:W-:Y:S02]  /*db50*/  UTMASTG.5D [UR40], [UR6] ;  /* 0x00000028060073b5 */ /* 0x0005e40008020000 */
[----:B--2---:R-:W-:Y:S01]  /*db60*/  UMOV UR40, UR9 ;  /* 0x0000000900287c82 */ /* 0x004fe20008000000 */
[----:B------:R-:W-:Y:S01]  /*db70*/  UMOV UR41, UR5 ;  /* 0x0000000500297c82 */ /* 0x000fe20008000000 */
[----:B------:R-:W-:Y:S01]  /*db80*/  UMOV UR5, 0xc0 ;  /* 0x000000c000057882 */ /* 0x000fe20000000000 */
[----:B------:R2:W-:Y:S02]  /*db90*/  UTMASTG.5D [UR40], [UR6] ;  /* 0x00000028060073b5 */ /* 0x0005e40008020000 */
[----:B--2---:R-:W-:Y:S01]  /*dba0*/  UMOV UR40, UR10 ;  /* 0x0000000a00287c82 */ /* 0x004fe20008000000 */
[----:B------:R-:W-:Y:S01]  /*dbb0*/  UMOV UR41, UR5 ;  /* 0x0000000500297c82 */ /* 0x000fe20008000000 */
[----:B------:R-:W-:Y:S01]  /*dbc0*/  UIADD3 UR5, UR38, 0x38820, URZ ;  /* 0x0003882026057890 */ /* 0x000fe2000fffe03f */
[----:B------:R2:W-:Y:S03]  /*dbd0*/  UTMASTG.5D [UR40], [UR6] ;  /* 0x00000028060073b5 */ /* 0x0005e60008020000 */
[----:B------:R-:W-:Y:S01]  /*dbe0*/  UPRMT UR5, URZ, 0x654, UR5 ;  /* 0x000006543f057896 */ /* 0x000fe20008000005 */
[----:B------:R0:W-:Y:S01]  /*dbf0*/  UTMACMDFLUSH ;  /* 0x00000000000079b7 */ /* 0x0001e20000000000 */
[----:B------:R-:W-:-:S07]  /*dc00*/  DEPBAR.LE SB0, 0x0 ;  /* 0x000080000000791a */ /* 0x000fce0000000000 */
[----:B--2---:R-:W-:Y:S03]  /*dc10*/  SYNCS.ARRIVE.TRANS64.RED.A1T0 RZ, [UR5], RZ ;  /* 0x000000ffffff79a7 */ /* 0x004fe60008100405 */
.L_x_1881:
[----:B------:R-:W-:Y:S05]  /*dc20*/  BSYNC B0 ;  /* 0x0000000000007941 */ /* 0x000fea0003800000 */
.L_x_1880:
[----:B------:R-:W-:Y:S05]  /*dc30*/  BRA `(.L_x_1879) ;  /* 0x0000000800887947 */ /* 0x000fea0003800000 */
.L_x_1878:
[----:B------:R-:W1:Y:S01]  /*dc40*/  LDC.64 R2, c[0x0][0xae0] ;  /* 0x0002b800ff027b82 */ /* 0x000e620000000a00 */
[----:B------:R-:W-:Y:S01]  /*dc50*/  ISETP.GT.AND P0, PT, R233, 0x7f, PT ;  /* 0x0000007fe900780c */ /* 0x000fe20003f04270 */
[----:B------:R-:W-:Y:S01]  /*dc60*/  USHF.R.S32.HI UR5, URZ, 0x1f, UR43 ;  /* 0x0000001f3f057899 */ /* 0x000fe2000801142b */
[----:B------:R-:W-:Y:S01]  /*dc70*/  SHF.R.S32.HI R0, RZ, 0x1f, R233 ;  /* 0x0000001fff007819 */ /* 0x000fe200000114e9 */
[----:B------:R-:W-:Y:S01]  /*dc80*/  USHF.R.S32.HI UR6, URZ, 0x1f, UR44 ;  /* 0x0000001f3f067899 */ /* 0x000fe2000801142c */
[--C-:B------:R-:W-:Y:S01]  /*dc90*/  SHF.R.S32.HI R19, RZ, 0x1f, R18.reuse ;  /* 0x0000001fff137819 */ /* 0x100fe20000011412 */
[----:B------:R-:W-:Y:S01]  /*dca0*/  BSSY B0, `(.L_x_1882) ;  /* 0x000001e000007945 */ /* 0x000fe20003800000 */
[----:B------:R-:W-:Y:S01]  /*dcb0*/  LEA.HI R0, R0, R233, RZ, 0x3 ;  /* 0x000000e900007211 */ /* 0x000fe200078f18ff */
[----:B------:R-:W2:Y:S08]  /*dcc0*/  LDC R11, c[0x0][0xdac] ;  /* 0x00036b00ff0b7b82 */ /* 0x000eb00000000800 */
[----:B------:R-:W3:Y:S01]  /*dcd0*/  LDC.64 R12, c[0x0][0xae8] ;  /* 0x0002ba00ff0c7b82 */ /* 0x000ee20000000a00 */
[----:B-1----:R-:W-:-:S04]  /*dce0*/  IMAD.WIDE.U32 R8, R2, UR43, R18 ;  /* 0x0000002b02087c25 */ /* 0x002fc8000f8e0012 */
[----:B------:R-:W-:Y:S01]  /*dcf0*/  IMAD R10, R2, UR5, RZ ;  /* 0x00000005020a7c24 */ /* 0x000fe2000f8e02ff */
[----:B------:R-:W-:Y:S01]  /*dd00*/  SHF.R.S32.HI R2, RZ, 0x3, R0 ;  /* 0x00000003ff027819 */ /* 0x000fe20000011400 */
        /* <DEDUP_REMOVED lines=23> */
.L_x_1883:
[----:B------:R-:W-:Y:S05]  /*de80*/  BSYNC B0 ;  /* 0x0000000000007941 */ /* 0x000fea0003800000 */
.L_x_1882:
[----:B------:R-:W-:Y:S01]  /*de90*/  ULDC UR5, c[0x0][0xa88] ;  /* 0x0002a20000057ab9 */ /* 0x000fe20000000800 */
[C---:B------:R-:W-:Y:S01]  /*dea0*/  VIADD R0, R2.reuse, 0x20 ;  /* 0x0000002002007836 */ /* 0x040fe20000000000 */
[----:B------:R-:W-:Y:S01]  /*deb0*/  UIADD3 UR42, -UR42, UR5, URZ ;  /* 0x000000052a2a7290 */ /* 0x000fe2000fffe13f */
[----:B------:R-:W-:Y:S01]  /*dec0*/  IMAD R3, R3, UR43, R10 ;  /* 0x0000002b03037c24 */ /* 0x000fe2000f8e020a */
[----:B------:R-:W-:Y:S01]  /*ded0*/  ULOP3.LUT UR52, URZ, UR52, URZ, 0x33, !UPT ;  /* 0x000000343f347292 */ /* 0x000fe2000f8e333f */
[C---:B------:R-:W-:Y:S01]  /*dee0*/  VIADD R4, R2.reuse, 0x40 ;  /* 0x0000004002047836 */ /* 0x040fe20000000000 */
[----:B------:R-:W-:Y:S01]  /*def0*/  BSSY B0, `(.L_x_1884) ;  /* 0x0000024000007945 */ /* 0x000fe20003800000 */
[----:B------:R-:W-:Y:S01]  /*df00*/  IMAD.IADD R9, R9, 0x1, R3 ;  /* 0x0000000109097824 */ /* 0x000fe200078e0203 */
[----:B------:R-:W-:Y:S02]  /*df10*/  ISETP.GE.AND P2, PT, R2, UR42, PT ;  /* 0x0000002a02007c0c */ /* 0x000fe4000bf46270 */
[----:B------:R-:W-:Y:S01]  /*df20*/  ISETP.GE.AND P0, PT, R0, UR42, PT ;  /* 0x0000002a00007c0c */ /* 0x000fe2000bf06270 */
[----:B---3--:R-:W-:Y:S01]  /*df30*/  IMAD R0, R12, UR6, RZ ;  /* 0x000000060c007c24 */ /* 0x008fe2000f8e02ff */
[----:B------:R-:W-:Y:S01]  /*df40*/  SHF.R.S32.HI R3, RZ, 0x1f, R2 ;  /* 0x0000001fff037819 */ /* 0x000fe20000011402 */
[----:B-12---:R-:W-:Y:S01]  /*df50*/  VIADD R5, R11, UR52 ;  /* 0x000000340b057c36 */ /* 0x006fe20008000000 */
[----:B------:R-:W-:Y:S01]  /*df60*/  ISETP.GE.AND P1, PT, R4, UR42, PT ;  /* 0x0000002a04007c0c */ /* 0x000fe2000bf26270 */
[----:B------:R-:W-:-:S02]  /*df70*/  IMAD R7, R13, UR44, R0 ;  /* 0x0000002c0d077c24 */ /* 0x000fc4000f8e0200 */
[----:B------:R-:W-:-:S04]  /*df80*/  IMAD.WIDE.U32 R8, R12, UR44, R8 ;  /* 0x0000002c0c087c25 */ /* 0x000fc8000f8e0008 */
[----:B------:R-:W-:-:S04]  /*df90*/  IMAD.WIDE R4, R5, 0x80, R2 ;  /* 0x0000008005047825 */ /* 0x000fc800078e0202 */
[----:B------:R-:W-:Y:S02]  /*dfa0*/  VIADD R0, R2, 0x60 ;  /* 0x0000006002007836 */ /* 0x000fe40000000000 */
[----:B------:R-:W-:Y:S01]  /*dfb0*/  IMAD.IADD R11, R9, 0x1, R7 ;  /* 0x00000001090b7824 */ /* 0x000fe200078e0207 */
        /* <DEDUP_REMOVED lines=23> */
.L_x_1885:
[----:B------:R-:W-:Y:S05]  /*e130*/  BSYNC B0 ;  /* 0x0000000000007941 */ /* 0x000fea0003800000 */
.L_x_1884:
[----:B------:R-:W-:Y:S01]  /*e140*/  BSSY B0, `(.L_x_1886) ;  /* 0x000001b000007945 */ /* 0x000fe20003800000 */
[----:B------:R-:W-:-:S03]  /*e150*/  ISETP.GE.AND P2, PT, R0, UR42, PT ;  /* 0x0000002a00007c0c */ /* 0x000fc6000bf46270 */
[----:B------:R-:W-:Y:S10]  /*e160*/  @P0 BRA `(.L_x_1887) ;  /* 0x0000000000600947 */ /* 0x000ff40003800000 */
[----:B-1----:R-:W-:Y:S01]  /*e170*/  IADD3 R7, P0, R4, 0x20, RZ ;  /* 0x0000002004077810 */ /* 0x002fe20007f1e0ff */
        /* <DEDUP_REMOVED lines=23> */
.L_x_1887:
[----:B------:R-:W-:Y:S05]  /*e2f0*/  BSYNC B0 ;  /* 0x0000000000007941 */ /* 0x000fea0003800000 */
.L_x_1886:
[----:B------:R-:W-:Y:S04]  /*e300*/  BSSY B0, `(.L_x_1888) ;  /* 0x000001a000007945 */ /* 0x000fe80003800000 */
[----:B------:R-:W-:Y:S05]  /*e310*/  @P1 BRA `(.L_x_1889) ;  /* 0x0000000000601947 */ /* 0x000fea0003800000 */
[----:B-12---:R-:W-:Y:S01]  /*e320*/  IADD3 R7, P0, R4, 0x40, RZ ;  /* 0x0000004004077810 */ /* 0x006fe20007f1e0ff */
        /* <DEDUP_REMOVED lines=23> */
.L_x_1889:
[----:B------:R-:W-:Y:S05]  /*e4a0*/  BSYNC B0 ;  /* 0x0000000000007941 */ /* 0x000fea0003800000 */
.L_x_1888:
[----:B------:R-:W-:Y:S04]  /*e4b0*/  BSSY B0, `(.L_x_1879) ;  /* 0x000001a000007945 */ /* 0x000fe80003800000 */
[----:B------:R-:W-:Y:S05]  /*e4c0*/  @P2 BRA `(.L_x_1890) ;  /* 0x0000000000602947 */ /* 0x000fea0003800000 */
[----:B-123--:R-:W-:Y:S01]  /*e4d0*/  IADD3 R7, P0, R4, 0x60, RZ ;  /* 0x0000006004077810 */ /* 0x00efe20007f1e0ff */
        /* <DEDUP_REMOVED lines=23> */
.L_x_1890:
[----:B------:R-:W-:Y:S05]  /*e650*/  BSYNC B0 ;  /* 0x0000000000007941 */ /* 0x000fea0003800000 */
.L_x_1879:
[----:B-1----:R-:W1:Y:S02]  /*e660*/  LDC R0, c[0x0][0xda8] ;  /* 0x00036a00ff007b82 */ /* 0x002e640000000800 */
[----:B-1----:R-:W-:-:S13]  /*e670*/  ISETP.LE.AND P0, PT, R0, UR4, PT ;  /* 0x0000000400007c0c */ /* 0x002fda000bf03270 */
[----:B------:R-:W-:Y:S05]  /*e680*/  @!P0 BRA `(.L_x_1891) ;  /* 0xffffff2400c88947 */ /* 0x000fea000383ffff */
[----:B------:R-:W-:Y:S05]  /*e690*/  EXIT ;  /* 0x000000000000794d */ /* 0x000fea0003800000 */
.L_x_1840:
[----:B------:R-:W-:-:S08]  /*e6a0*/  NOP ;  /* 0x0000000000007918 */ /* 0x000fd00000000000 */
[----:B------:R-:W1:-:S00]  /*e6b0*/  USETMAXREG.DEALLOC.CTAPOOL 0x18 ;  /* 0x00000018000079c8 */ /* 0x000e4000080e0500 */
[----:B-1----:R-:W-:-:S06]  /*e6c0*/  LOP3.LUT R0, R0, 0x3, RZ, 0xc0, !PT ;  /* 0x0000000300007812 */ /* 0x002fcc00078ec0ff */
[----:B------:R-:W1:Y:S01]  /*e6d0*/  S2UR UR4, SR_CTAID.X ;  /* 0x00000000000479c3 */ /* 0x000e620000002500 */
[----:B------:R-:W2:Y:S02]  /*e6e0*/  SHFL.IDX PT, R0, R0, RZ, 0x1f ;  /* 0x00001fff00007589 */ /* 0x000ea400000e0000 */
[----:B--2---:R-:W-:-:S05]  /*e6f0*/  ISETP.NE.AND P0, PT, R0, RZ, PT ;  /* 0x000000ff0000720c */ /* 0x004fca0003f05270 */
[----:B------:R-:W1:Y:S01]  /*e700*/  LDC R0, c[0x0][0xda8] ;  /* 0x00036a00ff007b82 */ /* 0x000e620000000800 */
[----:B------:R-:W-:-:S05]  /*e710*/  P2R R2, PR, RZ, 0x1 ;  /* 0x00000001ff027803 */ /* 0x000fca0000000000 */
[----:B------:R2:W-:Y:S02]  /*e720*/  STL [R1+0x30], R2 ;  /* 0x0000300201007387 */ /* 0x0005e40000100800 */
[----:B------:R-:W-:Y:S06]  /*e730*/  @P0 BAR.ARV 0x4, 0x180 ;  /* 0x0106000000000b1d */ /* 0x000fec0000002000 */
[----:B------:R2:W-:Y:S04]  /*e740*/  STL [R1+0x2c], RZ ;  /* 0x00002cff01007387 */ /* 0x0005e80000100800 */
[----:B------:R2:W-:Y:S01]  /*e750*/  STL [R1+0x8], RZ ;  /* 0x000008ff01007387 */ /* 0x0005e20000100800 */
[----:B-1----:R-:W-:Y:S01]  /*e760*/  ISETP.LE.AND P0, PT, R0, UR4, PT ;  /* 0x0000000400007c0c */ /* 0x002fe2000bf03270 */
[----:B------:R-:W-:-:S05]  /*e770*/  IMAD.MOV.U32 R0, RZ, RZ, 0x1 ;  /* 0x00000001ff007424 */ /* 0x000fca00078e00ff */
[----:B------:R2:W-:Y:S07]  /*e780*/  STL [R1+0xc], R0 ;  /* 0x00000c0001007387 */ /* 0x0005ee0000100800 */
[----:B------:R-:W-:Y:S05]  /*e790*/  @P0 BRA `(.L_x_1892) ;  /* 0x0000003400c00947 */ /* 0x000fea0003800000 */
[----:B--2---:R-:W1:Y:S01]  /*e7a0*/  S2R R2, SR_TID.X ;  /* 0x0000000000027919 */ /* 0x004e620000002100 */
        /* <DEDUP_REMOVED lines=24> */
[----:B-1----:R-:W-:-:S05]  /*e930*/  IMAD.MOV.U32 R0, RZ, RZ, 0x40 ;  /* 0x00000040ff007424 */ /* 0x002fca00078e00ff */
[----:B------:R-:W-:Y:S01]  /*e940*/  SEL R3, R0, 0xffffffc0, !P2 ;  /* 0xffffffc000037807 */ /* 0x000fe20005000000 */
[----:B------:R-:W-:-:S04]  /*e950*/  IMAD.U32 R0, RZ, RZ, UR4 ;  /* 0x00000004ff007e24 */ /* 0x000fc8000f8e00ff */
[----:B------:R-:W-:Y:S04]  /*e960*/  STL [R1+0x18], R3 ;  /* 0x0000180301007387 */ /* 0x000fe80000100800 */
[----:B------:R-:W-:Y:S04]  /*e970*/  STL [R1+0x14], R2 ;  /* 0x0000140201007387 */ /* 0x000fe80000100800 */
[----:B------:R-:W-:Y:S04]  /*e980*/  STL [R1+0x8], RZ ;  /* 0x000008ff01007387 */ /* 0x000fe80000100800 */
[----:B------:R1:W-:Y:S04]  /*e990*/  STL [R1+0x28], R0 ;  /* 0x0000280001007387 */ /* 0x0003e80000100800 */
[----:B------:R2:W-:Y:S01]  /*e9a0*/  STL [R1+0x2c], RZ ;  /* 0x00002cff01007387 */ /* 0x0005e20000100800 */
[----:B-1----:R-:W-:-:S05]  /*e9b0*/  IMAD.MOV.U32 R0, RZ, RZ, 0x1 ;  /* 0x00000001ff007424 */ /* 0x002fca00078e00ff */
[----:B------:R2:W-:Y:S02]  /*e9c0*/  STL [R1+0xc], R0 ;  /* 0x00000c0001007387 */ /* 0x0005e40000100800 */
.L_x_1946:
        /* <DEDUP_REMOVED lines=22> */
.L_x_1893:
[----:B------:R-:W-:Y:S01]  /*eb30*/  ULDC UR9, c[0x0][0xdc4] ;  /* 0x0003710000097ab9 */ /* 0x000fe20000000800 */
[----:B------:R-:W-:Y:S01]  /*eb40*/  UMOV UR7, UR8 ;  /* 0x0000000800077c82 */ /* 0x000fe20008000000 */
[----:B------:R-:W-:-:S11]  /*eb50*/  UISETP.NE.AND UP0, UPT, UR9, 0x1, UPT ;  /* 0x000000010900788c */ /* 0x000fd6000bf05270 */
[----:B------:R-:W-:Y:S02]  /*eb60*/  @UP0 ULDC.64 UR10, c[0x0][0xdc8] ;  /* 0x00037200000a0ab9 */ /* 0x000fe40000000a00 */
[----:B------:R-:W-:-:S04]  /*eb70*/  UIMAD.WIDE.U32 UR4, UR8, UR10, URZ ;  /* 0x0000000a080472a5 */ /* 0x000fc8000f8e003f */
[----:B------:R-:W-:-:S04]  /*eb80*/  @UP0 USHF.R.U32.HI UR7, URZ, UR11, UR5 ;  /* 0x0000000b3f070299 */ /* 0x000fc80008011605 */
[----:B------:R-:W-:-:S12]  /*eb90*/  UIMAD UR4, UR7, UR9, URZ ;  /* 0x00000009070472a4 */ /* 0x000fd8000f8e023f */
.L_x_1894:
[----:B------:R-:W-:Y:S01]  /*eba0*/  ULOP3.LUT UR5, URZ, UR7, URZ, 0x33, !UPT ;  /* 0x000000073f057292 */ /* 0x000fe2000f8e333f */
[----:B------:R-:W-:Y:S01]  /*ebb0*/  BSSY B6, `(.L_x_1895) ;  /* 0x0000313000067945 */ /* 0x000fe20003800000 */
[----:B------:R-:W-:Y:S01]  /*ebc0*/  ULDC.64 UR10, c[0x0][0x3f8] ;  /* 0x0000fe00000a7ab9 */ /* 0x000fe20000000a00 */
[----:B------:R-:W-:Y:S01]  /*ebd0*/  ULDC UR7, c[0x0][0xdac] ;  /* 0x00036b0000077ab9 */ /* 0x000fe20000000800 */
[----:B------:R-:W-:Y:S02]  /*ebe0*/  UISETP.NE.U32.AND UP0, UPT, UR10, URZ, UPT ;  /* 0x0000003f0a00728c */ /* 0x000fe4000bf05070 */
[----:B------:R-:W-:Y:S02]  /*ebf0*/  UIADD3 UR5, UR5, UR7, URZ ;  /* 0x0000000705057290 */ /* 0x000fe4000fffe03f */
[----:B------:R-:W-:Y:S02]  /*ec00*/  UISETP.NE.AND.EX UP0, UPT, UR11, URZ, UPT, UP0 ;  /* 0x0000003f0b00728c */ /* 0x000fe4000bf05300 */
[----:B------:R-:W-:Y:S01]  /*ec10*/  USHF.L.U32 UR41, UR5, 0x7, URZ ;  /* 0x0000000705297899 */ /* 0x000fe2000800063f */
[----:B------:R-:W-:Y:S01]  /*ec20*/  ULDC UR7, c[0x0][0x404] ;  /* 0x0001010000077ab9 */ /* 0x000fe20000000800 */
[----:B------:R-:W-:Y:S01]  /*ec30*/  ULDC UR10, c[0x0][0x288] ;  /* 0x0000a200000a7ab9 */ /* 0x000fe20000000800 */
[----:B------:R-:W-:-:S02]  /*ec40*/  USEL UR7, UR7, 0x1, UP0 ;  /* 0x0000000107077887 */ /* 0x000fc40008000000 */
[----:B------:R-:W-:Y:S01]  /*ec50*/  UIADD3 UR5, UR41, 0xff, -UR10 ;  /* 0x000000ff29057890 */ /* 0x000fe2000fffe80a */
[----:B------:R-:W-:Y:S02]  /*ec60*/  ULDC UR9, c[0x0][0xdb8] ;  /* 0x00036e0000097ab9 */ /* 0x000fe40000000800 */
[----:B------:R-:W-:Y:S01]  /*ec70*/  ULDC UR10, c[0x0][0x2e0] ;  /* 0x0000b800000a7ab9 */ /* 0x000fe20000000800 */
[----:B------:R-:W-:Y:S02]  /*ec80*/  UISETP.NE.AND UP1, UPT, UR9, 0x1, UPT ;  /* 0x000000010900788c */ /* 0x000fe4000bf25270 */
[----:B------:R-:W-:Y:S02]  /*ec90*/  UIMAD UR11, UR7, UR10, 0x7f ;  /* 0x0000007f070b74a4 */ /* 0x000fe4000f8e020a */
[----:B------:R-:W-:Y:S02]  /*eca0*/  UIMAD UR5, UR7, UR10, UR5 ;  /* 0x0000000a070572a4 */ /* 0x000fe4000f8e0205 */
[----:B------:R-:W-:-:S02]  /*ecb0*/  USHF.R.S32.HI UR10, URZ, 0x1f, UR11 ;  /* 0x0000001f3f0a7899 */ /* 0x000fc4000801140b */
[----:B------:R-:W-:Y:S02]  /*ecc0*/  USHF.R.S32.HI UR7, URZ, 0x1f, UR5 ;  /* 0x0000001f3f077899 */ /* 0x000fe40008011405 */
[----:B------:R-:W-:Y:S02]  /*ecd0*/  ULEA.HI UR10, UR10, UR11, URZ, 0x7 ;  /* 0x0000000b0a0a7291 */ /* 0x000fe4000f8f383f */
[----:B------:R-:W-:Y:S02]  /*ece0*/  ULEA.HI UR7, UR7, UR5, URZ, 0x7 ;  /* 0x0000000507077291 */ /* 0x000fe4000f8f383f */
[----:B------:R-:W-:Y:S02]  /*ecf0*/  USHF.R.S32.HI UR10, URZ, 0x7, UR10 ;  /* 0x000000073f0a7899 */ /* 0x000fe4000801140a */
[----:B------:R-:W-:Y:S02]  /*ed00*/  USHF.R.S32.HI UR7, URZ, 0x7, UR7 ;  /* 0x000000073f077899 */ /* 0x000fe40008011407 */
[----:B------:R-:W-:-:S02]  /*ed10*/  UIADD3 UR4, UR8, -UR4, URZ ;  /* 0x8000000408047290 */ /* 0x000fc4000fffe03f */
[----:B------:R-:W-:Y:S01]  /*ed20*/  UISETP.LT.AND UP0, UPT, UR10, UR7, UPT ;  /* 0x000000070a00728c */ /* 0x000fe2000bf01270 */
[----:B------:R-:W-:-:S03]  /*ed30*/  ULDC UR8, c[0x0][0xdc4] ;  /* 0x0003710000087ab9 */ /* 0x000fc60000000800 */
[----:B------:R-:W-:Y:S02]  /*ed40*/  USEL UR37, UR10, UR7, UP0 ;  /* 0x000000070a257287 */ /* 0x000fe40008000000 */
[----:B------:R-:W-:-:S03]  /*ed50*/  UIMAD UR6, UR6, UR8, UR4 ;  /* 0x00000008060672a4 */ /* 0x000fc6000f8e0204 */
[----:B------:R-:W-:Y:S01]  /*ed60*/  @UP1 ULDC UR4, c[0x0][0xdbc] ;  /* 0x00036f0000041ab9 */ /* 0x000fe20000000800 */
[----:B------:R-:W-:Y:S01]  /*ed70*/  ISETP.LT.AND P0, PT, RZ, UR37, PT ;  /* 0x00000025ff007c0c */ /* 0x000fe2000bf01270 */
[----:B------:R-:W-:Y:S01]  /*ed80*/  UIMAD.WIDE.U32 UR4, UR6, UR4, URZ ;  /* 0x00000004060472a5 */ /* 0x000fe2000f8e003f */
[----:B------:R-:W-:Y:S01]  /*ed90*/  @UP1 ULDC UR8, c[0x0][0xdc0] ;  /* 0x0003700000081ab9 */ /* 0x000fe20000000800 */
[----:B------:R-:W-:Y:S02]  /*eda0*/  UMOV UR43, UR6 ;  /* 0x00000006002b7c82 */ /* 0x000fe40008000000 */
[----:B------:R-:W-:-:S04]  /*edb0*/  @UP1 USHF.R.U32.HI UR43, URZ, UR8, UR5 ;  /* 0x000000083f2b1299 */ /* 0x000fc80008011605 */
[----:B------:R-:W-:-:S04]  /*edc0*/  UIADD3 UR42, -UR43, URZ, URZ ;  /* 0x0000003f2b2a7290 */ /* 0x000fc8000fffe13f */
[----:B------:R-:W-:Y:S01]  /*edd0*/  UIMAD UR42, UR9, UR42, UR6 ;  /* 0x0000002a092a72a4 */ /* 0x000fe2000f8e0206 */
[----:B------:R-:W-:Y:S11]  /*ede0*/  @P0 BRA `(.L_x_1896) ;  /* 0x0000000000480947 */ /* 0x000ff60003800000 */
        /* <DEDUP_REMOVED lines=18> */
.L_x_1896:
        /* <DEDUP_REMOVED lines=23> */
.L_x_1898:
        /* <DEDUP_REMOVED lines=20> */
.L_x_1899:
        /* <DEDUP_REMOVED lines=20> */
.L_x_1900:
        /* <DEDUP_REMOVED lines=18> */
.L_x_1901:
[----:B------:R-:W-:Y:S01]  /*f420*/  ULDC.64 UR4, c[0x0][0x9f8] ;  /* 0x00027e0000047ab9 */ /* 0x000fe20000000a00 */
[----:B------:R-:W-:Y:S01]  /*f430*/  IMAD.U32 R5, RZ, RZ, UR43 ;  /* 0x0000002bff057e24 */ /* 0x000fe2000f8e00ff */
[----:B------:R-:W-:Y:S01]  /*f440*/  ISETP.NE.U32.AND P0, PT, RZ, UR4, PT ;  /* 0x00000004ff007c0c */ /* 0x000fe2000bf05070 */
[----:B------:R-:W-:Y:S01]  /*f450*/  IMAD.U32 R8, RZ, RZ, UR43 ;  /* 0x0000002bff087e24 */ /* 0x000fe2000f8e00ff */
[----:B------:R-:W1:Y:S01]  /*f460*/  LDC R0, c[0x0][0x428] ;  /* 0x00010a00ff007b82 */ /* 0x000e620000000800 */
[----:B------:R-:W2:Y:S01]  /*f470*/  S2R R17, SR_TID.X ;  /* 0x0000000000117919 */ /* 0x000ea20000002100 */
[----:B------:R-:W-:-:S13]  /*f480*/  ISETP.NE.AND.EX P0, PT, RZ, UR5, PT, P0 ;  /* 0x00000005ff007c0c */ /* 0x000fda000bf05300 */
[----:B------:R-:W3:Y:S01]  /*f490*/  @P0 LDC.64 R2, c[0x0][0x9f8] ;  /* 0x00027e00ff020b82 */ /* 0x000ee20000000a00 */
[----:B------:R-:W-:Y:S01]  /*f4a0*/  IMAD.U32 R4, RZ, RZ, UR42 ;  /* 0x0000002aff047e24 */ /* 0x000fe2000f8e00ff */
[----:B--2---:R-:W-:Y:S01]  /*f4b0*/  LOP3.LUT R16, R17, 0x7f, RZ, 0xc0, !PT ;  /* 0x0000007f11107812 */ /* 0x004fe200078ec0ff */
[----:B---3--:R-:W-:-:S05]  /*f4c0*/  @P0 IMAD.WIDE R2, R5, 0x4, R2 ;  /* 0x0000000405020825 */ /* 0x008fca00078e0202 */
[----:B------:R2:W3:Y:S01]  /*f4d0*/  @P0 LDG.E R8, desc[UR54][R2.64] ;  /* 0x0000003602080981 */ /* 0x0004e2000c1e1900 */
[----:B-1----:R-:W-:Y:S01]  /*f4e0*/  ISETP.NE.AND P0, PT, R0, 0x1, PT ;  /* 0x000000010000780c */ /* 0x002fe20003f05270 */
        /* <DEDUP_REMOVED lines=8> */
[----:B--2---:R-:W1:Y:S03]  /*f570*/  LDC.64 R2, c[0x0][0x3f8] ;  /* 0x0000fe00ff027b82 */ /* 0x004e660000000a00 */
        /* <DEDUP_REMOVED lines=19> */
.L_x_1965:
        /* <DEDUP_REMOVED lines=8> */
.L_x_1968:
        /* <DEDUP_REMOVED lines=20> */
.L_x_1906:
[----:B-1----:R-:W3:Y:S04]  /*f870*/  LDL R3, [R1+0x8] ;  /* 0x0000080001037983 */ /* 0x002ee80000100800 */
[----:B------:R-:W4:Y:S01]  /*f880*/  LDL R2, [R1+0xc] ;  /* 0x00000c0001027983 */ /* 0x000f220000100800 */
[----:B------:R-:W-:Y:S02]  /*f890*/  ISETP.NE.AND P0, PT, R16, RZ, PT ;  /* 0x000000ff1000720c */ /* 0x000fe40003f05270 */
[----:B---3--:R-:W-:Y:S02]  /*f8a0*/  LEA R3, R3, UR36, 0x3 ;  /* 0x0000002403037c11 */ /* 0x008fe4000f8e18ff */
[----:B----4-:R-:W-:-:S04]  /*f8b0*/  SHF.L.U32 R2, R2, 0x1f, RZ ;  /* 0x0000001f02027819 */ /* 0x010fc800000006ff */
[----:B------:R-:W1:Y:S02]  /*f8c0*/  SYNCS.PHASECHK.TRANS64.TRYWAIT P3, [R3+URZ+0x38880], R2 ;  /* 0x03888002030075a7 */ /* 0x000e64000806017f */
[----:B-1----:R-:W-:Y:S05]  /*f8d0*/  @!P3 BRA `(.L_x_1907) ;  /* 0x0000002c0064b947 */ /* 0x002fea0003800000 */
.L_x_1969:
        /* <DEDUP_REMOVED lines=8> */
.L_x_1908:
        /* <DEDUP_REMOVED lines=24> */
.L_x_1970:
        /* <DEDUP_REMOVED lines=8> */
.L_x_1910:
        /* <DEDUP_REMOVED lines=20> */
.L_x_1905:
        /* <DEDUP_REMOVED lines=24> */
.L_x_1903:
        /* <DEDUP_REMOVED lines=10> */
.L_x_1971:
[----:B-1----:R-:W-:Y:S05]  /*fec0*/  BSYNC B0 ;  /* 0x0000000000007941 */ /* 0x002fea0003800000 */
.L_x_1911:
[----:B------:R-:W-:-:S06]  /*fed0*/  UISETP.GE.AND UP0, UPT, UR37, 0x2, UPT ;  /* 0x000000022500788c */ /* 0x000fcc000bf06270 */
[----:B------:R-:W-:-:S13]  /*fee0*/  PLOP3.LUT P0, PT, PT, PT, UP0, 0x80, 0x0 ;  /* 0x000000000000781c */ /* 0x000fda0003f0f008 */
[----:B------:R-:W-:Y:S05]  /*fef0*/  @!P0 BRA `(.L_x_1913) ;  /* 0x0000001000b88947 */ /* 0x000fea0003800000 */
[----:B------:R1:W5:Y:S01]  /*ff00*/  LDL.LU R6, [R1+0xc] ;  /* 0x00000c0001067983 */ /* 0x0003620000300800 */
[----:B------:R-:W-:-:S03]  /*ff10*/  UIADD3 UR4, UR37, -0x2, URZ ;  /* 0xfffffffe25047890 */ /* 0x000fc6000fffe03f */
[----:B------:R1:W5:Y:S03]  /*ff20*/  LDL.LU R7, [R1+0x8] ;  /* 0x0000080001077983 */ /* 0x0003660000300800 */
[----:B------:R-:W-:-:S07]  /*ff30*/  IMAD.U32 R21, RZ, RZ, UR4 ;  /* 0x00000004ff157e24 */ /* 0x000fce000f8e00ff */
.L_x_1935:
[----:B---345:R-:W-:Y:S01]  /*ff40*/  VIADD R2, R7, 0x1 ;  /* 0x0000000107027836 */ /* 0x038fe20000000000 */
[----:B------:R-:W-:Y:S05]  /*ff50*/  YIELD ;  /* 0x0000000000007946 */ /* 0x000fea0003800000 */
[----:B------:R-:W-:Y:S01]  /*ff60*/  ISETP.NE.AND P0, PT, R2, 0x2, PT ;  /* 0x000000020200780c */ /* 0x000fe20003f05270 */
[----:B------:R-:W-:Y:S03]  /*ff70*/  BSSY B0, `(.L_x_1914) ;  /* 0x000008b000007945 */ /* 0x000fe60003800000 */
[----:B------:R-:W-:-:S02]  /*ff80*/  SEL R3, RZ, 0x1, P0 ;  /* 0x00000001ff037807 */ /* 0x000fc40000000000 */
[----:B--2---:R-:W-:Y:S02]  /*ff90*/  SEL R10, R2, RZ, P0 ;  /* 0x000000ff020a7207 */ /* 0x004fe40000000000 */
[----:B------:R-:W-:-:S05]  /*ffa0*/  LOP3.LUT R9, R6, R3, RZ, 0x3c, !PT ;  /* 0x0000000306097212 */ /* 0x000fca00078e3cff */
[----:B------:R3:W-:Y:S04]  /*ffb0*/  STL [R1+0xc], R9 ;  /* 0x00000c0901007387 */ /* 0x0007e80000100800 */
[----:B------:R3:W-:Y:S01]  /*ffc0*/  STL [R1+0x8], R10 ;  /* 0x0000080a01007387 */ /* 0x0007e20000100800 */
[----:B------:R-:W-:Y:S05]  /*ffd0*/  @!P6 BRA `(.L_x_1915) ;  /* 0x000000080010e947 */ /* 0x000fea0003800000 */
        /* <DEDUP_REMOVED lines=22> */
.L_x_1916:
[----:B------:R-:W1:Y:S01]  /*10140*/  S2R R2, SR_TID.X ;  /* 0x0000000000027919 */ /* 0x000e620000002100 */
[----:B----4-:R-:W-:Y:S01]  /*10150*/  LEA R4, R10, UR36, 0x3 ;  /* 0x000000240a047c11 */ /* 0x010fe2000f8e18ff */
[----:B------:R-:W-:Y:S01]  /*10160*/  BSSY B1, `(.L_x_1917) ;  /* 0x0000006000017945 */ /* 0x000fe20003800000 */
[----:B-1----:R-:W-:Y:S02]  /*10170*/  LOP3.LUT R3, R2, 0x7f, RZ, 0xc0, !PT ;  /* 0x0000007f02037812 */ /* 0x002fe400078ec0ff */
[----:B------:R-:W-:Y:S02]  /*10180*/  SHF.L.U32 R2, R9, 0x1f, RZ ;  /* 0x0000001f09027819 */ /* 0x000fe400000006ff */
[----:B------:R-:W-:Y:S02]  /*10190*/  ISETP.NE.AND P3, PT, R3, RZ, PT ;  /* 0x000000ff0300720c */ /* 0x000fe40003f65270 */
[----:B------:R-:W1:Y:S02]  /*101a0*/  SYNCS.PHASECHK.TRANS64.TRYWAIT P0, [R4+URZ+0x38880], R2 ;  /* 0x03888002040075a7 */ /* 0x000e64000800017f */
[----:B-1----:R-:W-:Y:S09]  /*101b0*/  @!P0 BRA `(.L_x_1918) ;  /* 0x00000024006c8947 */ /* 0x002ff20003800000 */
.L_x_1972:
[----:B------:R-:W-:Y:S05]  /*101c0*/  BSYNC B1 ;  /* 0x0000000000017941 */ /* 0x000fea0003800000 */
.L_x_1917:
        /* <DEDUP_REMOVED lines=9> */
.L_x_1920:
[----:B------:R-:W-:Y:S05]  /*10260*/  BSYNC B1 ;  /* 0x0000000000017941 */ /* 0x000fea0003800000 */
.L_x_1919:
[----:B------:R-:W4:Y:S04]  /*10270*/  LDL R5, [R1+0x4] ;  /* 0x0000040001057983 */ /* 0x000f280000100800 */
        /* <DEDUP_REMOVED lines=12> */
[----:B---3--:R-:W-:-:S08]  /*10340*/  VIADD R9, R5, 0x10400 ;  /* 0x0001040005097836 */ /* 0x008fd00000000000 */
.L_x_1921:
        /* <DEDUP_REMOVED lines=17> */
.L_x_1922:
        /* <DEDUP_REMOVED lines=12> */
.L_x_1973:
[----:B------:R-:W-:Y:S05]  /*10520*/  BSYNC B1 ;  /* 0x0000000000017941 */ /* 0x000fea0003800000 */
.L_x_1923:
[----:B------:R-:W-:Y:S01]  /*10530*/  BSSY B1, `(.L_x_1925) ;  /* 0x000000b000017945 */ /* 0x000fe20003800000 */
[----:B-12---:R-:W-:Y:S02]  /*10540*/  IMAD.MOV.U32 R2, RZ, RZ, 0x0 ;  /* 0x00000000ff027424 */ /* 0x006fe400078e00ff */
        /* <DEDUP_REMOVED lines=9> */
.L_x_1926:
[----:B------:R-:W-:Y:S05]  /*105e0*/  BSYNC B1 ;  /* 0x0000000000017941 */ /* 0x000fea0003800000 */
.L_x_1925:
[----:B------:R-:W2:Y:S01]  /*105f0*/  LDL R9, [R1+0x4] ;  /* 0x0000040001097983 */ /* 0x000ea20000100800 */
        /* <DEDUP_REMOVED lines=9> */
.L_x_1927:
        /* <DEDUP_REMOVED lines=16> */
.L_x_1928:
        /* <DEDUP_REMOVED lines=9> */
.L_x_1915:
[----:B------:R-:W-:Y:S05]  /*10820*/  BSYNC B0 ;  /* 0x0000000000007941 */ /* 0x000fea0003800000 */
.L_x_1914:
[----:B------:R-:W-:-:S06]  /*10830*/  UISETP.NE.AND UP0, UPT, UR44, 0x3, UPT ;  /* 0x000000032c00788c */ /* 0x000fcc000bf05270 */
[----:B------:R-:W-:-:S13]  /*10840*/  PLOP3.LUT P0, PT, PT, PT, UP0, 0x80, 0x0 ;  /* 0x000000000000781c */ /* 0x000fda0003f0f008 */
[----:B------:R-:W-:Y:S05]  /*10850*/  @!P0 BRA `(.L_x_1929) ;  /* 0x0000000000048947 */ /* 0x000fea0003800000 */
[----:B------:R-:W-:Y:S01]  /*10860*/  BPT.TRAP 0x1 ;  /* 0x000000040000795c */ /* 0x000fe20000300000 */
.L_x_1929:
        /* <DEDUP_REMOVED lines=9> */
.L_x_1974:
[----:B------:R-:W-:Y:S05]  /*10900*/  BSYNC B0 ;  /* 0x0000000000007941 */ /* 0x000fea0003800000 */
.L_x_1930:
[----:B------:R-:W-:Y:S05]  /*10910*/  @!P0 BRA `(.L_x_1932) ;  /* 0x0000000000048947 */ /* 0x000fea0003800000 */
[----:B------:R-:W-:Y:S01]  /*10920*/  BPT.TRAP 0x1 ;  /* 0x000000040000795c */ /* 0x000fe20000300000 */
.L_x_1932:
[----:B----4-:R-:W4:Y:S01]  /*10930*/  LDL R3, [R1] ;  /* 0x0000000001037983 */ /* 0x010f220000100800 */
[----:B------:R-:W-:Y:S01]  /*10940*/  SHF.L.U32 R2, R6, 0x1f, RZ ;  /* 0x0000001f06027819 */ /* 0x000fe200000006ff */
[----:B------:R-:W-:-:S03]  /*10950*/  IMAD.SHL.U32 R20, R7, 0x8000, RZ ;  /* 0x0000800007147824 */ /* 0x000fc600078e00ff */
[----:B----4-:R-:W4:Y:S02]  /*10960*/  SYNCS.PHASECHK.TRANS64.TRYWAIT P3, [R3+URZ+0x38860], R2 ;  /* 0x03886002030075a7 */ /* 0x010f24000806017f */
[----:B----4-:R-:W-:Y:S05]  /*10970*/  @!P3 BRA `(.L_x_1933) ;  /* 0x0000001c00bcb947 */ /* 0x010fea0003800000 */
.L_x_1975:
[----:B----4-:R-:W4:Y:S04]  /*10980*/  LDL R3, [R1+0x24] ;  /* 0x0000240001037983 */ /* 0x010f280000100800 */
[----:B------:R-:W5:Y:S04]  /*10990*/  LDL R16, [R1+0x18] ;  /* 0x0000180001107983 */ /* 0x000f680000100800 */
[----:B------:R-:W2:Y:S01]  /*109a0*/  LDL R12, [R1+0x20] ;  /* 0x00002000010c7983 */ /* 0x000ea20000100800 */
[----:B------:R-:W-:Y:S05]  /*109b0*/  WARPSYNC.ALL ;  /* 0x0000000000007948 */ /* 0x000fea0003800000 */
[----:B----4-:R-:W-:-:S05]  /*109c0*/  LOP3.LUT R2, R20, R3, RZ, 0xfc, !PT ;  /* 0x0000000314027212 */ /* 0x010fca00078efcff */
[----:B---3--:R-:W3:Y:S01]  /*109d0*/  LDSM.16.MT88.4 R8, [R2+UR36+0x10400] ;  /* 0x010400240208783b */ /* 0x008ee20008004200 */
[----:B------:R-:W-:-:S04]  /*109e0*/  VIADD R3, R2, UR36 ;  /* 0x0000002402037c36 */ /* 0x000fc80008000000 */
[----:B-----5:R-:W-:Y:S01]  /*109f0*/  IMAD.IADD R3, R16, 0x1, R3 ;  /* 0x0000000110037824 */ /* 0x020fe200078e0203 */
[C-C-:B---3--:R-:W-:Y:S02]  /*10a00*/  PRMT R4, R8.reuse, 0x6420, R9.reuse ;  /* 0x0000642008047816 */ /* 0x148fe40000000009 */
[----:B------:R-:W-:Y:S02]  /*10a10*/  PRMT R5, R8, 0x7531, R9 ;  /* 0x0000753108057816 */ /* 0x000fe40000000009 */
[C-C-:B------:R-:W-:Y:S02]  /*10a20*/  PRMT R6, R10.reuse, 0x6420, R11.reuse ;  /* 0x000064200a067816 */ /* 0x140fe4000000000b */
[----:B------:R-:W-:Y:S02]  /*10a30*/  PRMT R7, R10, 0x7531, R11 ;  /* 0x000075310a077816 */ /* 0x000fe4000000000b */
[----:B------:R-:W3:Y:S01]  /*10a40*/  LDSM.16.MT88.4 R8, [R3+0x10400] ;  /* 0x010400000308783b */ /* 0x000ee20000004200 */
[----:B--2---:R-:W-:-:S05]  /*10a50*/  IADD3 R20, R20, UR36, R12 ;  /* 0x0000002414147c10 */ /* 0x004fca000fffe00c */
[----:B------:R-:W-:Y:S01]  /*10a60*/  STSM.16.M88.4 [R20+0x400], R4 ;  /* 0x0004000414007844 */ /* 0x000fe20000000200 */
[C-C-:B---3--:R-:W-:Y:S02]  /*10a70*/  PRMT R12, R8.reuse, 0x6420, R9.reuse ;  /* 0x00006420080c7816 */ /* 0x148fe40000000009 */
[----:B------:R-:W-:Y:S02]  /*10a80*/  PRMT R13, R8, 0x7531, R9 ;  /* 0x00007531080d7816 */ /* 0x000fe40000000009 */
[C-C-:B------:R-:W-:Y:S02]  /*10a90*/  PRMT R14, R10.reuse, 0x6420, R11.reuse ;  /* 0x000064200a0e7816 */ /* 0x140fe4000000000b */
[----:B------:R-:W-:-:S05]  /*10aa0*/  PRMT R15, R10, 0x7531, R11 ;  /* 0x000075310a0f7816 */ /* 0x000fca000000000b */
[----:B------:R-:W-:Y:S04]  /*10ab0*/  STSM.16.M88.4 [R20+0x2400], R12 ;  /* 0x0024000c14007844 */ /* 0x000fe80000000200 */
[----:B------:R-:W2:Y:S02]  /*10ac0*/  LDSM.16.MT88.4 R8, [R2+UR36+0x14400] ;  /* 0x014400240208783b */ /* 0x000ea40008004200 */
[C-C-:B--2---:R-:W-:Y:S02]  /*10ad0*/  PRMT R4, R8.reuse, 0x6420, R9.reuse ;  /* 0x0000642008047816 */ /* 0x144fe40000000009 */
[----:B------:R-:W-:Y:S02]  /*10ae0*/  PRMT R5, R8, 0x7531, R9 ;  /* 0x0000753108057816 */ /* 0x000fe40000000009 */
[----:B------:R-:W-:-:S02]  /*10af0*/  PRMT R6, R10, 0x6420, R11 ;  /* 0x000064200a067816 */ /* 0x000fc4000000000b */
[----:B------:R-:W-:Y:S02]  /*10b00*/  PRMT R7, R10, 0x7531, R11 ;  /* 0x000075310a077816 */ /* 0x000fe4000000000b */
[----:B------:R-:W2:Y:S01]  /*10b10*/  LDSM.16.MT88.4 R8, [R3+0x14400] ;  /* 0x014400000308783b */ /* 0x000ea20000004200 */
[----:B------:R-:W-:-:S03]  /*10b20*/  IMAD.MOV.U32 R15, RZ, RZ, R16 ;  /* 0x000000ffff0f7224 */ /* 0x000fc600078e0010 */
[----:B------:R-:W-:Y:S01]  /*10b30*/  STSM.16.M88.4 [R20+0x4400], R4 ;  /* 0x0044000414007844 */ /* 0x000fe20000000200 */
[C-C-:B--2---:R-:W-:Y:S02]  /*10b40*/  PRMT R16, R8.reuse, 0x6420, R9.reuse ;  /* 0x0000642008107816 */ /* 0x144fe40000000009 */
[----:B------:R-:W-:Y:S02]  /*10b50*/  PRMT R17, R8, 0x7531, R9 ;  /* 0x0000753108117816 */ /* 0x000fe40000000009 */
[C-C-:B------:R-:W-:Y:S02]  /*10b60*/  PRMT R18, R10.reuse, 0x6420, R11.reuse ;  /* 0x000064200a127816 */ /* 0x140fe4000000000b */
[----:B------:R-:W-:-:S05]  /*10b70*/  PRMT R19, R10, 0x7531, R11 ;  /* 0x000075310a137816 */ /* 0x000fca000000000b */
[----:B------:R2:W-:Y:S04]  /*10b80*/  STSM.16.M88.4 [R20+0x6400], R16 ;  /* 0x0064001014007844 */ /* 0x0005e80000000200 */
[----:B------:R-:W3:Y:S04]  /*10b90*/  LDSM.16.MT88.4 R8, [R2+UR36+0x11400] ;  /* 0x011400240208783b */ /* 0x000ee80008004200 */
[----:B--2---:R-:W2:Y:S01]  /*10ba0*/  LDL R18, [R1+0x14] ;  /* 0x0000140001127983 */ /* 0x004ea20000100800 */
[C-C-:B---3--:R-:W-:Y:S02]  /*10bb0*/  PRMT R4, R8.reuse, 0x6420, R9.reuse ;  /* 0x0000642008047816 */ /* 0x148fe40000000009 */
[----:B------:R-:W-:-:S02]  /*10bc0*/  PRMT R5, R8, 0x7531, R9 ;  /* 0x0000753108057816 */ /* 0x000fc40000000009 */
[C-C-:B------:R-:W-:Y:S02]  /*10bd0*/  PRMT R6, R10.reuse, 0x6420, R11.reuse ;  /* 0x000064200a067816 */ /* 0x140fe4000000000b */
[----:B------:R-:W-:Y:S02]  /*10be0*/  PRMT R7, R10, 0x7531, R11 ;  /* 0x000075310a077816 */ /* 0x000fe4000000000b */
[----:B------:R-:W3:Y:S01]  /*10bf0*/  LDSM.16.MT88.4 R8, [R3+0x11400] ;  /* 0x011400000308783b */ /* 0x000ee20000004200 */
[----:B------:R-:W-:Y:S01]  /*10c00*/  IMAD.MOV.U32 R19, RZ, RZ, R15 ;  /* 0x000000ffff137224 */ /* 0x000fe200078e000f */
[C-C-:B---3--:R-:W-:Y:S02]  /*10c10*/  PRMT R12, R8.reuse, 0x6420, R9.reuse ;  /* 0x00006420080c7816 */ /* 0x148fe40000000009 */
[----:B------:R-:W-:Y:S02]  /*10c20*/  PRMT R13, R8, 0x7531, R9 ;  /* 0x00007531080d7816 */ /* 0x000fe40000000009 */
[----:B------:R-:W-:-:S02]  /*10c30*/  PRMT R14, R10, 0x6420, R11 ;  /* 0x000064200a0e7816 */ /* 0x000fc4000000000b */
[----:B------:R-:W-:Y:S02]  /*10c40*/  PRMT R15, R10, 0x7531, R11 ;  /* 0x000075310a0f7816 */ /* 0x000fe4000000000b */
[----:B--2---:R-:W-:-:S05]  /*10c50*/  IADD3 R16, R18, 0x400, R20 ;  /* 0x0000040012107810 */ /* 0x004fca0007ffe014 */
[----:B------:R-:W-:Y:S04]  /*10c60*/  STSM.16.M88.4 [R16], R4 ;  /* 0x0000000410007844 */ /* 0x000fe80000000200 */
[----:B------:R-:W-:Y:S04]  /*10c70*/  STSM.16.M88.4 [R16+0x2000], R12 ;  /* 0x0020000c10007844 */ /* 0x000fe80000000200 */
[----:B------:R-:W2:Y:S02]  /*10c80*/  LDSM.16.MT88.4 R8, [R2+UR36+0x15400] ;  /* 0x015400240208783b */ /* 0x000ea40008004200 */
[----:B--2---:R-:W-:-:S02]  /*10c90*/  PRMT R4, R8, 0x6420, R9 ;  /* 0x0000642008047816 */ /* 0x004fc40000000009 */
[----:B------:R-:W-:Y:S02]  /*10ca0*/  PRMT R5, R8, 0x7531, R9 ;  /* 0x0000753108057816 */ /* 0x000fe40000000009 */
[C-C-:B------:R-:W-:Y:S02]  /*10cb0*/  PRMT R6, R10.reuse, 0x6420, R11.reuse ;  /* 0x000064200a067816 */ /* 0x140fe4000000000b */
[----:B------:R-:W-:Y:S02]  /*10cc0*/  PRMT R7, R10, 0x7531, R11 ;  /* 0x000075310a077816 */ /* 0x000fe4000000000b */
[----:B------:R-:W2:Y:S01]  /*10cd0*/  LDSM.16.MT88.4 R8, [R3+0x15400] ;  /* 0x015400000308783b */ /* 0x000ea20000004200 */
[----:B------:R-:W-:Y:S02]  /*10ce0*/  IMAD.MOV.U32 R13, RZ, RZ, R16 ;  /* 0x000000ffff0d7224 */ /* 0x000fe400078e0010 */
[----:B------:R-:W-:Y:S02]  /*10cf0*/  IMAD.MOV.U32 R14, RZ, RZ, R18 ;  /* 0x000000ffff0e7224 */ /* 0x000fe400078e0012 */
[----:B------:R-:W-:Y:S01]  /*10d00*/  IMAD.MOV.U32 R15, RZ, RZ, R19 ;  /* 0x000000ffff0f7224 */ /* 0x000fe200078e0013 */
[----:B------:R-:W-:Y:S01]  /*10d10*/  STSM.16.M88.4 [R13+0x4000], R4 ;  /* 0x004000040d007844 */ /* 0x000fe20000000200 */
[----:B--2---:R-:W-:-:S02]  /*10d20*/  PRMT R16, R8, 0x6420, R9 ;  /* 0x0000642008107816 */ /* 0x004fc40000000009 */
        /* <DEDUP_REMOVED lines=10> */
[----:B------:R-:W-:Y:S01]  /*10dd0*/  IMAD.MOV.U32 R19, RZ, RZ, R14 ;  /* 0x000000ffff137224 */ /* 0x000fe200078e000e */
[----:B------:R-:W-:-:S05]  /*10de0*/  IADD3 R20, R15, 0x400, R20 ;  /* 0x000004000f147810 */ /* 0x000fca0007ffe014 */
[----:B------:R-:W-:Y:S01]  /*10df0*/  STSM.16.M88.4 [R20], R4 ;  /* 0x0000000414007844 */ /* 0x000fe20000000200 */
[C-C-:B--2---:R-:W-:Y:S02]  /*10e00*/  PRMT R12, R8.reuse, 0x6420, R9.reuse ;  /* 0x00006420080c7816 */ /* 0x144fe40000000009 */
        /* <DEDUP_REMOVED lines=23> */
[----:B------:R-:W-:-:S05]  /*10f80*/  IMAD.IADD R20, R15, 0x1, R20 ;  /* 0x000000010f147824 */ /* 0x000fca00078e0214 */
[----:B------:R2:W-:Y:S02]  /*10f90*/  STSM.16.M88.4 [R20], R4 ;  /* 0x0000000414007844 */ /* 0x0005e40000000200 */
[C-C-:B--2---:R-:W-:Y:S02]  /*10fa0*/  PRMT R4, R8.reuse, 0x6420, R9.reuse ;  /* 0x0000642008047816 */ /* 0x144fe40000000009 */
[----:B------:R-:W-:Y:S02]  /*10fb0*/  PRMT R5, R8, 0x7531, R9 ;  /* 0x0000753108057816 */ /* 0x000fe40000000009 */
[C-C-:B------:R-:W-:Y:S02]  /*10fc0*/  PRMT R6, R10.reuse, 0x6420, R11.reuse ;  /* 0x000064200a067816 */ /* 0x140fe4000000000b */
[----:B------:R-:W-:-:S05]  /*10fd0*/  PRMT R7, R10, 0x7531, R11 ;  /* 0x000075310a077816 */ /* 0x000fca000000000b */
[----:B------:R-:W-:Y:S04]  /*10fe0*/  STSM.16.M88.4 [R20+0x2000], R4 ;  /* 0x0020000414007844 */ /* 0x000fe80000000200 */
[----:B------:R-:W2:Y:S04]  /*10ff0*/  LDSM.16.MT88.4 R8, [R2+UR36+0x17400] ;  /* 0x017400240208783b */ /* 0x000ea80008004200 */
[----:B------:R-:W3:Y:S01]  /*11000*/  LDSM.16.MT88.4 R4, [R3+0x17400] ;  /* 0x017400000304783b */ /* 0x000ee20000004200 */
[C-C-:B--2---:R-:W-:Y:S02]  /*11010*/  PRMT R12, R8.reuse, 0x6420, R9.reuse ;  /* 0x00006420080c7816 */ /* 0x144fe40000000009 */
        /* <DEDUP_REMOVED lines=17> */
.L_x_1934:
        /* <DEDUP_REMOVED lines=11> */
.L_x_1913:
[----:B------:R-:W-:Y:S04]  /*111e0*/  BSSY B0, `(.L_x_1936) ;  /* 0x000000f000007945 */ /* 0x000fe80003800000 */
[----:B------:R-:W-:Y:S05]  /*111f0*/  @P2 BRA `(.L_x_1937) ;  /* 0x0000000000342947 */ /* 0x000fea0003800000 */
[----:B------:R-:W1:Y:S01]  /*11200*/  S2R R5, SR_LANEID ;  /* 0x0000000000057919 */ /* 0x000e620000000000 */
[----:B------:R-:W-:Y:S01]  /*11210*/  VOTEU.ANY UR4, UPT, PT ;  /* 0x0000000000047886 */ /* 0x000fe200038e0100 */
[----:B---34-:R-:W3:Y:S01]  /*11220*/  LDC.64 R2, c[0x0][0xdf0] ;  /* 0x00037c00ff027b82 */ /* 0x018ee20000000a00 */
[----:B------:R-:W1:Y:S02]  /*11230*/  FLO.U32 R0, UR4 ;  /* 0x0000000400007d00 */ /* 0x000e6400080e0000 */
[----:B-1----:R-:W-:-:S06]  /*11240*/  ISETP.EQ.U32.AND P0, PT, R0, R5, PT ;  /* 0x000000050000720c */ /* 0x002fcc0003f02070 */
[----:B------:R-:W3:Y:S07]  /*11250*/  POPC R5, UR4 ;  /* 0x0000000400057d09 */ /* 0x000eee0008000000 */
[----:B---3--:R-:W3:Y:S01]  /*11260*/  @P0 ATOMG.E.ADD.STRONG.GPU PT, R3, desc[UR54][R2.64], R5 ;  /* 0x00000005020309a8 */ /* 0x008ee200081ee1f6 */
[----:B------:R-:W1:Y:S02]  /*11270*/  S2R R4, SR_LTMASK ;  /* 0x0000000000047919 */ /* 0x000e640000003900 */
[----:B-1----:R-:W-:-:S04]  /*11280*/  LOP3.LUT R4, R4, UR4, RZ, 0xc0, !PT ;  /* 0x0000000404047c12 */ /* 0x002fc8000f8ec0ff */
[----:B-----5:R-:W1:Y:S01]  /*11290*/  POPC R7, R4 ;  /* 0x0000000400077309 */ /* 0x020e620000000000 */
[----:B---3--:R-:W1:Y:S02]  /*112a0*/  SHFL.IDX PT, R0, R3, R0, 0x1f ;  /* 0x00001f0003007589 */ /* 0x008e6400000e0000 */
[----:B-1----:R-:W-:-:S05]  /*112b0*/  IADD3 R0, R0, UR46, R7 ;  /* 0x0000002e00007c10 */ /* 0x002fca000fffe007 */
[----:B------:R1:W-:Y:S02]  /*112c0*/  STL [R1+0x28], R0 ;  /* 0x0000280001007387 */ /* 0x0003e40000100800 */
.L_x_1937:
[----:B------:R-:W-:Y:S05]  /*112d0*/  BSYNC B0 ;  /* 0x0000000000007941 */ /* 0x000fea0003800000 */
.L_x_1936:
[----:B------:R-:W-:-:S06]  /*112e0*/  UISETP.NE.AND UP0, UPT, UR44, 0x3, UPT ;  /* 0x000000032c00788c */ /* 0x000fcc000bf05270 */
[----:B------:R-:W-:-:S13]  /*112f0*/  PLOP3.LUT P0, PT, PT, PT, UP0, 0x80, 0x0 ;  /* 0x000000000000781c */ /* 0x000fda0003f0f008 */
[----:B------:R-:W-:Y:S05]  /*11300*/  @!P0 BRA `(.L_x_1938) ;  /* 0x0000000000048947 */ /* 0x000fea0003800000 */
[----:B------:R-:W-:Y:S01]  /*11310*/  BPT.TRAP 0x1 ;  /* 0x000000040000795c */ /* 0x000fe20000300000 */
.L_x_1938:
[----:B-1----:R-:W2:Y:S04]  /*11320*/  LDL R0, [R1+0xc] ;  /* 0x00000c0001007983 */ /* 0x002ea80000100800 */
[----:B---34-:R-:W3:Y:S01]  /*11330*/  LDL R2, [R1+0x8] ;  /* 0x0000080001027983 */ /* 0x018ee20000100800 */
[----:B------:R-:W-:Y:S01]  /*11340*/  BSSY B0, `(.L_x_1939) ;  /* 0x0000008000007945 */ /* 0x000fe20003800000 */
[----:B--2---:R-:W-:-:S04]  /*11350*/  LOP3.LUT R0, R0, 0x1, RZ, 0x3c, !PT ;  /* 0x0000000100007812 */ /* 0x004fc800078e3cff */
[----:B------:R-:W-:Y:S02]  /*11360*/  SHF.L.U32 R0, R0, 0x1f, RZ ;  /* 0x0000001f00007819 */ /* 0x000fe400000006ff */
[----:B---3--:R-:W-:-:S04]  /*11370*/  LEA R21, R2, UR36, 0x3 ;  /* 0x0000002402157c11 */ /* 0x008fc8000f8e18ff */
[----:B------:R-:W1:Y:S01]  /*11380*/  SYNCS.PHASECHK.TRANS64.TRYWAIT P0, [R21+URZ+0x38870], R0 ;  /* 0x03887000150075a7 */ /* 0x000e62000800017f */
[----:B------:R-:W-:-:S05]  /*11390*/  IMAD.U32 R2, RZ, RZ, UR45 ;  /* 0x0000002dff027e24 */ /* 0x000fca000f8e00ff */
[----:B------:R-:W-:Y:S01]  /*113a0*/  ISETP.NE.AND P1, PT, R2, 0x3, PT ;  /* 0x000000030200780c */ /* 0x000fe20003f25270 */
[----:B-1----:R-:W-:-:S12]  /*113b0*/  @!P0 BRA `(.L_x_1940) ;  /* 0x0000001400448947 */ /* 0x002fd80003800000 */
.L_x_1976:
[----:B------:R-:W-:Y:S05]  /*113c0*/  BSYNC B0 ;  /* 0x0000000000007941 */ /* 0x000fea0003800000 */
.L_x_1939:
[----:B------:R-:W-:Y:S05]  /*113d0*/  @!P1 BRA `(.L_x_1941) ;  /* 0x0000000000049947 */ /* 0x000fea0003800000 */
[----:B------:R-:W-:Y:S01]  /*113e0*/  BPT.TRAP 0x1 ;  /* 0x000000040000795c */ /* 0x000fe20000300000 */
.L_x_1941:
[----:B-1----:R-:W2:Y:S02]  /*113f0*/  LDL R0, [R1+0xc] ;  /* 0x00000c0001007983 */ /* 0x002ea40000100800 */
[----:B--2---:R-:W-:-:S04]  /*11400*/  SHF.L.U32 R0, R0, 0x1f, RZ ;  /* 0x0000001f00007819 */ /* 0x004fc800000006ff */
[----:B------:R-:W1:Y:S02]  /*11410*/  SYNCS.PHASECHK.TRANS64.TRYWAIT P0, [R21+URZ+0x38860], R0 ;  /* 0x03886000150075a7 */ /* 0x000e64000800017f */
[----:B-1----:R-:W-:Y:S05]  /*11420*/  @!P0 BRA `(.L_x_1942) ;  /* 0x00000014003c8947 */ /* 0x002fea0003800000 */
.L_x_1977:
[----:B------:R-:W2:Y:S04]  /*11430*/  LDL R3, [R1+0x8] ;  /* 0x0000080001037983 */ /* 0x000ea80000100800 */
[----:B------:R-:W1:Y:S04]  /*11440*/  LDL R2, [R1+0x24] ;  /* 0x0000240001027983 */ /* 0x000e680000100800 */
[----:B------:R-:W3:Y:S04]  /*11450*/  LDL R16, [R1+0x18] ;  /* 0x0000180001107983 */ /* 0x000ee80000100800 */
[----:B------:R-:W4:Y:S01]  /*11460*/  LDL R12, [R1+0x20] ;  /* 0x00002000010c7983 */ /* 0x000f220000100800 */
[----:B------:R-:W-:Y:S05]  /*11470*/  WARPSYNC.ALL ;  /* 0x0000000000007948 */ /* 0x000fea0003800000 */
[----:B--2---:R-:W-:-:S05]  /*11480*/  IMAD.SHL.U32 R3, R3, 0x8000, RZ ;  /* 0x0000800003037824 */ /* 0x004fca00078e00ff */
[----:B-1----:R-:W-:-:S05]  /*11490*/  LOP3.LUT R0, R3, R2, RZ, 0xfc, !PT ;  /* 0x0000000203007212 */ /* 0x002fca00078efcff */
[----:B-----5:R-:W1:Y:S01]  /*114a0*/  LDSM.16.MT88.4 R4, [R0+UR36+0x10400] ;  /* 0x010400240004783b */ /* 0x020e620008004200 */
[----:B------:R-:W-:-:S04]  /*114b0*/  VIADD R2, R0, UR36 ;  /* 0x0000002400027c36 */ /* 0x000fc80008000000 */
[----:B---3--:R-:W-:Y:S01]  /*114c0*/  IMAD.IADD R2, R16, 0x1, R2 ;  /* 0x0000000110027824 */ /* 0x008fe200078e0202 */
[C-C-:B-1----:R-:W-:Y:S02]  /*114d0*/  PRMT R8, R4.reuse, 0x6420, R5.reuse ;  /* 0x0000642004087816 */ /* 0x142fe40000000005 */
[----:B------:R-:W-:Y:S02]  /*114e0*/  PRMT R9, R4, 0x7531, R5 ;  /* 0x0000753104097816 */ /* 0x000fe40000000005 */
[C-C-:B------:R-:W-:Y:S02]  /*114f0*/  PRMT R10, R6.reuse, 0x6420, R7.reuse ;  /* 0x00006420060a7816 */ /* 0x140fe40000000007 */
[----:B------:R-:W-:Y:S02]  /*11500*/  PRMT R11, R6, 0x7531, R7 ;  /* 0x00007531060b7816 */ /* 0x000fe40000000007 */
[----:B------:R-:W1:Y:S01]  /*11510*/  LDSM.16.MT88.4 R4, [R2+0x10400] ;  /* 0x010400000204783b */ /* 0x000e620000004200 */
[----:B----4-:R-:W-:-:S05]  /*11520*/  IADD3 R3, R3, UR36, R12 ;  /* 0x0000002403037c10 */ /* 0x010fca000fffe00c */
        /* <DEDUP_REMOVED lines=109> */
.L_x_1943:
        /* <DEDUP_REMOVED lines=14> */
.L_x_1897:
[----:B------:R-:W-:Y:S05]  /*11ce0*/  BSYNC B6 ;  /* 0x0000000000067941 */ /* 0x000fea0003800000 */
.L_x_1895:
[----:B-12---:R-:W2:Y:S04]  /*11cf0*/  LDL R0, [R1+0x30] ;  /* 0x0000300001007983 */ /* 0x006ea80000100800 */
[----:B------:R1:W5:Y:S01]  /*11d00*/  LDL R2, [R1+0x28] ;  /* 0x0000280001027983 */ /* 0x0003620000100800 */
[----:B--2---:R-:W-:-:S13]  /*11d10*/  ISETP.NE.AND P0, PT, R0, RZ, PT ;  /* 0x000000ff0000720c */ /* 0x004fda0003f05270 */
        /* <DEDUP_REMOVED lines=9> */
.L_x_1944:
        /* <DEDUP_REMOVED lines=11> */
.L_x_1945:
[----:B--2---:R-:W2:Y:S01]  /*11e60*/  LDL R0, [R1+0x28] ;  /* 0x0000280001007983 */ /* 0x004ea20000100800 */
[----:B------:R-:W-:Y:S02]  /*11e70*/  ULDC UR4, c[0x0][0xda8] ;  /* 0x00036a0000047ab9 */ /* 0x000fe40000000800 */
[----:B--2---:R-:W-:-:S13]  /*11e80*/  ISETP.GE.AND P0, PT, R0, UR4, PT ;  /* 0x0000000400007c0c */ /* 0x004fda000bf06270 */
[----:B------:R-:W-:Y:S05]  /*11e90*/  @!P0 BRA `(.L_x_1946) ;  /* 0xffffffc800cc8947 */ /* 0x000fea000383ffff */
.L_x_1892:
[----:B--2---:R-:W2:Y:S01]  /*11ea0*/  LDL.LU R0, [R1+0x2c] ;  /* 0x00002c0001007983 */ /* 0x004ea20000300800 */
[----:B------:R-:W-:Y:S01]  /*11eb0*/  BSSY B0, `(.L_x_1947) ;  /* 0x000000b000007945 */ /* 0x000fe20003800000 */
[----:B------:R-:W3:Y:S01]  /*11ec0*/  S2R R5, SR_CgaCtaId ;  /* 0x0000000000057919 */ /* 0x000ee20000008800 */
[----:B--2---:R-:W-:-:S05]  /*11ed0*/  VIADD R0, R0, 0x1 ;  /* 0x0000000100007836 */ /* 0x004fca0000000000 */
[----:B-1----:R-:W-:-:S04]  /*11ee0*/  LEA.HI R2, R0, R0, RZ, 0x1 ;  /* 0x0000000000027211 */ /* 0x002fc800078f08ff */
[----:B------:R-:W-:-:S05]  /*11ef0*/  LOP3.LUT R3, R2, 0xfffffffe, RZ, 0xc0, !PT ;  /* 0xfffffffe02037812 */ /* 0x000fca00078ec0ff */
[----:B------:R-:W-:Y:S01]  /*11f00*/  IMAD.IADD R3, R0, 0x1, -R3 ;  /* 0x0000000100037824 */ /* 0x000fe200078e0a03 */
[----:B------:R-:W-:-:S04]  /*11f10*/  MOV R0, 0x400 ;  /* 0x0000040000007802 */ /* 0x000fc80000000f00 */
[----:B---3--:R-:W-:Y:S02]  /*11f20*/  LEA R0, R5, R0, 0x18 ;  /* 0x0000000005007211 */ /* 0x008fe400078ec0ff */
[----:B------:R-:W-:-:S04]  /*11f30*/  SHF.L.U32 R3, R3, 0x1f, RZ ;  /* 0x0000001f03037819 */ /* 0x000fc800000006ff */
[----:B------:R-:W1:Y:S02]  /*11f40*/  SYNCS.PHASECHK.TRANS64.TRYWAIT P0, [R0+URZ+0x38820], R3 ;  /* 0x03882003000075a7 */ /* 0x000e64000800017f */
[----:B-1----:R-:W-:Y:S05]  /*11f50*/  @!P0 BRA `(.L_x_1948) ;  /* 0x0000000800848947 */ /* 0x002fea0003800000 */
.L_x_1978:
[----:B------:R-:W-:Y:S05]  /*11f60*/  BSYNC B0 ;  /* 0x0000000000007941 */ /* 0x000fea0003800000 */
.L_x_1947:
[----:B------:R-:W-:-:S03]  /*11f70*/  UMOV UR4, 0xffffffff ;  /* 0xffffffff00047882 */ /* 0x000fc60000000000 */
[----:B------:R-:W-:Y:S05]  /*11f80*/  BRA.DIV UR4, `(.L_x_1949) ;  /* 0x0000000a048c7947 */ /* 0x000fea000b800000 */
[----:B------:R-:W2:Y:S02]  /*11f90*/  S2R R2, SR_TID.X ;  /* 0x0000000000027919 */ /* 0x000ea40000002100 */
[----:B--2---:R-:W-:-:S04]  /*11fa0*/  SHF.R.U32.HI R2, RZ, 0x5, R2 ;  /* 0x00000005ff027819 */ /* 0x004fc80000011602 */
[----:B------:R-:W-:-:S05]  /*11fb0*/  LOP3.LUT R2, R2, 0x3, RZ, 0xc0, !PT ;  /* 0x0000000302027812 */ /* 0x000fca00078ec0ff */
[----:B------:R2:W3:Y:S02]  /*11fc0*/  SHFL.IDX PT, R14, R2, RZ, 0x1f ;  /* 0x00001fff020e7589 */ /* 0x0004e400000e0000 */
.L_x_1981:
[----:B---3--:R-:W-:Y:S01]  /*11fd0*/  ISETP.NE.AND P0, PT, R14, RZ, PT ;  /* 0x000000ff0e00720c */ /* 0x008fe20003f05270 */
[----:B------:R-:W-:-:S12]  /*11fe0*/  BSSY B0, `(.L_x_1950) ;  /* 0x000002e000007945 */ /* 0x000fd80003800000 */
[----:B------:R-:W-:Y:S05]  /*11ff0*/  @P0 BRA `(.L_x_1951) ;  /* 0x0000000000b00947 */ /* 0x000fea0003800000 */
[----:B------:R-:W-:-:S03]  /*12000*/  UMOV UR4, 0xffffffff ;  /* 0xffffffff00047882 */ /* 0x000fc60000000000 */
[----:B------:R-:W-:Y:S05]  /*12010*/  BRA.DIV UR4, `(.L_x_1952) ;  /* 0x0000000a049c7947 */ /* 0x000fea000b800000 */
[----:B------:R-:W-:-:S13]  /*12020*/  ELECT P6, URZ, PT ;  /* 0x00000000003f782f */ /* 0x000fda00038c0000 */
.L_x_1984:
[----:B------:R-:W-:Y:S05]  /*12030*/  @!P6 BRA `(.L_x_1951) ;  /* 0x0000000000a0e947 */ /* 0x000fea0003800000 */
[----:B------:R-:W-:-:S06]  /*12040*/  ULOP3.LUT UR4, UR61, 0x2, URZ, 0xfc, !UPT ;  /* 0x000000023d047892 */ /* 0x000fcc000f8efc3f */
[----:B--2---:R-:W-:-:S05]  /*12050*/  IMAD.U32 R2, RZ, RZ, UR4 ;  /* 0x00000004ff027e24 */ /* 0x004fca000f8e00ff */
[----:B------:R-:W-:-:S13]  /*12060*/  ISETP.NE.AND P0, PT, R2, 0x3, PT ;  /* 0x000000030200780c */ /* 0x000fda0003f05270 */
[----:B------:R-:W-:Y:S05]  /*12070*/  @!P0 BRA `(.L_x_1953) ;  /* 0x0000000000048947 */ /* 0x000fea0003800000 */
[----:B------:R-:W-:Y:S01]  /*12080*/  BPT.TRAP 0x1 ;  /* 0x000000040000795c */ /* 0x000fe20000300000 */
.L_x_1953:
        /* <DEDUP_REMOVED lines=14> */
.L_x_1985:
[----:B------:R-:W2:Y:S02]  /*12170*/  SYNCS.PHASECHK.TRANS64.TRYWAIT P1, [R7+URZ], R2 ;  /* 0x00000002070075a7 */ /* 0x000ea4000802017f */
[----:B--2---:R-:W-:Y:S05]  /*12180*/  @!P1 BRA `(.L_x_1955) ;  /* 0x0000000800749947 */ /* 0x004fea0003800000 */
.L_x_1986:
[----:B------:R-:W-:Y:S05]  /*12190*/  @!P0 BRA `(.L_x_1956) ;  /* 0x0000000000048947 */ /* 0x000fea0003800000 */
[----:B------:R-:W-:Y:S01]  /*121a0*/  BPT.TRAP 0x1 ;  /* 0x000000040000795c */ /* 0x000fe20000300000 */
.L_x_1956:
[----:B------:R-:W3:Y:S02]  /*121b0*/  LDL.LU R4, [R1+0x8] ;  /* 0x0000080001047983 */ /* 0x000ee40000300800 */
[----:B---3--:R-:W-:-:S04]  /*121c0*/  IMAD R4, R4, 0x8, R0 ;  /* 0x0000000804047824 */ /* 0x008fc800078e0200 */
[----:B------:R-:W3:Y:S02]  /*121d0*/  SYNCS.PHASECHK.TRANS64.TRYWAIT P1, [R4+URZ+0x38860], R5 ;  /* 0x03886005040075a7 */ /* 0x000ee4000802017f */
[----:B---3--:R-:W-:Y:S05]  /*121e0*/  @!P1 BRA `(.L_x_1957) ;  /* 0x0000000800709947 */ /* 0x008fea0003800000 */
.L_x_1987:
[----:B------:R-:W-:Y:S05]  /*121f0*/  @!P0 BRA `(.L_x_1958) ;  /* 0x0000000000048947 */ /* 0x000fea0003800000 */
[----:B------:R-:W-:Y:S01]  /*12200*/  BPT.TRAP 0x1 ;  /* 0x000000040000795c */ /* 0x000fe20000300000 */
.L_x_1958:
[----:B------:R-:W-:-:S04]  /*12210*/  IMAD R3, R3, 0x8, R0 ;  /* 0x0000000803037824 */ /* 0x000fc800078e0200 */
[----:B------:R-:W4:Y:S02]  /*12220*/  SYNCS.PHASECHK.TRANS64.TRYWAIT P1, [R3+URZ+0x38860], R2 ;  /* 0x03886002030075a7 */ /* 0x000f24000802017f */
[----:B----4-:R-:W-:Y:S05]  /*12230*/  @!P1 BRA `(.L_x_1959) ;  /* 0x0000000800709947 */ /* 0x010fea0003800000 */
.L_x_1988:
[----:B------:R-:W-:Y:S05]  /*12240*/  @!P0 BRA `(.L_x_1960) ;  /* 0x0000000000048947 */ /* 0x000fea0003800000 */
[----:B------:R-:W-:Y:S01]  /*12250*/  BPT.TRAP 0x1 ;  /* 0x000000040000795c */ /* 0x000fe20000300000 */
.L_x_1960:
[----:B------:R-:W5:Y:S02]  /*12260*/  SYNCS.PHASECHK.TRANS64.TRYWAIT P0, [R4+URZ+0x38880], R5 ;  /* 0x03888005040075a7 */ /* 0x000f64000800017f */
[----:B-----5:R-:W-:Y:S05]  /*12270*/  @!P0 BRA `(.L_x_1961) ;  /* 0x0000000800748947 */ /* 0x020fea0003800000 */
.L_x_1962:
[----:B------:R1:W1:Y:S02]  /*12280*/  SYNCS.PHASECHK.TRANS64.TRYWAIT P0, [R3+URZ+0x38880], R2 ;  /* 0x03888002030075a7 */ /* 0x000264000800017f */
[----:B-1----:R-:W-:Y:S05]  /*12290*/  @!P0 NANOSLEEP.SYNCS 0x989680 ;  /* 0x009896800000895d */ /* 0x002fea0003900000 */
[----:B------:R-:W1:Y:S02]  /*122a0*/  @!P0 SYNCS.PHASECHK.TRANS64 P0, [R3+URZ+0x38880], R2 ;  /* 0x03888002030085a7 */ /* 0x000e64000800007f */
[----:B-1----:R-:W-:Y:S05]  /*122b0*/  @!P0 BRA `(.L_x_1962) ;  /* 0xfffffffc00f08947 */ /* 0x002fea000383ffff */
.L_x_1951:
[----:B------:R-:W-:Y:S05]  /*122c0*/  BSYNC B0 ;  /* 0x0000000000007941 */ /* 0x000fea0003800000 */
.L_x_1950:
[----:B------:R-:W-:Y:S05]  /*122d0*/  EXIT ;  /* 0x000000000000794d */ /* 0x000fea0003800000 */
.L_x_1846:
[----:B-1----:R-:W-:-:S04]  /*122e0*/  IMAD.U32 R3, RZ, RZ, UR38 ;  /* 0x00000026ff037e24 */ /* 0x002fc8000f8e00ff */
[----:B------:R1:W2:Y:S03]  /*122f0*/  SYNCS.PHASECHK.TRANS64.TRYWAIT P1, [R3+URZ+0x38800], R6 ;  /* 0x03880006030075a7 */ /* 0x0002a6000802017f */
[----:B--2---:R-:W-:Y:S05]  /*12300*/  @!P1 NANOSLEEP.SYNCS 0x989680 ;  /* 0x009896800000995d */ /* 0x004fea0003900000 */
[----:B------:R-:W2:Y:S02]  /*12310*/  @!P1 SYNCS.PHASECHK.TRANS64 P1, [R3+URZ+0x38800], R6 ;  /* 0x03880006030095a7 */ /* 0x000ea4000802007f */
[----:B--2---:R-:W-:Y:S05]  /*12320*/  @!P1 BRA `(.L_x_1846) ;  /* 0xfffffffc00ec9947 */ /* 0x004fea000383ffff */
[----:B------:R-:W-:Y:S05]  /*12330*/  BRA `(.L_x_1963) ;  /* 0xfffffef800247947 */ /* 0x000fea000383ffff */
.L_x_1850:
[----:B--2---:R2:W3:Y:S02]  /*12340*/  SYNCS.PHASECHK.TRANS64.TRYWAIT P2, [R2+URZ+0x38830], R3 ;  /* 0x03883003020075a7 */ /* 0x0044e4000804017f */
[----:B---3--:R-:W-:Y:S05]  /*12350*/  @!P2 NANOSLEEP.SYNCS 0x989680 ;  /* 0x009896800000a95d */ /* 0x008fea0003900000 */
[----:B------:R-:W3:Y:S02]  /*12360*/  @!P2 SYNCS.PHASECHK.TRANS64 P2, [R2+URZ+0x38830], R3 ;  /* 0x038830030200a5a7 */ /* 0x000ee4000804007f */
[----:B---3--:R-:W-:Y:S05]  /*12370*/  @!P2 BRA `(.L_x_1850) ;  /* 0xfffffffc00f0a947 */ /* 0x008fea000383ffff */
[----:B------:R-:W-:Y:S05]  /*12380*/  BRA `(.L_x_1849) ;  /* 0xfffffef8004c7947 */ /* 0x000fea000383ffff */
.L_x_1855:
[----:B--2---:R-:W-:-:S04]  /*12390*/  IMAD.U32 R7, RZ, RZ, UR6 ;  /* 0x00000006ff077e24 */ /* 0x004fc8000f8e00ff */
[----:B------:R2:W3:Y:S03]  /*123a0*/  SYNCS.PHASECHK.TRANS64.TRYWAIT P2, [R7+URZ+0x38830], R6 ;  /* 0x03883006070075a7 */ /* 0x0004e6000804017f */
[----:B---3--:R-:W-:Y:S05]  /*123b0*/  @!P2 NANOSLEEP.SYNCS 0x989680 ;  /* 0x009896800000a95d */ /* 0x008fea0003900000 */
[----:B------:R-:W3:Y:S02]  /*123c0*/  @!P2 SYNCS.PHASECHK.TRANS64 P2, [R7+URZ+0x38830], R6 ;  /* 0x038830060700a5a7 */ /* 0x000ee4000804007f */
[----:B---3--:R-:W-:Y:S05]  /*123d0*/  @!P2 BRA `(.L_x_1855) ;  /* 0xfffffffc00eca947 */ /* 0x008fea000383ffff */
[----:B------:R-:W-:Y:S05]  /*123e0*/  BRA `(.L_x_1852) ;  /* 0xffffff2c00b47947 */ /* 0x000fea000383ffff */
.L_x_1859:
[----:B--2---:R-:W-:-:S04]  /*123f0*/  IMAD.U32 R7, RZ, RZ, UR10 ;  /* 0x0000000aff077e24 */ /* 0x004fc8000f8e00ff */
[----:B------:R2:W3:Y:S03]  /*12400*/  SYNCS.PHASECHK.TRANS64.TRYWAIT P2, [R7+URZ+0x38850], R6 ;  /* 0x03885006070075a7 */ /* 0x0004e6000804017f */
[----:B---3--:R-:W-:Y:S05]  /*12410*/  @!P2 NANOSLEEP.SYNCS 0x989680 ;  /* 0x009896800000a95d */ /* 0x008fea0003900000 */
[----:B------:R-:W3:Y:S02]  /*12420*/  @!P2 SYNCS.PHASECHK.TRANS64 P2, [R7+URZ+0x38850], R6 ;  /* 0x038850060700a5a7 */ /* 0x000ee4000804007f */
[----:B---3--:R-:W-:Y:S05]  /*12430*/  @!P2 BRA `(.L_x_1859) ;  /* 0xfffffffc00eca947 */ /* 0x008fea000383ffff */
[----:B------:R-:W-:Y:S05]  /*12440*/  BRA `(.L_x_1856) ;  /* 0xffffff30008c7947 */ /* 0x000fea000383ffff */
.L_x_1866:
[----:B--2---:R-:W-:-:S04]  /*12450*/  IMAD.U32 R7, RZ, RZ, UR10 ;  /* 0x0000000aff077e24 */ /* 0x004fc8000f8e00ff */
[----:B------:R2:W3:Y:S03]  /*12460*/  SYNCS.PHASECHK.TRANS64.TRYWAIT P2, [R7+URZ+0x38830], R6 ;  /* 0x03883006070075a7 */ /* 0x0004e6000804017f */
[----:B---3--:R-:W-:Y:S05]  /*12470*/  @!P2 NANOSLEEP.SYNCS 0x989680 ;  /* 0x009896800000a95d */ /* 0x008fea0003900000 */
[----:B------:R-:W3:Y:S02]  /*12480*/  @!P2 SYNCS.PHASECHK.TRANS64 P2, [R7+URZ+0x38830], R6 ;  /* 0x038830060700a5a7 */ /* 0x000ee4000804007f */
[----:B---3--:R-:W-:Y:S05]  /*12490*/  @!P2 BRA `(.L_x_1866) ;  /* 0xfffffffc00eca947 */ /* 0x008fea000383ffff */
[----:B------:R-:W-:Y:S05]  /*124a0*/  BRA `(.L_x_1863) ;  /* 0xffffff6000b07947 */ /* 0x000fea000383ffff */
.L_x_1870:
[----:B--2---:R-:W-:-:S04]  /*124b0*/  IMAD.U32 R7, RZ, RZ, UR10 ;  /* 0x0000000aff077e24 */ /* 0x004fc8000f8e00ff */
[----:B------:R2:W3:Y:S03]  /*124c0*/  SYNCS.PHASECHK.TRANS64.TRYWAIT P2, [R7+URZ+0x38850], R6 ;  /* 0x03885006070075a7 */ /* 0x0004e6000804017f */
[----:B---3--:R-:W-:Y:S05]  /*124d0*/  @!P2 NANOSLEEP.SYNCS 0x989680 ;  /* 0x009896800000a95d */ /* 0x008fea0003900000 */
[----:B------:R-:W3:Y:S02]  /*124e0*/  @!P2 SYNCS.PHASECHK.TRANS64 P2, [R7+URZ+0x38850], R6 ;  /* 0x038850060700a5a7 */ /* 0x000ee4000804007f */
[----:B---3--:R-:W-:Y:S05]  /*124f0*/  @!P2 BRA `(.L_x_1870) ;  /* 0xfffffffc00eca947 */ /* 0x008fea000383ffff */
[----:B------:R-:W-:Y:S05]  /*12500*/  BRA `(.L_x_1867) ;  /* 0xffffff64007c7947 */ /* 0x000fea000383ffff */
.L_x_1876:
[----:B--2---:R-:W-:-:S04]  /*12510*/  IMAD.U32 R5, RZ, RZ, UR15 ;  /* 0x0000000fff057e24 */ /* 0x004fc8000f8e00ff */
[----:B------:R2:W3:Y:S03]  /*12520*/  SYNCS.PHASECHK.TRANS64.TRYWAIT P1, [R5+URZ+0x38850], R0 ;  /* 0x03885000050075a7 */ /* 0x0004e6000802017f */
[----:B---3--:R-:W-:Y:S05]  /*12530*/  @!P1 NANOSLEEP.SYNCS 0x989680 ;  /* 0x009896800000995d */ /* 0x008fea0003900000 */
[----:B------:R-:W3:Y:S02]  /*12540*/  @!P1 SYNCS.PHASECHK.TRANS64 P1, [R5+URZ+0x38850], R0 ;  /* 0x03885000050095a7 */ /* 0x000ee4000802007f */
[----:B---3--:R-:W-:Y:S05]  /*12550*/  @!P1 BRA `(.L_x_1876) ;  /* 0xfffffffc00ec9947 */ /* 0x008fea000383ffff */
[----:B------:R-:W-:Y:S05]  /*12560*/  BRA `(.L_x_1875) ;  /* 0xffffff8c00207947 */ /* 0x000fea000383ffff */
.L_x_1902:
[----:B------:R-:W-:Y:S02]  /*12570*/  IMAD.MOV.U32 R13, RZ, RZ, R17 ;  /* 0x000000ffff0d7224 */ /* 0x000fe400078e0011 */
[----:B------:R-:W-:Y:S02]  /*12580*/  IMAD.MOV.U32 R12, RZ, RZ, RZ ;  /* 0x000000ffff0c7224 */ /* 0x000fe400078e00ff */
[----:B------:R-:W-:Y:S02]  /*12590*/  IMAD.MOV.U32 R11, RZ, RZ, 0x1f ;  /* 0x0000001fff0b7424 */ /* 0x000fe400078e00ff */
[----:B------:R-:W-:-:S07]  /*125a0*/  IMAD.MOV.U32 R15, RZ, RZ, -0x1 ;  /* 0xffffffffff0f7424 */ /* 0x000fce00078e00ff */
[----:B-1----:R-:W-:Y:S05]  /*125b0*/  WARPSYNC.COLLECTIVE R15, `(.L_x_1964) ;  /* 0x000000000f087348 */ /* 0x002fea0003c00000 */
[----:B------:R2:W3:Y:S02]  /*125c0*/  SHFL.IDX P6, R14, R13, R12, R11 ;  /* 0x0000000c0d0e7389 */ /* 0x0004e400000c000b */
[----:B-123--:R-:W-:Y:S01]  /*125d0*/  ENDCOLLECTIVE ;  /* 0x000000000000791b */ /* 0x00efe20003800000 */
.L_x_1964:
[----:B------:R-:W-:Y:S05]  /*125e0*/  BRA `(.L_x_1965) ;  /* 0xffffffd000307947 */ /* 0x000fea000383ffff */
.L_x_1904:
[----:B------:R-:W-:Y:S01]  /*125f0*/  BSSY B0, `(.L_x_1966) ;  /* 0x0000006000007945 */ /* 0x000fe20003800000 */
[----:B------:R-:W-:-:S07]  /*12600*/  IMAD.MOV.U32 R15, RZ, RZ, -0x1 ;  /* 0xffffffffff0f7424 */ /* 0x000fce00078e00ff */
[----:B--2---:R-:W-:Y:S05]  /*12610*/  WARPSYNC.COLLECTIVE R15, `(.L_x_1967) ;  /* 0x000000000f0c7348 */ /* 0x004fea0003c00000 */
[----:B------:R-:W-:Y:S02]  /*12620*/  ELECT P6, UR62, PT ;  /* 0x00000000003e782f */ /* 0x000fe400038c0000 */
[----:B------:R-:W-:Y:S01]  /*12630*/  MOV R14, UR62 ;  /* 0x0000003e000e7c02 */ /* 0x000fe20008000f00 */
[----:B--2---:R-:W-:Y:S10]  /*12640*/  ENDCOLLECTIVE ;  /* 0x000000000000791b */ /* 0x004ff40003800000 */
.L_x_1967:
[----:B------:R-:W-:Y:S05]  /*12650*/  BSYNC B0 ;  /* 0x0000000000007941 */ /* 0x000fea0003800000 */
.L_x_1966:
[----:B------:R-:W-:Y:S05]  /*12660*/  BRA `(.L_x_1968) ;  /* 0xffffffd000307947 */ /* 0x000fea000383ffff */
.L_x_1907:
[----:B-1----:R1:W3:Y:S02]  /*12670*/  SYNCS.PHASECHK.TRANS64.TRYWAIT P3, [R3+URZ+0x38880], R2 ;  /* 0x03888002030075a7 */ /* 0x0022e4000806017f */
[----:B---3--:R-:W-:Y:S05]  /*12680*/  @!P3 NANOSLEEP.SYNCS 0x989680 ;  /* 0x009896800000b95d */ /* 0x008fea0003900000 */
[----:B------:R-:W3:Y:S02]  /*12690*/  @!P3 SYNCS.PHASECHK.TRANS64 P3, [R3+URZ+0x38880], R2 ;  /* 0x038880020300b5a7 */ /* 0x000ee4000806007f */
[----:B---3--:R-:W-:Y:S05]  /*126a0*/  @!P3 BRA `(.L_x_1907) ;  /* 0xfffffffc00f0b947 */ /* 0x008fea000383ffff */
[----:B------:R-:W-:Y:S05]  /*126b0*/  BRA `(.L_x_1969) ;  /* 0xffffffd000887947 */ /* 0x000fea000383ffff */
.L_x_1909:
[----:B---3--:R3:W4:Y:S02]  /*126c0*/  SYNCS.PHASECHK.TRANS64.TRYWAIT P3, [R3+URZ+0x38840], R2 ;  /* 0x03884002030075a7 */ /* 0x008724000806017f */
[----:B----4-:R-:W-:Y:S05]  /*126d0*/  @!P3 NANOSLEEP.SYNCS 0x989680 ;  /* 0x009896800000b95d */ /* 0x010fea0003900000 */
[----:B------:R-:W4:Y:S02]  /*126e0*/  @!P3 SYNCS.PHASECHK.TRANS64 P3, [R3+URZ+0x38840], R2 ;  /* 0x038840020300b5a7 */ /* 0x000f24000806007f */
[----:B----4-:R-:W-:Y:S05]  /*126f0*/  @!P3 BRA `(.L_x_1909) ;  /* 0xfffffffc00f0b947 */ /* 0x010fea000383ffff */
[----:B------:R-:W-:Y:S05]  /*12700*/  BRA `(.L_x_1970) ;  /* 0xffffffd000f47947 */ /* 0x000fea000383ffff */
.L_x_1912:
[----:B---3--:R-:W-:-:S04]  /*12710*/  IMAD.U32 R3, RZ, RZ, UR36 ;  /* 0x00000024ff037e24 */ /* 0x008fc8000f8e00ff */
[----:B------:R3:W4:Y:S03]  /*12720*/  SYNCS.PHASECHK.TRANS64.TRYWAIT P0, [R3+URZ+0x38820], R2 ;  /* 0x03882002030075a7 */ /* 0x000726000800017f */
[----:B----4-:R-:W-:Y:S05]  /*12730*/  @!P0 NANOSLEEP.SYNCS 0x989680 ;  /* 0x009896800000895d */ /* 0x010fea0003900000 */
[----:B------:R-:W4:Y:S02]  /*12740*/  @!P0 SYNCS.PHASECHK.TRANS64 P0, [R3+URZ+0x38820], R2 ;  /* 0x03882002030085a7 */ /* 0x000f24000800007f */
[----:B----4-:R-:W-:Y:S05]  /*12750*/  @!P0 BRA `(.L_x_1912) ;  /* 0xfffffffc00ec8947 */ /* 0x010fea000383ffff */
[----:B------:R-:W-:Y:S05]  /*12760*/  BRA `(.L_x_1971) ;  /* 0xffffffd400d47947 */ /* 0x000fea000383ffff */
.L_x_1918:
[----:B-1----:R1:W4:Y:S02]  /*12770*/  SYNCS.PHASECHK.TRANS64.TRYWAIT P0, [R4+URZ+0x38880], R2 ;  /* 0x03888002040075a7 */ /* 0x002324000800017f */
[----:B----4-:R-:W-:Y:S05]  /*12780*/  @!P0 NANOSLEEP.SYNCS 0x989680 ;  /* 0x009896800000895d */ /* 0x010fea0003900000 */
[----:B------:R-:W4:Y:S02]  /*12790*/  @!P0 SYNCS.PHASECHK.TRANS64 P0, [R4+URZ+0x38880], R2 ;  /* 0x03888002040085a7 */ /* 0x000f24000800007f */
[----:B----4-:R-:W-:Y:S05]  /*127a0*/  @!P0 BRA `(.L_x_1918) ;  /* 0xfffffffc00f08947 */ /* 0x010fea000383ffff */
[----:B------:R-:W-:Y:S05]  /*127b0*/  BRA `(.L_x_1972) ;  /* 0xffffffd800807947 */ /* 0x000fea000383ffff */
.L_x_1924:
[----:B--2---:R2:W3:Y:S02]  /*127c0*/  SYNCS.PHASECHK.TRANS64.TRYWAIT P0, [R4+URZ+0x38840], R2 ;  /* 0x03884002040075a7 */ /* 0x0044e4000800017f */
[----:B---3--:R-:W-:Y:S05]  /*127d0*/  @!P0 NANOSLEEP.SYNCS 0x989680 ;  /* 0x009896800000895d */ /* 0x008fea0003900000 */
[----:B------:R-:W3:Y:S02]  /*127e0*/  @!P0 SYNCS.PHASECHK.TRANS64 P0, [R4+URZ+0x38840], R2 ;  /* 0x03884002040085a7 */ /* 0x000ee4000800007f */
[----:B---3--:R-:W-:Y:S05]  /*127f0*/  @!P0 BRA `(.L_x_1924) ;  /* 0xfffffffc00f08947 */ /* 0x008fea000383ffff */
[----:B------:R-:W-:Y:S05]  /*12800*/  BRA `(.L_x_1973) ;  /* 0xffffffdc00447947 */ /* 0x000fea000383ffff */
.L_x_1931:
[----:B----4-:R-:W4:Y:S02]  /*12810*/  LDL R3, [R1] ;  /* 0x0000000001037983 */ /* 0x010f240000100800 */
[----:B----4-:R4:W1:Y:S02]  /*12820*/  SYNCS.PHASECHK.TRANS64.TRYWAIT P3, [R3+URZ+0x38870], R2 ;  /* 0x03887002030075a7 */ /* 0x010864000806017f */
[----:B-1----:R-:W-:Y:S05]  /*12830*/  @!P3 NANOSLEEP.SYNCS 0x989680 ;  /* 0x009896800000b95d */ /* 0x002fea0003900000 */
[----:B------:R-:W1:Y:S02]  /*12840*/  @!P3 SYNCS.PHASECHK.TRANS64 P3, [R3+URZ+0x38870], R2 ;  /* 0x038870020300b5a7 */ /* 0x000e64000806007f */
[----:B-1----:R-:W-:Y:S05]  /*12850*/  @!P3 BRA `(.L_x_1931) ;  /* 0xfffffffc00ecb947 */ /* 0x002fea000383ffff */
[----:B------:R-:W-:Y:S05]  /*12860*/  BRA `(.L_x_1974) ;  /* 0xffffffe000247947 */ /* 0x000fea000383ffff */
.L_x_1933:
[----:B----4-:R-:W4:Y:S02]  /*12870*/  LDL R3, [R1] ;  /* 0x0000000001037983 */ /* 0x010f240000100800 */
[----:B----4-:R4:W1:Y:S02]  /*12880*/  SYNCS.PHASECHK.TRANS64.TRYWAIT P3, [R3+URZ+0x38860], R2 ;  /* 0x03886002030075a7 */ /* 0x010864000806017f */
[----:B-1----:R-:W-:Y:S05]  /*12890*/  @!P3 NANOSLEEP.SYNCS 0x989680 ;  /* 0x009896800000b95d */ /* 0x002fea0003900000 */
[----:B------:R-:W1:Y:S02]  /*128a0*/  @!P3 SYNCS.PHASECHK.TRANS64 P3, [R3+URZ+0x38860], R2 ;  /* 0x038860020300b5a7 */ /* 0x000e64000806007f */
[----:B-1----:R-:W-:Y:S05]  /*128b0*/  @!P3 BRA `(.L_x_1933) ;  /* 0xfffffffc00ecb947 */ /* 0x002fea000383ffff */
[----:B------:R-:W-:Y:S05]  /*128c0*/  BRA `(.L_x_1975) ;  /* 0xffffffe0002c7947 */ /* 0x000fea000383ffff */
.L_x_1940:
[----:B-1----:R1:W2:Y:S02]  /*128d0*/  SYNCS.PHASECHK.TRANS64.TRYWAIT P0, [R21+URZ+0x38870], R0 ;  /* 0x03887000150075a7 */ /* 0x0022a4000800017f */
[----:B--2---:R-:W-:Y:S05]  /*128e0*/  @!P0 NANOSLEEP.SYNCS 0x989680 ;  /* 0x009896800000895d */ /* 0x004fea0003900000 */
[----:B------:R-:W2:Y:S02]  /*128f0*/  @!P0 SYNCS.PHASECHK.TRANS64 P0, [R21+URZ+0x38870], R0 ;  /* 0x03887000150085a7 */ /* 0x000ea4000800007f */
[----:B--2---:R-:W-:Y:S05]  /*12900*/  @!P0 BRA `(.L_x_1940) ;  /* 0xfffffffc00f08947 */ /* 0x004fea000383ffff */
[----:B------:R-:W-:Y:S05]  /*12910*/  BRA `(.L_x_1976) ;  /* 0xffffffe800a87947 */ /* 0x000fea000383ffff */
.L_x_1942:
[----:B-1----:R1:W2:Y:S02]  /*12920*/  SYNCS.PHASECHK.TRANS64.TRYWAIT P0, [R21+URZ+0x38860], R0 ;  /* 0x03886000150075a7 */ /* 0x0022a4000800017f */
[----:B--2---:R-:W-:Y:S05]  /*12930*/  @!P0 NANOSLEEP.SYNCS 0x989680 ;  /* 0x009896800000895d */ /* 0x004fea0003900000 */
[----:B------:R-:W2:Y:S02]  /*12940*/  @!P0 SYNCS.PHASECHK.TRANS64 P0, [R21+URZ+0x38860], R0 ;  /* 0x03886000150085a7 */ /* 0x000ea4000800007f */
[----:B--2---:R-:W-:Y:S05]  /*12950*/  @!P0 BRA `(.L_x_1942) ;  /* 0xfffffffc00f08947 */ /* 0x004fea000383ffff */
[----:B------:R-:W-:Y:S05]  /*12960*/  BRA `(.L_x_1977) ;  /* 0xffffffe800b07947 */ /* 0x000fea000383ffff */
.L_x_1948:
[----:B-1----:R1:W2:Y:S02]  /*12970*/  SYNCS.PHASECHK.TRANS64.TRYWAIT P0, [R0+URZ+0x38820], R3 ;  /* 0x03882003000075a7 */ /* 0x0022a4000800017f */
[----:B--2---:R-:W-:Y:S05]  /*12980*/  @!P0 NANOSLEEP.SYNCS 0x989680 ;  /* 0x009896800000895d */ /* 0x004fea0003900000 */
[----:B------:R-:W2:Y:S02]  /*12990*/  @!P0 SYNCS.PHASECHK.TRANS64 P0, [R0+URZ+0x38820], R3 ;  /* 0x03882003000085a7 */ /* 0x000ea4000800007f */
[----:B--2---:R-:W-:Y:S05]  /*129a0*/  @!P0 BRA `(.L_x_1948) ;  /* 0xfffffffc00f08947 */ /* 0x004fea000383ffff */
[----:B------:R-:W-:Y:S05]  /*129b0*/  BRA `(.L_x_1978) ;  /* 0xfffffff400687947 */ /* 0x000fea000383ffff */
.L_x_1949:
        /* <DEDUP_REMOVED lines=11> */
.L_x_1980:
[----:B------:R-:W-:Y:S05]  /*12a70*/  BSYNC B0 ;  /* 0x0000000000007941 */ /* 0x000fea0003800000 */
.L_x_1979:
[----:B------:R-:W-:Y:S05]  /*12a80*/  BRA `(.L_x_1981) ;  /* 0xfffffff400507947 */ /* 0x000fea000383ffff */
.L_x_1952:
[----:B------:R-:W-:Y:S01]  /*12a90*/  BSSY B1, `(.L_x_1982) ;  /* 0x0000006000017945 */ /* 0x000fe20003800000 */
[----:B------:R-:W-:-:S07]  /*12aa0*/  IMAD.MOV.U32 R15, RZ, RZ, -0x1 ;  /* 0xffffffffff0f7424 */ /* 0x000fce00078e00ff */
[----:B-12---:R-:W-:Y:S05]  /*12ab0*/  WARPSYNC.COLLECTIVE R15, `(.L_x_1983) ;  /* 0x000000000f0c7348 */ /* 0x006fea0003c00000 */
[----:B------:R-:W-:Y:S02]  /*12ac0*/  ELECT P6, UR62, PT ;  /* 0x00000000003e782f */ /* 0x000fe400038c0000 */
[----:B------:R-:W-:Y:S01]  /*12ad0*/  MOV R14, UR62 ;  /* 0x0000003e000e7c02 */ /* 0x000fe20008000f00 */
[----:B-12---:R-:W-:Y:S10]  /*12ae0*/  ENDCOLLECTIVE ;  /* 0x000000000000791b */ /* 0x006ff40003800000 */
.L_x_1983:
[----:B------:R-:W-:Y:S05]  /*12af0*/  BSYNC B1 ;  /* 0x0000000000017941 */ /* 0x000fea0003800000 */
.L_x_1982:
[----:B------:R-:W-:Y:S05]  /*12b00*/  BRA `(.L_x_1984) ;  /* 0xfffffff400487947 */ /* 0x000fea000383ffff */
.L_x_1954:
[----:B-1----:R1:W2:Y:S02]  /*12b10*/  SYNCS.PHASECHK.TRANS64.TRYWAIT P1, [R6+URZ], R5 ;  /* 0x00000005060075a7 */ /* 0x0022a4000802017f */
[----:B--2---:R-:W-:Y:S05]  /*12b20*/  @!P1 NANOSLEEP.SYNCS 0x989680 ;  /* 0x009896800000995d */ /* 0x004fea0003900000 */
[----:B------:R-:W2:Y:S02]  /*12b30*/  @!P1 SYNCS.PHASECHK.TRANS64 P1, [R6+URZ], R5 ;  /* 0x00000005060095a7 */ /* 0x000ea4000802007f */
[----:B--2---:R-:W-:Y:S05]  /*12b40*/  @!P1 BRA `(.L_x_1954) ;  /* 0xfffffffc00f09947 */ /* 0x004fea000383ffff */
[----:B------:R-:W-:Y:S05]  /*12b50*/  BRA `(.L_x_1985) ;  /* 0xfffffff400847947 */ /* 0x000fea000383ffff */
.L_x_1955:
[----:B--2---:R2:W3:Y:S02]  /*12b60*/  SYNCS.PHASECHK.TRANS64.TRYWAIT P1, [R7+URZ], R2 ;  /* 0x00000002070075a7 */ /* 0x0044e4000802017f */
[----:B---3--:R-:W-:Y:S05]  /*12b70*/  @!P1 NANOSLEEP.SYNCS 0x989680 ;  /* 0x009896800000995d */ /* 0x008fea0003900000 */
[----:B------:R-:W3:Y:S02]  /*12b80*/  @!P1 SYNCS.PHASECHK.TRANS64 P1, [R7+URZ], R2 ;  /* 0x00000002070095a7 */ /* 0x000ee4000802007f */
[----:B---3--:R-:W-:Y:S05]  /*12b90*/  @!P1 BRA `(.L_x_1955) ;  /* 0xfffffffc00f09947 */ /* 0x008fea000383ffff */
[----:B------:R-:W-:Y:S05]  /*12ba0*/  BRA `(.L_x_1986) ;  /* 0xfffffff400787947 */ /* 0x000fea000383ffff */
.L_x_1957:
[----:B---3--:R3:W4:Y:S02]  /*12bb0*/  SYNCS.PHASECHK.TRANS64.TRYWAIT P1, [R4+URZ+0x38860], R5 ;  /* 0x03886005040075a7 */ /* 0x008724000802017f */
[----:B----4-:R-:W-:Y:S05]  /*12bc0*/  @!P1 NANOSLEEP.SYNCS 0x989680 ;  /* 0x009896800000995d */ /* 0x010fea0003900000 */
[----:B------:R-:W4:Y:S02]  /*12bd0*/  @!P1 SYNCS.PHASECHK.TRANS64 P1, [R4+URZ+0x38860], R5 ;  /* 0x03886005040095a7 */ /* 0x000f24000802007f */
[----:B----4-:R-:W-:Y:S05]  /*12be0*/  @!P1 BRA `(.L_x_1957) ;  /* 0xfffffffc00f09947 */ /* 0x010fea000383ffff */
[----:B------:R-:W-:Y:S05]  /*12bf0*/  BRA `(.L_x_1987) ;  /* 0xfffffff4007c7947 */ /* 0x000fea000383ffff */
.L_x_1959:
[----:B----4-:R4:W1:Y:S02]  /*12c00*/  SYNCS.PHASECHK.TRANS64.TRYWAIT P1, [R3+URZ+0x38860], R2 ;  /* 0x03886002030075a7 */ /* 0x010864000802017f */
[----:B-1----:R-:W-:Y:S05]  /*12c10*/  @!P1 NANOSLEEP.SYNCS 0x989680 ;  /* 0x009896800000995d */ /* 0x002fea0003900000 */
[----:B------:R-:W1:Y:S02]  /*12c20*/  @!P1 SYNCS.PHASECHK.TRANS64 P1, [R3+URZ+0x38860], R2 ;  /* 0x03886002030095a7 */ /* 0x000e64000802007f */
[----:B-1----:R-:W-:Y:S05]  /*12c30*/  @!P1 BRA `(.L_x_1959) ;  /* 0xfffffffc00f09947 */ /* 0x002fea000383ffff */
[----:B------:R-:W-:Y:S05]  /*12c40*/  BRA `(.L_x_1988) ;  /* 0xfffffff4007c7947 */ /* 0x000fea000383ffff */
.L_x_1961:
[----:B------:R1:W1:Y:S02]  /*12c50*/  SYNCS.PHASECHK.TRANS64.TRYWAIT P0, [R4+URZ+0x38880], R5 ;  /* 0x03888005040075a7 */ /* 0x000264000800017f */
[----:B-1----:R-:W-:Y:S05]  /*12c60*/  @!P0 NANOSLEEP.SYNCS 0x989680 ;  /* 0x009896800000895d */ /* 0x002fea0003900000 */
[----:B------:R-:W1:Y:S02]  /*12c70*/  @!P0 SYNCS.PHASECHK.TRANS64 P0, [R4+URZ+0x38880], R5 ;  /* 0x03888005040085a7 */ /* 0x000e64000800007f */
[----:B-1----:R-:W-:Y:S05]  /*12c80*/  @!P0 BRA `(.L_x_1961) ;  /* 0xfffffffc00f08947 */ /* 0x002fea000383ffff */
[----:B------:R-:W-:Y:S05]  /*12c90*/  BRA `(.L_x_1962) ;  /* 0xfffffff400787947 */ /* 0x000fea000383ffff */
.L_x_1989:
        /* <DEDUP_REMOVED lines=14> */
.L_x_2770:


//--------------------- .text._ZN7cutlass13device_kernelIN5flash11enable_sm90INS1_16FlashAttnFwdSm90INS1_25CollectiveMainloopFwdSm90ILi2EN4cute5tupleIJNS5_1CILi1EEES8_S8_EEENS6_IJNS7_ILi128EEESA_NS7_ILi256EEEEEELi256ENS_12float_e4m3_tEfNS_4arch4Sm90ELb1ELb0ELb1ELb1ELb0ELb0ELb0ELb1ELb1ELb0ELb0ELb0EEENS1_21CollectiveEpilogueFwdINS6_IJSA_SB_SA_EEES9_NS_10bfloat16_tESF_Li256ELb1ELb0ELb0ELb1EEENS1_36VarlenDynamicPersistentTileSchedulerILi128ELi128ELi256ELi128ELb0ELb0ELb1ELb1ELb1ELb1EEEEEEEEEvNT_6ParamsE --------------------------
	.section	.text._ZN7cutlass13device_kernelIN5flash11enable_sm90INS1_16FlashAttnFwdSm90INS1_25CollectiveMainloopFwdSm90ILi2EN4cute5tupleIJNS5_1CILi1EEES8_S8_EEENS6_IJNS7_ILi128EEESA_NS7_ILi256EEEEEELi256ENS_12float_e4m3_tEfNS_4arch4Sm90ELb1ELb0ELb1ELb1ELb0ELb0ELb0ELb1ELb1ELb0ELb0ELb0EEENS1_21CollectiveEpilogueFwdINS6_IJSA_SB_SA_EEES9_NS_10bfloat16_tESF_Li256ELb1ELb0ELb0ELb1EEENS1_36VarlenDynamicPersistentTileSchedulerILi128ELi128ELi256ELi128ELb0ELb0ELb1ELb1ELb1ELb1EEEEEEEEEvNT_6ParamsE,"ax",@progbits
	.align	128
.text._ZN7cutlass13device_kernelIN5flash11enable_sm90INS1_16FlashAttnFwdSm90INS1_25CollectiveMainloopFwdSm90ILi2EN4cute5tupleIJNS5_1CILi1EEES8_S8_EEENS6_IJNS7_ILi128EEESA_NS7_ILi256EEEEEELi256ENS_12float_e4m3_tEfNS_4arch4Sm90ELb1ELb0ELb1ELb1ELb0ELb0ELb0ELb1ELb1ELb0ELb0ELb0EEENS1_21CollectiveEpilogueFwdINS6_IJSA_SB_SA_EEES9_NS_10bfloat16_tESF_Li256ELb1ELb0ELb0ELb1EEENS1_36VarlenDynamicPersistentTileSchedulerILi128ELi128ELi256ELi128ELb0ELb0ELb1ELb1ELb1ELb1EEEEEEEEEvNT_6ParamsE:
        .type           _ZN7cutlass13device_kernelIN5flash11enable_sm90INS1_16FlashAttnFwdSm90INS1_25CollectiveMainloopFwdSm90ILi2EN4cute5tupleIJNS5_1CILi1EEES8_S8_EEENS6_IJNS7_ILi128EEESA_NS7_ILi256EEEEEELi256ENS_12float_e4m3_tEfNS_4arch4Sm90ELb1ELb0ELb1ELb1ELb0ELb0ELb0ELb1ELb1ELb0ELb0ELb0EEENS1_21CollectiveEpilogueFwdINS6_IJSA_SB_SA_EEES9_NS_10bfloat16_tESF_Li256ELb1ELb0ELb0ELb1EEENS1_36VarlenDynamicPersistentTileSchedulerILi128ELi128ELi256ELi128ELb0ELb0ELb1ELb1ELb1ELb1EEEEEEEEEvNT_6ParamsE,@function
        .size           _ZN7cutlass13device_kernelIN5flash11enable_sm90INS1_16FlashAttnFwdSm90INS1_25CollectiveMainloopFwdSm90ILi2EN4cute5tupleIJNS5_1CILi1EEES8_S8_EEENS6_IJNS7_ILi128EEESA_NS7_ILi256EEEEEELi256ENS_12float_e4m3_tEfNS_4arch4Sm90ELb1ELb0ELb1ELb1ELb0ELb0ELb0ELb1ELb1ELb0ELb0ELb0EEENS1_21CollectiveEpilogueFwdINS6_IJSA_SB_SA_EEES9_NS_10bfloat16_tESF_Li256ELb1ELb0ELb0ELb1EEENS1_36VarlenDynamicPersistentTileSchedulerILi128ELi128ELi256ELi128ELb0ELb0ELb1ELb1ELb1ELb1EEEEEEEEEvNT_6ParamsE,(.L_x_2771 - _ZN7cutlass13device_kernelIN5flash11enable_sm90INS1_16FlashAttnFwdSm90INS1_25CollectiveMainloopFwdSm90ILi2EN4cute5tupleIJNS5_1CILi1EEES8_S8_EEENS6_IJNS7_ILi128EEESA_NS7_ILi256EEEEEELi256ENS_12float_e4m3_tEfNS_4arch4Sm90ELb1ELb0ELb1ELb1ELb0ELb0ELb0ELb1ELb1ELb0ELb0ELb0EEENS1_21CollectiveEpilogueFwdINS6_IJSA_SB_SA_EEES9_NS_10bfloat16_tESF_Li256ELb1ELb0ELb0ELb1EEENS1_36VarlenDynamicPersistentTileSchedulerILi128ELi128ELi256ELi128ELb0ELb0ELb1ELb1ELb1ELb1EEEEEEEEEvNT_6ParamsE)
        .other          _ZN7cutlass13device_kernelIN5flash11enable_sm90INS1_16FlashAttnFwdSm90INS1_25CollectiveMainloopFwdSm90ILi2EN4cute5tupleIJNS5_1CILi1EEES8_S8_EEENS6_IJNS7_ILi128EEESA_NS7_ILi256EEEEEELi256ENS_12float_e4m3_tEfNS_4arch4Sm90ELb1ELb0ELb1ELb1ELb0ELb0ELb0ELb1ELb1ELb0ELb0ELb0EEENS1_21CollectiveEpilogueFwdINS6_IJSA_SB_SA_EEES9_NS_10bfloat16_tESF_Li256ELb1ELb0ELb0ELb1EEENS1_36VarlenDynamicPersistentTileSchedulerILi128ELi128ELi256ELi128ELb0ELb0ELb1ELb1ELb1ELb1EEEEEEEEEvNT_6ParamsE,@"STO_CUDA_ENTRY STV_DEFAULT"
_ZN7cutlass13device_kernelIN5flash11enable_sm90INS1_16FlashAttnFwdSm90INS1_25CollectiveMainloopFwdSm90ILi2EN4cute5tupleIJNS5_1CILi1EEES8_S8_EEENS6_IJNS7_ILi128EEESA_NS7_ILi256EEEEEELi256ENS_12float_e4m3_tEfNS_4arch4Sm90ELb1ELb0ELb1ELb1ELb0ELb0ELb0ELb1ELb1ELb0ELb0ELb0EEENS1_21CollectiveEpilogueFwdINS6_IJSA_SB_SA_EEES9_NS_10bfloat16_tESF_Li256ELb1ELb0ELb0ELb1EEENS1_36VarlenDynamicPersistentTileSchedulerILi128ELi128ELi256ELi128ELb0ELb0ELb1ELb1ELb1ELb1EEEEEEEEEvNT_6ParamsE:
        /* <DEDUP_REMOVED lines=21> */
.L_x_1991:
[----:B------:R-:W-:Y:S05]  /*0150*/  BSYNC B0 ;  /* 0x0000000000007941 */ /* 0x000fea0003800000 */
.L_x_1990:
        /* <DEDUP_REMOVED lines=41> */
.L_x_1992:
        /* <DEDUP_REMOVED lines=22> */
.L_x_1993:
        /* <DEDUP_REMOVED lines=18> */
.L_x_1994:
        /* <DEDUP_REMOVED lines=22> */
.L_x_1995:
        /* <DEDUP_REMOVED lines=22> */
.L_x_1996:
[----:B------:R-:W-:Y:S01]  /*0930*/  PLOP3.LUT P0, PT, PT, PT, UP0, 0x80, 0x0 ;  /* 0x000000000000781c */ /* 0x000fe20003f0f008 */
[----:B------:R-:W-:Y:S01]  /*0940*/  UMOV UR40, 0x1 ;  /* 0x0000000100287882 */ /* 0x000fe20000000000 */
[----:B------:R-:W-:Y:S01]  /*0950*/  NOP ;  /* 0x0000000000007918 */ /* 0x000fe20000000000 */
[----:B------:R-:W-:Y:S01]  /*0960*/  USEL UR40, UR40, 0x2, !UP0 ;  /* 0x0000000228287887 */ /* 0x000fe2000c000000 */
[----:B------:R-:W-:Y:S01]  /*0970*/  ULDC.64 UR48, c[0x0][0x208] ;  /* 0x0000820000307ab9 */ /* 0x000fe20000000a00 */
[----:B012-4-:R-:W-:Y:S08]  /*0980*/  BAR.SYNC.DEFER_BLOCKING 0x0 ;  /* 0x0000000000007b1d */ /* 0x017ff00000010000 */
[----:B------:R-:W-:Y:S05]  /*0990*/  @!P0 BRA `(.L_x_1997) ;  /* 0x000000ec00988947 */ /* 0x000fea0003800000 */
.L_x_1998:
        /* <DEDUP_REMOVED lines=29> */
[----:B------:R-:W-:-:S03]  /*0b70*/  SHF.R.S32.HI R233, RZ, 0x7, R2 ;  /* 0x00000007ffe97819 */ /* 0x000fc60000011402 */
[----:B------:R-:W-:Y:S01]  /*0b80*/  IMAD.IADD R232, R235, 0x1, -R232 ;  /* 0x00000001ebe87824 */ /* 0x000fe200078e0ae8 */
[----:B------:R-:W-:-:S04]  /*0b90*/  LEA.HI R2, R2, R233, RZ, 0x1 ;  /* 0x000000e902027211 */ /* 0x000fc800078f08ff */
[----:B------:R-:W-:Y:S02]  /*0ba0*/  SHF.R.S32.HI R7, RZ, 0x1f, R232 ;  /* 0x0000001fff077819 */ /* 0x000fe400000114e8 */
[----:B------:R-:W-:Y:S02]  /*0bb0*/  LOP3.LUT R2, R2, 0x3fffffe, RZ, 0xc0, !PT ;  /* 0x03fffffe02027812 */ /* 0x000fe400078ec0ff */
[CC--:B------:R-:W-:Y:S02]  /*0bc0*/  LEA.HI R8, R7.reuse, R232.reuse, RZ, 0x2 ;  /* 0x000000e807087211 */ /* 0x0c0fe400078f10ff */
[----:B------:R-:W-:Y:S01]  /*0bd0*/  LEA.HI R7, R7, R232, RZ, 0x5 ;  /* 0x000000e807077211 */ /* 0x000fe200078f28ff */
[----:B------:R-:W-:Y:S01]  /*0be0*/  IMAD.IADD R22, R233, 0x1, -R2 ;  /* 0x00000001e9167824 */ /* 0x000fe200078e0a02 */
[--C-:B------:R-:W-:Y:S02]  /*0bf0*/  SHF.R.S32.HI R5, RZ, 0x2, R8.reuse ;  /* 0x00000002ff057819 */ /* 0x100fe40000011408 */
[----:B------:R-:W-:-:S02]  /*0c00*/  SHF.R.S32.HI R4, RZ, 0x1f, R8 ;  /* 0x0000001fff047819 */ /* 0x000fc40000011408 */
[----:B------:R-:W-:Y:S02]  /*0c10*/  SHF.R.S32.HI R7, RZ, 0x5, R7 ;  /* 0x00000005ff077819 */ /* 0x000fe40000011407 */
[----:B------:R-:W-:Y:S02]  /*0c20*/  LEA.HI R4, R4, R5, RZ, 0x3 ;  /* 0x0000000504047211 */ /* 0x000fe400078f18ff */
[----:B------:R-:W-:Y:S02]  /*0c30*/  LOP3.LUT R17, R8, 0x7ffffffc, RZ, 0xc0, !PT ;  /* 0x7ffffffc08117812 */ /* 0x000fe400078ec0ff */
[----:B------:R-:W-:Y:S02]  /*0c40*/  LOP3.LUT R6, R4, 0xfffffff8, RZ, 0xc0, !PT ;  /* 0xfffffff804067812 */ /* 0x000fe400078ec0ff */
[-C--:B------:R-:W-:Y:S01]  /*0c50*/  LEA.HI R4, R0, R235.reuse, RZ, 0x5 ;  /* 0x000000eb00047211 */ /* 0x080fe200078f28ff */
[----:B------:R-:W-:Y:S01]  /*0c60*/  IMAD.IADD R17, R232, 0x1, -R17 ;  /* 0x00000001e8117824 */ /* 0x000fe200078e0a11 */
[----:B------:R-:W-:Y:S01]  /*0c70*/  LEA.HI R0, R0, R235, RZ, 0x3 ;  /* 0x000000eb00007211 */ /* 0x000fe200078f18ff */
[----:B------:R-:W-:Y:S01]  /*0c80*/  IMAD.IADD R10, R5, 0x1, -R6 ;  /* 0x00000001050a7824 */ /* 0x000fe200078e0a06 */
[----:B------:R-:W-:Y:S01]  /*0c90*/  SHF.R.S32.HI R6, RZ, 0x4, R3 ;  /* 0x00000004ff067819 */ /* 0x000fe20000011403 */
[----:B------:R-:W-:Y:S01]  /*0ca0*/  IMAD.SHL.U32 R5, R4, 0x20, RZ ;  /* 0x0000002004057824 */ /* 0x000fe200078e00ff */
[----:B------:R-:W-:Y:S01]  /*0cb0*/  LOP3.LUT R4, R3, 0x3fffff0, RZ, 0xc0, !PT ;  /* 0x03fffff003047812 */ /* 0x000fe200078ec0ff */
[----:B------:R-:W-:Y:S01]  /*0cc0*/  IMAD R7, R7, 0x10, R10 ;  /* 0x0000001007077824 */ /* 0x000fe200078e020a */
[----:B------:R-:W-:-:S02]  /*0cd0*/  LEA.HI R3, R3, R6, RZ, 0x1 ;  /* 0x0000000603037211 */ /* 0x000fc400078f08ff */
[----:B------:R-:W-:Y:S01]  /*0ce0*/  LOP3.LUT R5, R5, 0xfffffc00, RZ, 0xc0, !PT ;  /* 0xfffffc0005057812 */ /* 0x000fe200078ec0ff */
[----:B------:R-:W-:Y:S01]  /*0cf0*/  IMAD.IADD R4, R235, 0x1, -R4 ;  /* 0x00000001eb047824 */ /* 0x000fe200078e0a04 */
[----:B------:R-:W-:Y:S01]  /*0d00*/  LOP3.LUT R3, R3, 0x1ffffffe, RZ, 0xc0, !PT ;  /* 0x1ffffffe03037812 */ /* 0x000fe200078ec0ff */
[----:B------:R-:W-:Y:S01]  /*0d10*/  IMAD R22, R22, 0x40, R7 ;  /* 0x0000004016167824 */ /* 0x000fe200078e0207 */
[----:B------:R-:W-:Y:S01]  /*0d20*/  LOP3.LUT R2, R0, 0x1ffffff8, RZ, 0xc0, !PT ;  /* 0x1ffffff800027812 */ /* 0x000fe200078ec0ff */
[----:B------:R-:W-:Y:S01]  /*0d30*/  IMAD R4, R4, 0x40, R5 ;  /* 0x0000004004047824 */ /* 0x000fe200078e0205 */
[----:B------:R-:W-:Y:S01]  /*0d40*/  SHF.R.S32.HI R18, RZ, 0x3, R0 ;  /* 0x00000003ff127819 */ /* 0x000fe20000011400 */
[----:B------:R-:W-:Y:S02]  /*0d50*/  IMAD.IADD R3, R6, 0x1, -R3 ;  /* 0x0000000106037824 */ /* 0x000fe400078e0a03 */
[----:B------:R-:W-:Y:S02]  /*0d60*/  IMAD.IADD R2, R235, 0x1, -R2 ;  /* 0x00000001eb027824 */ /* 0x000fe400078e0a02 */
[----:B------:R-:W-:-:S02]  /*0d70*/  IMAD R234, R3, 0x8, R4 ;  /* 0x0000000803ea7824 */ /* 0x000fc400078e0204 */
[----:B------:R-:W-:-:S07]  /*0d80*/  IMAD.SHL.U32 R16, R2, 0x8, RZ ;  /* 0x0000000802107824 */ /* 0x000fce00078e00ff */
.L_x_2055:
[----:B0-----:R-:W0:Y:S01]  /*0d90*/  LDC.64 R2, c[0x0][0xc60] ;  /* 0x00031800ff027b82 */ /* 0x001e220000000a00 */
[----:B------:R-:W-:Y:S01]  /*0da0*/  ULDC.64 UR4, c[0x0][0xa28] ;  /* 0x00028a0000047ab9 */ /* 0x000fe20000000a00 */
[----:B------:R-:W-:Y:S01]  /*0db0*/  ULDC.64 UR6, c[0x0][0xa18] ;  /* 0x0002860000067ab9 */ /* 0x000fe20000000a00 */
[----:B------:R-:W-:Y:S01]  /*0dc0*/  ULDC.64 UR8, c[0x0][0xa20] ;  /* 0x0002880000087ab9 */ /* 0x000fe20000000a00 */
        /* <DEDUP_REMOVED lines=10> */
[----:B------:R-:W-:-:S04]  /*0e70*/  @UP0 ULEA UR4, UP2, UR36, UR4, 0x2 ;  /* 0x0000000424040291 */ /* 0x000fc8000f84103f */
[----:B------:R-:W-:Y:S02]  /*0e80*/  @UP0 ULEA.HI.X UR5, UR36, UR5, UR37, 0x2, UP2 ;  /* 0x0000000524050291 */ /* 0x000fe400090f1425 */
[----:B------:R-:W-:Y:S01]  /*0e90*/  @UP1 ULEA UR6, UP0, UR36, UR6, 0x2 ;  /* 0x0000000624061291 */ /* 0x000fe2000f80103f */
[----:B------:R-:W-:-:S03]  /*0ea0*/  IMAD.U32 R2, RZ, RZ, UR4 ;  /* 0x00000004ff027e24 */ /* 0x000fc6000f8e00ff */
[----:B------:R-:W-:Y:S01]  /*0eb0*/  @UP1 ULEA.HI.X UR7, UR36, UR7, UR37, 0x2, UP0 ;  /* 0x0000000724071291 */ /* 0x000fe200080f1425 */
[----:B------:R-:W-:Y:S01]  /*0ec0*/  IMAD.U32 R3, RZ, RZ, UR5 ;  /* 0x00000005ff037e24 */ /* 0x000fe2000f8e00ff */
[----:B------:R-:W-:Y:S01]  /*0ed0*/  ULDC.64 UR4, c[0x0][0x3f8] ;  /* 0x0000fe0000047ab9 */ /* 0x000fe20000000a00 */
[----:B---345:R-:W-:-:S03]  /*0ee0*/  IMAD.U32 R4, RZ, RZ, UR6 ;  /* 0x00000006ff047e24 */ /* 0x038fc6000f8e00ff */
[----:B------:R-:W-:Y:S01]  /*0ef0*/  IMAD.U32 R5, RZ, RZ, UR7 ;  /* 0x00000007ff057e24 */ /* 0x000fe2000f8e00ff */
[----:B------:R-:W2:Y:S01]  /*0f00*/  @P0 LDG.E R2, desc[UR48][R2.64] ;  /* 0x0000003002020981 */ /* 0x000ea2000c1e1900 */
[----:B------:R-:W-:Y:S01]  /*0f10*/  UISETP.NE.U32.AND UP0, UPT, UR4, URZ, UPT ;  /* 0x0000003f0400728c */ /* 0x000fe2000bf05070 */
[----:B------:R-:W-:Y:S01]  /*0f20*/  ISETP.NE.U32.AND P1, PT, RZ, UR8, PT ;  /* 0x00000008ff007c0c */ /* 0x000fe2000bf25070 */
[----:B------:R-:W-:Y:S01]  /*0f30*/  ULDC UR6, c[0x0][0x2e0] ;  /* 0x0000b80000067ab9 */ /* 0x000fe20000000800 */
[----:B------:R-:W3:Y:S01]  /*0f40*/  @P2 LDG.E R4, desc[UR48][R4.64] ;  /* 0x0000003004042981 */ /* 0x000ee2000c1e1900 */
[----:B------:R-:W-:Y:S01]  /*0f50*/  UISETP.NE.AND.EX UP0, UPT, UR5, URZ, UPT, UP0 ;  /* 0x0000003f0500728c */ /* 0x000fe2000bf05300 */
[----:B------:R-:W-:Y:S01]  /*0f60*/  ISETP.NE.AND.EX P1, PT, RZ, UR9, PT, P1 ;  /* 0x00000009ff007c0c */ /* 0x000fe2000bf25310 */
[----:B------:R-:W-:Y:S01]  /*0f70*/  ULDC UR4, c[0x0][0x404] ;  /* 0x0001010000047ab9 */ /* 0x000fe20000000800 */
[----:B------:R-:W-:Y:S01]  /*0f80*/  UMOV UR51, URZ ;  /* 0x0000003f00337c82 */ /* 0x000fe20008000000 */
[----:B------:R-:W-:Y:S01]  /*0f90*/  USEL UR4, UR4, 0x1, UP0 ;  /* 0x0000000104047887 */ /* 0x000fe20008000000 */
[----:B------:R-:W-:-:S03]  /*0fa0*/  ULDC UR52, c[0x0][0x288] ;  /* 0x0000a20000347ab9 */ /* 0x000fc60000000800 */
[----:B------:R-:W-:Y:S01]  /*0fb0*/  UIMAD UR6, UR4, UR6, URZ ;  /* 0x00000006040672a4 */ /* 0x000fe2000f8e023f */
[----:B--2---:R-:W-:Y:S02]  /*0fc0*/  @P0 R2UR UR51, R2 ;  /* 0x00000000023302ca */ /* 0x004fe400000e0000 */
[----:B---3--:R-:W-:Y:S01]  /*0fd0*/  @P2 R2UR UR52, R4 ;  /* 0x00000000043422ca */ /* 0x008fe200000e0000 */
[----:B-1----:R-:W-:-:S14]  /*0fe0*/  @P2 BRA `(.L_x_1999) ;  /* 0x0000000000342947 */ /* 0x002fdc0003800000 */
        /* <DEDUP_REMOVED lines=13> */
.L_x_1999:
[----:B------:R-:W-:Y:S01]  /*10c0*/  UMOV UR42, UR53 ;  /* 0x00000035002a7c82 */ /* 0x000fe20008000000 */
[----:B------:R-:W-:Y:S01]  /*10d0*/  UMOV UR38, UR44 ;  /* 0x0000002c00267c82 */ /* 0x000fe20008000000 */
[----:B------:R-:W-:Y:S05]  /*10e0*/  @!P1 BRA `(.L_x_2000) ;  /* 0x00000000001c9947 */ /* 0x000fea0003800000 */
[----:B------:R-:W-:-:S04]  /*10f0*/  ULEA UR4, UP0, UR36, UR8, 0x2 ;  /* 0x0000000824047291 */ /* 0x000fc8000f80103f */
[----:B------:R-:W-:Y:S02]  /*1100*/  ULEA.HI.X UR5, UR36, UR9, UR37, 0x2, UP0 ;  /* 0x0000000924057291 */ /* 0x000fe400080f1425 */
[----:B------:R-:W-:-:S04]  /*1110*/  IMAD.U32 R2, RZ, RZ, UR4 ;  /* 0x00000004ff027e24 */ /* 0x000fc8000f8e00ff */
[----:B------:R-:W-:-:S05]  /*1120*/  IMAD.U32 R3, RZ, RZ, UR5 ;  /* 0x00000005ff037e24 */ /* 0x000fca000f8e00ff */
[----:B------:R-:W2:Y:S02]  /*1130*/  LDG.E R2, desc[UR48][R2.64] ;  /* 0x0000003002027981 */ /* 0x000ea4000c1e1900 */
[----:B--2---:R-:W-:Y:S01]  /*1140*/  R2UR UR6, R2 ;  /* 0x00000000020672ca */ /* 0x004fe200000e0000 */
[----:B------:R-:W-:-:S14]  /*1150*/  BRA `(.L_x_2001) ;  /* 0x0000000000347947 */ /* 0x000fdc0003800000 */
.L_x_2000:
        /* <DEDUP_REMOVED lines=13> */
.L_x_2001:
[----:B------:R-:W-:Y:S01]  /*1230*/  UIADD3 UR51, -UR51, UR6, URZ ;  /* 0x0000000633337290 */ /* 0x000fe2000fffe13f */
[----:B------:R-:W-:Y:S01]  /*1240*/  PLOP3.LUT P0, PT, PT, PT, PT, 0x80, 0x0 ;  /* 0x000000000000781c */ /* 0x000fe20003f0f070 */
[----:B------:R-:W-:Y:S01]  /*1250*/  ULDC UR4, c[0x0][0x428] ;  /* 0x00010a0000047ab9 */ /* 0x000fe20000000800 */
[----:B------:R-:W-:Y:S01]  /*1260*/  IMAD.MOV.U32 R0, RZ, RZ, RZ ;  /* 0x000000ffff007224 */ /* 0x000fe200078e00ff */
[----:B------:R-:W-:Y:S01]  /*1270*/  UIADD3 UR5, UR51, 0xff, -UR52 ;  /* 0x000000ff33057890 */ /* 0x000fe2000fffe834 */
[----:B------:R-:W-:Y:S01]  /*1280*/  IMAD.MOV.U32 R2, RZ, RZ, RZ ;  /* 0x000000ffff027224 */ /* 0x000fe200078e00ff */
[----:B------:R-:W-:Y:S01]  /*1290*/  UISETP.NE.AND UP0, UPT, UR4, 0x1, UPT ;  /* 0x000000010400788c */ /* 0x000fe2000bf05270 */
[----:B------:R-:W-:Y:S01]  /*12a0*/  IMAD.MOV.U32 R151, RZ, RZ, RZ ;  /* 0x000000ffff977224 */ /* 0x000fe200078e00ff */
[----:B------:R-:W-:Y:S01]  /*12b0*/  UIADD3 UR4, UR51, 0x7f, URZ ;  /* 0x0000007f33047890 */ /* 0x000fe2000fffe03f */
[----:B------:R-:W-:Y:S01]  /*12c0*/  CS2R R30, SRZ ;  /* 0x00000000001e7805 */ /* 0x000fe2000001ff00 */
[----:B------:R-:W-:Y:S01]  /*12d0*/  ULEA UR6, UR53, UR5, 0x7 ;  /* 0x0000000535067291 */ /* 0x000fe2000f8e383f */
[----:B------:R-:W-:Y:S01]  /*12e0*/  CS2R R124, SRZ ;  /* 0x00000000007c7805 */ /* 0x000fe2000001ff00 */
[----:B------:R-:W-:Y:S01]  /*12f0*/  USHF.R.S32.HI UR5, URZ, 0x1f, UR4 ;  /* 0x0000001f3f057899 */ /* 0x000fe20008011404 */
        /* <DEDUP_REMOVED lines=11> */
[----:B------:R-:W-:Y:S01]  /*13b0*/  @UP0 ULDC UR4, c[0x0][0x42c] ;  /* 0x00010b0000040ab9 */ /* 0x000fe20000000800 */
[----:B------:R-:W-:Y:S01]  /*13c0*/  @UP0 ULDC UR6, c[0x0][0x430] ;  /* 0x00010c0000060ab9 */ /* 0x000fe20000000800 */
[----:B------:R-:W-:Y:S01]  /*13d0*/  UISETP.LT.AND UP1, UPT, UR5, UR7, UPT ;  /* 0x000000070500728c */ /* 0x000fe2000bf21270 */
[----:B------:R-:W-:-:S02]  /*13e0*/  CS2R R46, SRZ ;  /* 0x00000000002e7805 */ /* 0x000fc4000001ff00 */
[----:B------:R-:W-:Y:S02]  /*13f0*/  CS2R R108, SRZ ;  /* 0x00000000006c7805 */ /* 0x000fe4000001ff00 */
[----:B------:R-:W-:Y:S01]  /*1400*/  CS2R R104, SRZ ;  /* 0x0000000000687805 */ /* 0x000fe2000001ff00 */
[----:B------:R-:W-:Y:S01]  /*1410*/  USEL UR54, UR5, UR7, UP1 ;  /* 0x0000000705367287 */ /* 0x000fe20008800000 */
[----:B------:R-:W-:Y:S01]  /*1420*/  CS2R R50, SRZ ;  /* 0x0000000000327805 */ /* 0x000fe2000001ff00 */
[----:B------:R-:W-:Y:S01]  /*1430*/  UIMAD.WIDE.U32 UR4, UR44, UR4, URZ ;  /* 0x000000042c0472a5 */ /* 0x000fe2000f8e003f */
[----:B------:R-:W-:Y:S01]  /*1440*/  CS2R R54, SRZ ;  /* 0x0000000000367805 */ /* 0x000fe2000001ff00 */
[----:B------:R-:W-:Y:S01]  /*1450*/  UISETP.GE.AND UP1, UPT, UR54, 0x1, UPT ;  /* 0x000000013600788c */ /* 0x000fe2000bf26270 */
[----:B------:R-:W-:Y:S01]  /*1460*/  CS2R R100, SRZ ;  /* 0x0000000000647805 */ /* 0x000fe2000001ff00 */
[----:B------:R-:W-:Y:S01]  /*1470*/  @UP0 USHF.R.U32.HI UR44, URZ, UR6, UR5 ;  /* 0x000000063f2c0299 */ /* 0x000fe20008011605 */
[----:B------:R-:W-:-:S02]  /*1480*/  CS2R R96, SRZ ;  /* 0x0000000000607805 */ /* 0x000fc4000001ff00 */
[----:B------:R-:W-:Y:S02]  /*1490*/  CS2R R58, SRZ ;  /* 0x00000000003a7805 */ /* 0x000fe4000001ff00 */
[----:B------:R-:W-:Y:S02]  /*14a0*/  CS2R R62, SRZ ;  /* 0x00000000003e7805 */ /* 0x000fe4000001ff00 */
[----:B------:R-:W-:Y:S02]  /*14b0*/  PLOP3.LUT P1, PT, PT, PT, UP1, 0x80, 0x0 ;  /* 0x000000000000781c */ /* 0x000fe40003f2f018 */
        /* <DEDUP_REMOVED lines=79> */
.L_x_2003:
        /* <DEDUP_REMOVED lines=10> */
[----:B------:R-:W-:Y:S02]  /*1a50*/  @UP0 ULDC.64 UR16, c[0x0][0x9a8] ;  /* 0x00026a0000100ab9 */ /* 0x000fe40000000a00 */
[----:B------:R-:W-:Y:S01]  /*1a60*/  @UP1 ULDC.64 UR10, c[0x0][0x9b8] ;  /* 0x00026e00000a1ab9 */ /* 0x000fe20000000a00 */
[----:B------:R-:W-:Y:S02]  /*1a70*/  @UP0 UIMAD UR8, UR37, UR16, URZ ;  /* 0x00000010250802a4 */ /* 0x000fe4000f8e023f */
[----:B------:R-:W-:Y:S02]  /*1a80*/  @UP1 UIMAD UR9, UR37, UR10, URZ ;  /* 0x0000000a250912a4 */ /* 0x000fe4000f8e023f */
[----:B------:R-:W-:Y:S02]  /*1a90*/  @UP0 UIMAD.WIDE.U32 UR14, UR36, UR16, URZ ;  /* 0x00000010240e02a5 */ /* 0x000fe4000f8e003f */
[----:B------:R-:W-:Y:S02]  /*1aa0*/  @UP0 UIMAD UR17, UR36, UR17, UR8 ;  /* 0x00000011241102a4 */ /* 0x000fe4000f8e0208 */
[----:B------:R-:W-:-:S02]  /*1ab0*/  @UP0 USHF.R.S32.HI UR16, URZ, 0x1f, UR44 ;  /* 0x0000001f3f100899 */ /* 0x000fc4000801142c */
[----:B------:R-:W-:Y:S02]  /*1ac0*/  @UP1 UIMAD UR18, UR36, UR11, UR9 ;  /* 0x0000000b241212a4 */ /* 0x000fe4000f8e0209 */
[----:B------:R-:W-:Y:S02]  /*1ad0*/  @UP1 USHF.R.S32.HI UR19, URZ, 0x1f, UR44 ;  /* 0x0000001f3f131899 */ /* 0x000fe4000801142c */
[----:B------:R-:W-:Y:S01]  /*1ae0*/  @UP1 UIMAD.WIDE.U32 UR12, UR36, UR10, URZ ;  /* 0x0000000a240c12a5 */ /* 0x000fe2000f8e003f */
[----:B------:R-:W-:Y:S02]  /*1af0*/  @UP0 ULDC.64 UR8, c[0x0][0x9b0] ;  /* 0x00026c0000080ab9 */ /* 0x000fe40000000a00 */
        /* <DEDUP_REMOVED lines=33> */
.L_x_2144:
[----:B------:R-:W-:Y:S05]  /*1d10*/  @!P0 BRA `(.L_x_2005) ;  /* 0x0000000000048947 */ /* 0x000fea0003800000 */
[----:B------:R-:W-:Y:S01]  /*1d20*/  BPT.TRAP 0x1 ;  /* 0x000000040000795c */ /* 0x000fe20000300000 */
.L_x_2005:
[----:B------:R-:W-:Y:S02]  /*1d30*/  IMAD.U32 R2, RZ, RZ, UR55 ;  /* 0x00000037ff027e24 */ /* 0x000fe4000f8e00ff */
[----:B0-----:R-:W-:-:S03]  /*1d40*/  IMAD.U32 R3, RZ, RZ, UR45 ;  /* 0x0000002dff037e24 */ /* 0x001fc6000f8e00ff */
[----:B------:R-:W-:Y:S02]  /*1d50*/  LEA R2, R2, UR41, 0x3 ;  /* 0x0000002902027c11 */ /* 0x000fe4000f8e18ff */
[----:B------:R-:W-:-:S04]  /*1d60*/  SHF.L.U32 R3, R3, 0x1f, RZ ;  /* 0x0000001f03037819 */ /* 0x000fc800000006ff */
[----:B------:R0:W1:Y:S01]  /*1d70*/  SYNCS.PHASECHK.TRANS64.TRYWAIT P2, [R2+URZ+0x38830], R3 ;  /* 0x03883003020075a7 */ /* 0x000062000804017f */
[----:B------:R-:W-:Y:S05]  /*1d80*/  @!P0 BRA `(.L_x_2006) ;  /* 0x0000000000048947 */ /* 0x000fea0003800000 */
[----:B------:R-:W-:Y:S01]  /*1d90*/  BPT.TRAP 0x1 ;  /* 0x000000040000795c */ /* 0x000fe20000300000 */
.L_x_2006:
[----:B------:R-:W2:Y:S01]  /*1da0*/  S2R R4, SR_TID.X ;  /* 0x0000000000047919 */ /* 0x000ea20000002100 */
[----:B------:R-:W-:Y:S01]  /*1db0*/  IMAD.MOV.U32 R151, RZ, RZ, RZ ;  /* 0x000000ffff977224 */ /* 0x000fe200078e00ff */
[----:B--2---:R-:W-:Y:S01]  /*1dc0*/  LOP3.LUT P1, RZ, R4, 0x7f, RZ, 0xc0, !PT ;  /* 0x0000007f04ff7812 */ /* 0x004fe2000782c0ff */
[----:B-1----:R-:W-:-:S12]  /*1dd0*/  @P2 BRA `(.L_x_2007) ;  /* 0x0000000000082947 */ /* 0x002fd80003800000 */
[----:B------:R-:W1:Y:S02]  /*1de0*/  SYNCS.PHASECHK.TRANS64.TRYWAIT P2, [R2+URZ+0x38830], R3 ;  /* 0x03883003020075a7 */ /* 0x000e64000804017f */
[----:B-1----:R-:W-:Y:S05]  /*1df0*/  @!P2 BRA `(.L_x_2008) ;  /* 0x0000012c00d8a947 */ /* 0x002fea0003800000 */
.L_x_2007:
[----:B------:R-:W-:Y:S05]  /*1e00*/  WARPSYNC.ALL ;  /* 0x0000000000007948 */ /* 0x000fea0003800000 */
[----:B------:R-:W-:Y:S01]  /*1e10*/  UIADD3 UR4, UR41, 0x28400, URZ ;  /* 0x0002840029047890 */ /* 0x000fe2000fffe03f */
[----:B------:R-:W-:Y:S01]  /*1e20*/  WARPGROUP.ARRIVE ;  /* 0x00000000000079c5 */ /* 0x000fe20000000000 */
[----:B------:R-:W-:Y:S01]  /*1e30*/  ULOP3.LUT UR32, UR56, 0x10000, URZ, 0xfc, !UPT ;  /* 0x0001000038207892 */ /* 0x000fe2000f8efc3f */
[----:B01----:R-:W-:Y:S01]  /*1e40*/  @!P1 VIADD R2, R2, 0x38840 ;  /* 0x0003884002029836 */ /* 0x003fe20000000000 */
[----:B------:R-:W-:Y:S01]  /*1e50*/  USHF.R.U32.HI UR4, URZ, 0x4, UR4 ;  /* 0x000000043f047899 */ /* 0x000fe20008011604 */
[--C-:B------:R-:W-:Y:S01]  /*1e60*/  IMAD.MOV.U32 R150, RZ, RZ, R151.reuse ;  /* 0x000000ffff967224 */ /* 0x100fe200078e0097 */
[----:B------:R-:W-:Y:S01]  /*1e70*/  UMOV UR33, 0x40000040 ;  /* 0x4000004000217882 */ /* 0x000fe20000000000 */
[----:B------:R-:W-:Y:S01]  /*1e80*/  UMOV UR35, 0x40000040 ;  /* 0x4000004000237882 */ /* 0x000fe20000000000 */
[----:B------:R-:W-:Y:S01]  /*1e90*/  ULOP3.LUT UR4, UR4, 0x3fff, URZ, 0xc0, !UPT ;  /* 0x00003fff04047892 */ /* 0x000fe2000f8ec03f */
[----:B------:R-:W-:Y:S01]  /*1ea0*/  @!P1 PRMT R2, RZ, 0x654, R2 ;  /* 0x00000654ff029816 */ /* 0x000fe20000000002 */
        /* <DEDUP_REMOVED lines=47> */
[----:B------:R-:W-:Y:S01]  /*21a0*/  UIADD3 UR56, UR54, -0x2, URZ ;  /* 0xfffffffe36387890 */ /* 0x000fe2000fffe03f */
        /* <DEDUP_REMOVED lines=38> */
[----:B------:R-:W-:Y:S01]  /*2410*/  IMAD.MOV.U32 R95, RZ, RZ, R151 ;  /* 0x000000ffff5f7224 */ /* 0x000fe200078e0097 */
[----:B------:R-:W-:Y:S02]  /*2420*/  WARPGROUP.DEPBAR.LE gsb0, 0x0 ;  /* 0x00008000000079c5 */ /* 0x000fe40000010000 */
[----:B------:R-:W-:-:S06]  /*2430*/  WARPGROUP.ARRIVE ;  /* 0x00000000000079c5 */ /* 0x000fcc0000000000 */
[----:B------:R-:W-:Y:S01]  /*2440*/  QGMMA.64x128x32.F32.E4M3.E4M3 R24, gdesc[UR4], R24, gsb0 ;  /* 0x01e00000041879f3 */ /* 0x000fe20008000818 */
[----:B------:R-:W-:Y:S02]  /*2450*/  UMOV UR6, 0xffffff80 ;  /* 0xffffff8000067882 */ /* 0x000fe40000000000 */
[----:B------:R-:W-:-:S04]  /*2460*/  UIMAD UR6, UR54, UR6, 0x80 ;  /* 0x00000080360674a4 */ /* 0x000fc8000f8e0206 */
[----:B------:R-:W-:-:S04]  /*2470*/  UIADD3 UR6, UR51, UR6, URZ ;  /* 0x0000000633067290 */ /* 0x000fc8000fffe03f */
[----:B------:R-:W-:Y:S01]  /*2480*/  UIADD3 UR7, -UR52, 0x1, UR6 ;  /* 0x0000000134077890 */ /* 0x000fe2000fffe106 */
[----:B------:R-:W-:Y:S02]  /*2490*/  WARPGROUP.DEPBAR.LE gsb0, 0x0 ;  /* 0x00008000000079c5 */ /* 0x000fe40000010000 */
[----:B------:R-:W-:-:S06]  /*24a0*/  WARPGROUP.ARRIVE ;  /* 0x00000000000079c5 */ /* 0x000fcc0000000000 */
        /* <DEDUP_REMOVED lines=22> */
[----:B------:R-:W-:Y:S01]  /*2610*/  FMUL.FTZ R50, R0, R50 ;  /* 0x0000003200327220 */ /* 0x000fe20000410000 */
[----:B------:R-:W-:-:S02]  /*2620*/  IMAD.U32 R40, RZ, RZ, UR7 ;  /* 0x00000007ff287e24 */ /* 0x000fc4000f8e00ff */
[C---:B------:R-:W-:Y:S01]  /*2630*/  FMUL.FTZ R10, R0.reuse, R37 ;  /* 0x00000025000a7220 */ /* 0x040fe20000410000 */
[----:B------:R-:W-:Y:S02]  /*2640*/  IMAD.U32 R29, RZ, RZ, UR53 ;  /* 0x00000035ff1d7e24 */ /* 0x000fe4000f8e00ff */
[C---:B------:R-:W-:Y:S01]  /*2650*/  FMUL.FTZ R30, R0.reuse, R30 ;  /* 0x0000001e001e7220 */ /* 0x040fe20000410000 */
[C---:B------:R-:W-:Y:S01]  /*2660*/  FMUL.FTZ R9, R0.reuse, R36 ;  /* 0x0000002400097220 */ /* 0x040fe20000410000 */
[C---:B------:R-:W-:Y:S01]  /*2670*/  FMUL.FTZ R15, R0.reuse, R49 ;  /* 0x00000031000f7220 */ /* 0x040fe20000410000 */
[----:B------:R0:W-:Y:S01]  /*2680*/  MUFU.TANH R37, R50 ;  /* 0x0000003200257308 */ /* 0x0001e20000002400 */
[----:B------:R-:W-:Y:S02]  /*2690*/  IMAD.U32 R36, RZ, RZ, UR6 ;  /* 0x00000006ff247e24 */ /* 0x000fe4000f8e00ff */
[----:B------:R-:W-:Y:S01]  /*26a0*/  FMUL.FTZ R31, R0, R31 ;  /* 0x0000001f001f7220 */ /* 0x000fe20000410000 */
[----:B------:R-:W-:-:S02]  /*26b0*/  IMAD R49, R17, -0x2, R40 ;  /* 0xfffffffe11317824 */ /* 0x000fc400078e0228 */
[C---:B------:R-:W-:Y:S01]  /*26c0*/  FMUL.FTZ R34, R0.reuse, R34 ;  /* 0x0000002200227220 */ /* 0x040fe20000410000 */
[----:B------:R-:W-:Y:S02]  /*26d0*/  IMAD R36, R17, -0x2, R36 ;  /* 0xfffffffe11247824 */ /* 0x000fe400078e0224 */
[C---:B------:R-:W-:Y:S01]  /*26e0*/  FMUL.FTZ R35, R0.reuse, R35 ;  /* 0x0000002300237220 */ /* 0x040fe20000410000 */
[C---:B------:R-:W-:Y:S01]  /*26f0*/  FMUL.FTZ R38, R0.reuse, R38 ;  /* 0x0000002600267220 */ /* 0x040fe20000410000 */
[----:B------:R-:W1:Y:S01]  /*2700*/  MUFU.TANH R26, R26 ;  /* 0x0000001a001a7308 */ /* 0x000e620000002400 */
[----:B0-----:R-:W-:Y:S02]  /*2710*/  IMAD R50, R29, 0x80, R22 ;  /* 0x000000801d327824 */ /* 0x001fe400078e0216 */
[C---:B------:R-:W-:Y:S01]  /*2720*/  FMUL.FTZ R3, R0.reuse, R24 ;  /* 0x0000001800037220 */ /* 0x040fe20000410000 */
[C---:B------:R-:W-:Y:S01]  /*2730*/  FMUL.FTZ R21, R0.reuse, R52 ;  /* 0x0000003400157220 */ /* 0x040fe20000410000 */
[C---:B------:R-:W-:Y:S01]  /*2740*/  FMUL.FTZ R24, R0.reuse, R53 ;  /* 0x0000003500187220 */ /* 0x040fe20000410000 */
[C---:B------:R-:W-:Y:S01]  /*2750*/  FMUL.FTZ R54, R0.reuse, R54 ;  /* 0x0000003600367220 */ /* 0x040fe20000410000 */
[----:B------:R-:W-:Y:S01]  /*2760*/  IADD3 R29, R49, 0x8, R50 ;  /* 0x00000008311d7810 */ /* 0x000fe20007ffe032 */
[C---:B------:R-:W-:Y:S01]  /*2770*/  FMUL.FTZ R39, R0.reuse, R39 ;  /* 0x0000002700277220 */ /* 0x040fe20000410000 */
[----:B------:R-:W0:Y:S01]  /*2780*/  MUFU.TANH R27, R27 ;  /* 0x0000001b001b7308 */ /* 0x000e220000002400 */
[----:B------:R-:W-:Y:S01]  /*2790*/  FMUL.FTZ R7, R0, R33 ;  /* 0x0000002100077220 */ /* 0x000fe20000410000 */
[----:B------:R-:W-:Y:S01]  /*27a0*/  VIMNMX R29, R36, R29, PT ;  /* 0x0000001d241d7248 */ /* 0x000fe20003fe0100 */
[C---:B------:R-:W-:Y:S01]  /*27b0*/  FMUL.FTZ R55, R0.reuse, R55 ;  /* 0x0000003700377220 */ /* 0x040fe20000410000 */
[C---:B------:R-:W-:Y:S01]  /*27c0*/  FMUL.FTZ R42, R0.reuse, R42 ;  /* 0x0000002a002a7220 */ /* 0x040fe20000410000 */
[C---:B------:R-:W-:Y:S01]  /*27d0*/  FMUL.FTZ R8, R0.reuse, R32 ;  /* 0x0000002000087220 */ /* 0x040fe20000410000 */
[C---:B------:R-:W-:Y:S01]  /*27e0*/  ISETP.GT.AND P2, PT, R29.reuse, RZ, PT ;  /* 0x000000ff1d00720c */ /* 0x040fe20003f44270 */
[C---:B------:R-:W-:Y:S01]  /*27f0*/  FMUL.FTZ R43, R0.reuse, R43 ;  /* 0x0000002b002b7220 */ /* 0x040fe20000410000 */
[----:B------:R-:W-:Y:S01]  /*2800*/  MUFU.TANH R30, R30 ;  /* 0x0000001e001e7308 */ /* 0x000fe20000002400 */
[C---:B------:R-:W-:Y:S01]  /*2810*/  ISETP.GT.AND P3, PT, R29.reuse, 0x1, PT ;  /* 0x000000011d00780c */ /* 0x040fe20003f64270 */
[C---:B------:R-:W-:Y:S01]  /*2820*/  FMUL.FTZ R5, R0.reuse, R28 ;  /* 0x0000001c00057220 */ /* 0x040fe20000410000 */
[C---:B------:R-:W-:Y:S01]  /*2830*/  ISETP.GT.AND P4, PT, R29.reuse, 0x8, PT ;  /* 0x000000081d00780c */ /* 0x040fe20003f84270 */
[----:B------:R-:W-:Y:S01]  /*2840*/  FMUL.FTZ R28, R0, R56 ;  /* 0x00000038001c7220 */ /* 0x000fe20000410000 */
[----:B-1----:R-:W-:Y:S01]  /*2850*/  FSEL R52, R26, -INF , P2 ;  /* 0xff8000001a347808 */ /* 0x002fe20001000000 */
[C---:B------:R-:W-:Y:S01]  /*2860*/  FMUL.FTZ R46, R0.reuse, R46 ;  /* 0x0000002e002e7220 */ /* 0x040fe20000410000 */
[----:B------:R-:W-:Y:S01]  /*2870*/  ISETP.GT.AND P2, PT, R29, 0x9, PT ;  /* 0x000000091d00780c */ /* 0x000fe20003f44270 */
[----:B------:R-:W-:Y:S01]  /*2880*/  MUFU.TANH R31, R31 ;  /* 0x0000001f001f7308 */ /* 0x000fe20000002400 */
[----:B0-----:R-:W-:Y:S01]  /*2890*/  FSEL R53, R27, -INF , P3 ;  /* 0xff8000001b357808 */ /* 0x001fe20001800000 */
[C---:B------:R-:W-:Y:S01]  /*28a0*/  FMUL.FTZ R47, R0.reuse, R47 ;  /* 0x0000002f002f7220 */ /* 0x040fe20000410000 */
[C---:B------:R-:W-:Y:S01]  /*28b0*/  ISETP.GT.AND P3, PT, R29.reuse, 0x10, PT ;  /* 0x000000101d00780c */ /* 0x040fe20003f64270 */
[----:B------:R-:W-:Y:S01]  /*28c0*/  FMUL.FTZ R51, R0, R51 ;  /* 0x0000003300337220 */ /* 0x000fe20000410000 */
[----:B------:R-:W-:Y:S01]  /*28d0*/  FMNMX.FTZ R27, R52, R53, !PT ;  /* 0x00000035341b7209 */ /* 0x000fe20007810000 */
        /* <DEDUP_REMOVED lines=17> */
[----:B------:R-:W-:Y:S01]  /*29f0*/  FMUL.FTZ R79, R0, R79 ;  /* 0x0000004f004f7220 */ /* 0x000fe20000410000 */
[----:B------:R-:W1:Y:S01]  /*2a00*/  MUFU.TANH R38, R38 ;  /* 0x0000002600267308 */ /* 0x000e620000002400 */
[----:B0-----:R-:W-:Y:S01]  /*2a10*/  FSEL R56, R34, -INF , P3 ;  /* 0xff80000022387808 */ /* 0x001fe20001800000 */
[C---:B------:R-:W-:Y:S01]  /*2a20*/  FMUL.FTZ R82, R0.reuse, R82 ;  /* 0x0000005200527220 */ /* 0x040fe20000410000 */
[C---:B------:R-:W-:Y:S01]  /*2a30*/  ISETP.GT.AND P3, PT, R29.reuse, 0x18, PT ;  /* 0x000000181d00780c */ /* 0x040fe20003f64270 */
[C---:B------:R-:W-:Y:S01]  /*2a40*/  FMUL.FTZ R83, R0.reuse, R83 ;  /* 0x0000005300537220 */ /* 0x040fe20000410000 */
[C---:B------:R-:W-:Y:S01]  /*2a50*/  FMUL.FTZ R86, R0.reuse, R86 ;  /* 0x0000005600567220 */ /* 0x040fe20000410000 */
[C---:B------:R-:W-:Y:S01]  /*2a60*/  FMUL.FTZ R87, R0.reuse, R87 ;  /* 0x0000005700577220 */ /* 0x040fe20000410000 */
[----:B------:R-:W-:Y:S01]  /*2a70*/  FMUL.FTZ R4, R0, R25 ;  /* 0x0000001900047220 */ /* 0x000fe20000410000 */
[----:B------:R0:W-:Y:S01]  /*2a80*/  MUFU.TANH R33, R54 ;  /* 0x0000003600217308 */ /* 0x0001e20000002400 */
[----:B------:R-:W-:Y:S01]  /*2a90*/  VIADDMNMX R49, R50, R49, R36, PT ;  /* 0x0000003132317246 */ /* 0x000fe20003800124 */
[C---:B------:R-:W-:Y:S01]  /*2aa0*/  FMUL.FTZ R25, R0.reuse, R57 ;  /* 0x0000003900197220 */ /* 0x040fe20000410000 */
[C---:B------:R-:W-:Y:S01]  /*2ab0*/  FMUL.FTZ R60, R0.reuse, R60 ;  /* 0x0000003c003c7220 */ /* 0x040fe20000410000 */
[C---:B------:R-:W-:Y:S01]  /*2ac0*/  FMUL.FTZ R61, R0.reuse, R61 ;  /* 0x0000003d003d7220 */ /* 0x040fe20000410000 */
[C---:B------:R-:W-:Y:S01]  /*2ad0*/  FMUL.FTZ R64, R0.reuse, R64 ;  /* 0x0000004000407220 */ /* 0x040fe20000410000 */
[C---:B------:R-:W-:Y:S01]  /*2ae0*/  FMUL.FTZ R65, R0.reuse, R65 ;  /* 0x0000004100417220 */ /* 0x040fe20000410000 */
[----:B------:R-:W-:Y:S01]  /*2af0*/  FMUL.FTZ R68, R0, R68 ;  /* 0x0000004400447220 */ /* 0x000fe20000410000 */
[----:B------:R-:W2:Y:S01]  /*2b00*/  MUFU.TANH R39, R39 ;  /* 0x0000002700277308 */ /* 0x000ea20000002400 */
[----:B0-----:R-:W-:Y:S01]  /*2b10*/  FSEL R54, R30, -INF , P4 ;  /* 0xff8000001e367808 */ /* 0x001fe20002000000 */
[----:B------:R-:W-:Y:S01]  /*2b20*/  FMUL.FTZ R69, R0, R69 ;  /* 0x0000004500457220 */ /* 0x000fe20000410000 */
[----:B-1----:R-:W-:Y:S01]  /*2b30*/  FSEL R89, R38, -INF , P3 ;  /* 0xff80000026597808 */ /* 0x002fe20001800000 */
[----:B------:R-:W-:Y:S01]  /*2b40*/  FMUL.FTZ R72, R0, R72 ;  /* 0x0000004800487220 */ /* 0x000fe20000410000 */
[----:B------:R-:W-:Y:S01]  /*2b50*/  FMNMX.FTZ R26, R54, R27, !PT ;  /* 0x0000001b361a7209 */ /* 0x000fe20007810000 */
[C---:B------:R-:W-:Y:S01]  /*2b60*/  FMUL.FTZ R73, R0.reuse, R73 ;  /* 0x0000004900497220 */ /* 0x040fe20000410000 */
[----:B------:R-:W-:Y:S01]  /*2b70*/  ISETP.GT.AND P3, PT, R29, 0x20, PT ;  /* 0x000000201d00780c */ /* 0x000fe20003f64270 */
        /* <DEDUP_REMOVED lines=10> */
[----:B------:R0:W-:Y:S01]  /*2c20*/  @!P1 SYNCS.ARRIVE.TRANS64.RED.A1T0 RZ, [R2+URZ], RZ ;  /* 0x000000ff02ff99a7 */ /* 0x0001e2000810043f */
[----:B------:R-:W-:Y:S01]  /*2c30*/  ISETP.GT.AND P2, PT, R29, 0x11, PT ;  /* 0x000000111d00780c */ /* 0x000fe20003f44270 */
[----:B------:R-:W-:Y:S01]  /*2c40*/  UIADD3 UR6, UR51, -UR52, URZ ;  /* 0x8000003433067290 */ /* 0x000fe2000fffe03f */
[----:B------:R-:W-:-:S02]  /*2c50*/  FMNMX.FTZ R27, R55, R26, !PT ;  /* 0x0000001a371b7209 */ /* 0x000fc40007810000 */
[----:B------:R-:W-:Y:S01]  /*2c60*/  FSEL R88, R35, -INF , P2 ;  /* 0xff80000023587808 */ /* 0x000fe20001000000 */
[----:B------:R-:W3:Y:S01]  /*2c70*/  MUFU.TANH R43, R43 ;  /* 0x0000002b002b7308 */ /* 0x000ee20000002400 */
[----:B------:R-:W-:Y:S01]  /*2c80*/  FMNMX.FTZ R27, R56, R27, !PT ;  /* 0x0000001b381b7209 */ /* 0x000fe20007810000 */
[----:B------:R-:W-:Y:S01]  /*2c90*/  ULEA UR6, UR53, UR6, 0x7 ;  /* 0x0000000635067291 */ /* 0x000fe2000f8e383f */
[----:B------:R-:W-:Y:S02]  /*2ca0*/  ISETP.GT.AND P2, PT, R29, 0x19, PT ;  /* 0x000000191d00780c */ /* 0x000fe40003f44270 */
[----:B------:R-:W-:Y:S01]  /*2cb0*/  FMNMX.FTZ R26, R88, R27, !PT ;  /* 0x0000001b581a7209 */ /* 0x000fe20007810000 */
[----:B------:R-:W-:Y:S01]  /*2cc0*/  USHF.R.S32.HI UR7, URZ, 0x1f, UR6 ;  /* 0x0000001f3f077899 */ /* 0x000fe20008011406 */
[----:B--2---:R-:W-:Y:S01]  /*2cd0*/  FSEL R90, R39, -INF , P2 ;  /* 0xff800000275a7808 */ /* 0x004fe20001000000 */
[----:B------:R-:W2:Y:S01]  /*2ce0*/  MUFU.TANH R46, R46 ;  /* 0x0000002e002e7308 */ /* 0x000ea20000002400 */
[----:B------:R-:W-:Y:S01]  /*2cf0*/  FMNMX.FTZ R27, R89, R26, !PT ;  /* 0x0000001a591b7209 */ /* 0x000fe20007810000 */
[----:B------:R-:W-:Y:S01]  /*2d00*/  ULEA.HI UR7, UR7, UR6, URZ, 0x7 ;  /* 0x0000000607077291 */ /* 0x000fe2000f8f383f */
[----:B------:R-:W-:-:S02]  /*2d10*/  ISETP.GT.AND P2, PT, R29, 0x21, PT ;  /* 0x000000211d00780c */ /* 0x000fc40003f44270 */
[----:B-1----:R-:W-:Y:S01]  /*2d20*/  FSEL R91, R42, -INF , P3 ;  /* 0xff8000002a5b7808 */ /* 0x002fe20001800000 */
[----:B------:R-:W-:Y:S01]  /*2d30*/  USHF.R.S32.HI UR7, URZ, 0x7, UR7 ;  /* 0x000000073f077899 */ /* 0x000fe20008011407 */
[----:B------:R-:W-:Y:S01]  /*2d40*/  FMNMX.FTZ R26, R90, R27, !PT ;  /* 0x0000001b5a1a7209 */ /* 0x000fe20007810000 */
[----:B------:R-:W1:Y:S01]  /*2d50*/  MUFU.TANH R47, R47 ;  /* 0x0000002f002f7308 */ /* 0x000e620000002400 */
[----:B------:R-:W-:Y:S01]  /*2d60*/  ISETP.GT.AND P3, PT, R29, 0x28, PT ;  /* 0x000000281d00780c */ /* 0x000fe20003f64270 */
[----:B------:R-:W-:Y:S01]  /*2d70*/  UISETP.LT.AND UP0, UPT, URZ, UR7, UPT ;  /* 0x000000073f00728c */ /* 0x000fe2000bf01270 */
[----:B---3--:R-:W-:Y:S02]  /*2d80*/  FSEL R92, R43, -INF , P2 ;  /* 0xff8000002b5c7808 */ /* 0x008fe40001000000 */
[----:B------:R-:W-:Y:S01]  /*2d90*/  FMNMX.FTZ R27, R91, R26, !PT ;  /* 0x0000001a5b1b7209 */ /* 0x000fe20007810000 */
[----:B------:R-:W-:Y:S01]  /*2da0*/  USEL UR54, URZ, UR7, !UP0 ;  /* 0x000000073f367287 */ /* 0x000fe2000c000000 */
[----:B------:R-:W-:Y:S01]  /*2db0*/  ISETP.GT.AND P2, PT, R29, 0x29, PT ;  /* 0x000000291d00780c */ /* 0x000fe20003f44270 */
[----:B------:R-:W3:Y:S01]  /*2dc0*/  MUFU.TANH R51, R51 ;  /* 0x0000003300337308 */ /* 0x000ee20000002400 */
[----:B--2---:R-:W-:Y:S01]  /*2dd0*/  FSEL R93, R46, -INF , P3 ;  /* 0xff8000002e5d7808 */ /* 0x004fe20001800000 */
[----:B------:R-:W-:Y:S01]  /*2de0*/  UISETP.GE.AND UP0, UPT, UR56, UR54, UPT ;  /* 0x000000363800728c */ /* 0x000fe2000bf06270 */
[----:B------:R-:W-:-:S02]  /*2df0*/  FMNMX.FTZ R26, R92, R27, !PT ;  /* 0x0000001b5c1a7209 */ /* 0x000fc40007810000 */
[----:B------:R-:W-:Y:S02]  /*2e00*/  ISETP.GT.AND P3, PT, R29, 0x30, PT ;  /* 0x000000301d00780c */ /* 0x000fe40003f64270 */
[----:B------:R-:W-:Y:S01]  /*2e10*/  FMNMX.FTZ R27, R93, R26, !PT ;  /* 0x0000001a5d1b7209 */ /* 0x000fe20007810000 */
[----:B------:R-:W2:Y:S01]  /*2e20*/  MUFU.TANH R58, R58 ;  /* 0x0000003a003a7308 */ /* 0x000ea20000002400 */
[----:B-1----:R-:W-:Y:S02]  /*2e30*/  FSEL R94, R47, -INF , P2 ;  /* 0xff8000002f5e7808 */ /* 0x002fe40001000000 */
[----:B------:R-:W-:Y:S02]  /*2e40*/  ISETP.GT.AND P2, PT, R29, 0x31, PT ;  /* 0x000000311d00780c */ /* 0x000fe40003f44270 */
[----:B------:R-:W-:Y:S02]  /*2e50*/  FSEL R37, R37, -INF , P3 ;  /* 0xff80000025257808 */ /* 0x000fe40001800000 */
[----:B------:R-:W-:Y:S01]  /*2e60*/  FMNMX.FTZ R26, R94, R27, !PT ;  /* 0x0000001b5e1a7209 */ /* 0x000fe20007810000 */
[----:B------:R-:W1:Y:S01]  /*2e70*/  MUFU.TANH R59, R59 ;  /* 0x0000003b003b7308 */ /* 0x000e620000002400 */
[----:B------:R-:W-:-:S02]  /*2e80*/  ISETP.GT.AND P3, PT, R29, 0x38, PT ;  /* 0x000000381d00780c */ /* 0x000fc40003f64270 */
[----:B---3--:R-:W-:Y:S02]  /*2e90*/  FSEL R35, R51, -INF , P2 ;  /* 0xff80000033237808 */ /* 0x008fe40001000000 */
[----:B------:R-:W-:Y:S02]  /*2ea0*/  FMNMX.FTZ R26, R37, R26, !PT ;  /* 0x0000001a251a7209 */ /* 0x000fe40007810000 */
[----:B------:R-:W-:Y:S01]  /*2eb0*/  ISETP.GT.AND P2, PT, R29, 0x39, PT ;  /* 0x000000391d00780c */ /* 0x000fe20003f44270 */
[----:B------:R-:W3:Y:S01]  /*2ec0*/  MUFU.TANH R62, R62 ;  /* 0x0000003e003e7308 */ /* 0x000ee20000002400 */
[----:B------:R-:W-:Y:S02]  /*2ed0*/  FSEL R33, R33, -INF , P3 ;  /* 0xff80000021217808 */ /* 0x000fe40001800000 */
[----:B------:R-:W-:Y:S02]  /*2ee0*/  FMNMX.FTZ R26, R35, R26, !PT ;  /* 0x0000001a231a7209 */ /* 0x000fe40007810000 */
[----:B------:R-:W-:-:S02]  /*2ef0*/  ISETP.GT.AND P3, PT, R29, 0x40, PT ;  /* 0x000000401d00780c */ /* 0x000fc40003f64270 */
[----:B------:R-:W-:Y:S01]  /*2f00*/  FSEL R32, R32, -INF , P2 ;  /* 0xff80000020207808 */ /* 0x000fe20001000000 */
[----:B------:R-:W4:Y:S01]  /*2f10*/  MUFU.TANH R63, R63 ;  /* 0x0000003f003f7308 */ /* 0x000f220000002400 */
[----:B------:R-:W-:Y:S02]  /*2f20*/  FMNMX.FTZ R27, R33, R26, !PT ;  /* 0x0000001a211b7209 */ /* 0x000fe40007810000 */
[C---:B------:R-:W-:Y:S02]  /*2f30*/  ISETP.GT.AND P2, PT, R29.reuse, 0x41, PT ;  /* 0x000000411d00780c */ /* 0x040fe40003f44270 */
[----:B--2---:R-:W-:Y:S02]  /*2f40*/  FSEL R30, R58, -INF , P3 ;  /* 0xff8000003a1e7808 */ /* 0x004fe40001800000 */
[----:B------:R-:W-:Y:S01]  /*2f50*/  FMNMX.FTZ R31, R32, R27, !PT ;  /* 0x0000001b201f7209 */ /* 0x000fe20007810000 */
[----:B------:R-:W2:Y:S01]  /*2f60*/  MUFU.TANH R34, R66 ;  /* 0x0000004200227308 */ /* 0x000ea20000002400 */
[----:B------:R-:W-:-:S02]  /*2f70*/  ISETP.GT.AND P3, PT, R29, 0x48, PT ;  /* 0x000000481d00780c */ /* 0x000fc40003f64270 */
[----:B-1----:R-:W-:Y:S02]  /*2f80*/  FSEL R27, R59, -INF , P2 ;  /* 0xff8000003b1b7808 */ /* 0x002fe40001000000 */
[----:B------:R-:W-:Y:S02]  /*2f90*/  FMNMX.FTZ R44, R30, R31, !PT ;  /* 0x0000001f1e2c7209 */ /* 0x000fe40007810000 */
[----:B------:R-:W-:Y:S01]  /*2fa0*/  ISETP.GT.AND P2, PT, R29, 0x49, PT ;  /* 0x000000491d00780c */ /* 0x000fe20003f44270 */
[----:B------:R-:W1:Y:S01]  /*2fb0*/  MUFU.TANH R38, R67 ;  /* 0x0000004300267308 */ /* 0x000e620000002400 */
[----:B---3--:R-:W-:Y:S02]  /*2fc0*/  FSEL R26, R62, -INF , P3 ;  /* 0xff8000003e1a7808 */ /* 0x008fe40001800000 */
[----:B------:R-:W-:Y:S02]  /*2fd0*/  FMNMX.FTZ R45, R27, R44, !PT ;  /* 0x0000002c1b2d7209 */ /* 0x000fe40007810000 */
[----:B------:R-:W-:-:S02]  /*2fe0*/  ISETP.GT.AND P3, PT, R29, 0x50, PT ;  /* 0x000000501d00780c */ /* 0x000fc40003f64270 */
[----:B----4-:R-:W-:Y:S01]  /*2ff0*/  FSEL R31, R63, -INF , P2 ;  /* 0xff8000003f1f7808 */ /* 0x010fe20001000000 */
[----:B------:R-:W3:Y:S01]  /*3000*/  MUFU.TANH R39, R70 ;  /* 0x0000004600277308 */ /* 0x000ee20000002400 */
[----:B------:R-:W-:Y:S02]  /*3010*/  FMNMX.FTZ R46, R26, R45, !PT ;  /* 0x0000002d1a2e7209 */ /* 0x000fe40007810000 */
[----:B------:R-:W-:Y:S02]  /*3020*/  ISETP.GT.AND P2, PT, R29, 0x51, PT ;  /* 0x000000511d00780c */ /* 0x000fe40003f44270 */
        /* <DEDUP_REMOVED lines=11> */
[----:B------:R-:W-:Y:S01]  /*30e0*/  FMNMX.FTZ R47, R39, R48, !PT ;  /* 0x00000030272f7209 */ /* 0x000fe20007810000 */
[----:B------:R-:W3:Y:S01]  /*30f0*/  MUFU.TANH R42, R75 ;  /* 0x0000004b002a7308 */ /* 0x000ee20000002400 */
[----:B--2---:R-:W-:Y:S02]  /*3100*/  FSEL R40, R40, -INF , P2 ;  /* 0xff80000028287808 */ /* 0x004fe40001000000 */
[----:B------:R-:W-:Y:S02]  /*3110*/  ISETP.GT.AND P2, PT, R29, 0x61, PT ;  /* 0x000000611d00780c */ /* 0x000fe40003f44270 */
[----:B------:R-:W-:-:S03]  /*3120*/  FMNMX.FTZ R48, R40, R47, !PT ;  /* 0x0000002f28307209 */ /* 0x000fc60007810000 */
[----:B------:R2:W4:Y:S01]  /*3130*/  MUFU.TANH R43, R78 ;  /* 0x0000004e002b7308 */ /* 0x0005220000002400 */
[----:B-1----:R-:W-:Y:S02]  /*3140*/  FSEL R41, R41, -INF , P3 ;  /* 0xff80000029297808 */ /* 0x002fe40001800000 */
[----:B------:R-:W-:Y:S02]  /*3150*/  ISETP.GT.AND P3, PT, R29, 0x68, PT ;  /* 0x000000681d00780c */ /* 0x000fe40003f64270 */
[----:B------:R-:W-:-:S03]  /*3160*/  FMNMX.FTZ R51, R41, R48, !PT ;  /* 0x0000003029337209 */ /* 0x000fc60007810000 */
[----:B------:R1:W5:Y:S01]  /*3170*/  MUFU.TANH R44, R79 ;  /* 0x0000004f002c7308 */ /* 0x0003620000002400 */
[----:B---3--:R-:W-:Y:S01]  /*3180*/  FSEL R42, R42, -INF , P2 ;  /* 0xff8000002a2a7808 */ /* 0x008fe20001000000 */
[----:B--2---:R-:W-:Y:S01]  /*3190*/  IMAD.MOV.U32 R78, RZ, RZ, R151 ;  /* 0x000000ffff4e7224 */ /* 0x004fe200078e0097 */
[----:B------:R-:W-:Y:S02]  /*31a0*/  ISETP.GT.AND P2, PT, R29, 0x69, PT ;  /* 0x000000691d00780c */ /* 0x000fe40003f44270 */
[----:B------:R-:W-:-:S03]  /*31b0*/  FMNMX.FTZ R58, R42, R51, !PT ;  /* 0x000000332a3a7209 */ /* 0x000fc60007810000 */
[----:B------:R2:W3:Y:S01]  /*31c0*/  MUFU.TANH R45, R82 ;  /* 0x00000052002d7308 */ /* 0x0004e20000002400 */
[----:B----4-:R-:W-:Y:S01]  /*31d0*/  FSEL R43, R43, -INF , P3 ;  /* 0xff8000002b2b7808 */ /* 0x010fe20001800000 */
[----:B-1----:R-:W-:Y:S01]  /*31e0*/  IMAD.MOV.U32 R79, RZ, RZ, R151 ;  /* 0x000000ffff4f7224 */ /* 0x002fe200078e0097 */
[----:B------:R-:W-:Y:S02]  /*31f0*/  ISETP.GT.AND P3, PT, R29, 0x70, PT ;  /* 0x000000701d00780c */ /* 0x000fe40003f64270 */
[----:B------:R-:W-:-:S03]  /*3200*/  FMNMX.FTZ R51, R43, R58, !PT ;  /* 0x0000003a2b337209 */ /* 0x000fc60007810000 */
[----:B------:R1:W4:Y:S01]  /*3210*/  MUFU.TANH R46, R83 ;  /* 0x00000053002e7308 */ /* 0x0003220000002400 */
[----:B-----5:R-:W-:Y:S01]  /*3220*/  FSEL R44, R44, -INF , P2 ;  /* 0xff8000002c2c7808 */ /* 0x020fe20001000000 */
[----:B--2---:R-:W-:Y:S01]  /*3230*/  IMAD.MOV.U32 R82, RZ, RZ, R151 ;  /* 0x000000ffff527224 */ /* 0x004fe200078e0097 */
[----:B------:R-:W-:Y:S02]  /*3240*/  ISETP.GT.AND P2, PT, R29, 0x71, PT ;  /* 0x000000711d00780c */ /* 0x000fe40003f44270 */
[----:B------:R-:W-:-:S03]  /*3250*/  FMNMX.FTZ R58, R44, R51, !PT ;  /* 0x000000332c3a7209 */ /* 0x000fc60007810000 */
[----:B------:R2:W5:Y:S01]  /*3260*/  MUFU.TANH R47, R86 ;  /* 0x00000056002f7308 */ /* 0x0005620000002400 */
[----:B---3--:R-:W-:Y:S01]  /*3270*/  FSEL R45, R45, -INF , P3 ;  /* 0xff8000002d2d7808 */ /* 0x008fe20001800000 */
[----:B-1----:R-:W-:Y:S01]  /*3280*/  IMAD.MOV.U32 R83, RZ, RZ, R151 ;  /* 0x000000ffff537224 */ /* 0x002fe200078e0097 */
[----:B------:R-:W-:Y:S02]  /*3290*/  ISETP.GT.AND P3, PT, R29, 0x78, PT ;  /* 0x000000781d00780c */ /* 0x000fe40003f64270 */
[----:B------:R-:W-:-:S03]  /*32a0*/  FMNMX.FTZ R51, R45, R58, !PT ;  /* 0x0000003a2d337209 */ /* 0x000fc60007810000 */
[----:B------:R1:W3:Y:S01]  /*32b0*/  MUFU.TANH R48, R87 ;  /* 0x0000005700307308 */ /* 0x0002e20000002400 */
[----:B----4-:R-:W-:Y:S01]  /*32c0*/  FSEL R46, R46, -INF , P2 ;  /* 0xff8000002e2e7808 */ /* 0x010fe20001000000 */
[----:B--2---:R-:W-:Y:S01]  /*32d0*/  IMAD.MOV.U32 R86, RZ, RZ, R151 ;  /* 0x000000ffff567224 */ /* 0x004fe200078e0097 */
[----:B------:R-:W-:Y:S02]  /*32e0*/  ISETP.GT.AND P2, PT, R29, 0x79, PT ;  /* 0x000000791d00780c */ /* 0x000fe40003f44270 */
[----:B------:R-:W-:-:S03]  /*32f0*/  FMNMX.FTZ R58, R46, R51, !PT ;  /* 0x000000332e3a7209 */ /* 0x000fc60007810000 */
[----:B------:R-:W-:Y:S01]  /*3300*/  MUFU.TANH R3, R3 ;  /* 0x0000000300037308 */ /* 0x000fe20000002400 */
[----:B-----5:R-:W-:Y:S01]  /*3310*/  FSEL R47, R47, -INF , P3 ;  /* 0xff8000002f2f7808 */ /* 0x020fe20001800000 */
[----:B-1----:R-:W-:Y:S01]  /*3320*/  IMAD.MOV.U32 R87, RZ, RZ, R151 ;  /* 0x000000ffff577224 */ /* 0x002fe200078e0097 */
[----:B------:R-:W-:Y:S02]  /*3330*/  ISETP.GT.AND P3, PT, R49, 0x1, PT ;  /* 0x000000013100780c */ /* 0x000fe40003f64270 */
[----:B------:R-:W-:-:S03]  /*3340*/  FMNMX.FTZ R29, R47, R58, !PT ;  /* 0x0000003a2f1d7209 */ /* 0x000fc60007810000 */
[----:B------:R-:W1:Y:S01]  /*3350*/  MUFU.TANH R4, R4 ;  /* 0x0000000400047308 */ /* 0x000e620000002400 */
[----:B---3--:R-:W-:-:S04]  /*3360*/  FSEL R48, R48, -INF , P2 ;  /* 0xff80000030307808 */ /* 0x008fc80001000000 */
[----:B------:R-:W-:-:S03]  /*3370*/  FMNMX.FTZ R29, R48, R29, !PT ;  /* 0x0000001d301d7209 */ /* 0x000fc60007810000 */
[----:B------:R-:W2:Y:S02]  /*3380*/  MUFU.TANH R5, R5 ;  /* 0x0000000500057308 */ /* 0x000ea40000002400 */
[----:B------:R-:W3:Y:S06]  /*3390*/  SHFL.BFLY PT, R58, R29, 0x2, 0x1f ;  /* 0x0c401f001d3a7f89 */ /* 0x000eec00000e0000 */
[----:B------:R-:W4:Y:S01]  /*33a0*/  MUFU.TANH R6, R6 ;  /* 0x0000000600067308 */ /* 0x000f220000002400 */
[----:B-1----:R-:W-:Y:S02]  /*33b0*/  FSEL R51, R4, -INF , P3 ;  /* 0xff80000004337808 */ /* 0x002fe40001800000 */
[----:B------:R-:W-:-:S05]  /*33c0*/  ISETP.GT.AND P3, PT, R49, 0x10, PT ;  /* 0x000000103100780c */ /* 0x000fca0003f64270 */
[----:B------:R-:W1:Y:S08]  /*33d0*/  MUFU.TANH R8, R8 ;  /* 0x0000000800087308 */ /* 0x000e700000002400 */
[----:B------:R-:W5:Y:S01]  /*33e0*/  MUFU.TANH R7, R7 ;  /* 0x0000000700077308 */ /* 0x000f620000002400 */
[----:B---3--:R-:W-:-:S05]  /*33f0*/  FMNMX.FTZ R58, R29, R58, !PT ;  /* 0x0000003a1d3a7209 */ /* 0x008fca0007810000 */
[----:B------:R-:W3:Y:S02]  /*3400*/  SHFL.BFLY PT, R29, R58, 0x1, 0x1f ;  /* 0x0c201f003a1d7f89 */ /* 0x000ee400000e0000 */
[----:B------:R-:W0:Y:S08]  /*3410*/  MUFU.TANH R9, R9 ;  /* 0x0000000900097308 */ /* 0x000e300000002400 */
[----:B------:R-:W0:Y:S08]  /*3420*/  MUFU.TANH R10, R10 ;  /* 0x0000000a000a7308 */ /* 0x000e300000002400 */
[----:B------:R-:W0:Y:S01]  /*3430*/  MUFU.TANH R12, R12 ;  /* 0x0000000c000c7308 */ /* 0x000e220000002400 */
[----:B---3--:R-:W-:Y:S01]  /*3440*/  FMNMX.FTZ R174, R58, R29, !PT ;  /* 0x0000001d3aae7209 */ /* 0x008fe20007810000 */
[----:B------:R-:W-:-:S06]  /*3450*/  IMAD.U32 R29, RZ, RZ, UR10 ;  /* 0x0000000aff1d7e24 */ /* 0x000fcc000f8e00ff */
[----:B------:R-:W3:Y:S01]  /*3460*/  MUFU.TANH R11, R11 ;  /* 0x0000000b000b7308 */ /* 0x000ee20000002400 */
[C---:B------:R-:W-:Y:S01]  /*3470*/  FSETP.NEU.FTZ.AND P2, PT, R174.reuse, -INF , PT ;  /* 0xff800000ae00780b */ /* 0x040fe20003f5d000 */
[----:B------:R-:W-:-:S05]  /*3480*/  FFMA.FTZ R29, R174, R29, -8 ;  /* 0xc1000000ae1d7423 */ /* 0x000fca000001001d */
[----:B------:R-:W-:Y:S01]  /*3490*/  FSEL R75, R29, RZ, P2 ;  /* 0x000000ff1d4b7208 */ /* 0x000fe20001000000 */
[----:B------:R-:W3:Y:S01]  /*34a0*/  MUFU.TANH R13, R13 ;  /* 0x0000000d000d7308 */ /* 0x000ee20000002400 */
[----:B------:R-:W-:-:S03]  /*34b0*/  ISETP.GT.AND P2, PT, R49, RZ, PT ;  /* 0x000000ff3100720c */ /* 0x000fc60003f44270 */
[--C-:B------:R-:W-:Y:S01]  /*34c0*/  FFMA.FTZ R29, R52, UR10, -R75.reuse ;  /* 0x0000000a341d7c23 */ /* 0x100fe2000801084b */
[----:B------:R-:W-:Y:S01]  /*34d0*/  FSEL R50, R3, -INF , P2 ;  /* 0xff80000003327808 */ /* 0x000fe20001000000 */
[--C-:B------:R-:W-:Y:S01]  /*34e0*/  FFMA.FTZ R36, R53, UR10, -R75.reuse ;  /* 0x0000000a35247c23 */ /* 0x100fe2000801084b */
[----:B------:R-:W-:Y:S01]  /*34f0*/  ISETP.GT.AND P2, PT, R49, 0x9, PT ;  /* 0x000000093100780c */ /* 0x000fe20003f44270 */
[--C-:B------:R-:W-:Y:S01]  /*3500*/  FFMA.FTZ R3, R54, UR10, -R75.reuse ;  /* 0x0000000a36037c23 */ /* 0x100fe2000801084b */
[----:B--2---:R-:W-:Y:S01]  /*3510*/  FSEL R52, R5, -INF , P4 ;  /* 0xff80000005347808 */ /* 0x004fe20002000000 */
[--C-:B------:R-:W-:Y:S01]  /*3520*/  FFMA.FTZ R4, R55, UR10, -R75.reuse ;  /* 0x0000000a37047c23 */ /* 0x100fe2000801084b */
[----:B------:R-:W-:Y:S01]  /*3530*/  FMNMX.FTZ R5, R50, R51, !PT ;  /* 0x0000003332057209 */ /* 0x000fe20007810000 */
[--C-:B------:R-:W-:Y:S01]  /*3540*/  FFMA.FTZ R59, R56, UR10, -R75.reuse ;  /* 0x0000000a383b7c23 */ /* 0x100fe2000801084b */
[----:B----4-:R-:W-:Y:S01]  /*3550*/  FSEL R53, R6, -INF , P2 ;  /* 0xff80000006357808 */ /* 0x010fe20001000000 */
[----:B------:R-:W2:Y:S01]  /*3560*/  MUFU.TANH R14, R14 ;  /* 0x0000000e000e7308 */ /* 0x000ea20000002400 */
[----:B------:R-:W-:Y:S01]  /*3570*/  FMNMX.FTZ R6, R52, R5, !PT ;  /* 0x0000000534067209 */ /* 0x000fe20007810000 */
[--C-:B------:R-:W-:Y:S01]  /*3580*/  FFMA.FTZ R38, R38, UR10, -R75.reuse ;  /* 0x0000000a26267c23 */ /* 0x100fe2000801084b */
[----:B------:R-:W-:Y:S01]  /*3590*/  ISETP.GT.AND P2, PT, R49, 0x11, PT ;  /* 0x000000113100780c */ /* 0x000fe20003f44270 */
[--C-:B------:R-:W-:Y:S01]  /*35a0*/  FFMA.FTZ R89, R89, UR10, -R75.reuse ;  /* 0x0000000a59597c23 */ /* 0x100fe2000801084b */
[----:B-1----:R-:W-:Y:S01]  /*35b0*/  FSEL R54, R8, -INF , P3 ;  /* 0xff80000008367808 */ /* 0x002fe20001800000 */
[--C-:B------:R-:W-:Y:S01]  /*35c0*/  FFMA.FTZ R35, R35, UR10, -R75.reuse ;  /* 0x0000000a23237c23 */ /* 0x100fe2000801084b */
[----:B------:R-:W-:Y:S01]  /*35d0*/  FMNMX.FTZ R5, R53, R6, !PT ;  /* 0x0000000635057209 */ /* 0x000fe20007810000 */
[----:B------:R-:W1:Y:S01]  /*35e0*/  MUFU.TANH R20, R20 ;  /* 0x0000001400147308 */ /* 0x000e620000002400 */
[----:B------:R-:W-:Y:S01]  /*35f0*/  ISETP.GT.AND P3, PT, R49, 0x18, PT ;  /* 0x000000183100780c */ /* 0x000fe20003f64270 */
[--C-:B------:R-:W-:Y:S01]  /*3600*/  FFMA.FTZ R26, R26, UR10, -R75.reuse ;  /* 0x0000000a1a1a7c23 */ /* 0x100fe2000801084b */
[----:B-----5:R-:W-:Y:S01]  /*3610*/  FSEL R55, R7, -INF , P2 ;  /* 0xff80000007377808 */ /* 0x020fe20001000000 */
[--C-:B------:R-:W-:Y:S01]  /*3620*/  FFMA.FTZ R92, R92, UR10, -R75.reuse ;  /* 0x0000000a5c5c7c23 */ /* 0x100fe2000801084b */
[----:B------:R-:W-:Y:S01]  /*3630*/  FMNMX.FTZ R6, R54, R5, !PT ;  /* 0x0000000536067209 */ /* 0x000fe20007810000 */
[--C-:B------:R-:W-:Y:S01]  /*3640*/  FFMA.FTZ R93, R93, UR10, -R75.reuse ;  /* 0x0000000a5d5d7c23 */ /* 0x100fe2000801084b */
[----:B------:R-:W-:Y:S01]  /*3650*/  ISETP.GT.AND P2, PT, R49, 0x19, PT ;  /* 0x000000193100780c */ /* 0x000fe20003f44270 */
[----:B------:R-:W4:Y:S01]  /*3660*/  MUFU.TANH R15, R15 ;  /* 0x0000000f000f7308 */ /* 0x000f220000002400 */
[----:B0-----:R-:W-:Y:S01]  /*3670*/  FSEL R56, R9, -INF , P3 ;  /* 0xff80000009387808 */ /* 0x001fe20001800000 */
[--C-:B------:R-:W-:Y:S01]  /*3680*/  FFMA.FTZ R33, R33, UR10, -R75.reuse ;  /* 0x0000000a21217c23 */ /* 0x100fe2000801084b */
[----:B------:R-:W-:Y:S01]  /*3690*/  FMNMX.FTZ R7, R55, R6, !PT ;  /* 0x0000000637077209 */ /* 0x000fe20007810000 */
[--C-:B------:R-:W-:Y:S01]  /*36a0*/  FFMA.FTZ R6, R88, UR10, -R75.reuse ;  /* 0x0000000a58067c23 */ /* 0x100fe2000801084b */
[C---:B------:R-:W-:Y:S01]  /*36b0*/  ISETP.GT.AND P3, PT, R49.reuse, 0x20, PT ;  /* 0x000000203100780c */ /* 0x040fe20003f64270 */
        /* <DEDUP_REMOVED lines=10> */
[----:B------:R-:W0:Y:S01]  /*3760*/  MUFU.TANH R21, R21 ;  /* 0x0000001500157308 */ /* 0x000e220000002400 */
[----:B------:R-:W-:Y:S01]  /*3770*/  ISETP.GT.AND P3, PT, R49, 0x28, PT ;  /* 0x000000283100780c */ /* 0x000fe20003f64270 */
[--C-:B------:R-:W-:Y:S01]  /*3780*/  FFMA.FTZ R34, R34, UR10, -R75.reuse ;  /* 0x0000000a22227c23 */ /* 0x100fe2000801084b */
[----:B---3--:R-:W-:Y:S01]  /*3790*/  FSEL R59, R11, -INF , P2 ;  /* 0xff8000000b3b7808 */ /* 0x008fe20001000000 */
[--C-:B------:R-:W-:Y:S01]  /*37a0*/  FFMA.FTZ R39, R39, UR10, -R75.reuse ;  /* 0x0000000a27277c23 */ /* 0x100fe2000801084b */
[----:B------:R-:W-:Y:S01]  /*37b0*/  FMNMX.FTZ R8, R58, R7, !PT ;  /* 0x000000073a087209 */ /* 0x000fe20007810000 */
[--C-:B------:R-:W-:Y:S01]  /*37c0*/  FFMA.FTZ R40, R40, UR10, -R75.reuse ;  /* 0x0000000a28287c23 */ /* 0x100fe2000801084b */
[----:B------:R-:W-:Y:S01]  /*37d0*/  ISETP.GT.AND P2, PT, R49, 0x29, PT ;  /* 0x000000293100780c */ /* 0x000fe20003f44270 */
[----:B------:R-:W3:Y:S01]  /*37e0*/  MUFU.TANH R24, R24 ;  /* 0x0000001800187308 */ /* 0x000ee20000002400 */
[----:B------:R-:W-:Y:S01]  /*37f0*/  FSEL R62, R13, -INF , P3 ;  /* 0xff8000000d3e7808 */ /* 0x000fe20001800000 */
[--C-:B------:R-:W-:Y:S01]  /*3800*/  FFMA.FTZ R43, R43, UR10, -R75.reuse ;  /* 0x0000000a2b2b7c23 */ /* 0x100fe2000801084b */
[----:B------:R-:W-:Y:S01]  /*3810*/  FMNMX.FTZ R9, R59, R8, !PT ;  /* 0x000000083b097209 */ /* 0x000fe20007810000 */
[--C-:B------:R-:W-:Y:S01]  /*3820*/  FFMA.FTZ R44, R44, UR10, -R75.reuse ;  /* 0x0000000a2c2c7c23 */ /* 0x100fe2000801084b */
[----:B------:R-:W-:Y:S01]  /*3830*/  ISETP.GT.AND P3, PT, R49, 0x30, PT ;  /* 0x000000303100780c */ /* 0x000fe20003f64270 */
[--C-:B------:R-:W-:Y:S01]  /*3840*/  FFMA.FTZ R41, R41, UR10, -R75.reuse ;  /* 0x0000000a29297c23 */ /* 0x100fe2000801084b */
[----:B--2---:R-:W-:Y:S01]  /*3850*/  FSEL R63, R14, -INF , P2 ;  /* 0xff8000000e3f7808 */ /* 0x004fe20001000000 */
        /* <DEDUP_REMOVED lines=10> */
[----:B------:R-:W-:Y:S01]  /*3900*/  FFMA.FTZ R8, R91, UR10, -R75 ;  /* 0x0000000a5b087c23 */ /* 0x000fe2000801084b */
[----:B----4-:R-:W-:Y:S01]  /*3910*/  FSEL R67, R15, -INF , P2 ;  /* 0xff8000000f437808 */ /* 0x010fe20001000000 */
[--C-:B------:R-:W-:Y:S01]  /*3920*/  IMAD.MOV.U32 R94, RZ, RZ, R151.reuse ;  /* 0x000000ffff5e7224 */ /* 0x100fe200078e0097 */
[----:B------:R-:W-:Y:S01]  /*3930*/  FMNMX.FTZ R12, R66, R9, !PT ;  /* 0x00000009420c7209 */ /* 0x000fe20007810000 */
[--C-:B------:R-:W-:Y:S01]  /*3940*/  IMAD.MOV.U32 R91, RZ, RZ, R151.reuse ;  /* 0x000000ffff5b7224 */ /* 0x100fe200078e0097 */
[----:B------:R-:W-:Y:S01]  /*3950*/  ISETP.GT.AND P2, PT, R49, 0x39, PT ;  /* 0x000000393100780c */ /* 0x000fe20003f44270 */
[----:B------:R-:W4:Y:S01]  /*3960*/  MUFU.TANH R60, R60 ;  /* 0x0000003c003c7308 */ /* 0x000f220000002400 */
[----:B0-----:R-:W-:Y:S01]  /*3970*/  FSEL R70, R21, -INF , P3 ;  /* 0xff80000015467808 */ /* 0x001fe20001800000 */
[--C-:B------:R-:W-:Y:S01]  /*3980*/  IMAD.MOV.U32 R90, RZ, RZ, R151.reuse ;  /* 0x000000ffff5a7224 */ /* 0x100fe200078e0097 */
[----:B------:R-:W-:Y:S01]  /*3990*/  FMNMX.FTZ R9, R67, R12, !PT ;  /* 0x0000000c43097209 */ /* 0x000fe20007810000 */
[----:B------:R-:W-:Y:S01]  /*39a0*/  IMAD.MOV.U32 R88, RZ, RZ, R151 ;  /* 0x000000ffff587224 */ /* 0x000fe200078e0097 */
[----:B------:R-:W-:-:S02]  /*39b0*/  ISETP.GT.AND P3, PT, R49, 0x40, PT ;  /* 0x000000403100780c */ /* 0x000fc40003f64270 */
[----:B---3--:R-:W-:Y:S01]  /*39c0*/  FSEL R71, R24, -INF , P2 ;  /* 0xff80000018477808 */ /* 0x008fe20001000000 */
[----:B------:R-:W0:Y:S01]  /*39d0*/  MUFU.TANH R61, R61 ;  /* 0x0000003d003d7308 */ /* 0x000e220000002400 */
        /* <DEDUP_REMOVED lines=8> */
[C---:B------:R-:W-:Y:S01]  /*3a60*/  ISETP.GT.AND P2, PT, R49.reuse, 0x49, PT ;  /* 0x000000493100780c */ /* 0x040fe20003f44270 */
[----:B------:R-:W1:Y:S01]  /*3a70*/  MUFU.TANH R65, R65 ;  /* 0x0000004100417308 */ /* 0x000e620000002400 */
[----:B----4-:R-:W-:Y:S02]  /*3a80*/  FSEL R60, R60, -INF , P3 ;  /* 0xff8000003c3c7808 */ /* 0x010fe40001800000 */
[----:B------:R-:W-:Y:S02]  /*3a90*/  FMNMX.FTZ R13, R74, R13, !PT ;  /* 0x0000000d4a0d7209 */ /* 0x000fe40007810000 */
[----:B------:R-:W-:-:S02]  /*3aa0*/  ISETP.GT.AND P3, PT, R49, 0x50, PT ;  /* 0x000000503100780c */ /* 0x000fc40003f64270 */
[----:B0-----:R-:W-:Y:S01]  /*3ab0*/  FSEL R61, R61, -INF , P2 ;  /* 0xff8000003d3d7808 */ /* 0x001fe20001000000 */
[----:B------:R-:W0:Y:S01]  /*3ac0*/  MUFU.TANH R68, R68 ;  /* 0x0000004400447308 */ /* 0x000e220000002400 */
[----:B------:R-:W-:Y:S02]  /*3ad0*/  FMNMX.FTZ R12, R60, R13, !PT ;  /* 0x0000000d3c0c7209 */ /* 0x000fe40007810000 */
[----:B------:R-:W-:Y:S02]  /*3ae0*/  ISETP.GT.AND P2, PT, R49, 0x51, PT ;  /* 0x000000513100780c */ /* 0x000fe40003f44270 */
[----:B--2---:R-:W-:Y:S02]  /*3af0*/  FSEL R64, R64, -INF , P3 ;  /* 0xff80000040407808 */ /* 0x004fe40001800000 */
[----:B------:R-:W-:Y:S01]  /*3b00*/  FMNMX.FTZ R13, R61, R12, !PT ;  /* 0x0000000c3d0d7209 */ /* 0x000fe20007810000 */
[----:B------:R-:W2:Y:S01]  /*3b10*/  MUFU.TANH R69, R69 ;  /* 0x0000004500457308 */ /* 0x000ea20000002400 */
[----:B------:R-:W-:Y:S01]  /*3b20*/  ISETP.GT.AND P3, PT, R49, 0x58, PT ;  /* 0x000000583100780c */ /* 0x000fe20003f64270 */
[----:B------:R-:W-:Y:S01]  /*3b30*/  FFMA.FTZ R12, R37, UR10, -R75 ;  /* 0x0000000a250c7c23 */ /* 0x000fe2000801084b */
[----:B-1----:R-:W-:-:S02]  /*3b40*/  FSEL R65, R65, -INF , P2 ;  /* 0xff80000041417808 */ /* 0x002fc40001000000 */
[----:B------:R-:W-:Y:S02]  /*3b50*/  FMNMX.FTZ R20, R64, R13, !PT ;  /* 0x0000000d40147209 */ /* 0x000fe40007810000 */
[----:B------:R-:W-:Y:S01]  /*3b60*/  ISETP.GT.AND P2, PT, R49, 0x59, PT ;  /* 0x000000593100780c */ /* 0x000fe20003f44270 */
[----:B------:R-:W1:Y:S01]  /*3b70*/  MUFU.TANH R72, R72 ;  /* 0x0000004800487308 */ /* 0x000e620000002400 */
[----:B0-----:R-:W-:Y:S02]  /*3b80*/  FSEL R68, R68, -INF , P3 ;  /* 0xff80000044447808 */ /* 0x001fe40001800000 */
[----:B------:R-:W-:Y:S02]  /*3b90*/  FMNMX.FTZ R13, R65, R20, !PT ;  /* 0x00000014410d7209 */ /* 0x000fe40007810000 */
[----:B------:R-:W-:Y:S02]  /*3ba0*/  ISETP.GT.AND P3, PT, R49, 0x60, PT ;  /* 0x000000603100780c */ /* 0x000fe40003f64270 */
[----:B------:R-:W-:Y:S01]  /*3bb0*/  FMNMX.FTZ R20, R68, R13, !PT ;  /* 0x0000000d44147209 */ /* 0x000fe20007810000 */
[----:B------:R-:W0:Y:S01]  /*3bc0*/  MUFU.TANH R73, R73 ;  /* 0x0000004900497308 */ /* 0x000e220000002400 */
[----:B--2---:R-:W-:-:S02]  /*3bd0*/  FSEL R69, R69, -INF , P2 ;  /* 0xff80000045457808 */ /* 0x004fc40001000000 */
[----:B------:R-:W-:Y:S02]  /*3be0*/  ISETP.GT.AND P2, PT, R49, 0x61, PT ;  /* 0x000000613100780c */ /* 0x000fe40003f44270 */
[----:B------:R-:W-:-:S03]  /*3bf0*/  FMNMX.FTZ R15, R69, R20, !PT ;  /* 0x00000014450f7209 */ /* 0x000fc60007810000 */
[----:B------:R-:W2:Y:S01]  /*3c00*/  MUFU.TANH R76, R76 ;  /* 0x0000004c004c7308 */ /* 0x000ea20000002400 */
[----:B-1----:R-:W-:Y:S02]  /*3c10*/  FSEL R72, R72, -INF , P3 ;  /* 0xff80000048487808 */ /* 0x002fe40001800000 */
[----:B------:R-:W-:Y:S02]  /*3c20*/  ISETP.GT.AND P3, PT, R49, 0x68, PT ;  /* 0x000000683100780c */ /* 0x000fe40003f64270 */
[----:B------:R-:W-:-:S03]  /*3c30*/  FMNMX.FTZ R20, R72, R15, !PT ;  /* 0x0000000f48147209 */ /* 0x000fc60007810000 */
[----:B------:R-:W1:Y:S01]  /*3c40*/  MUFU.TANH R77, R77 ;  /* 0x0000004d004d7308 */ /* 0x000e620000002400 */
[----:B0-----:R-:W-:Y:S02]  /*3c50*/  FSEL R73, R73, -INF , P2 ;  /* 0xff80000049497808 */ /* 0x001fe40001000000 */
[----:B------:R-:W-:Y:S02]  /*3c60*/  ISETP.GT.AND P2, PT, R49, 0x69, PT ;  /* 0x000000693100780c */ /* 0x000fe40003f44270 */
[----:B------:R-:W-:-:S03]  /*3c70*/  FMNMX.FTZ R15, R73, R20, !PT ;  /* 0x00000014490f7209 */ /* 0x000fc60007810000 */
[----:B------:R-:W0:Y:S01]  /*3c80*/  MUFU.TANH R80, R80 ;  /* 0x0000005000507308 */ /* 0x000e220000002400 */
[----:B--2---:R-:W-:Y:S02]  /*3c90*/  FSEL R76, R76, -INF , P3 ;  /* 0xff8000004c4c7808 */ /* 0x004fe40001800000 */
        /* <DEDUP_REMOVED lines=12> */
[----:B------:R-:W-:Y:S01]  /*3d60*/  ISETP.GT.AND P2, PT, R49, 0x79, PT ;  /* 0x000000793100780c */ /* 0x000fe20003f44270 */
[----:B------:R-:W-:Y:S01]  /*3d70*/  IMAD.MOV.U32 R49, RZ, RZ, R151 ;  /* 0x000000ffff317224 */ /* 0x000fe200078e0097 */
[----:B------:R-:W-:Y:S01]  /*3d80*/  FMNMX.FTZ R21, R81, R20, !PT ;  /* 0x0000001451157209 */ /* 0x000fe20007810000 */
[----:B------:R-:W-:-:S02]  /*3d90*/  FFMA.FTZ R20, R27, UR10, -R75 ;  /* 0x0000000a1b147c23 */ /* 0x000fc4000801084b */
[----:B------:R2:W-:Y:S01]  /*3da0*/  MUFU.EX2 R37, R38 ;  /* 0x0000002600257308 */ /* 0x0005e20000000800 */
[----:B-1----:R-:W-:-:S04]  /*3db0*/  FSEL R84, R84, -INF , P3 ;  /* 0xff80000054547808 */ /* 0x002fc80001800000 */
[----:B------:R-:W-:-:S03]  /*3dc0*/  FMNMX.FTZ R24, R84, R21, !PT ;  /* 0x0000001554187209 */ /* 0x000fc60007810000 */
[----:B------:R-:W-:Y:S01]  /*3dd0*/  MUFU.EX2 R29, R29 ;  /* 0x0000001d001d7308 */ /* 0x000fe20000000800 */
[----:B0-----:R-:W-:Y:S01]  /*3de0*/  FSEL R85, R85, -INF , P2 ;  /* 0xff80000055557808 */ /* 0x001fe20001000000 */
[----:B--2---:R-:W-:-:S03]  /*3df0*/  IMAD.U32 R38, RZ, RZ, UR10 ;  /* 0x0000000aff267e24 */ /* 0x004fc6000f8e00ff */
[----:B------:R-:W-:-:S03]  /*3e00*/  FMNMX.FTZ R24, R85, R24, !PT ;  /* 0x0000001855187209 */ /* 0x000fc60007810000 */
[----:B------:R-:W-:Y:S02]  /*3e10*/  MUFU.EX2 R36, R36 ;  /* 0x0000002400247308 */ /* 0x000fe40000000800 */
[----:B------:R-:W0:Y:S06]  /*3e20*/  SHFL.BFLY PT, R21, R24, 0x2, 0x1f ;  /* 0x0c401f0018157f89 */ /* 0x000e2c00000e0000 */
[----:B------:R-:W-:Y:S08]  /*3e30*/  MUFU.EX2 R3, R3 ;  /* 0x0000000300037308 */ /* 0x000ff00000000800 */
[----:B------:R-:W1:Y:S08]  /*3e40*/  MUFU.EX2 R4, R4 ;  /* 0x0000000400047308 */ /* 0x000e700000000800 */
[----:B------:R-:W-:Y:S01]  /*3e50*/  MUFU.EX2 R6, R6 ;  /* 0x0000000600067308 */ /* 0x000fe20000000800 */
[----:B0-----:R-:W-:Y:S01]  /*3e60*/  FMNMX.FTZ R25, R24, R21, !PT ;  /* 0x0000001518197209 */ /* 0x001fe20007810000 */
[----:B------:R-:W-:-:S04]  /*3e70*/  FFMA.FTZ R21, R45, UR10, -R75 ;  /* 0x0000000a2d157c23 */ /* 0x000fc8000801084b */
[----:B------:R-:W0:Y:S02]  /*3e80*/  SHFL.BFLY PT, R24, R25, 0x1, 0x1f ;  /* 0x0c201f0019187f89 */ /* 0x000e2400000e0000 */
[----:B------:R2:W-:Y:S01]  /*3e90*/  MUFU.EX2 R7, R89 ;  /* 0x0000005900077308 */ /* 0x0005e20000000800 */
[----:B-1----:R-:W-:-:S04]  /*3ea0*/  F2FP.SATFINITE.E4M3.F32.PACK_AB_MERGE_C R229, R4, R3, RZ ;  /* 0x0000000304e5723e */ /* 0x002fc800048070ff */
[----:B------:R-:W-:-:S03]  /*3eb0*/  F2FP.SATFINITE.E4M3.F32.PACK_AB_MERGE_C R229, R36, R29, R229 ;  /* 0x0000001d24e5723e */ /* 0x000fc600048070e5 */
[----:B------:R-:W-:Y:S01]  /*3ec0*/  MUFU.EX2 R13, R35 ;  /* 0x00000023000d7308 */ /* 0x000fe20000000800 */
[----:B--2---:R-:W-:-:S07]  /*3ed0*/  IMAD.MOV.U32 R89, RZ, RZ, R151 ;  /* 0x000000ffff597224 */ /* 0x004fce00078e0097 */
[----:B------:R1:W-:Y:S01]  /*3ee0*/  MUFU.EX2 R35, R26 ;  /* 0x0000001a00237308 */ /* 0x0003e20000000800 */
[----:B0-----:R-:W-:Y:S01]  /*3ef0*/  FMNMX.FTZ R161, R25, R24, !PT ;  /* 0x0000001819a17209 */ /* 0x001fe20007810000 */
[----:B------:R-:W-:-:S06]  /*3f00*/  FFMA.FTZ R24, R47, UR10, -R75 ;  /* 0x0000000a2f187c23 */ /* 0x000fcc000801084b */
[----:B------:R-:W0:Y:S01]  /*3f10*/  MUFU.EX2 R10, R10 ;  /* 0x0000000a000a7308 */ /* 0x000e220000000800 */
[----:B-1----:R-:W-:-:S01]  /*3f20*/  FFMA.FTZ R26, R46, UR10, -R75 ;  /* 0x0000000a2e1a7c23 */ /* 0x002fc2000801084b */
[C---:B------:R-:W-:Y:S01]  /*3f30*/  FSETP.NEU.FTZ.AND P2, PT, R161.reuse, -INF , PT ;  /* 0xff800000a100780b */ /* 0x040fe20003f5d000 */
[----:B------:R-:W-:-:S01]  /*3f40*/  FFMA.FTZ R25, R161, R38, -8 ;  /* 0xc1000000a1197423 */ /* 0x000fc20000010026 */
[----:B------:R-:W-:Y:S01]  /*3f50*/  FADD.FTZ R38, R29, R36 ;  /* 0x000000241d267221 */ /* 0x000fe20000010000 */
[--C-:B------:R-:W-:Y:S02]  /*3f60*/  IMAD.MOV.U32 R75, RZ, RZ, R151.reuse ;  /* 0x000000ffff4b7224 */ /* 0x100fe400078e0097 */
[--C-:B------:R-:W-:Y:S01]  /*3f70*/  IMAD.MOV.U32 R36, RZ, RZ, R151.reuse ;  /* 0x000000ffff247224 */ /* 0x100fe200078e0097 */
[----:B------:R-:W-:Y:S01]  /*3f80*/  FSEL R27, R25, RZ, P2 ;  /* 0x000000ff191b7208 */ /* 0x000fe20001000000 */
[----:B------:R-:W-:Y:S01]  /*3f90*/  FADD.FTZ R47, R3, R38 ;  /* 0x00000026032f7221 */ /* 0x000fe20000010000 */
[----:B------:R-:W-:Y:S01]  /*3fa0*/  MUFU.EX2 R8, R8 ;  /* 0x0000000800087308 */ /* 0x000fe20000000800 */
        /* <DEDUP_REMOVED lines=12> */
[----:B------:R-:W-:Y:S01]  /*4070*/  FADD.FTZ R46, R4, R47 ;  /* 0x0000002f042e7221 */ /* 0x000fe20000010000 */
[----:B------:R-:W-:-:S01]  /*4080*/  FFMA.FTZ R59, R59, UR10, -R27 ;  /* 0x0000000a3b3b7c23 */ /* 0x000fc2000801081b */
[--C-:B------:R-:W-:Y:S01]  /*4090*/  FFMA.FTZ R62, R62, UR10, -R27.reuse ;  /* 0x0000000a3e3e7c23 */ /* 0x100fe2000801081b */
[----:B------:R-:W-:-:S01]  /*40a0*/  FFMA.FTZ R63, R63, UR10, -R27 ;  /* 0x0000000a3f3f7c23 */ /* 0x000fc2000801081b */
[----:B------:R-:W1:Y:S01]  /*40b0*/  MUFU.EX2 R51, R51 ;  /* 0x0000003300337308 */ /* 0x000e620000000800 */
[----:B------:R-:W-:-:S01]  /*40c0*/  FADD.FTZ R47, R5, R46 ;  /* 0x0000002e052f7221 */ /* 0x000fc20000010000 */
        /* <DEDUP_REMOVED lines=9> */
[----:B0-----:R-:W-:Y:S01]  /*4160*/  F2FP.SATFINITE.E4M3.F32.PACK_AB_MERGE_C R231, R10, R7, RZ ;  /* 0x000000070ae7723e */ /* 0x001fe200048070ff */
        /* <DEDUP_REMOVED lines=8> */
[--C-:B------:R-:W-:Y:S01]  /*41f0*/  FFMA.FTZ R76, R76, UR10, -R27.reuse ;  /* 0x0000000a4c4c7c23 */ /* 0x100fe2000801081b */
[----:B------:R-:W-:-:S01]  /*4200*/  FFMA.FTZ R77, R77, UR10, -R27 ;  /* 0x0000000a4d4d7c23 */ /* 0x000fc2000801081b */
[----:B------:R-:W-:Y:S01]  /*4210*/  F2FP.SATFINITE.E4M3.F32.PACK_AB_MERGE_C R231, R6, R5, R231 ;  /* 0x0000000506e7723e */ /* 0x000fe200048070e7 */
[----:B------:R-:W-:-:S01]  /*4220*/  FFMA.FTZ R80, R80, UR10, -R27 ;  /* 0x0000000a50507c23 */ /* 0x000fc2000801081b */
[----:B------:R-:W1:Y:S01]  /*4230*/  MUFU.EX2 R54, R54 ;  /* 0x0000003600367308 */ /* 0x000e620000000800 */
[----:B--2---:R-:W-:-:S01]  /*4240*/  FADD.FTZ R38, R52, R45 ;  /* 0x0000002d34267221 */ /* 0x004fc20000010000 */
[--C-:B------:R-:W-:Y:S01]  /*4250*/  FFMA.FTZ R81, R81, UR10, -R27.reuse ;  /* 0x0000000a51517c23 */ /* 0x100fe2000801081b */
[----:B------:R-:W-:-:S01]  /*4260*/  FFMA.FTZ R84, R84, UR10, -R27 ;  /* 0x0000000a54547c23 */ /* 0x000fc2000801081b */
[----:B------:R-:W-:Y:S01]  /*4270*/  FFMA.FTZ R27, R85, UR10, -R27 ;  /* 0x0000000a551b7c23 */ /* 0x000fe2000801081b */
[----:B------:R-:W-:-:S02]  /*4280*/  IMAD.MOV.U32 R85, RZ, RZ, R151 ;  /* 0x000000ffff557224 */ /* 0x000fc400078e0097 */
[----:B------:R-:W-:Y:S01]  /*4290*/  IMAD.MOV.U32 R46, RZ, RZ, R151 ;  /* 0x000000ffff2e7224 */ /* 0x000fe200078e0097 */
[----:B------:R-:W2:Y:S01]  /*42a0*/  MUFU.EX2 R55, R55 ;  /* 0x0000003700377308 */ /* 0x000ea20000000800 */
[----:B0-----:R-:W-:-:S01]  /*42b0*/  FADD.FTZ R45, R53, R38 ;  /* 0x00000026352d7221 */ /* 0x001fc20000010000 */
[----:B------:R-:W-:Y:S01]  /*42c0*/  FADD.FTZ R38, R6, R47 ;  /* 0x0000002f06267221 */ /* 0x000fe20000010000 */
[----:B------:R-:W-:Y:S01]  /*42d0*/  F2FP.SATFINITE.E4M3.F32.PACK_AB_MERGE_C R52, R53, R52, RZ ;  /* 0x000000343534723e */ /* 0x000fe200048070ff */
[----:B------:R-:W-:Y:S02]  /*42e0*/  IMAD.MOV.U32 R53, RZ, RZ, R151 ;  /* 0x000000ffff357224 */ /* 0x000fe400078e0097 */
[----:B------:R-:W-:-:S01]  /*42f0*/  FADD.FTZ R47, R7, R38 ;  /* 0x00000026072f7221 */ /* 0x000fc20000010000 */
[----:B------:R-:W-:Y:S01]  /*4300*/  F2FP.SATFINITE.E4M3.F32.PACK_AB_MERGE_C R228, R51, R50, R52 ;  /* 0x0000003233e4723e */ /* 0x000fe20004807034 */
[----:B------:R-:W0:Y:S01]  /*4310*/  MUFU.EX2 R56, R56 ;  /* 0x0000003800387308 */ /* 0x000e220000000800 */
[----:B-1----:R-:W-:-:S01]  /*4320*/  FADD.FTZ R2, R54, R45 ;  /* 0x0000002d36027221 */ /* 0x002fc20000010000 */
[----:B------:R-:W-:Y:S01]  /*4330*/  FADD.FTZ R47, R10, R47 ;  /* 0x0000002f0a2f7221 */ /* 0x000fe20000010000 */
[----:B------:R-:W-:-:S02]  /*4340*/  IMAD.MOV.U32 R52, RZ, RZ, R151 ;  /* 0x000000ffff347224 */ /* 0x000fc400078e0097 */
[----:B------:R-:W-:Y:S02]  /*4350*/  IMAD.MOV.U32 R51, RZ, RZ, R151 ;  /* 0x000000ffff337224 */ /* 0x000fe400078e0097 */
[----:B------:R-:W-:-:S01]  /*4360*/  FADD.FTZ R38, R8, R47 ;  /* 0x0000002f08267221 */ /* 0x000fc20000010000 */
[----:B------:R-:W-:Y:S01]  /*4370*/  IMAD.MOV.U32 R50, RZ, RZ, R151 ;  /* 0x000000ffff327224 */ /* 0x000fe200078e0097 */
[----:B------:R-:W1:Y:S01]  /*4380*/  MUFU.EX2 R57, R57 ;  /* 0x0000003900397308 */ /* 0x000e620000000800 */
[----:B--2---:R-:W-:-:S07]  /*4390*/  FADD.FTZ R45, R55, R2 ;  /* 0x00000002372d7221 */ /* 0x004fce0000010000 */
[----:B------:R-:W2:Y:S01]  /*43a0*/  MUFU.EX2 R58, R58 ;  /* 0x0000003a003a7308 */ /* 0x000ea20000000800 */
[----:B0-----:R-:W-:-:S07]  /*43b0*/  FADD.FTZ R2, R56, R45 ;  /* 0x0000002d38027221 */ /* 0x001fce0000010000 */
[----:B------:R0:W3:Y:S01]  /*43c0*/  MUFU.EX2 R9, R92 ;  /* 0x0000005c00097308 */ /* 0x0000e20000000800 */
[----:B-1----:R-:W-:-:S01]  /*43d0*/  FADD.FTZ R45, R57, R2 ;  /* 0x00000002392d7221 */ /* 0x002fc20000010000 */
[----:B------:R-:W-:Y:S01]  /*43e0*/  F2FP.SATFINITE.E4M3.F32.PACK_AB_MERGE_C R56, R57, R56, RZ ;  /* 0x000000383938723e */ /* 0x000fe200048070ff */
[----:B------:R-:W-:-:S03]  /*43f0*/  IMAD.MOV.U32 R57, RZ, RZ, R151 ;  /* 0x000000ffff397224 */ /* 0x000fc600078e0097 */
[----:B------:R-:W-:Y:S01]  /*4400*/  F2FP.SATFINITE.E4M3.F32.PACK_AB_MERGE_C R230, R55, R54, R56 ;  /* 0x0000003637e6723e */ /* 0x000fe20004807038 */
[----:B------:R-:W-:Y:S01]  /*4410*/  IMAD.MOV.U32 R56, RZ, RZ, R151 ;  /* 0x000000ffff387224 */ /* 0x000fe200078e0097 */
[----:B------:R-:W1:Y:S01]  /*4420*/  MUFU.EX2 R59, R59 ;  /* 0x0000003b003b7308 */ /* 0x000e620000000800 */
[----:B--2---:R-:W-:-:S01]  /*4430*/  FADD.FTZ R2, R58, R45 ;  /* 0x0000002d3a027221 */ /* 0x004fc20000010000 */
[--C-:B0-----:R-:W-:Y:S02]  /*4440*/  IMAD.MOV.U32 R92, RZ, RZ, R151.reuse ;  /* 0x000000ffff5c7224 */ /* 0x101fe400078e0097 */
[--C-:B------:R-:W-:Y:S02]  /*4450*/  IMAD.MOV.U32 R55, RZ, RZ, R151.reuse ;  /* 0x000000ffff377224 */ /* 0x100fe400078e0097 */
[----:B------:R-:W-:Y:S02]  /*4460*/  IMAD.MOV.U32 R54, RZ, RZ, R151 ;  /* 0x000000ffff367224 */ /* 0x000fe400078e0097 */
[----:B------:R0:W2:Y:S01]  /*4470*/  MUFU.EX2 R11, R93 ;  /* 0x0000005d000b7308 */ /* 0x0000a20000000800 */
[----:B---3--:R-:W-:-:S07]  /*4480*/  FADD.FTZ R38, R9, R38 ;  /* 0x0000002609267221 */ /* 0x008fce0000010000 */
[----:B------:R-:W3:Y:S01]  /*4490*/  MUFU.EX2 R62, R62 ;  /* 0x0000003e003e7308 */ /* 0x000ee20000000800 */
[----:B-1----:R-:W-:-:S01]  /*44a0*/  FADD.FTZ R45, R59, R2 ;  /* 0x000000023b2d7221 */ /* 0x002fc20000010000 */
[----:B0-----:R-:W-:-:S06]  /*44b0*/  IMAD.MOV.U32 R93, RZ, RZ, R151 ;  /* 0x000000ffff5d7224 */ /* 0x001fcc00078e0097 */
[----:B------:R-:W0:Y:S01]  /*44c0*/  MUFU.EX2 R14, R14 ;  /* 0x0000000e000e7308 */ /* 0x000e220000000800 */
[----:B--2---:R-:W-:-:S07]  /*44d0*/  FADD.FTZ R47, R11, R38 ;  /* 0x000000260b2f7221 */ /* 0x004fce0000010000 */
[----:B------:R-:W1:Y:S01]  /*44e0*/  MUFU.EX2 R63, R63 ;  /* 0x0000003f003f7308 */ /* 0x000e620000000800 */
[----:B---3--:R-:W-:-:S07]  /*44f0*/  FADD.FTZ R2, R62, R45 ;  /* 0x0000002d3e027221 */ /* 0x008fce0000010000 */
[----:B------:R-:W2:Y:S01]  /*4500*/  MUFU.EX2 R12, R12 ;  /* 0x0000000c000c7308 */ /* 0x000ea20000000800 */
[----:B0-----:R-:W-:-:S01]  /*4510*/  FADD.FTZ R47, R14, R47 ;  /* 0x0000002f0e2f7221 */ /* 0x001fc20000010000 */
[----:B------:R-:W-:-:S04]  /*4520*/  F2FP.SATFINITE.E4M3.F32.PACK_AB_MERGE_C R225, R14, R11, RZ ;  /* 0x0000000b0ee1723e */ /* 0x000fc800048070ff */
[----:B------:R-:W-:Y:S02]  /*4530*/  F2FP.SATFINITE.E4M3.F32.PACK_AB_MERGE_C R225, R9, R8, R225 ;  /* 0x0000000809e1723e */ /* 0x000fe400048070e1 */
[----:B------:R-:W0:Y:S01]  /*4540*/  MUFU.EX2 R66, R66 ;  /* 0x0000004200427308 */ /* 0x000e220000000800 */
[----:B-1----:R-:W-:-:S01]  /*4550*/  FADD.FTZ R45, R63, R2 ;  /* 0x000000023f2d7221 */ /* 0x002fc20000010000 */
[----:B------:R-:W-:Y:S01]  /*4560*/  F2FP.SATFINITE.E4M3.F32.PACK_AB_MERGE_C R62, R63, R62, RZ ;  /* 0x0000003e3f3e723e */ /* 0x000fe200048070ff */
[----:B------:R-:W-:-:S03]  /*4570*/  IMAD.MOV.U32 R63, RZ, RZ, R151 ;  /* 0x000000ffff3f7224 */ /* 0x000fc600078e0097 */
[----:B------:R-:W-:Y:S01]  /*4580*/  F2FP.SATFINITE.E4M3.F32.PACK_AB_MERGE_C R224, R59, R58, R62 ;  /* 0x0000003a3be0723e */ /* 0x000fe2000480703e */
[----:B------:R-:W-:Y:S01]  /*4590*/  IMAD.MOV.U32 R62, RZ, RZ, R151 ;  /* 0x000000ffff3e7224 */ /* 0x000fe200078e0097 */
[----:B------:R-:W1:Y:S01]  /*45a0*/  MUFU.EX2 R67, R67 ;  /* 0x0000004300437308 */ /* 0x000e620000000800 */
[----:B--2---:R-:W-:-:S01]  /*45b0*/  FADD.FTZ R38, R12, R47 ;  /* 0x0000002f0c267221 */ /* 0x004fc20000010000 */
[--C-:B------:R-:W-:Y:S02]  /*45c0*/  IMAD.MOV.U32 R59, RZ, RZ, R151.reuse ;  /* 0x000000ffff3b7224 */ /* 0x100fe400078e0097 */
[--C-:B------:R-:W-:Y:S02]  /*45d0*/  IMAD.MOV.U32 R58, RZ, RZ, R151.reuse ;  /* 0x000000ffff3a7224 */ /* 0x100fe400078e0097 */
[----:B------:R-:W-:Y:S01]  /*45e0*/  FADD.FTZ R38, R13, R38 ;  /* 0x000000260d267221 */ /* 0x000fe20000010000 */
[----:B------:R-:W-:Y:S01]  /*45f0*/  IMAD.MOV.U32 R47, RZ, RZ, R151 ;  /* 0x000000ffff2f7224 */ /* 0x000fe200078e0097 */
[----:B------:R-:W2:Y:S01]  /*4600*/  MUFU.EX2 R33, R33 ;  /* 0x0000002100217308 */ /* 0x000ea20000000800 */
[----:B0-----:R-:W-:-:S01]  /*4610*/  FADD.FTZ R2, R66, R45 ;  /* 0x0000002d42027221 */ /* 0x001fc20000010000 */
[----:B------:R-:W-:-:S06]  /*4620*/  IMAD.MOV.U32 R45, RZ, RZ, R151 ;  /* 0x000000ffff2d7224 */ /* 0x000fcc00078e0097 */
[----:B------:R-:W0:Y:S01]  /*4630*/  MUFU.EX2 R70, R70 ;  /* 0x0000004600467308 */ /* 0x000e220000000800 */
[----:B-1----:R-:W-:-:S07]  /*4640*/  FADD.FTZ R3, R67, R2 ;  /* 0x0000000243037221 */ /* 0x002fce0000010000 */
[----:B------:R-:W1:Y:S01]  /*4650*/  MUFU.EX2 R32, R32 ;  /* 0x0000002000207308 */ /* 0x000e620000000800 */
[----:B--2---:R-:W-:-:S01]  /*4660*/  FADD.FTZ R7, R33, R38 ;  /* 0x0000002621077221 */ /* 0x004fc20000010000 */
[----:B------:R-:W-:-:S06]  /*4670*/  IMAD.MOV.U32 R38, RZ, RZ, R151 ;  /* 0x000000ffff267224 */ /* 0x000fcc00078e0097 */
[----:B------:R-:W2:Y:S01]  /*4680*/  MUFU.EX2 R71, R71 ;  /* 0x0000004700477308 */ /* 0x000ea20000000800 */
[----:B0-----:R-:W-:-:S07]  /*4690*/  FADD.FTZ R2, R70, R3 ;  /* 0x0000000346027221 */ /* 0x001fce0000010000 */
[----:B------:R-:W0:Y:S01]  /*46a0*/  MUFU.EX2 R15, R30 ;  /* 0x0000001e000f7308 */ /* 0x000e220000000800 */
[C---:B-1----:R-:W-:Y:S01]  /*46b0*/  F2FP.SATFINITE.E4M3.F32.PACK_AB_MERGE_C R33, R32.reuse, R33, RZ ;  /* 0x000000212021723e */ /* 0x042fe200048070ff */
[----:B------:R-:W-:-:S03]  /*46c0*/  FADD.FTZ R32, R32, R7 ;  /* 0x0000000720207221 */ /* 0x000fc60000010000 */
[----:B------:R-:W-:Y:S01]  /*46d0*/  F2FP.SATFINITE.E4M3.F32.PACK_AB_MERGE_C R227, R13, R12, R33 ;  /* 0x0000000c0de3723e */ /* 0x000fe20004807021 */
[----:B------:R-:W-:Y:S02]  /*46e0*/  IMAD.MOV.U32 R33, RZ, RZ, R151 ;  /* 0x000000ffff217224 */ /* 0x000fe400078e0097 */
[----:B------:R-:W1:Y:S01]  /*46f0*/  MUFU.EX2 R28, R28 ;  /* 0x0000001c001c7308 */ /* 0x000e620000000800 */
[----:B--2---:R-:W-:-:S01]  /*4700*/  FADD.FTZ R3, R71, R2 ;  /* 0x0000000247037221 */ /* 0x004fc20000010000 */
[----:B------:R-:W-:Y:S01]  /*4710*/  F2FP.SATFINITE.E4M3.F32.PACK_AB_MERGE_C R70, R71, R70, RZ ;  /* 0x000000464746723e */ /* 0x000fe200048070ff */
[----:B------:R-:W-:-:S03]  /*4720*/  IMAD.MOV.U32 R71, RZ, RZ, R151 ;  /* 0x000000ffff477224 */ /* 0x000fc600078e0097 */
[----:B------:R-:W-:Y:S01]  /*4730*/  F2FP.SATFINITE.E4M3.F32.PACK_AB_MERGE_C R226, R67, R66, R70 ;  /* 0x0000004243e2723e */ /* 0x000fe20004807046 */
[----:B------:R-:W-:Y:S01]  /*4740*/  IMAD.MOV.U32 R70, RZ, RZ, R151 ;  /* 0x000000ffff467224 */ /* 0x000fe200078e0097 */
[----:B------:R-:W2:Y:S01]  /*4750*/  MUFU.EX2 R20, R20 ;  /* 0x0000001400147308 */ /* 0x000ea20000000800 */
[----:B0-----:R-:W-:-:S01]  /*4760*/  FADD.FTZ R7, R15, R32 ;  /* 0x000000200f077221 */ /* 0x001fc20000010000 */
[--C-:B------:R-:W-:Y:S02]  /*4770*/  IMAD.MOV.U32 R67, RZ, RZ, R151.reuse ;  /* 0x000000ffff437224 */ /* 0x100fe400078e0097 */
[--C-:B------:R-:W-:Y:S02]  /*4780*/  IMAD.MOV.U32 R66, RZ, RZ, R151.reuse ;  /* 0x000000ffff427224 */ /* 0x100fe400078e0097 */
[----:B------:R-:W-:Y:S02]  /*4790*/  IMAD.MOV.U32 R32, RZ, RZ, R151 ;  /* 0x000000ffff207224 */ /* 0x000fe400078e0097 */
[----:B------:R-:W0:Y:S01]  /*47a0*/  MUFU.EX2 R30, R31 ;  /* 0x0000001f001e7308 */ /* 0x000e220000000800 */
[----:B-1----:R-:W-:-:S07]  /*47b0*/  FADD.FTZ R2, R28, R3 ;  /* 0x000000031c027221 */ /* 0x002fce0000010000 */
[----:B------:R1:W3:Y:S01]  /*47c0*/  MUFU.EX2 R31, R74 ;  /* 0x0000004a001f7308 */ /* 0x0002e20000000800 */
[----:B--2---:R-:W-:-:S04]  /*47d0*/  FADD.FTZ R4, R20, R7 ;  /* 0x0000000714047221 */ /* 0x004fc80000010000 */
[----:B------:R-:W-:-:S03]  /*47e0*/  FADD.FTZ R7, R35, R4 ;  /* 0x0000000423077221 */ /* 0x000fc60000010000 */
[----:B------:R-:W2:Y:S01]  /*47f0*/  MUFU.EX2 R60, R60 ;  /* 0x0000003c003c7308 */ /* 0x000ea20000000800 */
[----:B0-----:R-:W-:-:S01]  /*4800*/  FADD.FTZ R7, R30, R7 ;  /* 0x000000071e077221 */ /* 0x001fc20000010000 */
[----:B------:R-:W-:Y:S01]  /*4810*/  F2FP.SATFINITE.E4M3.F32.PACK_AB_MERGE_C R35, R30, R35, RZ ;  /* 0x000000231e23723e */ /* 0x000fe200048070ff */
[--C-:B-1----:R-:W-:Y:S02]  /*4820*/  IMAD.MOV.U32 R74, RZ, RZ, R151.reuse ;  /* 0x000000ffff4a7224 */ /* 0x102fe400078e0097 */
[----:B------:R-:W-:Y:S01]  /*4830*/  IMAD.MOV.U32 R30, RZ, RZ, R151 ;  /* 0x000000ffff1e7224 */ /* 0x000fe200078e0097 */
[----:B------:R-:W-:Y:S01]  /*4840*/  F2FP.SATFINITE.E4M3.F32.PACK_AB_MERGE_C R221, R20, R15, R35 ;  /* 0x0000000f14dd723e */ /* 0x000fe20004807023 */
[----:B------:R-:W-:Y:S01]  /*4850*/  IMAD.MOV.U32 R35, RZ, RZ, R151 ;  /* 0x000000ffff237224 */ /* 0x000fe200078e0097 */
[----:B------:R-:W0:Y:S01]  /*4860*/  MUFU.EX2 R61, R61 ;  /* 0x0000003d003d7308 */ /* 0x000e220000000800 */
[----:B---3--:R-:W-:-:S07]  /*4870*/  FADD.FTZ R3, R31, R2 ;  /* 0x000000021f037221 */ /* 0x008fce0000010000 */
[----:B------:R-:W1:Y:S01]  /*4880*/  MUFU.EX2 R34, R34 ;  /* 0x0000002200227308 */ /* 0x000e620000000800 */
[----:B--2---:R-:W-:-:S07]  /*4890*/  FADD.FTZ R2, R60, R3 ;  /* 0x000000033c027221 */ /* 0x004fce0000010000 */
[----:B------:R-:W2:Y:S01]  /*48a0*/  MUFU.EX2 R64, R64 ;  /* 0x0000004000407308 */ /* 0x000ea20000000800 */
[C---:B0-----:R-:W-:Y:S01]  /*48b0*/  F2FP.SATFINITE.E4M3.F32.PACK_AB_MERGE_C R60, R61.reuse, R60, RZ ;  /* 0x0000003c3d3c723e */ /* 0x041fe200048070ff */
[----:B------:R-:W-:-:S03]  /*48c0*/  FADD.FTZ R61, R61, R2 ;  /* 0x000000023d3d7221 */ /* 0x000fc60000010000 */
[----:B------:R-:W-:Y:S01]  /*48d0*/  F2FP.SATFINITE.E4M3.F32.PACK_AB_MERGE_C R220, R31, R28, R60 ;  /* 0x0000001c1fdc723e */ /* 0x000fe2000480703c */
[----:B------:R-:W-:Y:S02]  /*48e0*/  IMAD.MOV.U32 R60, RZ, RZ, R151 ;  /* 0x000000ffff3c7224 */ /* 0x000fe400078e0097 */
[----:B------:R-:W0:Y:S01]  /*48f0*/  MUFU.EX2 R65, R65 ;  /* 0x0000004100417308 */ /* 0x000e220000000800 */
[----:B-1----:R-:W-:-:S01]  /*4900*/  FADD.FTZ R4, R34, R7 ;  /* 0x0000000722047221 */ /* 0x002fc20000010000 */
[--C-:B------:R-:W-:Y:S02]  /*4910*/  IMAD.MOV.U32 R31, RZ, RZ, R151.reuse ;  /* 0x000000ffff1f7224 */ /* 0x100fe400078e0097 */
[----:B------:R-:W-:Y:S02]  /*4920*/  IMAD.MOV.U32 R28, RZ, RZ, R151 ;  /* 0x000000ffff1c7224 */ /* 0x000fe400078e0097 */
[----:B------:R-:W-:Y:S02]  /*4930*/  FADD.FTZ R4, R37, R4 ;  /* 0x0000000425047221 */ /* 0x000fe40000010000 */
[----:B------:R-:W-:Y:S01]  /*4940*/  MUFU.EX2 R39, R39 ;  /* 0x0000002700277308 */ /* 0x000fe20000000800 */
[----:B--2---:R-:W-:-:S01]  /*4950*/  FADD.FTZ R2, R64, R61 ;  /* 0x0000003d40027221 */ /* 0x004fc20000010000 */
[----:B------:R-:W-:-:S06]  /*4960*/  IMAD.MOV.U32 R61, RZ, RZ, R151 ;  /* 0x000000ffff3d7224 */ /* 0x000fcc00078e0097 */
[----:B------:R-:W1:Y:S01]  /*4970*/  MUFU.EX2 R40, R40 ;  /* 0x0000002800287308 */ /* 0x000e620000000800 */
[----:B0-----:R-:W-:-:S07]  /*4980*/  FADD.FTZ R3, R65, R2 ;  /* 0x0000000241037221 */ /* 0x001fce0000010000 */
[----:B------:R-:W0:Y:S08]  /*4990*/  MUFU.EX2 R68, R68 ;  /* 0x0000004400447308 */ /* 0x000e300000000800 */
[----:B------:R-:W2:Y:S01]  /*49a0*/  MUFU.EX2 R69, R69 ;  /* 0x0000004500457308 */ /* 0x000ea20000000800 */
[----:B-1----:R-:W-:Y:S01]  /*49b0*/  F2FP.SATFINITE.E4M3.F32.PACK_AB_MERGE_C R5, R40, R39, RZ ;  /* 0x000000272805723e */ /* 0x002fe200048070ff */
[----:B------:R-:W-:-:S03]  /*49c0*/  FADD.FTZ R39, R39, R4 ;  /* 0x0000000427277221 */ /* 0x000fc60000010000 */
[----:B------:R-:W-:Y:S01]  /*49d0*/  F2FP.SATFINITE.E4M3.F32.PACK_AB_MERGE_C R223, R37, R34, R5 ;  /* 0x0000002225df723e */ /* 0x000fe20004807005 */
[----:B------:R-:W-:-:S01]  /*49e0*/  FADD.FTZ R40, R40, R39 ;  /* 0x0000002728287221 */ /* 0x000fc20000010000 */
[----:B------:R-:W-:Y:S01]  /*49f0*/  IMAD.MOV.U32 R39, RZ, RZ, R151 ;  /* 0x000000ffff277224 */ /* 0x000fe200078e0097 */
[----:B------:R-:W-:Y:S01]  /*4a00*/  MUFU.EX2 R43, R43 ;  /* 0x0000002b002b7308 */ /* 0x000fe20000000800 */
[----:B0-----:R-:W-:-:S01]  /*4a10*/  FADD.FTZ R2, R68, R3 ;  /* 0x0000000344027221 */ /* 0x001fc20000010000 */
[--C-:B------:R-:W-:Y:S02]  /*4a20*/  IMAD.MOV.U32 R37, RZ, RZ, R151.reuse ;  /* 0x000000ffff257224 */ /* 0x100fe400078e0097 */
[----:B------:R-:W-:-:S04]  /*4a30*/  IMAD.MOV.U32 R34, RZ, RZ, R151 ;  /* 0x000000ffff227224 */ /* 0x000fc800078e0097 */
[----:B------:R-:W0:Y:S01]  /*4a40*/  MUFU.EX2 R44, R44 ;  /* 0x0000002c002c7308 */ /* 0x000e220000000800 */
[C---:B--2---:R-:W-:Y:S01]  /*4a50*/  F2FP.SATFINITE.E4M3.F32.PACK_AB_MERGE_C R68, R69.reuse, R68, RZ ;  /* 0x000000444544723e */ /* 0x044fe200048070ff */
[----:B------:R-:W-:-:S03]  /*4a60*/  FADD.FTZ R69, R69, R2 ;  /* 0x0000000245457221 */ /* 0x000fc60000010000 */
[----:B------:R-:W-:Y:S01]  /*4a70*/  F2FP.SATFINITE.E4M3.F32.PACK_AB_MERGE_C R222, R65, R64, R68 ;  /* 0x0000004041de723e */ /* 0x000fe20004807044 */
[--C-:B------:R-:W-:Y:S02]  /*4a80*/  IMAD.MOV.U32 R68, RZ, RZ, R151.reuse ;  /* 0x000000ffff447224 */ /* 0x100fe400078e0097 */
[----:B------:R-:W1:Y:S01]  /*4a90*/  MUFU.EX2 R41, R41 ;  /* 0x0000002900297308 */ /* 0x000e620000000800 */
[--C-:B------:R-:W-:Y:S02]  /*4aa0*/  IMAD.MOV.U32 R65, RZ, RZ, R151.reuse ;  /* 0x000000ffff417224 */ /* 0x100fe400078e0097 */
[----:B------:R-:W-:-:S05]  /*4ab0*/  IMAD.MOV.U32 R64, RZ, RZ, R151 ;  /* 0x000000ffff407224 */ /* 0x000fca00078e0097 */
        /* <DEDUP_REMOVED lines=14> */
[----:B------:R-:W0:Y:S01]  /*4ba0*/  MUFU.EX2 R77, R77 ;  /* 0x0000004d004d7308 */ /* 0x000e220000000800 */
[----:B-1----:R-:W-:-:S01]  /*4bb0*/  FADD.FTZ R3, R73, R2 ;  /* 0x0000000249037221 */ /* 0x002fc20000010000 */
[----:B------:R-:W-:Y:S01]  /*4bc0*/  FADD.FTZ R44, R44, R43 ;  /* 0x0000002b2c2c7221 */ /* 0x000fe20000010000 */
[----:B------:R-:W-:-:S05]  /*4bd0*/  IMAD.MOV.U32 R43, RZ, RZ, R151 ;  /* 0x000000ffff2b7224 */ /* 0x000fca00078e0097 */
[----:B------:R-:W1:Y:S01]  /*4be0*/  MUFU.EX2 R21, R21 ;  /* 0x0000001500157308 */ /* 0x000e620000000800 */
[----:B--2---:R-:W-:-:S07]  /*4bf0*/  FADD.FTZ R2, R76, R3 ;  /* 0x000000034c027221 */ /* 0x004fce0000010000 */
[----:B------:R-:W2:Y:S01]  /*4c00*/  MUFU.EX2 R80, R80 ;  /* 0x0000005000507308 */ /* 0x000ea20000000800 */
[C---:B0-----:R-:W-:Y:S01]  /*4c10*/  F2FP.SATFINITE.E4M3.F32.PACK_AB_MERGE_C R76, R77.reuse, R76, RZ ;  /* 0x0000004c4d4c723e */ /* 0x041fe200048070ff */
[----:B------:R-:W-:-:S03]  /*4c20*/  FADD.FTZ R77, R77, R2 ;  /* 0x000000024d4d7221 */ /* 0x000fc60000010000 */
[----:B------:R-:W-:Y:S01]  /*4c30*/  F2FP.SATFINITE.E4M3.F32.PACK_AB_MERGE_C R216, R73, R72, R76 ;  /* 0x0000004849d8723e */ /* 0x000fe2000480704c */
[----:B------:R-:W-:Y:S02]  /*4c40*/  IMAD.MOV.U32 R76, RZ, RZ, R151 ;  /* 0x000000ffff4c7224 */ /* 0x000fe400078e0097 */
[----:B------:R-:W-:Y:S01]  /*4c50*/  MUFU.EX2 R24, R24 ;  /* 0x0000001800187308 */ /* 0x000fe20000000800 */
[----:B-1----:R-:W-:-:S01]  /*4c60*/  FADD.FTZ R3, R21, R44 ;  /* 0x0000002c15037221 */ /* 0x002fc20000010000 */
[--C-:B------:R-:W-:Y:S02]  /*4c70*/  IMAD.MOV.U32 R73, RZ, RZ, R151.reuse ;  /* 0x000000ffff497224 */ /* 0x100fe400078e0097 */
[--C-:B------:R-:W-:Y:S02]  /*4c80*/  IMAD.MOV.U32 R72, RZ, RZ, R151.reuse ;  /* 0x000000ffff487224 */ /* 0x100fe400078e0097 */
[----:B------:R-:W-:Y:S02]  /*4c90*/  IMAD.MOV.U32 R44, RZ, RZ, R151 ;  /* 0x000000ffff2c7224 */ /* 0x000fe400078e0097 */
[----:B------:R0:W1:Y:S01]  /*4ca0*/  MUFU.EX2 R25, R48 ;  /* 0x0000003000197308 */ /* 0x0000620000000800 */
[----:B--2---:R-:W-:-:S01]  /*4cb0*/  FADD.FTZ R2, R80, R77 ;  /* 0x0000004d50027221 */ /* 0x004fc20000010000 */
[----:B------:R-:W-:-:S06]  /*4cc0*/  IMAD.MOV.U32 R77, RZ, RZ, R151 ;  /* 0x000000ffff4d7224 */ /* 0x000fcc00078e0097 */
[----:B------:R-:W2:Y:S01]  /*4cd0*/  MUFU.EX2 R26, R26 ;  /* 0x0000001a001a7308 */ /* 0x000ea20000000800 */
[----:B0-----:R-:W-:-:S07]  /*4ce0*/  IMAD.MOV.U32 R48, RZ, RZ, R151 ;  /* 0x000000ffff307224 */ /* 0x001fce00078e0097 */
[----:B------:R-:W0:Y:S01]  /*4cf0*/  MUFU.EX2 R81, R81 ;  /* 0x0000005100517308 */ /* 0x000e220000000800 */
[----:B-1----:R-:W-:-:S07]  /*4d00*/  F2FP.SATFINITE.E4M3.F32.PACK_AB_MERGE_C R4, R25, R24, RZ ;  /* 0x000000181904723e */ /* 0x002fce00048070ff */
[----:B------:R-:W-:Y:S01]  /*4d10*/  MUFU.EX2 R84, R84 ;  /* 0x0000005400547308 */ /* 0x000fe20000000800 */
[----:B--2---:R-:W-:-:S01]  /*4d20*/  FADD.FTZ R5, R26, R3 ;  /* 0x000000031a057221 */ /* 0x004fc20000010000 */
[----:B------:R-:W-:Y:S01]  /*4d30*/  F2FP.SATFINITE.E4M3.F32.PACK_AB_MERGE_C R219, R26, R21, R4 ;  /* 0x000000151adb723e */ /* 0x000fe20004807004 */
[----:B------:R-:W-:-:S05]  /*4d40*/  IMAD.MOV.U32 R26, RZ, RZ, R151 ;  /* 0x000000ffff1a7224 */ /* 0x000fca00078e0097 */
[----:B------:R-:W1:Y:S01]  /*4d50*/  MUFU.EX2 R27, R27 ;  /* 0x0000001b001b7308 */ /* 0x000e620000000800 */
[----:B0-----:R-:W-:-:S01]  /*4d60*/  FADD.FTZ R3, R81, R2 ;  /* 0x0000000251037221 */ /* 0x001fc20000010000 */
        /* <DEDUP_REMOVED lines=80> */
[----:B------:R-:W-:Y:S01]  /*5270*/  UMOV UR59, UR45 ;  /* 0x0000002d003b7c82 */ /* 0x000fe20008000000 */
[----:B------:R-:W-:-:S05]  /*5280*/  ULDC UR55, c[0x0][0x988] ;  /* 0x0002620000377ab9 */ /* 0x000fca0000000800 */
.L_x_2019:
[----:B------:R-:W-:Y:S01]  /*5290*/  ISETP.NE.AND P3, PT, RZ, UR43, PT ;  /* 0x0000002bff007c0c */ /* 0x000fe2000bf65270 */
[----:B------:R-:W-:-:S04]  /*52a0*/  UISETP.NE.AND UP0, UPT, UR58, 0x1, UPT ;  /* 0x000000013a00788c */ /* 0x000fc8000bf05270 */
[----:B------:R-:W-:-:S04]  /*52b0*/  USEL UR45, URZ, 0x1, UP0 ;  /* 0x000000013f2d7887 */ /* 0x000fc80008000000 */
[----:B------:R-:W-:-:S04]  /*52c0*/  ULOP3.LUT UR45, UR59, UR45, URZ, 0x3c, !UPT ;  /* 0x0000002d3b2d7292 */ /* 0x000fc8000f8e3c3f */
[----:B------:R-:W-:Y:S08]  /*52d0*/  @P3 BRA `(.L_x_2010) ;  /* 0x0000000000383947 */ /* 0x000ff00003800000 */
[----:B------:R-:W-:Y:S05]  /*52e0*/  @!P0 BRA `(.L_x_2011) ;  /* 0x0000000000048947 */ /* 0x000fea0003800000 */
[----:B------:R-:W-:Y:S01]  /*52f0*/  BPT.TRAP 0x1 ;  /* 0x000000040000795c */ /* 0x000fe20000300000 */
.L_x_2011:
        /* <DEDUP_REMOVED lines=9> */
.L_x_2012:
[----:B-1----:R-:W-:Y:S05]  /*5390*/  @P2 BRA `(.L_x_2010) ;  /* 0x0000000000082947 */ /* 0x002fea0003800000 */
[----:B------:R-:W1:Y:S02]  /*53a0*/  SYNCS.PHASECHK.TRANS64.TRYWAIT P2, [UR6+0x38830], R6 ;  /* 0x03883006ff0075a7 */ /* 0x000e640008040146 */
[----:B-1----:R-:W-:Y:S05]  /*53b0*/  @!P2 BRA `(.L_x_2013) ;  /* 0x000000f8007ca947 */ /* 0x002fea0003800000 */
.L_x_2010:
        /* <DEDUP_REMOVED lines=48> */
.L_x_2015:
[----:B------:R-:W-:Y:S01]  /*56c0*/  ULEA UR6, UR58, UR41, 0x3 ;  /* 0x000000293a067291 */ /* 0x000fe2000f8e183f */
[----:B------:R-:W-:-:S05]  /*56d0*/  IMAD.U32 R6, RZ, RZ, UR59 ;  /* 0x0000003bff067e24 */ /* 0x000fca000f8e00ff */
[----:B------:R-:W-:-:S04]  /*56e0*/  SHF.L.U32 R6, R6, 0x1f, RZ ;  /* 0x0000001f06067819 */ /* 0x000fc800000006ff */
[----:B------:R0:W1:Y:S01]  /*56f0*/  SYNCS.PHASECHK.TRANS64.TRYWAIT P2, [UR6+0x38850], R6 ;  /* 0x03885006ff0075a7 */ /* 0x0000620008040146 */
[----:B------:R-:W-:Y:S05]  /*5700*/  @!P0 BRA `(.L_x_2016) ;  /* 0x0000000000048947 */ /* 0x000fea0003800000 */
[----:B------:R-:W-:Y:S01]  /*5710*/  BPT.TRAP 0x1 ;  /* 0x000000040000795c */ /* 0x000fe20000300000 */
.L_x_2016:
[----:B-1----:R-:W-:Y:S05]  /*5720*/  @P2 BRA `(.L_x_2014) ;  /* 0x0000000000082947 */ /* 0x002fea0003800000 */
[----:B------:R-:W1:Y:S02]  /*5730*/  SYNCS.PHASECHK.TRANS64.TRYWAIT P2, [UR6+0x38850], R6 ;  /* 0x03885006ff0075a7 */ /* 0x000e640008040146 */
[----:B-1----:R-:W-:Y:S05]  /*5740*/  @!P2 BRA `(.L_x_2017) ;  /* 0x000000f400b0a947 */ /* 0x002fea0003800000 */
.L_x_2014:
[----:B------:R-:W-:Y:S01]  /*5750*/  UIADD3 UR6, UR41, 0x400, URZ ;  /* 0x0000040029067890 */ /* 0x000fe2000fffe03f */
[----:B------:R-:W-:Y:S01]  /*5760*/  WARPGROUP.ARRIVE ;  /* 0x00000000000079c5 */ /* 0x000fe20000000000 */
[----:B------:R-:W-:Y:S01]  /*5770*/  UMOV UR7, 0x40000040 ;  /* 0x4000004000077882 */ /* 0x000fe20000000000 */
[C---:B01----:R-:W-:Y:S01]  /*5780*/  FMUL.FTZ R6, R0.reuse, R152 ;  /* 0x0000009800067220 */ /* 0x043fe20000410000 */
[----:B------:R-:W-:Y:S01]  /*5790*/  USHF.R.U32.HI UR6, URZ, 0x4, UR6 ;  /* 0x000000043f067899 */ /* 0x000fe20008011606 */
[C---:B------:R-:W-:Y:S01]  /*57a0*/  FMUL.FTZ R7, R0.reuse, R153 ;  /* 0x0000009900077220 */ /* 0x040fe20000410000 */
[C---:B------:R-:W-:Y:S01]  /*57b0*/  FMUL.FTZ R152, R0.reuse, R164 ;  /* 0x000000a400987220 */ /* 0x040fe20000410000 */
[----:B------:R-:W-:Y:S01]  /*57c0*/  FMUL.FTZ R164, R0, R176 ;  /* 0x000000b000a47220 */ /* 0x000fe20000410000 */
[----:B------:R-:W-:Y:S01]  /*57d0*/  ULOP3.LUT UR6, UR6, 0x3fff, URZ, 0xc0, !UPT ;  /* 0x00003fff06067892 */ /* 0x000fe2000f8ec03f */
[----:B------:R-:W0:Y:S01]  /*57e0*/  MUFU.TANH R6, R6 ;  /* 0x0000000600067308 */ /* 0x000e220000002400 */
[----:B------:R-:W-:-:S02]  /*57f0*/  IMAD.MOV.U32 R176, RZ, RZ, -0x2 ;  /* 0xfffffffeffb07424 */ /* 0x000fc400078e00ff */
[C---:B------:R-:W-:Y:S01]  /*5800*/  FMUL.FTZ R10, R0.reuse, R156 ;  /* 0x0000009c000a7220 */ /* 0x040fe20000410000 */
[----:B------:R-:W-:Y:S01]  /*5810*/  ULOP3.LUT UR6, UR6, 0x10000, URZ, 0xfc, !UPT ;  /* 0x0001000006067892 */ /* 0x000fe2000f8efc3f */
[C---:B------:R-:W-:Y:S01]  /*5820*/  FMUL.FTZ R21, R0.reuse, R163 ;  /* 0x000000a300157220 */ /* 0x040fe20000410000 */
[C---:B------:R-:W-:Y:S01]  /*5830*/  FMUL.FTZ R163, R0.reuse, R175 ;  /* 0x000000af00a37220 */ /* 0x040fe20000410000 */
[C---:B------:R-:W-:Y:S01]  /*5840*/  FMUL.FTZ R11, R0.reuse, R157 ;  /* 0x0000009d000b7220 */ /* 0x040fe20000410000 */
[----:B------:R-:W-:Y:S01]  /*5850*/  ULEA UR11, UR58, UR6, 0xb ;  /* 0x000000063a0b7291 */ /* 0x000fe2000f8e583f */
[----:B------:R-:W1:Y:S01]  /*5860*/  MUFU.TANH R7, R7 ;  /* 0x0000000700077308 */ /* 0x000e620000002400 */
        /* <DEDUP_REMOVED lines=9> */
[----:B------:R-:W2:Y:S01]  /*5900*/  MUFU.TANH R10, R10 ;  /* 0x0000000a000a7308 */ /* 0x000ea20000002400 */
[----:B------:R-:W-:Y:S01]  /*5910*/  UIMAD UR6, UR56, UR6, 0x1 ;  /* 0x00000001380674a4 */ /* 0x000fe2000f8e0206 */
[C---:B------:R-:W-:Y:S01]  /*5920*/  FMUL.FTZ R156, R0.reuse, R168 ;  /* 0x000000a8009c7220 */ /* 0x040fe20000410000 */
[C---:B------:R-:W-:Y:S01]  /*5930*/  FMUL.FTZ R160, R0.reuse, R172 ;  /* 0x000000ac00a07220 */ /* 0x040fe20000410000 */
[----:B------:R-:W-:Y:S01]  /*5940*/  UMOV UR7, 0x40000040 ;  /* 0x4000004000077882 */ /* 0x000fe20000000000 */
[----:B------:R-:W-:Y:S01]  /*5950*/  ULEA UR6, UR53, UR6, 0x7 ;  /* 0x0000000635067291 */ /* 0x000fe2000f8e383f */
[C---:B------:R-:W-:Y:S01]  /*5960*/  FMUL.FTZ R13, R0.reuse, R159 ;  /* 0x0000009f000d7220 */ /* 0x040fe20000410000 */
[C---:B------:R-:W-:Y:S01]  /*5970*/  FMUL.FTZ R161, R0.reuse, R173 ;  /* 0x000000ad00a17220 */ /* 0x040fe20000410000 */
[----:B------:R-:W3:Y:S01]  /*5980*/  MUFU.TANH R11, R11 ;  /* 0x0000000b000b7308 */ /* 0x000ee20000002400 */
[----:B------:R-:W-:Y:S01]  /*5990*/  UIADD3 UR6, -UR52, UR6, UR51 ;  /* 0x0000000634067290 */ /* 0x000fe2000fffe133 */
[C---:B------:R-:W-:Y:S01]  /*59a0*/  FMUL.FTZ R159, R0.reuse, R171 ;  /* 0x000000ab009f7220 */ /* 0x040fe20000410000 */
[C---:B------:R-:W-:Y:S01]  /*59b0*/  FMUL.FTZ R171, R0.reuse, R183 ;  /* 0x000000b700ab7220 */ /* 0x040fe20000410000 */
[C---:B------:R-:W-:Y:S01]  /*59c0*/  FMUL.FTZ R168, R0.reuse, R180 ;  /* 0x000000b400a87220 */ /* 0x040fe20000410000 */
[C---:B------:R-:W-:Y:S01]  /*59d0*/  FMUL.FTZ R173, R0.reuse, R185 ;  /* 0x000000b900ad7220 */ /* 0x040fe20000410000 */
[C---:B------:R-:W-:Y:S01]  /*59e0*/  FMUL.FTZ R172, R0.reuse, R184 ;  /* 0x000000b800ac7220 */ /* 0x040fe20000410000 */
[----:B------:R-:W-:Y:S01]  /*59f0*/  IMAD R175, R17, R176, UR6 ;  /* 0x0000000611af7e24 */ /* 0x000fe2000f8e02b0 */
[----:B------:R-:W4:Y:S01]  /*5a00*/  MUFU.TANH R14, R14 ;  /* 0x0000000e000e7308 */ /* 0x000f220000002400 */
[----:B------:R-:W-:Y:S01]  /*5a10*/  UIADD3 UR6, UR11, 0x2, URZ ;  /* 0x000000020b067890 */ /* 0x000fe2000fffe03f */
[----:B------:R-:W-:Y:S01]  /*5a20*/  FMUL.FTZ R9, R0, R155 ;  /* 0x0000009b00097220 */ /* 0x000fe20000410000 */
[----:B------:R-:W-:-:S02]  /*5a30*/  IMAD.IADD R175, R22, 0x1, R175 ;  /* 0x0000000116af7824 */ /* 0x000fc400078e02af */
[C---:B------:R-:W-:Y:S01]  /*5a40*/  FMUL.FTZ R155, R0.reuse, R167 ;  /* 0x000000a7009b7220 */ /* 0x040fe20000410000 */
[C---:B------:R-:W-:Y:S01]  /*5a50*/  FMUL.FTZ R167, R0.reuse, R179 ;  /* 0x000000b300a77220 */ /* 0x040fe20000410000 */
[C---:B------:R-:W-:Y:S01]  /*5a60*/  FMUL.FTZ R20, R0.reuse, R162 ;  /* 0x000000a200147220 */ /* 0x040fe20000410000 */
[C---:B------:R-:W-:Y:S01]  /*5a70*/  FMUL.FTZ R179, R0.reuse, R188 ;  /* 0x000000bc00b37220 */ /* 0x040fe20000410000 */
[C---:B------:R-:W-:Y:S01]  /*5a80*/  ISETP.GT.AND P2, PT, R175.reuse, RZ, PT ;  /* 0x000000ffaf00720c */ /* 0x040fe20003f44270 */
[----:B------:R-:W5:Y:S01]  /*5a90*/  MUFU.TANH R15, R15 ;  /* 0x0000000f000f7308 */ /* 0x000f620000002400 */
[C---:B------:R-:W-:Y:S01]  /*5aa0*/  ISETP.GT.AND P3, PT, R175.reuse, 0x1, PT ;  /* 0x00000001af00780c */ /* 0x040fe20003f64270 */
[----:B------:R-:W-:Y:S01]  /*5ab0*/  FMUL.FTZ R8, R0, R154 ;  /* 0x0000009a00087220 */ /* 0x000fe20000410000 */
[----:B0-----:R-:W-:Y:S01]  /*5ac0*/  FSEL R177, R6, -INF , P2 ;  /* 0xff80000006b17808 */ /* 0x001fe20001000000 */
[C---:B------:R-:W-:Y:S01]  /*5ad0*/  FMUL.FTZ R162, R0.reuse, R174 ;  /* 0x000000ae00a27220 */ /* 0x040fe20000410000 */
[----:B------:R-:W-:Y:S01]  /*5ae0*/  ISETP.GT.AND P2, PT, R175, 0x8, PT ;  /* 0x00000008af00780c */ /* 0x000fe20003f44270 */
[C---:B------:R-:W-:Y:S01]  /*5af0*/  FMUL.FTZ R154, R0.reuse, R166 ;  /* 0x000000a6009a7220 */ /* 0x040fe20000410000 */
[----:B-1----:R-:W-:Y:S01]  /*5b00*/  FSEL R7, R7, -INF , P3 ;  /* 0xff80000007077808 */ /* 0x002fe20001800000 */
[----:B------:R-:W0:Y:S01]  /*5b10*/  MUFU.TANH R152, R152 ;  /* 0x0000009800987308 */ /* 0x000e220000002400 */
[----:B------:R-:W-:Y:S01]  /*5b20*/  FMNMX.FTZ R6, R177, R4, !PT ;  /* 0x00000004b1067209 */ /* 0x000fe20007810000 */
[C---:B------:R-:W-:Y:S01]  /*5b30*/  FMUL.FTZ R174, R0.reuse, R186 ;  /* 0x000000ba00ae7220 */ /* 0x040fe20000410000 */
[----:B------:R-:W-:Y:S01]  /*5b40*/  ISETP.GT.AND P3, PT, R175, 0x9, PT ;  /* 0x00000009af00780c */ /* 0x000fe20003f64270 */
[----:B------:R-:W-:Y:S01]  /*5b50*/  FMUL.FTZ R166, R0, R178 ;  /* 0x000000b200a67220 */ /* 0x000fe20000410000 */
[----:B--2---:R-:W-:Y:S01]  /*5b60*/  FSEL R10, R10, -INF , P2 ;  /* 0xff8000000a0a7808 */ /* 0x004fe20001000000 */
[C---:B------:R-:W-:Y:S01]  /*5b70*/  FMUL.FTZ R178, R0.reuse, R189 ;  /* 0x000000bd00b27220 */ /* 0x040fe20000410000 */
[----:B------:R-:W-:Y:S01]  /*5b80*/  FMNMX.FTZ R181, R7, R6, !PT ;  /* 0x0000000607b57209 */ /* 0x000fe20007810000 */
[----:B------:R-:W1:Y:S01]  /*5b90*/  MUFU.TANH R153, R153 ;  /* 0x0000009900997308 */ /* 0x000e620000002400 */
[----:B------:R-:W-:Y:S01]  /*5ba0*/  ISETP.GT.AND P2, PT, R175, 0x10, PT ;  /* 0x00000010af00780c */ /* 0x000fe20003f44270 */
[C---:B------:R-:W-:Y:S01]  /*5bb0*/  FMUL.FTZ R180, R0.reuse, R192 ;  /* 0x000000c000b47220 */ /* 0x040fe20000410000 */
[----:B---3--:R-:W-:Y:S01]  /*5bc0*/  FSEL R11, R11, -INF , P3 ;  /* 0xff8000000b0b7808 */ /* 0x008fe20001800000 */
[----:B------:R-:W-:Y:S01]  /*5bd0*/  FMUL.FTZ R12, R0, R158 ;  /* 0x0000009e000c7220 */ /* 0x000fe20000410000 */
[----:B------:R-:W-:Y:S01]  /*5be0*/  FMNMX.FTZ R6, R10, R181, !PT ;  /* 0x000000b50a067209 */ /* 0x000fe20007810000 */
[----:B------:R-:W-:Y:S01]  /*5bf0*/  FMUL.FTZ R158, R0, R170 ;  /* 0x000000aa009e7220 */ /* 0x000fe20000410000 */
[----:B------:R-:W-:Y:S01]  /*5c00*/  ISETP.GT.AND P3, PT, R175, 0x11, PT ;  /* 0x00000011af00780c */ /* 0x000fe20003f64270 */
[----:B------:R-:W2:Y:S01]  /*5c10*/  MUFU.TANH R156, R156 ;  /* 0x0000009c009c7308 */ /* 0x000ea20000002400 */
[----:B----4-:R-:W-:Y:S01]  /*5c20*/  FSEL R14, R14, -INF , P2 ;  /* 0xff8000000e0e7808 */ /* 0x010fe20001000000 */
[C---:B------:R-:W-:Y:S01]  /*5c30*/  FMUL.FTZ R170, R0.reuse, R182 ;  /* 0x000000b600aa7220 */ /* 0x040fe20000410000 */
[----:B------:R-:W-:Y:S01]  /*5c40*/  FMNMX.FTZ R181, R11, R6, !PT ;  /* 0x000000060bb57209 */ /* 0x000fe20007810000 */
[C---:B------:R-:W-:Y:S01]  /*5c50*/  FMUL.FTZ R182, R0.reuse, R196 ;  /* 0x000000c400b67220 */ /* 0x040fe20000410000 */
[----:B------:R-:W-:Y:S01]  /*5c60*/  ISETP.GT.AND P2, PT, R175, 0x18, PT ;  /* 0x00000018af00780c */ /* 0x000fe20003f44270 */
[----:B------:R-:W-:Y:S01]  /*5c70*/  FMUL.FTZ R184, R0, R200 ;  /* 0x000000c800b87220 */ /* 0x000fe20000410000 */
[----:B-----5:R-:W-:Y:S01]  /*5c80*/  FSEL R15, R15, -INF , P3 ;  /* 0xff8000000f0f7808 */ /* 0x020fe20001800000 */
[----:B------:R-:W3:Y:S01]  /*5c90*/  MUFU.TANH R157, R157 ;  /* 0x0000009d009d7308 */ /* 0x000ee20000002400 */
[----:B------:R-:W-:Y:S01]  /*5ca0*/  FMNMX.FTZ R6, R14, R181, !PT ;  /* 0x000000b50e067209 */ /* 0x000fe20007810000 */
[C---:B------:R-:W-:Y:S01]  /*5cb0*/  FMUL.FTZ R181, R0.reuse, R193 ;  /* 0x000000c100b57220 */ /* 0x040fe20000410000 */
[----:B------:R-:W-:Y:S01]  /*5cc0*/  ISETP.GT.AND P3, PT, R175, 0x19, PT ;  /* 0x00000019af00780c */ /* 0x000fe20003f64270 */
[----:B------:R-:W-:Y:S01]  /*5cd0*/  FMUL.FTZ R176, R0, R187 ;  /* 0x000000bb00b07220 */ /* 0x000fe20000410000 */
[----:B0-----:R-:W-:Y:S01]  /*5ce0*/  FSEL R152, R152, -INF , P2 ;  /* 0xff80000098987808 */ /* 0x001fe20001000000 */
[C---:B------:R-:W-:Y:S01]  /*5cf0*/  FMUL.FTZ R187, R0.reuse, R205 ;  /* 0x000000cd00bb7220 */ /* 0x040fe20000410000 */
[----:B------:R-:W-:Y:S01]  /*5d00*/  FMNMX.FTZ R183, R15, R6, !PT ;  /* 0x000000060fb77209 */ /* 0x000fe20007810000 */
[----:B------:R-:W0:Y:S01]  /*5d10*/  MUFU.TANH R160, R160 ;  /* 0x000000a000a07308 */ /* 0x000e220000002400 */
[----:B------:R-:W-:Y:S01]  /*5d20*/  ISETP.GT.AND P2, PT, R175, 0x20, PT ;  /* 0x00000020af00780c */ /* 0x000fe20003f44270 */
[C---:B------:R-:W-:Y:S01]  /*5d30*/  FMUL.FTZ R209, R0.reuse, R209 ;  /* 0x000000d100d17220 */ /* 0x040fe20000410000 */
[----:B-1----:R-:W-:Y:S01]  /*5d40*/  FSEL R153, R153, -INF , P3 ;  /* 0xff80000099997808 */ /* 0x002fe20001800000 */
[----:B------:R-:W-:Y:S01]  /*5d50*/  FMUL.FTZ R212, R0, R212 ;  /* 0x000000d400d47220 */ /* 0x000fe20000410000 */
[----:B------:R-:W-:Y:S01]  /*5d60*/  FMNMX.FTZ R6, R152, R183, !PT ;  /* 0x000000b798067209 */ /* 0x000fe20007810000 */
[----:B------:R-:W-:Y:S01]  /*5d70*/  FMUL.FTZ R213, R0, R213 ;  /* 0x000000d500d57220 */ /* 0x000fe20000410000 */
[----:B------:R-:W-:Y:S01]  /*5d80*/  ISETP.GT.AND P3, PT, R175, 0x21, PT ;  /* 0x00000021af00780c */ /* 0x000fe20003f64270 */
[----:B------:R-:W1:Y:S01]  /*5d90*/  MUFU.TANH R161, R161 ;  /* 0x000000a100a17308 */ /* 0x000e620000002400 */
[----:B--2---:R-:W-:Y:S01]  /*5da0*/  FSEL R156, R156, -INF , P2 ;  /* 0xff8000009c9c7808 */ /* 0x004fe20001000000 */
[C---:B------:R-:W-:Y:S01]  /*5db0*/  FMUL.FTZ R193, R0.reuse, R191 ;  /* 0x000000bf00c17220 */ /* 0x040fe20000410000 */
[----:B------:R-:W-:Y:S01]  /*5dc0*/  FMNMX.FTZ R183, R153, R6, !PT ;  /* 0x0000000699b77209 */ /* 0x000fe20007810000 */
[----:B------:R-:W-:Y:S01]  /*5dd0*/  UMOV UR10, UR55 ;  /* 0x00000037000a7c82 */ /* 0x000fe20008000000 */
[----:B------:R-:W-:Y:S01]  /*5de0*/  ISETP.GT.AND P2, PT, R175, 0x28, PT ;  /* 0x00000028af00780c */ /* 0x000fe20003f44270 */
[----:B------:R-:W-:Y:S01]  /*5df0*/  FMUL.FTZ R194, R0, R194 ;  /* 0x000000c200c27220 */ /* 0x000fe20000410000 */
[----:B---3--:R-:W-:Y:S01]  /*5e00*/  FSEL R157, R157, -INF , P3 ;  /* 0xff8000009d9d7808 */ /* 0x008fe20001800000 */
[----:B------:R-:W2:Y:S01]  /*5e10*/  MUFU.TANH R164, R164 ;  /* 0x000000a400a47308 */ /* 0x000ea20000002400 */
        /* <DEDUP_REMOVED lines=16> */
[----:B--2---:R-:W-:-:S02]  /*5f20*/  FSEL R164, R164, -INF , P2 ;  /* 0xff800000a4a47808 */ /* 0x004fc40001000000 */
[----:B------:R-:W-:Y:S02]  /*5f30*/  FMNMX.FTZ R185, R6, R185, !PT ;  /* 0x000000b906b97209 */ /* 0x000fe40007810000 */
[----:B------:R-:W-:Y:S02]  /*5f40*/  ISETP.GT.AND P2, PT, R175, 0x38, PT ;  /* 0x00000038af00780c */ /* 0x000fe40003f44270 */
[----:B------:R-:W-:Y:S01]  /*5f50*/  FMNMX.FTZ R186, R164, R185, !PT ;  /* 0x000000b9a4ba7209 */ /* 0x000fe20007810000 */
[----:B------:R-:W2:Y:S01]  /*5f60*/  MUFU.TANH R169, R169 ;  /* 0x000000a900a97308 */ /* 0x000ea20000002400 */
[----:B0-----:R-:W-:Y:S01]  /*5f70*/  FSEL R165, R165, -INF , P3 ;  /* 0xff800000a5a57808 */ /* 0x001fe20001800000 */
[C---:B------:R-:W-:Y:S01]  /*5f80*/  FMUL.FTZ R185, R0.reuse, R201 ;  /* 0x000000c900b97220 */ /* 0x040fe20000410000 */
[----:B------:R-:W-:Y:S01]  /*5f90*/  ISETP.GT.AND P3, PT, R175, 0x39, PT ;  /* 0x00000039af00780c */ /* 0x000fe20003f64270 */
[C---:B------:R-:W-:Y:S01]  /*5fa0*/  FMUL.FTZ R201, R0.reuse, R207 ;  /* 0x000000cf00c97220 */ /* 0x040fe20000410000 */
[----:B------:R-:W-:Y:S01]  /*5fb0*/  FMNMX.FTZ R161, R165, R186, !PT ;  /* 0x000000baa5a17209 */ /* 0x000fe20007810000 */
[C---:B------:R-:W-:Y:S01]  /*5fc0*/  FMUL.FTZ R186, R0.reuse, R204 ;  /* 0x000000cc00ba7220 */ /* 0x040fe20000410000 */
[----:B------:R-:W-:Y:S01]  /*5fd0*/  FMUL.FTZ R207, R0, R215 ;  /* 0x000000d700cf7220 */ /* 0x000fe20000410000 */
[----:B------:R-:W0:Y:S01]  /*5fe0*/  MUFU.TANH R172, R172 ;  /* 0x000000ac00ac7308 */ /* 0x000e220000002400 */
[----:B-1----:R-:W-:-:S02]  /*5ff0*/  FSEL R168, R168, -INF , P2 ;  /* 0xff800000a8a87808 */ /* 0x002fc40001000000 */
        /* <DEDUP_REMOVED lines=8> */
[----:B------:R-:W-:Y:S02]  /*6080*/  ISETP.GT.AND P2, PT, R175, 0x48, PT ;  /* 0x00000048af00780c */ /* 0x000fe40003f44270 */
        /* <DEDUP_REMOVED lines=8> */
[----:B------:R-:W-:Y:S01]  /*6110*/  FMNMX.FTZ R161, R179, R188, !PT ;  /* 0x000000bcb3a17209 */ /* 0x000fe20007810000 */
[----:B------:R-:W-:Y:S02]  /*6120*/  FMUL.FTZ R188, R0, R208 ;  /* 0x000000d000bc7220 */ /* 0x000fe40000410000 */
[----:B------:R-:W2:Y:S01]  /*6130*/  MUFU.TANH R181, R181 ;  /* 0x000000b500b57308 */ /* 0x000ea20000002400 */
[----:B0-----:R-:W-:Y:S02]  /*6140*/  FSEL R178, R178, -INF , P3 ;  /* 0xff800000b2b27808 */ /* 0x001fe40001800000 */
[----:B------:R-:W-:-:S02]  /*6150*/  ISETP.GT.AND P3, PT, R175, 0x51, PT ;  /* 0x00000051af00780c */ /* 0x000fc40003f64270 */
        /* <DEDUP_REMOVED lines=24> */
[----:B------:R-:W-:Y:S01]  /*62e0*/  FMNMX.FTZ R161, R185, R192, !PT ;  /* 0x000000c0b9a17209 */ /* 0x000fe20007810000 */
[----:B------:R-:W-:Y:S02]  /*62f0*/  FMUL.FTZ R192, R0, R190 ;  /* 0x000000be00c07220 */ /* 0x000fe40000410000 */
[----:B------:R-:W0:Y:S01]  /*6300*/  MUFU.TANH R188, R188 ;  /* 0x000000bc00bc7308 */ /* 0x000e220000002400 */
        /* <DEDUP_REMOVED lines=22> */
[----:B------:R-:W2:Y:S01]  /*6470*/  MUFU.TANH R9, R9 ;  /* 0x0000000900097308 */ /* 0x000ea20000002400 */
[----:B0-----:R-:W-:Y:S01]  /*6480*/  FSEL R190, R213, -INF , P3 ;  /* 0xff800000d5be7808 */ /* 0x001fe20001800000 */
[----:B------:R-:W-:Y:S01]  /*6490*/  FMUL.FTZ R202, R0, R210 ;  /* 0x000000d200ca7220 */ /* 0x000fe20000410000 */
[----:B------:R-:W-:Y:S01]  /*64a0*/  ISETP.GT.AND P3, PT, R175, RZ, PT ;  /* 0x000000ffaf00720c */ /* 0x000fe20003f64270 */
[----:B------:R-:W-:Y:S01]  /*64b0*/  IMAD.U32 R210, RZ, RZ, UR57 ;  /* 0x00000039ffd27e24 */ /* 0x000fe2000f8e00ff */
[----:B------:R-:W-:-:S03]  /*64c0*/  FMNMX.FTZ R161, R190, R161, !PT ;  /* 0x000000a1bea17209 */ /* 0x000fc60007810000 */
[----:B------:R-:W0:Y:S01]  /*64d0*/  MUFU.TANH R12, R12 ;  /* 0x0000000c000c7308 */ /* 0x000e220000002400 */
[----:B-1----:R-:W-:Y:S01]  /*64e0*/  FSEL R8, R8, -INF , P3 ;  /* 0xff80000008087808 */ /* 0x002fe20001800000 */
[----:B------:R-:W1:Y:S01]  /*64f0*/  SHFL.BFLY PT, R200, R161, 0x2, 0x1f ;  /* 0x0c401f00a1c87f89 */ /* 0x000e6200000e0000 */
[----:B------:R-:W-:Y:S02]  /*6500*/  ISETP.GT.AND P3, PT, R175, 0x8, PT ;  /* 0x00000008af00780c */ /* 0x000fe40003f64270 */
[----:B------:R-:W-:Y:S02]  /*6510*/  FMNMX.FTZ R208, R8, R5, !PT ;  /* 0x0000000508d07209 */ /* 0x000fe40007810000 */
[----:B------:R-:W-:Y:S01]  /*6520*/  @!P1 LEA R210, R210, UR41, 0x3 ;  /* 0x00000029d2d29c11 */ /* 0x000fe2000f8e18ff */
[----:B------:R-:W3:Y:S01]  /*6530*/  MUFU.TANH R13, R13 ;  /* 0x0000000d000d7308 */ /* 0x000ee20000002400 */
[----:B--2---:R-:W-:Y:S01]  /*6540*/  FSEL R9, R9, -INF , P4 ;  /* 0xff80000009097808 */ /* 0x004fe20002000000 */
[----:B------:R-:W-:-:S02]  /*6550*/  WARPGROUP.DEPBAR.LE gsb0, 0x0 ;  /* 0x00008000000079c5 */ /* 0x000fc40000010000 */
[----:B------:R-:W-:Y:S01]  /*6560*/  WARPGROUP.ARRIVE ;  /* 0x00000000000079c5 */ /* 0x000fe20000000000 */
[----:B------:R-:W-:-:S03]  /*6570*/  ISETP.GT.AND P4, PT, R175, 0x9, PT ;  /* 0x00000009af00780c */ /* 0x000fc60003f84270 */
[----:B------:R-:W2:Y:S01]  /*6580*/  MUFU.TANH R20, R20 ;  /* 0x0000001400147308 */ /* 0x000ea20000002400 */
[----:B0-----:R-:W-:Y:S01]  /*6590*/  FSEL R12, R12, -INF , P3 ;  /* 0xff8000000c0c7808 */ /* 0x001fe20001800000 */
[----:B------:R-:W-:Y:S01]  /*65a0*/  QGMMA.64x256x32.F32.E4M3.E4M3 R24, R224, gdesc[UR4], R24, gsb0 ;  /* 0x03e00004e0187df3 */ /* 0x000fe20008000818 */
[----:B------:R-:W-:Y:S01]  /*65b0*/  UIADD3 UR6, UR11, 0x4, URZ ;  /* 0x000000040b067890 */ /* 0x000fe2000fffe03f */
[----:B------:R-:W-:Y:S01]  /*65c0*/  ISETP.GT.AND P3, PT, R175, 0x10, PT ;  /* 0x00000010af00780c */ /* 0x000fe20003f64270 */
[----:B------:R-:W-:-:S03]  /*65d0*/  UMOV UR7, 0x40000040 ;  /* 0x4000004000077882 */ /* 0x000fc60000000000 */
[----:B------:R-:W0:Y:S01]  /*65e0*/  MUFU.TANH R21, R21 ;  /* 0x0000001500157308 */ /* 0x000e220000002400 */
[----:B---3--:R-:W-:Y:S02]  /*65f0*/  FSEL R13, R13, -INF , P4 ;  /* 0xff8000000d0d7808 */ /* 0x008fe40002000000 */
[----:B-1----:R-:W-:Y:S01]  /*6600*/  FMNMX.FTZ R204, R161, R200, !PT ;  /* 0x000000c8a1cc7209 */ /* 0x002fe20007810000 */
[----:B------:R-:W-:Y:S01]  /*6610*/  FMUL.FTZ R200, R0, R206 ;  /* 0x000000ce00c87220 */ /* 0x000fe20000410000 */
[----:B------:R-:W-:-:S03]  /*6620*/  ISETP.GT.AND P4, PT, R175, 0x11, PT ;  /* 0x00000011af00780c */ /* 0x000fc60003f84270 */
[----:B------:R-:W1:Y:S01]  /*6630*/  SHFL.BFLY PT, R161, R204, 0x1, 0x1f ;  /* 0x0c201f00cca17f89 */ /* 0x000e6200000e0000 */
[----:B------:R-:W3:Y:S01]  /*6640*/  MUFU.TANH R154, R154 ;  /* 0x0000009a009a7308 */ /* 0x000ee20000002400 */
[----:B--2---:R-:W-:Y:S02]  /*6650*/  FSEL R20, R20, -INF , P3 ;  /* 0xff80000014147808 */ /* 0x004fe40001800000 */
[----:B------:R-:W-:-:S05]  /*6660*/  ISETP.GT.AND P3, PT, R175, 0x18, PT ;  /* 0x00000018af00780c */ /* 0x000fca0003f64270 */
[----:B------:R-:W2:Y:S01]  /*6670*/  MUFU.TANH R155, R155 ;  /* 0x0000009b009b7308 */ /* 0x000ea20000002400 */
[----:B0-----:R-:W-:Y:S02]  /*6680*/  FSEL R21, R21, -INF , P4 ;  /* 0xff80000015157808 */ /* 0x001fe40002000000 */
[----:B------:R-:W-:-:S05]  /*6690*/  ISETP.GT.AND P4, PT, R175, 0x19, PT ;  /* 0x00000019af00780c */ /* 0x000fca0003f84270 */
[----:B------:R-:W0:Y:S01]  /*66a0*/  MUFU.TANH R158, R158 ;  /* 0x0000009e009e7308 */ /* 0x000e220000002400 */
[----:B---3--:R-:W-:Y:S02]  /*66b0*/  FSEL R154, R154, -INF , P3 ;  /* 0xff8000009a9a7808 */ /* 0x008fe40001800000 */
[----:B------:R-:W-:Y:S02]  /*66c0*/  ISETP.GT.AND P3, PT, R175, 0x20, PT ;  /* 0x00000020af00780c */ /* 0x000fe40003f64270 */
[----:B-1----:R-:W-:Y:S01]  /*66d0*/  FMNMX.FTZ R161, R204, R161, !PT ;  /* 0x000000a1cca17209 */ /* 0x002fe20007810000 */
[----:B------:R-:W-:Y:S02]  /*66e0*/  IMAD.U32 R204, RZ, RZ, UR10 ;  /* 0x0000000affcc7e24 */ /* 0x000fe4000f8e00ff */
[----:B------:R-:W1:Y:S01]  /*66f0*/  MUFU.TANH R159, R159 ;  /* 0x0000009f009f7308 */ /* 0x000e620000002400 */
[----:B--2---:R-:W-:Y:S01]  /*6700*/  FSEL R155, R155, -INF , P4 ;  /* 0xff8000009b9b7808 */ /* 0x004fe20002000000 */
[----:B------:R-:W-:-:S01]  /*6710*/  FFMA.FTZ R204, R161, R204, -8 ;  /* 0xc1000000a1cc7423 */ /* 0x000fc200000100cc */
[----:B------:R-:W-:-:S02]  /*6720*/  FSETP.NEU.FTZ.AND P2, PT, R161, -INF , PT ;  /* 0xff800000a100780b */ /* 0x000fc40003f5d000 */
[C---:B------:R-:W-:Y:S02]  /*6730*/  ISETP.GT.AND P4, PT, R175.reuse, 0x21, PT ;  /* 0x00000021af00780c */ /* 0x040fe40003f84270 */
[----:B------:R-:W-:Y:S01]  /*6740*/  FSEL R204, R204, RZ, P2 ;  /* 0x000000ffcccc7208 */ /* 0x000fe20001000000 */
[----:B------:R-:W2:Y:S01]  /*6750*/  MUFU.TANH R162, R162 ;  /* 0x000000a200a27308 */ /* 0x000ea20000002400 */
[----:B0-----:R-:W-:Y:S02]  /*6760*/  FSEL R158, R158, -INF , P3 ;  /* 0xff8000009e9e7808 */ /* 0x001fe40001800000 */
[----:B------:R-:W-:Y:S01]  /*6770*/  ISETP.GT.AND P3, PT, R175, 0x28, PT ;  /* 0x00000028af00780c */ /* 0x000fe20003f64270 */
[----:B------:R-:W-:-:S01]  /*6780*/  FFMA.FTZ R206, R177, UR10, -R204 ;  /* 0x0000000ab1ce7c23 */ /* 0x000fc200080108cc */
[----:B------:R-:W-:Y:S01]  /*6790*/  FMNMX.FTZ R177, R9, R208, !PT ;  /* 0x000000d009b17209 */ /* 0x000fe20007810000 */
[----:B------:R-:W-:-:S01]  /*67a0*/  FFMA.FTZ R209, R6, UR10, -R204 ;  /* 0x0000000a06d17c23 */ /* 0x000fc200080108cc */
[--C-:B------:R-:W-:Y:S01]  /*67b0*/  FFMA.FTZ R6, R164, UR10, -R204.reuse ;  /* 0x0000000aa4067c23 */ /* 0x100fe200080108cc */
[----:B------:R-:W0:Y:S01]  /*67c0*/  MUFU.TANH R163, R163 ;  /* 0x000000a300a37308 */ /* 0x000e220000002400 */
[----:B------:R-:W-:Y:S01]  /*67d0*/  FMNMX.FTZ R208, R12, R177, !PT ;  /* 0x000000b10cd07209 */ /* 0x000fe20007810000 */
[--C-:B------:R-:W-:Y:S01]  /*67e0*/  FFMA.FTZ R7, R7, UR10, -R204.reuse ;  /* 0x0000000a07077c23 */ /* 0x100fe200080108cc */
[----:B-1----:R-:W-:Y:S01]  /*67f0*/  FSEL R159, R159, -INF , P4 ;  /* 0xff8000009f9f7808 */ /* 0x002fe20002000000 */
[--C-:B------:R-:W-:Y:S01]  /*6800*/  FFMA.FTZ R10, R10, UR10, -R204.reuse ;  /* 0x0000000a0a0a7c23 */ /* 0x100fe200080108cc */
[----:B------:R-:W-:Y:S01]  /*6810*/  FMNMX.FTZ R177, R13, R208, !PT ;  /* 0x000000d00db17209 */ /* 0x000fe20007810000 */
[--C-:B------:R-:W-:Y:S01]  /*6820*/  FFMA.FTZ R11, R11, UR10, -R204.reuse ;  /* 0x0000000a0b0b7c23 */ /* 0x100fe200080108cc */
[----:B------:R-:W-:Y:S01]  /*6830*/  ISETP.GT.AND P4, PT, R175, 0x29, PT ;  /* 0x00000029af00780c */ /* 0x000fe20003f84270 */
[----:B------:R-:W1:Y:S01]  /*6840*/  MUFU.TANH R166, R166 ;  /* 0x000000a600a67308 */ /* 0x000e620000002400 */
[----:B------:R-:W-:Y:S01]  /*6850*/  FMNMX.FTZ R208, R20, R177, !PT ;  /* 0x000000b114d07209 */ /* 0x000fe20007810000 */
[--C-:B------:R-:W-:Y:S01]  /*6860*/  FFMA.FTZ R14, R14, UR10, -R204.reuse ;  /* 0x0000000a0e0e7c23 */ /* 0x100fe200080108cc */
[----:B--2---:R-:W-:Y:S01]  /*6870*/  FSEL R162, R162, -INF , P3 ;  /* 0xff800000a2a27808 */ /* 0x004fe20001800000 */
[--C-:B------:R-:W-:Y:S01]  /*6880*/  FFMA.FTZ R15, R15, UR10, -R204.reuse ;  /* 0x0000000a0f0f7c23 */ /* 0x100fe200080108cc */
[----:B------:R-:W-:Y:S01]  /*6890*/  FMNMX.FTZ R177, R21, R208, !PT ;  /* 0x000000d015b17209 */ /* 0x000fe20007810000 */
[--C-:B------:R-:W-:Y:S01]  /*68a0*/  FFMA.FTZ R152, R152, UR10, -R204.reuse ;  /* 0x0000000a98987c23 */ /* 0x100fe200080108cc */
[----:B------:R-:W-:Y:S01]  /*68b0*/  ISETP.GT.AND P3, PT, R175, 0x30, PT ;  /* 0x00000030af00780c */ /* 0x000fe20003f64270 */
[----:B------:R-:W2:Y:S01]  /*68c0*/  MUFU.TANH R167, R167 ;  /* 0x000000a700a77308 */ /* 0x000ea20000002400 */
[----:B------:R-:W-:Y:S01]  /*68d0*/  FMNMX.FTZ R208, R154, R177, !PT ;  /* 0x000000b19ad07209 */ /* 0x000fe20007810000 */
[--C-:B------:R-:W-:Y:S01]  /*68e0*/  FFMA.FTZ R153, R153, UR10, -R204.reuse ;  /* 0x0000000a99997c23 */ /* 0x100fe200080108cc */
[----:B0-----:R-:W-:Y:S01]  /*68f0*/  FSEL R163, R163, -INF , P4 ;  /* 0xff800000a3a37808 */ /* 0x001fe20002000000 */
[--C-:B------:R-:W-:Y:S01]  /*6900*/  FFMA.FTZ R156, R156, UR10, -R204.reuse ;  /* 0x0000000a9c9c7c23 */ /* 0x100fe200080108cc */
[----:B------:R-:W-:Y:S01]  /*6910*/  FMNMX.FTZ R177, R155, R208, !PT ;  /* 0x000000d09bb17209 */ /* 0x000fe20007810000 */
[--C-:B------:R-:W-:Y:S01]  /*6920*/  FFMA.FTZ R157, R157, UR10, -R204.reuse ;  /* 0x0000000a9d9d7c23 */ /* 0x100fe200080108cc */
[----:B------:R-:W-:Y:S01]  /*6930*/  ISETP.GT.AND P4, PT, R175, 0x31, PT ;  /* 0x00000031af00780c */ /* 0x000fe20003f84270 */
        /* <DEDUP_REMOVED lines=10> */
[----:B------:R-:W-:Y:S01]  /*69e0*/  FFMA.FTZ R173, R173, UR10, -R204 ;  /* 0x0000000aadad7c23 */ /* 0x000fe200080108cc */
[----:B--2---:R-:W-:-:S02]  /*69f0*/  FSEL R167, R167, -INF , P4 ;  /* 0xff800000a7a77808 */ /* 0x004fc40002000000 */
[----:B------:R-:W-:Y:S02]  /*6a00*/  FMNMX.FTZ R177, R163, R208, !PT ;  /* 0x000000d0a3b17209 */ /* 0x000fe40007810000 */
[----:B------:R-:W-:Y:S01]  /*6a10*/  ISETP.GT.AND P4, PT, R175, 0x39, PT ;  /* 0x00000039af00780c */ /* 0x000fe20003f84270 */
[----:B------:R-:W2:Y:S01]  /*6a20*/  MUFU.TANH R174, R174 ;  /* 0x000000ae00ae7308 */ /* 0x000ea20000002400 */
[----:B------:R-:W-:Y:S02]  /*6a30*/  FMNMX.FTZ R208, R166, R177, !PT ;  /* 0x000000b1a6d07209 */ /* 0x000fe40007810000 */
[----:B0-----:R-:W-:Y:S02]  /*6a40*/  FSEL R170, R170, -INF , P3 ;  /* 0xff800000aaaa7808 */ /* 0x001fe40001800000 */
[----:B------:R-:W-:Y:S02]  /*6a50*/  FMNMX.FTZ R177, R167, R208, !PT ;  /* 0x000000d0a7b17209 */ /* 0x000fe40007810000 */
[----:B------:R-:W-:Y:S01]  /*6a60*/  ISETP.GT.AND P3, PT, R175, 0x40, PT ;  /* 0x00000040af00780c */ /* 0x000fe20003f64270 */
[----:B------:R-:W0:Y:S01]  /*6a70*/  MUFU.TANH R176, R176 ;  /* 0x000000b000b07308 */ /* 0x000e220000002400 */
[----:B-1----:R-:W-:-:S02]  /*6a80*/  FSEL R171, R171, -INF , P4 ;  /* 0xff800000abab7808 */ /* 0x002fc40002000000 */
[----:B------:R-:W-:Y:S02]  /*6a90*/  FMNMX.FTZ R208, R170, R177, !PT ;  /* 0x000000b1aad07209 */ /* 0x000fe40007810000 */
[----:B------:R-:W-:Y:S02]  /*6aa0*/  ISETP.GT.AND P4, PT, R175, 0x41, PT ;  /* 0x00000041af00780c */ /* 0x000fe40003f84270 */
[----:B------:R-:W-:Y:S01]  /*6ab0*/  FMNMX.FTZ R208, R171, R208, !PT ;  /* 0x000000d0abd07209 */ /* 0x000fe20007810000 */
[----:B------:R-:W1:Y:S01]  /*6ac0*/  MUFU.TANH R192, R192 ;  /* 0x000000c000c07308 */ /* 0x000e620000002400 */
[----:B--2---:R-:W-:Y:S01]  /*6ad0*/  FSEL R177, R174, -INF , P3 ;  /* 0xff800000aeb17808 */ /* 0x004fe20001800000 */
[--C-:B------:R-:W-:Y:S01]  /*6ae0*/  FFMA.FTZ R174, R168, UR10, -R204.reuse ;  /* 0x0000000aa8ae7c23 */ /* 0x100fe200080108cc */
[----:B------:R-:W-:Y:S02]  /*6af0*/  ISETP.GT.AND P3, PT, R175, 0x48, PT ;  /* 0x00000048af00780c */ /* 0x000fe40003f64270 */
[----:B------:R-:W-:Y:S01]  /*6b00*/  FMNMX.FTZ R211, R177, R208, !PT ;  /* 0x000000d0b1d37209 */ /* 0x000fe20007810000 */
[----:B------:R-:W-:-:S01]  /*6b10*/  FFMA.FTZ R208, R179, UR10, -R204 ;  /* 0x0000000ab3d07c23 */ /* 0x000fc200080108cc */
[--C-:B------:R-:W-:Y:S01]  /*6b20*/  FFMA.FTZ R179, R181, UR10, -R204.reuse ;  /* 0x0000000ab5b37c23 */ /* 0x100fe200080108cc */
[----:B------:R-:W2:Y:S01]  /*6b30*/  MUFU.TANH R193, R193 ;  /* 0x000000c100c17308 */ /* 0x000ea20000002400 */
[----:B0-----:R-:W-:Y:S01]  /*6b40*/  FSEL R176, R176, -INF , P4 ;  /* 0xff800000b0b07808 */ /* 0x001fe20002000000 */
[--C-:B------:R-:W-:Y:S01]  /*6b50*/  FFMA.FTZ R181, R183, UR10, -R204.reuse ;  /* 0x0000000ab7b57c23 */ /* 0x100fe200080108cc */
[----:B------:R-:W-:Y:S01]  /*6b60*/  ISETP.GT.AND P4, PT, R175, 0x49, PT ;  /* 0x00000049af00780c */ /* 0x000fe20003f84270 */
[--C-:B------:R-:W-:Y:S01]  /*6b70*/  FFMA.FTZ R183, R185, UR10, -R204.reuse ;  /* 0x0000000ab9b77c23 */ /* 0x100fe200080108cc */
[----:B------:R-:W-:Y:S01]  /*6b80*/  FMNMX.FTZ R211, R176, R211, !PT ;  /* 0x000000d3b0d37209 */ /* 0x000fe20007810000 */
[--C-:B------:R-:W-:Y:S01]  /*6b90*/  FFMA.FTZ R185, R187, UR10, -R204.reuse ;  /* 0x0000000abbb97c23 */ /* 0x100fe200080108cc */
[----:B------:R-:W-:-:S01]  /*6ba0*/  FFMA.FTZ R187, R189, UR10, -R204 ;  /* 0x0000000abdbb7c23 */ /* 0x000fc200080108cc */
[----:B------:R-:W0:Y:S01]  /*6bb0*/  MUFU.TANH R194, R194 ;  /* 0x000000c200c27308 */ /* 0x000e220000002400 */
[----:B-1----:R-:W-:-:S02]  /*6bc0*/  FSEL R192, R192, -INF , P3 ;  /* 0xff800000c0c07808 */ /* 0x002fc40001800000 */
[----:B------:R-:W-:Y:S02]  /*6bd0*/  ISETP.GT.AND P3, PT, R175, 0x50, PT ;  /* 0x00000050af00780c */ /* 0x000fe40003f64270 */
[----:B------:R-:W-:Y:S02]  /*6be0*/  FMNMX.FTZ R164, R192, R211, !PT ;  /* 0x000000d3c0a47209 */ /* 0x000fe40007810000 */
[----:B------:R-:W-:Y:S01]  /*6bf0*/  FSEL R189, R161, RZ, P2 ;  /* 0x000000ffa1bd7208 */ /* 0x000fe20001000000 */
[----:B------:R-:W1:Y:S01]  /*6c00*/  MUFU.TANH R195, R195 ;  /* 0x000000c300c37308 */ /* 0x000e620000002400 */
[----:B--2---:R-:W-:Y:S02]  /*6c10*/  FSEL R193, R193, -INF , P4 ;  /* 0xff800000c1c17808 */ /* 0x004fe40002000000 */
[----:B------:R-:W-:Y:S01]  /*6c20*/  ISETP.GT.AND P4, PT, R175, 0x51, PT ;  /* 0x00000051af00780c */ /* 0x000fe20003f84270 */
[----:B------:R-:W-:-:S01]  /*6c30*/  FADD.FTZ R189, -R189, R4 ;  /* 0x00000004bdbd7221 */ /* 0x000fc20000010100 */
[----:B------:R-:W-:-:S03]  /*6c40*/  FMNMX.FTZ R211, R193, R164, !PT ;  /* 0x000000a4c1d37209 */ /* 0x000fc60007810000 */
[----:B------:R-:W2:Y:S01]  /*6c50*/  MUFU.TANH R196, R196 ;  /* 0x000000c400c47308 */ /* 0x000ea20000002400 */
[----:B0-----:R-:W-:Y:S01]  /*6c60*/  FSEL R194, R194, -INF , P3 ;  /* 0xff800000c2c27808 */ /* 0x001fe20001800000 */
[----:B------:R-:W-:Y:S01]  /*6c70*/  FMUL.FTZ R189, R189, UR10 ;  /* 0x0000000abdbd7c20 */ /* 0x000fe20008410000 */
        /* <DEDUP_REMOVED lines=26> */
[----:B-1----:R-:W-:Y:S02]  /*6e20*/  FSEL R201, R201, -INF , P4 ;  /* 0xff800000c9c97808 */ /* 0x002fe40002000000 */
[----:B------:R-:W-:-:S05]  /*6e30*/  ISETP.GT.AND P4, PT, R175, 0x71, PT ;  /* 0x00000071af00780c */ /* 0x000fca0003f84270 */
[----:B------:R-:W1:Y:S01]  /*6e40*/  MUFU.TANH R205, R205 ;  /* 0x000000cd00cd7308 */ /* 0x000e620000002400 */
[----:B--2---:R-:W-:Y:S02]  /*6e50*/  FSEL R202, R202, -INF , P3 ;  /* 0xff800000caca7808 */ /* 0x004fe40001800000 */
[----:B------:R-:W-:-:S05]  /*6e60*/  ISETP.GT.AND P3, PT, R175, 0x78, PT ;  /* 0x00000078af00780c */ /* 0x000fca0003f64270 */
[----:B------:R2:W-:Y:S01]  /*6e70*/  MUFU.EX2 R164, R174 ;  /* 0x000000ae00a47308 */ /* 0x0005e20000000800 */
[----:B0-----:R-:W-:Y:S02]  /*6e80*/  FSEL R203, R203, -INF , P4 ;  /* 0xff800000cbcb7808 */ /* 0x001fe40002000000 */
[----:B------:R-:W-:Y:S01]  /*6e90*/  ISETP.GT.AND P4, PT, R175, 0x79, PT ;  /* 0x00000079af00780c */ /* 0x000fe20003f84270 */
[----:B------:R-:W-:-:S01]  /*6ea0*/  FFMA.FTZ R175, R178, UR10, -R204 ;  /* 0x0000000ab2af7c23 */ /* 0x000fc200080108cc */
[--C-:B------:R-:W-:Y:S01]  /*6eb0*/  FFMA.FTZ R178, R180, UR10, -R204.reuse ;  /* 0x0000000ab4b27c23 */ /* 0x100fe200080108cc */
[----:B------:R-:W-:-:S01]  /*6ec0*/  FFMA.FTZ R180, R182, UR10, -R204 ;  /* 0x0000000ab6b47c23 */ /* 0x000fc200080108cc */
[--C-:B------:R-:W-:Y:S01]  /*6ed0*/  FFMA.FTZ R182, R184, UR10, -R204.reuse ;  /* 0x0000000ab8b67c23 */ /* 0x100fe200080108cc */
[----:B------:R-:W0:Y:S01]  /*6ee0*/  MUFU.TANH R207, R207 ;  /* 0x000000cf00cf7308 */ /* 0x000e220000002400 */
[----:B--2---:R-:W-:-:S01]  /*6ef0*/  FFMA.FTZ R174, R172, UR10, -R204 ;  /* 0x0000000aacae7c23 */ /* 0x004fc200080108cc */
[----:B------:R-:W-:Y:S01]  /*6f00*/  FMNMX.FTZ R172, R200, R211, !PT ;  /* 0x000000d3c8ac7209 */ /* 0x000fe20007810000 */
[----:B------:R-:W-:-:S01]  /*6f10*/  FFMA.FTZ R184, R186, UR10, -R204 ;  /* 0x0000000abab87c23 */ /* 0x000fc200080108cc */
[----:B-1----:R-:W-:Y:S01]  /*6f20*/  FSEL R205, R205, -INF , P3 ;  /* 0xff800000cdcd7808 */ /* 0x002fe20001800000 */
[----:B------:R-:W-:-:S01]  /*6f30*/  FFMA.FTZ R186, R188, UR10, -R204 ;  /* 0x0000000abcba7c23 */ /* 0x000fc200080108cc */
[----:B------:R-:W-:Y:S01]  /*6f40*/  FMNMX.FTZ R211, R201, R172, !PT ;  /* 0x000000acc9d37209 */ /* 0x000fe20007810000 */
[----:B------:R-:W-:-:S01]  /*6f50*/  FFMA.FTZ R188, R191, UR10, -R204 ;  /* 0x0000000abfbc7c23 */ /* 0x000fc200080108cc */
[----:B------:R1:W-:Y:S01]  /*6f60*/  MUFU.EX2 R168, R174 ;  /* 0x000000ae00a87308 */ /* 0x0003e20000000800 */
[----:B------:R-:W-:-:S01]  /*6f70*/  FFMA.FTZ R191, R190, UR10, -R204 ;  /* 0x0000000abebf7c23 */ /* 0x000fc200080108cc */
[----:B------:R-:W-:-:S06]  /*6f80*/  FMNMX.FTZ R172, R202, R211, !PT ;  /* 0x000000d3caac7209 */ /* 0x000fcc0007810000 */
[----:B------:R-:W-:Y:S01]  /*6f90*/  MUFU.EX2 R206, R206 ;  /* 0x000000ce00ce7308 */ /* 0x000fe20000000800 */
[----:B-1----:R-:W-:Y:S02]  /*6fa0*/  FMNMX.FTZ R174, R203, R172, !PT ;  /* 0x000000accbae7209 */ /* 0x002fe40007810000 */
[----:B0-----:R-:W-:Y:S02]  /*6fb0*/  FSEL R207, R207, -INF , P4 ;  /* 0xff800000cfcf7808 */ /* 0x001fe40002000000 */
[----:B------:R-:W-:-:S03]  /*6fc0*/  FMNMX.FTZ R174, R205, R174, !PT ;  /* 0x000000aecdae7209 */ /* 0x000fc60007810000 */
[----:B------:R-:W0:Y:S01]  /*6fd0*/  MUFU.EX2 R189, R189 ;  /* 0x000000bd00bd7308 */ /* 0x000e220000000800 */
[----:B------:R-:W-:-:S05]  /*6fe0*/  FMNMX.FTZ R174, R207, R174, !PT ;  /* 0x000000aecfae7209 */ /* 0x000fca0007810000 */
[----:B------:R-:W1:Y:S02]  /*6ff0*/  SHFL.BFLY PT, R211, R174, 0x2, 0x1f ;  /* 0x0c401f00aed37f89 */ /* 0x000e6400000e0000 */
[----:B------:R-:W2:Y:S08]  /*7000*/  MUFU.EX2 R7, R7 ;  /* 0x0000000700077308 */ /* 0x000eb00000000800 */
[----:B------:R-:W-:Y:S01]  /*7010*/  MUFU.EX2 R10, R10 ;  /* 0x0000000a000a7308 */ /* 0x000fe20000000800 */
[----:B------:R-:W-:-:S02]  /*7020*/  WARPGROUP.DEPBAR.LE gsb0, 0x0 ;  /* 0x00008000000079c5 */ /* 0x000fc40000010000 */
[----:B------:R-:W-:-:S05]  /*7030*/  WARPGROUP.ARRIVE ;  /* 0x00000000000079c5 */ /* 0x000fca0000000000 */
[----:B------:R-:W-:Y:S01]  /*7040*/  MUFU.EX2 R11, R11 ;  /* 0x0000000b000b7308 */ /* 0x000fe20000000800 */
[----:B------:R-:W-:Y:S01]  /*7050*/  QGMMA.64x256x32.F32.E4M3.E4M3 R24, R220, gdesc[UR4], R24, gsb0 ;  /* 0x03e00004dc187df3 */ /* 0x000fe20008000818 */
[----:B------:R-:W-:Y:S01]  /*7060*/  UIADD3 UR6, UR11, 0x6, URZ ;  /* 0x000000060b067890 */ /* 0x000fe2000fffe03f */
[----:B-1----:R-:W-:Y:S01]  /*7070*/  FMNMX.FTZ R211, R174, R211, !PT ;  /* 0x000000d3aed37209 */ /* 0x002fe20007810000 */
[----:B------:R-:W-:-:S04]  /*7080*/  UMOV UR7, 0x40000040 ;  /* 0x4000004000077882 */ /* 0x000fc80000000000 */
[----:B------:R-:W-:Y:S01]  /*7090*/  MUFU.EX2 R14, R14 ;  /* 0x0000000e000e7308 */ /* 0x000fe20000000800 */
[----:B------:R-:W1:Y:S07]  /*70a0*/  SHFL.BFLY PT, R174, R211, 0x1, 0x1f ;  /* 0x0c201f00d3ae7f89 */ /* 0x000e6e00000e0000 */
[----:B------:R-:W-:Y:S08]  /*70b0*/  MUFU.EX2 R15, R15 ;  /* 0x0000000f000f7308 */ /* 0x000ff00000000800 */
[----:B------:R-:W-:Y:S08]  /*70c0*/  MUFU.EX2 R152, R152 ;  /* 0x0000009800987308 */ /* 0x000ff00000000800 */
[----:B------:R-:W-:Y:S01]  /*70d0*/  MUFU.EX2 R153, R153 ;  /* 0x0000009900997308 */ /* 0x000fe20000000800 */
[----:B-1----:R-:W-:Y:S01]  /*70e0*/  FMNMX.FTZ R174, R211, R174, !PT ;  /* 0x000000aed3ae7209 */ /* 0x002fe20007810000 */
[----:B------:R-:W-:-:S03]  /*70f0*/  IMAD.U32 R211, RZ, RZ, UR10 ;  /* 0x0000000affd37e24 */ /* 0x000fc6000f8e00ff */
[C---:B------:R-:W-:Y:S01]  /*7100*/  FSETP.NEU.FTZ.AND P2, PT, R174.reuse, -INF , PT ;  /* 0xff800000ae00780b */ /* 0x040fe20003f5d000 */
[----:B------:R-:W-:-:S02]  /*7110*/  FFMA.FTZ R190, R174, R211, -8 ;  /* 0xc1000000aebe7423 */ /* 0x000fc400000100d3 */
[----:B------:R-:W-:Y:S03]  /*7120*/  MUFU.EX2 R156, R156 ;  /* 0x0000009c009c7308 */ /* 0x000fe60000000800 */
[----:B------:R-:W-:Y:S02]  /*7130*/  FSEL R4, R190, RZ, P2 ;  /* 0x000000ffbe047208 */ /* 0x000fe40001000000 */
[----:B------:R-:W-:-:S03]  /*7140*/  FSEL R190, R174, RZ, P2 ;  /* 0x000000ffaebe7208 */ /* 0x000fc60001000000 */
[----:B------:R-:W-:Y:S01]  /*7150*/  MUFU.EX2 R157, R157 ;  /* 0x0000009d009d7308 */ /* 0x000fe20000000800 */
[----:B------:R-:W-:-:S01]  /*7160*/  FFMA.FTZ R204, R170, UR10, -R4 ;  /* 0x0000000aaacc7c23 */ /* 0x000fc20008010804 */
[----:B------:R-:W-:Y:S01]  /*7170*/  FFMA.FTZ R211, R8, UR10, -R4 ;  /* 0x0000000a08d37c23 */ /* 0x000fe20008010804 */
        /* <DEDUP_REMOVED lines=15> */
[----:B------:R-:W-:Y:S01]  /*7270*/  FFMA.FTZ R159, R162, UR10, -R4 ;  /* 0x0000000aa29f7c23 */ /* 0x000fe20008010804 */
[----:B0-----:R-:W-:-:S01]  /*7280*/  FFMA.FTZ R192, R189, R3, R206 ;  /* 0x00000003bdc07223 */ /* 0x001fc200000100ce */
[--C-:B------:R-:W-:Y:S01]  /*7290*/  FFMA.FTZ R162, R163, UR10, -R4.reuse ;  /* 0x0000000aa3a27c23 */ /* 0x100fe20008010804 */
[----:B------:R-:W-:-:S01]  /*72a0*/  FFMA.FTZ R163, R166, UR10, -R4 ;  /* 0x0000000aa6a37c23 */ /* 0x000fc20008010804 */
[--C-:B------:R-:W-:Y:S01]  /*72b0*/  FFMA.FTZ R166, R167, UR10, -R4.reuse ;  /* 0x0000000aa7a67c23 */ /* 0x100fe20008010804 */
[----:B------:R-:W-:-:S01]  /*72c0*/  FFMA.FTZ R167, R177, UR10, -R4 ;  /* 0x0000000ab1a77c23 */ /* 0x000fc20008010804 */
[----:B------:R-:W0:Y:S01]  /*72d0*/  MUFU.EX2 R8, R8 ;  /* 0x0000000800087308 */ /* 0x000e220000000800 */
[----:B--2---:R-:W-:-:S01]  /*72e0*/  FADD.FTZ R177, R7, R192 ;  /* 0x000000c007b17221 */ /* 0x004fc20000010000 */
[--C-:B------:R-:W-:Y:S01]  /*72f0*/  FFMA.FTZ R192, R193, UR10, -R4.reuse ;  /* 0x0000000ac1c07c23 */ /* 0x100fe20008010804 */
[----:B------:R-:W-:-:S05]  /*7300*/  FFMA.FTZ R176, R176, UR10, -R4 ;  /* 0x0000000ab0b07c23 */ /* 0x000fca0008010804 */
[----:B------:R-:W2:Y:S01]  /*7310*/  MUFU.EX2 R9, R9 ;  /* 0x0000000900097308 */ /* 0x000ea20000000800 */
[----:B-1----:R-:W-:-:S07]  /*7320*/  FFMA.FTZ R3, R170, R2, R211 ;  /* 0x00000002aa037223 */ /* 0x002fce00000100d3 */
        /* <DEDUP_REMOVED lines=8> */
[----:B------:R0:W-:Y:S01]  /*73b0*/  MUFU.EX2 R5, R204 ;  /* 0x000000cc00057308 */ /* 0x0001e20000000800 */
[----:B--2---:R-:W-:-:S07]  /*73c0*/  FADD.FTZ R2, R20, R3 ;  /* 0x0000000314027221 */ /* 0x004fce0000010000 */
[----:B------:R-:W2:Y:S01]  /*73d0*/  MUFU.EX2 R154, R154 ;  /* 0x0000009a009a7308 */ /* 0x000ea20000000800 */
[----:B0-----:R-:W-:-:S01]  /*73e0*/  FADD.FTZ R204, R10, R177 ;  /* 0x000000b10acc7221 */ /* 0x001fc20000010000 */
[----:B------:R-:W-:Y:S01]  /*73f0*/  FFMA.FTZ R177, R194, UR10, -R4 ;  /* 0x0000000ac2b17c23 */ /* 0x000fe20008010804 */
[----:B-1----:R-:W-:-:S02]  /*7400*/  FADD.FTZ R3, R21, R2 ;  /* 0x0000000215037221 */ /* 0x002fc40000010000 */
[----:B------:R-:W-:-:S03]  /*7410*/  FADD.FTZ R193, R11, R204 ;  /* 0x000000cc0bc17221 */ /* 0x000fc60000010000 */
[----:B------:R-:W0:Y:S01]  /*7420*/  MUFU.EX2 R155, R155 ;  /* 0x0000009b009b7308 */ /* 0x000e220000000800 */
[----:B------:R-:W-:-:S04]  /*7430*/  FADD.FTZ R194, R14, R193 ;  /* 0x000000c10ec27221 */ /* 0x000fc80000010000 */
[----:B------:R-:W-:Y:S01]  /*7440*/  FADD.FTZ R193, R15, R194 ;  /* 0x000000c20fc17221 */ /* 0x000fe20000010000 */
[----:B------:R-:W-:-:S02]  /*7450*/  FFMA.FTZ R194, R195, UR10, -R4 ;  /* 0x0000000ac3c27c23 */ /* 0x000fc40008010804 */
[----:B------:R-:W1:Y:S01]  /*7460*/  MUFU.EX2 R158, R158 ;  /* 0x0000009e009e7308 */ /* 0x000e620000000800 */
[----:B------:R-:W-:-:S01]  /*7470*/  FADD.FTZ R204, R152, R193 ;  /* 0x000000c198cc7221 */ /* 0x000fc20000010000 */
[----:B--2---:R-:W-:Y:S01]  /*7480*/  FADD.FTZ R2, R154, R3 ;  /* 0x000000039a027221 */ /* 0x004fe20000010000 */
[----:B------:R-:W-:-:S02]  /*7490*/  FFMA.FTZ R193, R196, UR10, -R4 ;  /* 0x0000000ac4c17c23 */ /* 0x000fc40008010804 */
[----:B------:R-:W-:-:S03]  /*74a0*/  FADD.FTZ R195, R153, R204 ;  /* 0x000000cc99c37221 */ /* 0x000fc60000010000 */
[----:B------:R-:W2:Y:S01]  /*74b0*/  MUFU.EX2 R160, R160 ;  /* 0x000000a000a07308 */ /* 0x000ea20000000800 */
[----:B------:R-:W-:-:S01]  /*74c0*/  FADD.FTZ R196, R156, R195 ;  /* 0x000000c39cc47221 */ /* 0x000fc20000010000 */
[----:B0-----:R-:W-:-:S03]  /*74d0*/  FADD.FTZ R3, R155, R2 ;  /* 0x000000029b037221 */ /* 0x001fc60000010000 */
[----:B------:R-:W-:Y:S01]  /*74e0*/  FADD.FTZ R195, R157, R196 ;  /* 0x000000c49dc37221 */ /* 0x000fe20000010000 */
[----:B------:R-:W-:-:S02]  /*74f0*/  FFMA.FTZ R196, R197, UR10, -R4 ;  /* 0x0000000ac5c47c23 */ /* 0x000fc40008010804 */
        /* <DEDUP_REMOVED lines=17> */
[----:B------:R-:W-:-:S03]  /*7610*/  FFMA.FTZ R198, R199, UR10, -R4 ;  /* 0x0000000ac7c67c23 */ /* 0x000fc60008010804 */
[----:B------:R-:W-:Y:S01]  /*7620*/  FADD.FTZ R204, R164, R197 ;  /* 0x000000c5a4cc7221 */ /* 0x000fe20000010000 */
[----:B------:R-:W-:-:S02]  /*7630*/  FFMA.FTZ R197, R200, UR10, -R4 ;  /* 0x0000000ac8c57c23 */ /* 0x000fc40008010804 */
[----:B------:R-:W2:Y:S01]  /*7640*/  MUFU.EX2 R190, R190 ;  /* 0x000000be00be7308 */ /* 0x000ea20000000800 */
[----:B0-----:R-:W-:-:S04]  /*7650*/  FADD.FTZ R2, R166, R3 ;  /* 0x00000003a6027221 */ /* 0x001fc80000010000 */
[----:B------:R-:W-:-:S03]  /*7660*/  FADD.FTZ R3, R5, R2 ;  /* 0x0000000205037221 */ /* 0x000fc60000010000 */
[----:B------:R-:W0:Y:S01]  /*7670*/  MUFU.EX2 R167, R167 ;  /* 0x000000a700a77308 */ /* 0x000e220000000800 */
[----:B-1----:R-:W-:-:S04]  /*7680*/  FADD.FTZ R199, R169, R204 ;  /* 0x000000cca9c77221 */ /* 0x002fc80000010000 */
[----:B------:R-:W-:-:S03]  /*7690*/  FADD.FTZ R200, R168, R199 ;  /* 0x000000c7a8c87221 */ /* 0x000fc60000010000 */
        /* <DEDUP_REMOVED lines=10> */
[----:B------:R-:W-:Y:S02]  /*7740*/  WARPGROUP.DEPBAR.LE gsb0, 0x0 ;  /* 0x00008000000079c5 */ /* 0x000fe40000010000 */
[----:B------:R-:W-:Y:S01]  /*7750*/  WARPGROUP.ARRIVE ;  /* 0x00000000000079c5 */ /* 0x000fe20000000000 */
[----:B0-----:R-:W-:-:S01]  /*7760*/  FADD.FTZ R204, R172, R199 ;  /* 0x000000c7accc7221 */ /* 0x001fc20000010000 */
[----:B------:R-:W-:-:S03]  /*7770*/  FFMA.FTZ R199, R202, UR10, -R4 ;  /* 0x0000000acac77c23 */ /* 0x000fc60008010804 */
[----:B------:R-:W0:Y:S01]  /*7780*/  MUFU.EX2 R192, R192 ;  /* 0x000000c000c07308 */ /* 0x000e220000000800 */
[----:B------:R-:W-:Y:S01]  /*7790*/  QGMMA.64x256x32.F32.E4M3.E4M3 R24, R216, gdesc[UR4], R24, gsb0 ;  /* 0x03e00004d8187df3 */ /* 0x000fe20008000818 */
[----:B-1----:R-:W-:-:S06]  /*77a0*/  FADD.FTZ R3, R171, R2 ;  /* 0x00000002ab037221 */ /* 0x002fcc0000010000 */
        /* <DEDUP_REMOVED lines=10> */
[----:B0-----:R-:W-:-:S01]  /*7850*/  FADD.FTZ R201, R179, R202 ;  /* 0x000000cab3c97221 */ /* 0x001fc20000010000 */
[----:B------:R-:W-:-:S06]  /*7860*/  FFMA.FTZ R202, R203, UR10, -R4 ;  /* 0x0000000acbca7c23 */ /* 0x000fcc0008010804 */
        /* <DEDUP_REMOVED lines=22> */
[----:B------:R-:W-:Y:S01]  /*79d0*/  MUFU.EX2 R200, R200 ;  /* 0x000000c800c87308 */ /* 0x000fe20000000800 */
[----:B--2---:R-:W-:-:S07]  /*79e0*/  FADD.FTZ R3, R197, R204 ;  /* 0x000000ccc5037221 */ /* 0x004fce0000010000 */
[----:B------:R-:W1:Y:S01]  /*79f0*/  MUFU.EX2 R186, R186 ;  /* 0x000000ba00ba7308 */ /* 0x000e620000000800 */
[----:B0-----:R-:W-:-:S07]  /*7a00*/  FADD.FTZ R203, R185, R208 ;  /* 0x000000d0b9cb7221 */ /* 0x001fce0000010000 */
[----:B------:R-:W-:Y:S08]  /*7a10*/  MUFU.EX2 R199, R199 ;  /* 0x000000c700c77308 */ /* 0x000ff00000000800 */
[----:B------:R-:W0:Y:S01]  /*7a20*/  MUFU.EX2 R187, R187 ;  /* 0x000000bb00bb7308 */ /* 0x000e220000000800 */
[----:B-1----:R-:W-:-:S07]  /*7a30*/  FADD.FTZ R204, R186, R203 ;  /* 0x000000cbbacc7221 */ /* 0x002fce0000010000 */
[----:B------:R-:W-:Y:S08]  /*7a40*/  MUFU.EX2 R202, R202 ;  /* 0x000000ca00ca7308 */ /* 0x000ff00000000800 */
[----:B------:R-:W1:Y:S01]  /*7a50*/  MUFU.EX2 R188, R188 ;  /* 0x000000bc00bc7308 */ /* 0x000e620000000800 */
[----:B0-----:R-:W-:-:S07]  /*7a60*/  FADD.FTZ R203, R187, R204 ;  /* 0x000000ccbbcb7221 */ /* 0x001fce0000010000 */
[----:B------:R-:W-:Y:S08]  /*7a70*/  MUFU.EX2 R201, R201 ;  /* 0x000000c900c97308 */ /* 0x000ff00000000800 */
[----:B------:R-:W0:Y:S01]  /*7a80*/  MUFU.EX2 R191, R191 ;  /* 0x000000bf00bf7308 */ /* 0x000e220000000800 */
[----:B-1----:R-:W-:-:S07]  /*7a90*/  FADD.FTZ R204, R188, R203 ;  /* 0x000000cbbccc7221 */ /* 0x002fce0000010000 */
[----:B------:R-:W1:Y:S01]  /*7aa0*/  MUFU.EX2 R4, R4 ;  /* 0x0000000400047308 */ /* 0x000e620000000800 */
[----:B------:R-:W-:Y:S02]  /*7ab0*/  WARPGROUP.DEPBAR.LE gsb0, 0x0 ;  /* 0x00008000000079c5 */ /* 0x000fe40000010000 */
[----:B------:R2:W-:Y:S06]  /*7ac0*/  BAR.ARV R2, 0x100 ;  /* 0x000400020000751d */ /* 0x0005ec0000002000 */
[----:B--2---:R-:W-:-:S05]  /*7ad0*/  @!P1 VIADD R2, R210, 0x38840 ;  /* 0x00038840d2029836 */ /* 0x004fca0000000000 */
[----:B------:R-:W-:-:S04]  /*7ae0*/  @!P1 PRMT R2, RZ, 0x654, R2 ;  /* 0x00000654ff029816 */ /* 0x000fc80000000002 */
[----:B------:R2:W-:Y:S02]  /*7af0*/  @!P1 SYNCS.ARRIVE.TRANS64.RED.A1T0 RZ, [R2+URZ], RZ ;  /* 0x000000ff02ff99a7 */ /* 0x0005e4000810043f */
[----:B--2---:R-:W-:-:S04]  /*7b00*/  FADD.FTZ R2, R200, R3 ;  /* 0x00000003c8027221 */ /* 0x004fc80000010000 */
[----:B------:R-:W-:-:S04]  /*7b10*/  FADD.FTZ R3, R199, R2 ;  /* 0x00000002c7037221 */ /* 0x000fc80000010000 */
[----:B------:R-:W-:Y:S01]  /*7b20*/  FADD.FTZ R2, R202, R3 ;  /* 0x00000003ca027221 */ /* 0x000fe20000010000 */
[----:B0-----:R-:W-:-:S03]  /*7b30*/  FADD.FTZ R3, R191, R204 ;  /* 0x000000ccbf037221 */ /* 0x001fc60000010000 */
[----:B------:R-:W-:-:S04]  /*7b40*/  FADD.FTZ R2, R201, R2 ;  /* 0x00000002c9027221 */ /* 0x000fc80000010000 */
[----:B-1----:R-:W-:Y:S01]  /*7b50*/  FADD.FTZ R2, R4, R2 ;  /* 0x0000000204027221 */ /* 0x002fe20000010000 */
[----:B------:R-:W-:Y:S06]  /*7b60*/  @!P0 BRA `(.L_x_2018) ;  /* 0x0000000000048947 */ /* 0x000fec0003800000 */
[----:B------:R-:W-:Y:S01]  /*7b70*/  BPT.TRAP 0x1 ;  /* 0x000000040000795c */ /* 0x000fe20000300000 */
.L_x_2018:
        /* <DEDUP_REMOVED lines=12> */
[----:B------:R-:W-:Y:S01]  /*7c40*/  UMOV UR58, UR57 ;  /* 0x00000039003a7c82 */ /* 0x000fe20008000000 */
        /* <DEDUP_REMOVED lines=160> */
.L_x_2009:
[----:B------:R-:W-:-:S13]  /*8650*/  ISETP.LE.AND P2, PT, RZ, UR56, PT ;  /* 0x00000038ff007c0c */ /* 0x000fda000bf43270 */
[----:B------:R-:W-:Y:S05]  /*8660*/  @!P2 BRA `(.L_x_2020) ;  /* 0x0000002800c8a947 */ /* 0x000fea0003800000 */
[----:B------:R-:W-:Y:S01]  /*8670*/  IMAD.MOV.U32 R5, RZ, RZ, R174 ;  /* 0x000000ffff057224 */ /* 0x000fe200078e00ae */
[----:B------:R-:W-:Y:S01]  /*8680*/  UMOV UR53, UR45 ;  /* 0x0000002d00357c82 */ /* 0x000fe20008000000 */
[----:B------:R-:W-:Y:S01]  /*8690*/  IMAD.MOV.U32 R4, RZ, RZ, R161 ;  /* 0x000000ffff047224 */ /* 0x000fe200078e00a1 */
[----:B------:R-:W-:Y:S01]  /*86a0*/  UMOV UR52, UR55 ;  /* 0x0000003700347c82 */ /* 0x000fe20008000000 */
[----:B------:R-:W-:-:S05]  /*86b0*/  ULDC UR51, c[0x0][0x988] ;  /* 0x0002620000337ab9 */ /* 0x000fca0000000800 */
.L_x_2030:
[----:B------:R-:W-:Y:S01]  /*86c0*/  ISETP.NE.AND P3, PT, RZ, UR43, PT ;  /* 0x0000002bff007c0c */ /* 0x000fe2000bf65270 */
[----:B------:R-:W-:-:S04]  /*86d0*/  UISETP.NE.AND UP0, UPT, UR52, 0x1, UPT ;  /* 0x000000013400788c */ /* 0x000fc8000bf05270 */
[----:B------:R-:W-:-:S04]  /*86e0*/  USEL UR45, URZ, 0x1, UP0 ;  /* 0x000000013f2d7887 */ /* 0x000fc80008000000 */
[----:B------:R-:W-:-:S04]  /*86f0*/  ULOP3.LUT UR45, UR53, UR45, URZ, 0x3c, !UPT ;  /* 0x0000002d352d7292 */ /* 0x000fc8000f8e3c3f */
[----:B------:R-:W-:Y:S08]  /*8700*/  @P3 BRA `(.L_x_2021) ;  /* 0x0000000000383947 */ /* 0x000ff00003800000 */
[----:B------:R-:W-:Y:S05]  /*8710*/  @!P0 BRA `(.L_x_2022) ;  /* 0x0000000000048947 */ /* 0x000fea0003800000 */
[----:B------:R-:W-:Y:S01]  /*8720*/  BPT.TRAP 0x1 ;  /* 0x000000040000795c */ /* 0x000fe20000300000 */
.L_x_2022:
        /* <DEDUP_REMOVED lines=9> */
.L_x_2023:
[----:B-1----:R-:W-:Y:S05]  /*87c0*/  @P2 BRA `(.L_x_2021) ;  /* 0x0000000000082947 */ /* 0x002fea0003800000 */
[----:B------:R-:W1:Y:S02]  /*87d0*/  SYNCS.PHASECHK.TRANS64.TRYWAIT P2, [UR6+0x38830], R6 ;  /* 0x03883006ff0075a7 */ /* 0x000e640008040146 */
[----:B-1----:R-:W-:Y:S05]  /*87e0*/  @!P2 BRA `(.L_x_2024) ;  /* 0x000000c400a0a947 */ /* 0x002fea0003800000 */
.L_x_2021:
        /* <DEDUP_REMOVED lines=48> */
.L_x_2026:
[----:B------:R-:W-:Y:S01]  /*8af0*/  ULEA UR6, UR52, UR41, 0x3 ;  /* 0x0000002934067291 */ /* 0x000fe2000f8e183f */
[----:B------:R-:W-:-:S05]  /*8b00*/  IMAD.U32 R6, RZ, RZ, UR53 ;  /* 0x00000035ff067e24 */ /* 0x000fca000f8e00ff */
[----:B------:R-:W-:-:S04]  /*8b10*/  SHF.L.U32 R6, R6, 0x1f, RZ ;  /* 0x0000001f06067819 */ /* 0x000fc800000006ff */
[----:B------:R0:W1:Y:S01]  /*8b20*/  SYNCS.PHASECHK.TRANS64.TRYWAIT P2, [UR6+0x38850], R6 ;  /* 0x03885006ff0075a7 */ /* 0x0000620008040146 */
[----:B------:R-:W-:Y:S05]  /*8b30*/  @!P0 BRA `(.L_x_2027) ;  /* 0x0000000000048947 */ /* 0x000fea0003800000 */
[----:B------:R-:W-:Y:S01]  /*8b40*/  BPT.TRAP 0x1 ;  /* 0x000000040000795c */ /* 0x000fe20000300000 */
.L_x_2027:
[----:B-1----:R-:W-:Y:S05]  /*8b50*/  @P2 BRA `(.L_x_2025) ;  /* 0x0000000000082947 */ /* 0x002fea0003800000 */
[----:B------:R-:W1:Y:S02]  /*8b60*/  SYNCS.PHASECHK.TRANS64.TRYWAIT P2, [UR6+0x38850], R6 ;  /* 0x03885006ff0075a7 */ /* 0x000e640008040146 */
[----:B-1----:R-:W-:Y:S05]  /*8b70*/  @!P2 BRA `(.L_x_2028) ;  /* 0x000000c000d4a947 */ /* 0x002fea0003800000 */
.L_x_2025:
[----:B------:R-:W-:Y:S01]  /*8b80*/  UIADD3 UR6, UR41, 0x400, URZ ;  /* 0x0000040029067890 */ /* 0x000fe2000fffe03f */
[----:B------:R-:W-:Y:S01]  /*8b90*/  WARPGROUP.ARRIVE ;  /* 0x00000000000079c5 */ /* 0x000fe20000000000 */
[----:B------:R-:W-:Y:S01]  /*8ba0*/  UMOV UR7, 0x40000040 ;  /* 0x4000004000077882 */ /* 0x000fe20000000000 */
[C---:B-1----:R-:W-:Y:S01]  /*8bb0*/  FMUL.FTZ R7, R0.reuse, R152 ;  /* 0x0000009800077220 */ /* 0x042fe20000410000 */
[----:B------:R-:W-:Y:S01]  /*8bc0*/  USHF.R.U32.HI UR6, URZ, 0x4, UR6 ;  /* 0x000000043f067899 */ /* 0x000fe20008011606 */
[C---:B------:R-:W-:Y:S01]  /*8bd0*/  FMUL.FTZ R8, R0.reuse, R154 ;  /* 0x0000009a00087220 */ /* 0x040fe20000410000 */
[C---:B0-----:R-:W-:Y:S01]  /*8be0*/  FMUL.FTZ R6, R0.reuse, R153 ;  /* 0x0000009900067220 */ /* 0x041fe20000410000 */
        /* <DEDUP_REMOVED lines=20> */
[----:B------:R-:W2:Y:S01]  /*8d30*/  MUFU.TANH R6, R6 ;  /* 0x0000000600067308 */ /* 0x000ea20000002400 */
[----:B------:R-:W-:Y:S01]  /*8d40*/  UMOV UR7, 0x40000040 ;  /* 0x4000004000077882 */ /* 0x000fe20000000000 */
[----:B0-----:R-:W-:Y:S01]  /*8d50*/  FMNMX.FTZ R161, R7, R4, !PT ;  /* 0x0000000407a17209 */ /* 0x001fe20007810000 */
[C---:B------:R-:W-:Y:S01]  /*8d60*/  FMUL.FTZ R164, R0.reuse, R175 ;  /* 0x000000af00a47220 */ /* 0x040fe20000410000 */
[C---:B------:R-:W-:Y:S01]  /*8d70*/  FMUL.FTZ R153, R0.reuse, R165 ;  /* 0x000000a500997220 */ /* 0x040fe20000410000 */
[C---:B------:R-:W-:Y:S01]  /*8d80*/  FMUL.FTZ R175, R0.reuse, R185 ;  /* 0x000000b900af7220 */ /* 0x040fe20000410000 */
[----:B------:R-:W-:Y:S01]  /*8d90*/  FMUL.FTZ R185, R0, R195 ;  /* 0x000000c300b97220 */ /* 0x000fe20000410000 */
[----:B-1----:R-:W-:Y:S01]  /*8da0*/  FMNMX.FTZ R174, R8, R5, !PT ;  /* 0x0000000508ae7209 */ /* 0x002fe20007810000 */
[----:B------:R-:W0:Y:S01]  /*8db0*/  MUFU.TANH R9, R9 ;  /* 0x0000000900097308 */ /* 0x000e220000002400 */
        /* <DEDUP_REMOVED lines=22> */
[----:B------:R-:W-:Y:S01]  /*8f20*/  FMUL.FTZ R178, R0, R188 ;  /* 0x000000bc00b27220 */ /* 0x000fe20000410000 */
        /* <DEDUP_REMOVED lines=19> */
[----:B------:R-:W-:Y:S01]  /*9060*/  FMUL.FTZ R193, R0, R203 ;  /* 0x000000cb00c17220 */ /* 0x000fe20000410000 */
[----:B------:R-:W-:-:S04]  /*9070*/  UMOV UR10, UR51 ;  /* 0x00000033000a7c82 */ /* 0x000fc80008000000 */
        /* <DEDUP_REMOVED lines=52> */
[----:B------:R-:W-:Y:S01]  /*93c0*/  FMUL.FTZ R200, R0, R210 ;  /* 0x000000d200c87220 */ /* 0x000fe20000410000 */
[----:B------:R-:W-:-:S05]  /*93d0*/  IMAD.U32 R210, RZ, RZ, UR10 ;  /* 0x0000000affd27e24 */ /* 0x000fca000f8e00ff */
        /* <DEDUP_REMOVED lines=9> */
[----:B------:R-:W-:Y:S02]  /*9470*/  WARPGROUP.DEPBAR.LE gsb0, 0x0 ;  /* 0x00008000000079c5 */ /* 0x000fe40000010000 */
[----:B------:R-:W-:-:S03]  /*9480*/  WARPGROUP.ARRIVE ;  /* 0x00000000000079c5 */ /* 0x000fc60000000000 */
[----:B------:R-:W0:Y:S01]  /*9490*/  MUFU.TANH R178, R178 ;  /* 0x000000b200b27308 */ /* 0x000e220000002400 */
[----:B-1----:R-:W-:Y:S02]  /*94a0*/  FMNMX.FTZ R161, R175, R174, !PT ;  /* 0x000000aeafa17209 */ /* 0x002fe40007810000 */
[----:B------:R-:W-:Y:S01]  /*94b0*/  QGMMA.64x256x32.F32.E4M3.E4M3 R24, R224, gdesc[UR4], R24, gsb0 ;  /* 0x03e00004e0187df3 */ /* 0x000fe20008000818 */
[----:B------:R-:W-:Y:S01]  /*94c0*/  UIADD3 UR6, UR11, 0x4, URZ ;  /* 0x000000040b067890 */ /* 0x000fe2000fffe03f */
[----:B------:R-:W-:-:S03]  /*94d0*/  UMOV UR7, 0x40000040 ;  /* 0x4000004000077882 */ /* 0x000fc60000000000 */
        /* <DEDUP_REMOVED lines=57> */
[----:B-1----:R-:W-:Y:S02]  /*9870*/  FMNMX.FTZ R206, R204, R207, !PT ;  /* 0x000000cfccce7209 */ /* 0x002fe40007810000 */
[----:B--2---:R-:W-:-:S05]  /*9880*/  FMNMX.FTZ R207, R203, R174, !PT ;  /* 0x000000aecbcf7209 */ /* 0x004fca0007810000 */
[----:B------:R-:W1:Y:S01]  /*9890*/  SHFL.BFLY PT, R174, R207, 0x2, 0x1f ;  /* 0x0c401f00cfae7f89 */ /* 0x000e6200000e0000 */
[----:B0-----:R-:W-:-:S05]  /*98a0*/  FMNMX.FTZ R206, R205, R206, !PT ;  /* 0x000000cecdce7209 */ /* 0x001fca0007810000 */
[----:B------:R-:W0:Y:S01]  /*98b0*/  SHFL.BFLY PT, R161, R206, 0x2, 0x1f ;  /* 0x0c401f00cea17f89 */ /* 0x000e2200000e0000 */
[----:B-1----:R-:W-:Y:S02]  /*98c0*/  FMNMX.FTZ R208, R207, R174, !PT ;  /* 0x000000aecfd07209 */ /* 0x002fe40007810000 */
[----:B0-----:R-:W-:-:S03]  /*98d0*/  FMNMX.FTZ R209, R206, R161, !PT ;  /* 0x000000a1ced17209 */ /* 0x001fc60007810000 */
[----:B------:R-:W0:Y:S04]  /*98e0*/  SHFL.BFLY PT, R161, R208, 0x1, 0x1f ;  /* 0x0c201f00d0a17f89 */ /* 0x000e2800000e0000 */
[----:B------:R-:W1:Y:S01]  /*98f0*/  SHFL.BFLY PT, R174, R209, 0x1, 0x1f ;  /* 0x0c201f00d1ae7f89 */ /* 0x000e6200000e0000 */
[----:B------:R-:W-:Y:S02]  /*9900*/  WARPGROUP.DEPBAR.LE gsb0, 0x0 ;  /* 0x00008000000079c5 */ /* 0x000fe40000010000 */
[----:B------:R-:W-:-:S06]  /*9910*/  WARPGROUP.ARRIVE ;  /* 0x00000000000079c5 */ /* 0x000fcc0000000000 */
[----:B------:R-:W-:Y:S01]  /*9920*/  QGMMA.64x256x32.F32.E4M3.E4M3 R24, R220, gdesc[UR4], R24, gsb0 ;  /* 0x03e00004dc187df3 */ /* 0x000fe20008000818 */
[----:B------:R-:W-:Y:S01]  /*9930*/  UIADD3 UR6, UR11, 0x6, URZ ;  /* 0x000000060b067890 */ /* 0x000fe2000fffe03f */
[----:B------:R-:W-:Y:S01]  /*9940*/  UMOV UR7, 0x40000040 ;  /* 0x4000004000077882 */ /* 0x000fe20000000000 */
[----:B0-----:R-:W-:Y:S02]  /*9950*/  FMNMX.FTZ R161, R208, R161, !PT ;  /* 0x000000a1d0a17209 */ /* 0x001fe40007810000 */
[----:B------:R-:W-:Y:S02]  /*9960*/  IADD3 R208, -R23, 0xb, RZ ;  /* 0x0000000b17d07810 */ /* 0x000fe40007ffe1ff */
[----:B-1----:R-:W-:Y:S01]  /*9970*/  FMNMX.FTZ R174, R209, R174, !PT ;  /* 0x000000aed1ae7209 */ /* 0x002fe20007810000 */
        /* <DEDUP_REMOVED lines=41> */
[----:B------:R-:W0:Y:S01]  /*9c10*/  MUFU.EX2 R7, R7 ;  /* 0x0000000700077308 */ /* 0x000e220000000800 */
[----:B------:R-:W-:-:S01]  /*9c20*/  FFMA.FTZ R21, R21, UR10, -R203 ;  /* 0x0000000a15157c23 */ /* 0x000fc200080108cb */
[----:B------:R-:W-:Y:S01]  /*9c30*/  FFMA.FTZ R152, R152, UR10, -R206 ;  /* 0x0000000a98987c23 */ /* 0x000fe200080108ce */
        /* <DEDUP_REMOVED lines=35> */
[----:B------:R-:W-:-:S02]  /*9e70*/  FFMA.FTZ R203, R205, UR10, -R203 ;  /* 0x0000000acdcb7c23 */ /* 0x000fc400080108cb */
        /* <DEDUP_REMOVED lines=46> */
[----:B------:R-:W-:Y:S02]  /*a160*/  WARPGROUP.DEPBAR.LE gsb0, 0x0 ;  /* 0x00008000000079c5 */ /* 0x000fe40000010000 */
[----:B------:R-:W-:-:S04]  /*a170*/  WARPGROUP.ARRIVE ;  /* 0x00000000000079c5 */ /* 0x000fc80000000000 */
[----:B------:R-:W2:Y:S01]  /*a180*/  MUFU.EX2 R168, R168 ;  /* 0x000000a800a87308 */ /* 0x000ea20000000800 */
[----:B-1----:R-:W-:-:S01]  /*a190*/  FADD.FTZ R3, R167, R2 ;  /* 0x00000002a7037221 */ /* 0x002fc20000010000 */
[----:B------:R-:W-:Y:S06]  /*a1a0*/  QGMMA.64x256x32.F32.E4M3.E4M3 R24, R216, gdesc[UR4], R24, gsb0 ;  /* 0x03e00004d8187df3 */ /* 0x000fec0008000818 */
        /* <DEDUP_REMOVED lines=43> */
[----:B0-----:R-:W-:-:S01]  /*a460*/  FADD.FTZ R3, R189, R2 ;  /* 0x00000002bd037221 */ /* 0x001fc20000010000 */
[----:B------:R-:W-:-:S05]  /*a470*/  @!P1 LEA R2, R210, UR41, 0x3 ;  /* 0x00000029d2029c11 */ /* 0x000fca000f8e18ff */
[----:B------:R-:W-:Y:S01]  /*a480*/  @!P1 VIADD R2, R2, 0x38840 ;  /* 0x0003884002029836 */ /* 0x000fe20000000000 */
[----:B------:R-:W-:Y:S01]  /*a490*/  MUFU.EX2 R190, R190 ;  /* 0x000000be00be7308 */ /* 0x000fe20000000800 */
[----:B--2---:R-:W-:-:S03]  /*a4a0*/  FADD.FTZ R209, R187, R206 ;  /* 0x000000cebbd17221 */ /* 0x004fc60000010000 */
[----:B------:R-:W-:-:S04]  /*a4b0*/  @!P1 PRMT R2, RZ, 0x654, R2 ;  /* 0x00000654ff029816 */ /* 0x000fc80000000002 */
        /* <DEDUP_REMOVED lines=8> */
[----:B------:R-:W1:Y:S08]  /*a540*/  MUFU.EX2 R195, R195 ;  /* 0x000000c300c37308 */ /* 0x000e700000000800 */
[----:B------:R-:W2:Y:S01]  /*a550*/  MUFU.EX2 R200, R200 ;  /* 0x000000c800c87308 */ /* 0x000ea20000000800 */
[----:B0-----:R-:W-:-:S07]  /*a560*/  FADD.FTZ R3, R197, R206 ;  /* 0x000000cec5037221 */ /* 0x001fce0000010000 */
[----:B------:R-:W0:Y:S08]  /*a570*/  MUFU.EX2 R198, R198 ;  /* 0x000000c600c67308 */ /* 0x000e300000000800 */
[----:B------:R-:W3:Y:S08]  /*a580*/  MUFU.EX2 R201, R201 ;  /* 0x000000c900c97308 */ /* 0x000ef00000000800 */
[----:B------:R-:W4:Y:S01]  /*a590*/  MUFU.EX2 R199, R199 ;  /* 0x000000c700c77308 */ /* 0x000f220000000800 */
[----:B------:R-:W-:-:S02]  /*a5a0*/  WARPGROUP.DEPBAR.LE gsb0, 0x0 ;  /* 0x00008000000079c5 */ /* 0x000fc40000010000 */
[----:B------:R5:W-:Y:S06]  /*a5b0*/  BAR.ARV R208, 0x100 ;  /* 0x000400d00000751d */ /* 0x000bec0000002000 */
[----:B------:R-:W4:Y:S01]  /*a5c0*/  MUFU.EX2 R204, R204 ;  /* 0x000000cc00cc7308 */ /* 0x000f220000000800 */
[----:B------:R1:W-:Y:S01]  /*a5d0*/  @!P1 SYNCS.ARRIVE.TRANS64.RED.A1T0 RZ, [R2+URZ], RZ ;  /* 0x000000ff02ff99a7 */ /* 0x0003e2000810043f */
[----:B-----5:R-:W-:-:S04]  /*a5e0*/  FADD.FTZ R208, R190, R209 ;  /* 0x000000d1bed07221 */ /* 0x020fc80000010000 */
[----:B------:R-:W-:Y:S02]  /*a5f0*/  FADD.FTZ R205, R191, R208 ;  /* 0x000000d0bfcd7221 */ /* 0x000fe40000010000 */
[----:B------:R-:W5:Y:S02]  /*a600*/  MUFU.EX2 R202, R202 ;  /* 0x000000ca00ca7308 */ /* 0x000f640000000800 */
[----:B-1----:R-:W-:-:S04]  /*a610*/  FADD.FTZ R2, R194, R205 ;  /* 0x000000cdc2027221 */ /* 0x002fc80000010000 */
[----:B------:R-:W-:Y:S01]  /*a620*/  FADD.FTZ R205, R195, R2 ;  /* 0x00000002c3cd7221 */ /* 0x000fe20000010000 */
[----:B--2---:R-:W-:-:S01]  /*a630*/  FADD.FTZ R2, R200, R3 ;  /* 0x00000003c8027221 */ /* 0x004fc20000010000 */
[----:B------:R-:W1:Y:S02]  /*a640*/  MUFU.EX2 R203, R203 ;  /* 0x000000cb00cb7308 */ /* 0x000e640000000800 */
[----:B0-----:R-:W-:-:S01]  /*a650*/  FADD.FTZ R206, R198, R205 ;  /* 0x000000cdc6ce7221 */ /* 0x001fc20000010000 */
[----:B---3--:R-:W-:-:S03]  /*a660*/  FADD.FTZ R3, R201, R2 ;  /* 0x00000002c9037221 */ /* 0x008fc60000010000 */
[----:B----4-:R-:W-:Y:S01]  /*a670*/  FADD.FTZ R205, R199, R206 ;  /* 0x000000cec7cd7221 */ /* 0x010fe20000010000 */
[----:B------:R-:W-:-:S03]  /*a680*/  FADD.FTZ R2, R204, R3 ;  /* 0x00000003cc027221 */ /* 0x000fc60000010000 */
[----:B-----5:R-:W-:Y:S01]  /*a690*/  FADD.FTZ R3, R202, R205 ;  /* 0x000000cdca037221 */ /* 0x020fe20000010000 */
[----:B-1----:R-:W-:-:S01]  /*a6a0*/  FADD.FTZ R2, R203, R2 ;  /* 0x00000002cb027221 */ /* 0x002fc20000010000 */
[----:B------:R-:W-:Y:S06]  /*a6b0*/  @!P0 BRA `(.L_x_2029) ;  /* 0x0000000000048947 */ /* 0x000fec0003800000 */
[----:B------:R-:W-:Y:S01]  /*a6c0*/  BPT.TRAP 0x1 ;  /* 0x000000040000795c */ /* 0x000fe20000300000 */
.L_x_2029:
        /* <DEDUP_REMOVED lines=14> */
[----:B------:R-:W-:Y:S01]  /*a7b0*/  FMUL.FTZ R24, R24, R4 ;  /* 0x0000000418187220 */ /* 0x000fe20000410000 */
[----:B------:R-:W-:Y:S01]  /*a7c0*/  F2FP.SATFINITE.E4M3.F32.PACK_AB_MERGE_C R166, R169, R166, RZ ;  /* 0x000000a6a9a6723e */ /* 0x000fe200048070ff */
[-C--:B------:R-:W-:Y:S01]  /*a7d0*/  FMUL.FTZ R25, R25, R4.reuse ;  /* 0x0000000419197220 */ /* 0x080fe20000410000 */
        /* <DEDUP_REMOVED lines=155> */
.L_x_2020:
[----:B------:R-:W-:Y:S06]  /*b190*/  BAR.ARV 0x8, 0x120 ;  /* 0x0204800000007b1d */ /* 0x000fec0000002000 */
[----:B------:R-:W-:Y:S05]  /*b1a0*/  @!P0 BRA `(.L_x_2031) ;  /* 0x0000000000048947 */ /* 0x000fea0003800000 */
[----:B------:R-:W-:Y:S01]  /*b1b0*/  BPT.TRAP 0x1 ;  /* 0x000000040000795c */ /* 0x000fe20000300000 */
.L_x_2031:
[----:B------:R-:W-:Y:S01]  /*b1c0*/  ULEA UR16, UR55, UR41, 0x3 ;  /* 0x0000002937107291 */ /* 0x000fe2000f8e183f */
[----:B------:R-:W-:-:S05]  /*b1d0*/  IMAD.U32 R0, RZ, RZ, UR45 ;  /* 0x0000002dff007e24 */ /* 0x000fca000f8e00ff */
[----:B------:R-:W-:-:S04]  /*b1e0*/  SHF.L.U32 R0, R0, 0x1f, RZ ;  /* 0x0000001f00007819 */ /* 0x000fc800000006ff */
[----:B------:R0:W1:Y:S01]  /*b1f0*/  SYNCS.PHASECHK.TRANS64.TRYWAIT P1, [UR16+0x38850], R0 ;  /* 0x03885000ff0075a7 */ /* 0x0000620008020150 */
[----:B------:R-:W-:Y:S05]  /*b200*/  @!P0 BRA `(.L_x_2032) ;  /* 0x0000000000048947 */ /* 0x000fea0003800000 */
[----:B------:R-:W-:Y:S01]  /*b210*/  BPT.TRAP 0x1 ;  /* 0x000000040000795c */ /* 0x000fe20000300000 */
.L_x_2032:
[----:B-1----:R-:W-:Y:S05]  /*b220*/  @P1 BRA `(.L_x_2033) ;  /* 0x0000000000081947 */ /* 0x002fea0003800000 */
[----:B------:R-:W1:Y:S02]  /*b230*/  SYNCS.PHASECHK.TRANS64.TRYWAIT P1, [UR16+0x38850], R0 ;  /* 0x03885000ff0075a7 */ /* 0x000e640008020150 */
[----:B-1----:R-:W-:Y:S05]  /*b240*/  @!P1 BRA `(.L_x_2034) ;  /* 0x0000009c00389947 */ /* 0x002fea0003800000 */
.L_x_2033:
[----:B------:R-:W-:Y:S01]  /*b250*/  UIADD3 UR41, UR41, 0x400, URZ ;  /* 0x0000040029297890 */ /* 0x000fe2000fffe03f */
[----:B------:R-:W-:Y:S01]  /*b260*/  WARPGROUP.ARRIVE ;  /* 0x00000000000079c5 */ /* 0x000fe20000000000 */
[----:B------:R-:W-:Y:S01]  /*b270*/  UMOV UR7, 0x40000040 ;  /* 0x4000004000077882 */ /* 0x000fe20000000000 */
[----:B------:R-:W-:Y:S01]  /*b280*/  ULDC.64 UR4, c[0x0][0x9a0] ;  /* 0x0002680000047ab9 */ /* 0x000fe20000000a00 */
[----:B------:R-:W-:Y:S01]  /*b290*/  USHF.R.U32.HI UR41, URZ, 0x4, UR41 ;  /* 0x000000043f297899 */ /* 0x000fe20008011629 */
[----:B------:R-:W-:Y:S01]  /*b2a0*/  IMAD.MOV.U32 R6, RZ, RZ, 0x3f800000 ;  /* 0x3f800000ff067424 */ /* 0x000fe200078e00ff */
[----:B------:R-:W-:Y:S02]  /*b2b0*/  UISETP.NE.U32.AND UP0, UPT, UR4, URZ, UPT ;  /* 0x0000003f0400728c */ /* 0x000fe4000bf05070 */
[----:B------:R-:W-:Y:S02]  /*b2c0*/  ULOP3.LUT UR41, UR41, 0x3fff, URZ, 0xc0, !UPT ;  /* 0x00003fff29297892 */ /* 0x000fe4000f8ec03f */
[----:B------:R-:W-:-:S02]  /*b2d0*/  UISETP.NE.AND.EX UP0, UPT, UR5, URZ, UPT, UP0 ;  /* 0x0000003f0500728c */ /* 0x000fc4000bf05300 */
[----:B------:R-:W-:-:S04]  /*b2e0*/  ULOP3.LUT UR11, UR41, 0x10000, URZ, 0xfc, !UPT ;  /* 0x00010000290b7892 */ /* 0x000fc8000f8efc3f */
[----:B------:R-:W-:Y:S01]  /*b2f0*/  ULEA UR11, UR55, UR11, 0xb ;  /* 0x0000000b370b7291 */ /* 0x000fe2000f8e583f */
[----:B------:R-:W-:-:S04]  /*b300*/  PLOP3.LUT P1, PT, PT, PT, UP0, 0x80, 0x0 ;  /* 0x000000000000781c */ /* 0x000fc80003f2f008 */
[----:B------:R-:W-:Y:S01]  /*b310*/  @UP0 ULDC.64 UR12, c[0x0][0x9c8] ;  /* 0x00027200000c0ab9 */ /* 0x000fe20000000a00 */
[----:B------:R-:W-:Y:S01]  /*b320*/  @UP0 USHF.R.S32.HI UR9, URZ, 0x1f, UR44 ;  /* 0x0000001f3f090899 */ /* 0x000fe2000801142c */
[----:B------:R-:W-:Y:S01]  /*b330*/  UMOV UR6, UR11 ;  /* 0x0000000b00067c82 */ /* 0x000fe20008000000 */
[----:B------:R-:W-:Y:S01]  /*b340*/  @UP0 UIMAD UR8, UR37, UR12, URZ ;  /* 0x0000000c250802a4 */ /* 0x000fe2000f8e023f */
[----:B------:R-:W-:Y:S01]  /*b350*/  QGMMA.64x256x32.F32.E4M3.E4M3 R24, R228, gdesc[UR4], R24, gsb0 ;  /* 0x03e00004e4187df3 */ /* 0x000fe20008000818 */
[----:B------:R-:W-:Y:S01]  /*b360*/  UIADD3 UR6, UR11, 0x2, URZ ;  /* 0x000000020b067890 */ /* 0x000fe2000fffe03f */
[----:B------:R-:W-:Y:S01]  /*b370*/  UMOV UR7, 0x40000040 ;  /* 0x4000004000077882 */ /* 0x000fe20000000000 */
[----:B------:R-:W-:Y:S01]  /*b380*/  @UP0 UIMAD UR8, UR36, UR13, UR8 ;  /* 0x0000000d240802a4 */ /* 0x000fe2000f8e0208 */
[----:B------:R-:W-:Y:S01]  /*b390*/  @UP0 ULDC.64 UR14, c[0x0][0x9d0] ;  /* 0x00027400000e0ab9 */ /* 0x000fe20000000a00 */
[----:B------:R-:W-:Y:S02]  /*b3a0*/  WARPGROUP.DEPBAR.LE gsb0, 0x0 ;  /* 0x00008000000079c5 */ /* 0x000fe40000010000 */
[----:B------:R-:W-:-:S15]  /*b3b0*/  WARPGROUP.ARRIVE ;  /* 0x00000000000079c5 */ /* 0x000fde0000000000 */
[----:B------:R-:W-:-:S06]  /*b3c0*/  NOP ;  /* 0x0000000000007918 */ /* 0x000fcc0000000000 */
[----:B------:R-:W-:Y:S01]  /*b3d0*/  QGMMA.64x256x32.F32.E4M3.E4M3 R24, R224, gdesc[UR4], R24, gsb0 ;  /* 0x03e00004e0187df3 */ /* 0x000fe20008000818 */
[----:B------:R-:W-:Y:S02]  /*b3e0*/  @UP0 UIMAD.WIDE.U32 UR6, UR36, UR12, URZ ;  /* 0x0000000c240602a5 */ /* 0x000fe4000f8e003f */
[----:B------:R-:W-:Y:S02]  /*b3f0*/  UIADD3 UR12, UR11, 0x4, URZ ;  /* 0x000000040b0c7890 */ /* 0x000fe4000fffe03f */
[----:B------:R-:W-:Y:S02]  /*b400*/  @UP0 UIADD3 UR7, UR7, UR8, URZ ;  /* 0x0000000807070290 */ /* 0x000fe4000fffe03f */
        /* <DEDUP_REMOVED lines=9> */
[----:B-1----:R-:W-:-:S05]  /*b4a0*/  IMAD.U32 R5, RZ, RZ, UR5 ;  /* 0x00000005ff057e24 */ /* 0x002fca000f8e00ff */
[----:B------:R1:W2:Y:S01]  /*b4b0*/  @P1 LDG.E R6, desc[UR48][R4.64] ;  /* 0x0000003004061981 */ /* 0x0002a2000c1e1900 */
[----:B------:R-:W-:Y:S01]  /*b4c0*/  UIADD3 UR4, UR11, 0x6, URZ ;  /* 0x000000060b047890 */ /* 0x000fe2000fffe03f */
[----:B------:R-:W-:Y:S02]  /*b4d0*/  WARPGROUP.DEPBAR.LE gsb0, 0x0 ;  /* 0x00008000000079c5 */ /* 0x000fe40000010000 */
[----:B------:R-:W-:-:S06]  /*b4e0*/  WARPGROUP.ARRIVE ;  /* 0x00000000000079c5 */ /* 0x000fcc0000000000 */
[----:B------:R-:W-:Y:S01]  /*b4f0*/  QGMMA.64x256x32.F32.E4M3.E4M3 R24, R220, gdesc[UR4], R24, gsb0 ;  /* 0x03e00004dc187df3 */ /* 0x000fe20008000818 */
[----:B------:R-:W-:Y:S01]  /*b500*/  UMOV UR6, UR4 ;  /* 0x0000000400067c82 */ /* 0x000fe20008000000 */
[----:B------:R-:W-:Y:S01]  /*b510*/  UMOV UR7, 0x40000040 ;  /* 0x4000004000077882 */ /* 0x000fe20000000000 */
[----:B0-----:R-:W0:Y:S04]  /*b520*/  SHFL.BFLY PT, R0, R3, 0x2, 0x1f ;  /* 0x0c401f0003007f89 */ /* 0x001e2800000e0000 */
[----:B------:R-:W3:Y:S01]  /*b530*/  SHFL.BFLY PT, R9, R2, 0x2, 0x1f ;  /* 0x0c401f0002097f89 */ /* 0x000ee200000e0000 */
[----:B0-----:R-:W-:-:S01]  /*b540*/  FADD.FTZ R0, R0, R3 ;  /* 0x0000000300007221 */ /* 0x001fc20000010000 */
[----:B---3--:R-:W-:-:S04]  /*b550*/  FADD.FTZ R9, R9, R2 ;  /* 0x0000000209097221 */ /* 0x008fc80000010000 */
[----:B------:R-:W0:Y:S04]  /*b560*/  SHFL.BFLY PT, R7, R0, 0x1, 0x1f ;  /* 0x0c201f0000077f89 */ /* 0x000e2800000e0000 */
[----:B------:R-:W3:Y:S01]  /*b570*/  SHFL.BFLY PT, R8, R9, 0x1, 0x1f ;  /* 0x0c201f0009087f89 */ /* 0x000ee200000e0000 */
[----:B------:R-:W-:Y:S02]  /*b580*/  IMAD.MOV.U32 R3, RZ, RZ, RZ ;  /* 0x000000ffff037224 */ /* 0x000fe400078e00ff */
[----:B0-----:R-:W-:Y:S01]  /*b590*/  FADD.FTZ R10, R0, R7 ;  /* 0x00000007000a7221 */ /* 0x001fe20000010000 */
[----:B---3--:R-:W-:-:S04]  /*b5a0*/  FADD.FTZ R11, R9, R8 ;  /* 0x00000008090b7221 */ /* 0x008fc80000010000 */
[C---:B------:R-:W-:Y:S01]  /*b5b0*/  FSETP.NE.FTZ.AND P1, PT, R10.reuse, RZ, PT ;  /* 0x000000ff0a00720b */ /* 0x040fe20003f35000 */
[----:B-1----:R-:W-:Y:S01]  /*b5c0*/  FMUL.FTZ R5, R10, 0.00390625 ;  /* 0x3b8000000a057820 */ /* 0x002fe20000410000 */
[----:B------:R-:W-:-:S04]  /*b5d0*/  FMUL.FTZ R8, R11, 0.00390625 ;  /* 0x3b8000000b087820 */ /* 0x000fc80000410000 */
        /* <DEDUP_REMOVED lines=8> */
[----:B------:R-:W-:-:S02]  /*b660*/  IMAD.U32 R9, RZ, RZ, UR10 ;  /* 0x0000000aff097e24 */ /* 0x000fc4000f8e00ff */
[----:B------:R-:W-:Y:S02]  /*b670*/  IMAD.U32 R4, RZ, RZ, UR10 ;  /* 0x0000000aff047e24 */ /* 0x000fe4000f8e00ff */
[----:B0-----:R-:W-:Y:S01]  /*b680*/  @P2 FMUL.FTZ R5, R5, 0.69314718246459960938 ;  /* 0x3f31721805052820 */ /* 0x001fe20000410000 */
[----:B------:R-:W-:Y:S01]  /*b690*/  @P3 FMUL.FTZ R10, R9, 0.69314718246459960938 ;  /* 0x3f317218090a3820 */ /* 0x000fe20000410000 */
[----:B------:R-:W-:Y:S02]  /*b6a0*/  WARPGROUP.DEPBAR.LE gsb0, 0x0 ;  /* 0x00008000000079c5 */ /* 0x000fe40000010000 */
[----:B------:R-:W-:-:S06]  /*b6b0*/  WARPGROUP.ARRIVE ;  /* 0x00000000000079c5 */ /* 0x000fcc0000000000 */
[----:B------:R-:W-:Y:S01]  /*b6c0*/  QGMMA.64x256x32.F32.E4M3.E4M3 R24, R216, gdesc[UR4], R24, gsb0 ;  /* 0x03e00004d8187df3 */ /* 0x000fe20008000818 */
[----:B------:R-:W-:Y:S01]  /*b6d0*/  @P2 FMUL.FTZ R4, R4, 0.69314718246459960938 ;  /* 0x3f31721804042820 */ /* 0x000fe20000410000 */
[----:B-1----:R-:W-:Y:S01]  /*b6e0*/  @P3 FMUL.FTZ R9, R8, 0.69314718246459960938 ;  /* 0x3f31721808093820 */ /* 0x002fe20000410000 */
[----:B------:R-:W-:Y:S02]  /*b6f0*/  IMAD.MOV.U32 R2, RZ, RZ, -0x800000 ;  /* 0xff800000ff027424 */ /* 0x000fe400078e00ff */
[----:B--2---:R-:W-:Y:S01]  /*b700*/  FMUL.FTZ R152, R3, R6 ;  /* 0x0000000603987220 */ /* 0x004fe20000410000 */
[----:B------:R-:W-:Y:S02]  /*b710*/  IMAD.MOV.U32 R0, RZ, RZ, -0x800000 ;  /* 0xff800000ff007424 */ /* 0x000fe400078e00ff */
[----:B------:R-:W-:Y:S01]  /*b720*/  @P2 FFMA.FTZ R2, R4, R161, R5 ;  /* 0x000000a104022223 */ /* 0x000fe20000010005 */
[----:B------:R-:W-:-:S01]  /*b730*/  @P3 FFMA.FTZ R0, R10, R174, R9 ;  /* 0x000000ae0a003223 */ /* 0x000fc20000010009 */
[----:B---3--:R-:W-:Y:S01]  /*b740*/  FMUL.FTZ R3, R7, R6 ;  /* 0x0000000607037220 */ /* 0x008fe20000410000 */
[----:B------:R-:W-:-:S02]  /*b750*/  WARPGROUP.DEPBAR.LE gsb0, 0x0 ;  /* 0x00008000000079c5 */ /* 0x000fc40000010000 */
[----:B------:R-:W-:Y:S05]  /*b760*/  @!P0 BRA `(.L_x_2035) ;  /* 0x0000000000048947 */ /* 0x000fea0003800000 */
[----:B------:R-:W-:Y:S01]  /*b770*/  BPT.TRAP 0x1 ;  /* 0x000000040000795c */ /* 0x000fe20000300000 */
.L_x_2035:
        /* <DEDUP_REMOVED lines=138> */
.L_x_2002:
        /* <DEDUP_REMOVED lines=12> */
[----:B------:R-:W-:Y:S01]  /*c0e0*/  F2FP.BF16.F32.PACK_AB R7, R7, R4 ;  /* 0x000000040707723e */ /* 0x000fe200000010ff */
[----:B------:R-:W-:Y:S01]  /*c0f0*/  ULDC.64 UR6, c[0x0][0xbe0] ;  /* 0x0002f80000067ab9 */ /* 0x000fe20000000a00 */
[----:B0-----:R-:W-:-:S05]  /*c100*/  IMAD.SHL.U32 R26, R94, 0x4, RZ ;  /* 0x000000045e1a7824 */ /* 0x001fca00078e00ff */
[----:B------:R-:W-:-:S04]  /*c110*/  LOP3.LUT R26, R26, 0xc, RZ, 0xc0, !PT ;  /* 0x0000000c1a1a7812 */ /* 0x000fc800078ec0ff */
[----:B------:R-:W-:-:S05]  /*c120*/  IADD3 R26, P0, R26, UR4, RZ ;  /* 0x000000041a1a7c10 */ /* 0x000fca000ff1e0ff */
[----:B------:R-:W-:Y:S01]  /*c130*/  IMAD.X R27, RZ, RZ, UR5, P0 ;  /* 0x00000005ff1b7e24 */ /* 0x000fe200080e06ff */
[----:B------:R-:W-:Y:S02]  /*c140*/  F2FP.BF16.F32.PACK_AB R4, R10, R9 ;  /* 0x000000090a04723e */ /* 0x000fe400000010ff */
[----:B------:R-:W-:Y:S02]  /*c150*/  F2FP.BF16.F32.PACK_AB R6, R6, R5 ;  /* 0x000000050606723e */ /* 0x000fe400000010ff */
[----:B------:R-:W-:Y:S01]  /*c160*/  F2FP.BF16.F32.PACK_AB R11, R11, R8 ;  /* 0x000000080b0b723e */ /* 0x000fe200000010ff */
[----:B------:R-:W2:Y:S01]  /*c170*/  LDG.E.CONSTANT R26, desc[UR48][R26.64] ;  /* 0x000000301a1a7981 */ /* 0x000ea2000c1e9900 */
[----:B------:R-:W-:Y:S01]  /*c180*/  LOP3.LUT P0, R10, R94, 0x3, RZ, 0xc0, !PT ;  /* 0x000000035e0a7812 */ /* 0x000fe2000780c0ff */
[----:B------:R-:W-:Y:S01]  /*c190*/  UISETP.NE.U32.AND UP1, UPT, UR6, URZ, UPT ;  /* 0x0000003f0600728c */ /* 0x000fe2000bf25070 */
[----:B------:R-:W-:Y:S01]  /*c1a0*/  F2FP.BF16.F32.PACK_AB R9, R75, R78 ;  /* 0x0000004e4b09723e */ /* 0x000fe200000010ff */
[----:B------:R-:W-:Y:S01]  /*c1b0*/  ULDC.64 UR4, c[0x0][0xbd8] ;  /* 0x0002f60000047ab9 */ /* 0x000fe20000000a00 */
[----:B------:R-:W-:Y:S01]  /*c1c0*/  ISETP.EQ.OR P0, PT, R10, 0x3, !P0 ;  /* 0x000000030a00780c */ /* 0x000fe20004702670 */
[----:B------:R-:W-:Y:S01]  /*c1d0*/  UISETP.NE.AND.EX UP1, UPT, UR7, URZ, UPT, UP1 ;  /* 0x0000003f0700728c */ /* 0x000fe2000bf25310 */
[----:B------:R-:W-:Y:S01]  /*c1e0*/  F2FP.BF16.F32.PACK_AB R5, R171, R172 ;  /* 0x000000acab05723e */ /* 0x000fe200000010ff */
[----:B------:R-:W-:Y:S01]  /*c1f0*/  UISETP.NE.U32.AND UP0, UPT, UR4, URZ, UPT ;  /* 0x0000003f0400728c */ /* 0x000fe2000bf05070 */
[----:B------:R-:W-:Y:S01]  /*c200*/  SEL R75, R6, R7, P0 ;  /* 0x00000007064b7207 */ /* 0x000fe20000000000 */
[----:B------:R-:W-:Y:S01]  /*c210*/  ULEA UR4, UP2, UR36, UR4, 0x2 ;  /* 0x0000000424047291 */ /* 0x000fe2000f84103f */
[----:B------:R-:W-:Y:S01]  /*c220*/  SEL R10, R7, R6, P0 ;  /* 0x00000006070a7207 */ /* 0x000fe20000000000 */
[----:B------:R-:W-:Y:S01]  /*c230*/  UISETP.NE.AND.EX UP0, UPT, UR5, URZ, UPT, UP0 ;  /* 0x0000003f0500728c */ /* 0x000fe2000bf05300 */
[----:B------:R-:W0:Y:S01]  /*c240*/  S2R R6, SR_SWINHI ;  /* 0x0000000000067919 */ /* 0x000e220000002f00 */
[----:B------:R-:W-:Y:S01]  /*c250*/  F2FP.BF16.F32.PACK_AB R170, R169, R170 ;  /* 0x000000aaa9aa723e */ /* 0x000fe200000010ff */
[----:B------:R-:W-:Y:S01]  /*c260*/  ULEA.HI.X UR6, UR36, UR5, UR37, 0x2, UP2 ;  /* 0x0000000524067291 */ /* 0x000fe200090f1425 */
[----:B------:R-:W-:-:S02]  /*c270*/  F2FP.BF16.F32.PACK_AB R12, R15, R12 ;  /* 0x0000000c0f0c723e */ /* 0x000fc400000010ff */
[----:B------:R-:W-:Y:S02]  /*c280*/  F2FP.BF16.F32.PACK_AB R69, R72, R69 ;  /* 0x000000454845723e */ /* 0x000fe400000010ff */
[----:B------:R-:W-:Y:S02]  /*c290*/  F2FP.BF16.F32.PACK_AB R15, R84, R77 ;  /* 0x0000004d540f723e */ /* 0x000fe400000010ff */
[----:B------:R-:W-:Y:S02]  /*c2a0*/  F2FP.BF16.F32.PACK_AB R72, R63, R66 ;  /* 0x000000423f48723e */ /* 0x000fe400000010ff */
[----:B------:R-:W-:Y:S02]  /*c2b0*/  SEL R77, R11, R4, P0 ;  /* 0x000000040b4d7207 */ /* 0x000fe40000000000 */
[----:B------:R-:W-:Y:S02]  /*c2c0*/  SEL R11, R4, R11, P0 ;  /* 0x0000000b040b7207 */ /* 0x000fe40000000000 */
[----:B------:R-:W-:-:S02]  /*c2d0*/  SEL R111, R5, R170, P0 ;  /* 0x000000aa056f7207 */ /* 0x000fc40000000000 */
[----:B------:R-:W-:Y:S02]  /*c2e0*/  SEL R66, R170, R5, P0 ;  /* 0x00000005aa427207 */ /* 0x000fe40000000000 */
[----:B------:R-:W-:Y:S02]  /*c2f0*/  F2FP.BF16.F32.PACK_AB R60, R65, R60 ;  /* 0x0000003c413c723e */ /* 0x000fe400000010ff */
[----:B------:R-:W-:Y:S02]  /*c300*/  F2FP.BF16.F32.PACK_AB R61, R64, R61 ;  /* 0x0000003d403d723e */ /* 0x000fe400000010ff */
[----:B------:R-:W-:Y:S02]  /*c310*/  F2FP.BF16.F32.PACK_AB R36, R41, R36 ;  /* 0x000000242924723e */ /* 0x000fe400000010ff */
[----:B------:R-:W-:Y:S02]  /*c320*/  SEL R95, R60, R61, P0 ;  /* 0x0000003d3c5f7207 */ /* 0x000fe40000000000 */
[----:B------:R-:W-:-:S02]  /*c330*/  SEL R41, R61, R60, P0 ;  /* 0x0000003c3d297207 */ /* 0x000fc40000000000 */
[----:B------:R-:W-:Y:S02]  /*c340*/  F2FP.BF16.F32.PACK_AB R141, R141, R144 ;  /* 0x000000908d8d723e */ /* 0x000fe400000010ff */
[----:B------:R-:W-:Y:S02]  /*c350*/  F2FP.BF16.F32.PACK_AB R140, R137, R140 ;  /* 0x0000008c898c723e */ /* 0x000fe400000010ff */
[----:B------:R-:W-:Y:S02]  /*c360*/  MOV R4, R3 ;  /* 0x0000000300047202 */ /* 0x000fe40000000f00 */
[----:B0-----:R-:W-:Y:S02]  /*c370*/  MOV R5, R6 ;  /* 0x0000000600057202 */ /* 0x001fe40000000f00 */
[----:B------:R-:W-:Y:S02]  /*c380*/  F2FP.BF16.F32.PACK_AB R13, R14, R13 ;  /* 0x0000000d0e0d723e */ /* 0x000fe400000010ff */
[----:B------:R-:W-:Y:S01]  /*c390*/  F2FP.BF16.F32.PACK_AB R14, R67, R70 ;  /* 0x00000046430e723e */ /* 0x000fe200000010ff */
[----:B------:R-:W-:Y:S01]  /*c3a0*/  IMAD.WIDE R60, R234, 0x2, R4 ;  /* 0x00000002ea3c7825 */ /* 0x000fe200078e0204 */
[----:B------:R-:W-:-:S02]  /*c3b0*/  SEL R123, R141, R140, P0 ;  /* 0x0000008c8d7b7207 */ /* 0x000fc40000000000 */
[----:B------:R-:W-:Y:S02]  /*c3c0*/  SEL R67, R140, R141, P0 ;  /* 0x0000008d8c437207 */ /* 0x000fe40000000000 */
[----:B------:R-:W-:Y:S02]  /*c3d0*/  IADD3 R141, P2, R60, 0x20, RZ ;  /* 0x000000203c8d7810 */ /* 0x000fe40007f5e0ff */
[----:B------:R-:W-:Y:S02]  /*c3e0*/  F2FP.BF16.F32.PACK_AB R68, R73, R68 ;  /* 0x000000444944723e */ /* 0x000fe400000010ff */
[----:B------:R-:W-:Y:S02]  /*c3f0*/  LOP3.LUT R6, R141, 0x380, RZ, 0xc0, !PT ;  /* 0x000003808d067812 */ /* 0x000fe400078ec0ff */
[----:B------:R-:W-:Y:S02]  /*c400*/  F2FP.BF16.F32.PACK_AB R133, R133, R136 ;  /* 0x000000888585723e */ /* 0x000fe400000010ff */
[----:B------:R-:W-:-:S02]  /*c410*/  F2FP.BF16.F32.PACK_AB R132, R129, R132 ;  /* 0x000000848184723e */ /* 0x000fc400000010ff */
[----:B------:R-:W-:Y:S02]  /*c420*/  F2FP.BF16.F32.PACK_AB R55, R55, R58 ;  /* 0x0000003a3737723e */ /* 0x000fe400000010ff */
[----:B------:R-:W-:Y:S02]  /*c430*/  F2FP.BF16.F32.PACK_AB R54, R51, R54 ;  /* 0x000000363336723e */ /* 0x000fe400000010ff */
[----:B------:R-:W-:Y:S02]  /*c440*/  F2FP.BF16.F32.PACK_AB R43, R43, R46 ;  /* 0x0000002e2b2b723e */ /* 0x000fe400000010ff */
[----:B------:R-:W-:Y:S02]  /*c450*/  SHF.R.U64 R6, R6, 0x3, RZ ;  /* 0x0000000306067819 */ /* 0x000fe400000012ff */
[----:B------:R-:W-:Y:S02]  /*c460*/  F2FP.BF16.F32.PACK_AB R120, R125, R120 ;  /* 0x000000787d78723e */ /* 0x000fe400000010ff */
[----:B------:R-:W-:-:S02]  /*c470*/  SEL R99, R68, R69, P0 ;  /* 0x0000004544637207 */ /* 0x000fc40000000000 */
[----:B------:R-:W-:Y:S02]  /*c480*/  SEL R46, R69, R68, P0 ;  /* 0x00000044452e7207 */ /* 0x000fe40000000000 */
[----:B------:R-:W-:Y:S02]  /*c490*/  IADD3 R147, P5, R60, 0x4000, RZ ;  /* 0x000040003c937810 */ /* 0x000fe40007fbe0ff */
[----:B------:R-:W-:Y:S02]  /*c4a0*/  SEL R125, R133, R132, P0 ;  /* 0x00000084857d7207 */ /* 0x000fe40000000000 */
[----:B------:R-:W-:Y:S02]  /*c4b0*/  SEL R68, R132, R133, P0 ;  /* 0x0000008584447207 */ /* 0x000fe40000000000 */
[----:B------:R-:W-:Y:S02]  /*c4c0*/  SEL R133, R55, R54, P0 ;  /* 0x0000003637857207 */ /* 0x000fe40000000000 */
[----:B------:R-:W-:Y:S01]  /*c4d0*/  SEL R73, R54, R55, P0 ;  /* 0x0000003736497207 */ /* 0x000fe20000000000 */
[----:B------:R-:W-:Y:S01]  /*c4e0*/  IMAD.X R55, RZ, RZ, R61, P2 ;  /* 0x000000ffff377224 */ /* 0x000fe200010e063d */
[----:B------:R-:W-:-:S02]  /*c4f0*/  F2FP.BF16.F32.PACK_AB R52, R57, R52 ;  /* 0x000000343934723e */ /* 0x000fc400000010ff */
[----:B------:R-:W-:Y:S02]  /*c500*/  F2FP.BF16.F32.PACK_AB R53, R56, R53 ;  /* 0x000000353835723e */ /* 0x000fe400000010ff */
[----:B------:R-:W-:Y:S02]  /*c510*/  IADD3 R143, P3, R60, 0x40, RZ ;  /* 0x000000403c8f7810 */ /* 0x000fe40007f7e0ff */
[----:B------:R-:W-:Y:S02]  /*c520*/  LOP3.LUT R54, R6, R141, RZ, 0x3c, !PT ;  /* 0x0000008d06367212 */ /* 0x000fe400078e3cff */
[----:B------:R-:W-:Y:S02]  /*c530*/  F2FP.BF16.F32.PACK_AB R155, R155, R156 ;  /* 0x0000009c9b9b723e */ /* 0x000fe400000010ff */
[----:B------:R-:W-:Y:S02]  /*c540*/  F2FP.BF16.F32.PACK_AB R154, R153, R154 ;  /* 0x0000009a999a723e */ /* 0x000fe400000010ff */
[----:B------:R-:W-:-:S02]  /*c550*/  LOP3.LUT R6, R147, 0x380, RZ, 0xc0, !PT ;  /* 0x0000038093067812 */ /* 0x000fc400078ec0ff */
        /* <DEDUP_REMOVED lines=11> */
[----:B------:R-:W-:Y:S01]  /*c610*/  SEL R40, R53, R52, P0 ;  /* 0x0000003435287207 */ /* 0x000fe20000000000 */
[----:B------:R-:W-:Y:S01]  /*c620*/  IMAD.X R53, RZ, RZ, R61, P3 ;  /* 0x000000ffff357224 */ /* 0x000fe200018e063d */
[----:B------:R-:W-:-:S02]  /*c630*/  IADD3 R145, P4, R60, 0x60, RZ ;  /* 0x000000603c917810 */ /* 0x000fc40007f9e0ff */
[----:B------:R-:W-:Y:S02]  /*c640*/  F2FP.BF16.F32.PACK_AB R90, R87, R90 ;  /* 0x0000005a575a723e */ /* 0x000fe400000010ff */
[----:B------:R-:W-:Y:S01]  /*c650*/  F2FP.BF16.F32.PACK_AB R104, R109, R104 ;  /* 0x000000686d68723e */ /* 0x000fe200000010ff */
[----:B------:R-:W-:Y:S01]  /*c660*/  IMAD.X R49, RZ, RZ, R61, P4 ;  /* 0x000000ffff317224 */ /* 0x000fe200020e063d */
[----:B------:R-:W-:Y:S02]  /*c670*/  SEL R119, R155, R154, P0 ;  /* 0x0000009a9b777207 */ /* 0x000fe40000000000 */
[----:B------:R-:W-:Y:S02]  /*c680*/  SEL R64, R154, R155, P0 ;  /* 0x0000009b9a407207 */ /* 0x000fe40000000000 */
[----:B------:R-:W-:Y:S02]  /*c690*/  IADD3 R153, P2, R60, 0x4060, RZ ;  /* 0x000040603c997810 */ /* 0x000fe40007f5e0ff */
[----:B------:R-:W-:-:S02]  /*c6a0*/  SHF.R.U64 R6, R6, 0x3, RZ ;  /* 0x0000000306067819 */ /* 0x000fc400000012ff */
[----:B------:R-:W-:Y:S02]  /*c6b0*/  F2FP.BF16.F32.PACK_AB R86, R79, R86 ;  /* 0x000000564f56723e */ /* 0x000fe400000010ff */
[----:B------:R-:W-:Y:S02]  /*c6c0*/  SEL R87, R36, R37, P0 ;  /* 0x0000002524577207 */ /* 0x000fe40000000000 */
[----:B------:R-:W-:Y:S02]  /*c6d0*/  SEL R109, R120, R121, P0 ;  /* 0x00000079786d7207 */ /* 0x000fe40000000000 */
[----:B------:R-:W-:Y:S02]  /*c6e0*/  SEL R58, R121, R120, P0 ;  /* 0x00000078793a7207 */ /* 0x000fe40000000000 */
[----:B------:R-:W-:Y:S02]  /*c6f0*/  IADD3 R155, P3, R60, 0x8000, RZ ;  /* 0x000080003c9b7810 */ /* 0x000fe40007f7e0ff */
[----:B------:R-:W-:-:S02]  /*c700*/  F2FP.BF16.F32.PACK_AB R21, R92, R89 ;  /* 0x000000595c15723e */ /* 0x000fc400000010ff */
[----:B------:R-:W-:Y:S02]  /*c710*/  F2FP.BF16.F32.PACK_AB R74, R47, R50 ;  /* 0x000000322f4a723e */ /* 0x000fe400000010ff */
[----:B------:R-:W-:Y:S02]  /*c720*/  SEL R79, R12, R13, P0 ;  /* 0x0000000d0c4f7207 */ /* 0x000fe40000000000 */
[----:B------:R-:W-:Y:S02]  /*c730*/  SEL R24, R13, R12, P0 ;  /* 0x0000000c0d187207 */ /* 0x000fe40000000000 */
[----:B------:R-:W-:Y:S02]  /*c740*/  SEL R81, R25, R8, P0 ;  /* 0x0000000819517207 */ /* 0x000fe40000000000 */
        /* <DEDUP_REMOVED lines=9> */
[----:B------:R-:W-:Y:S02]  /*c7e0*/  SEL R25, R8, R25, P0 ;  /* 0x0000001908197207 */ /* 0x000fe40000000000 */
[----:B------:R-:W-:Y:S02]  /*c7f0*/  SEL R89, R44, R45, P0 ;  /* 0x0000002d2c597207 */ /* 0x000fe40000000000 */
[----:B------:R-:W-:Y:S01]  /*c800*/  SEL R37, R45, R44, P0 ;  /* 0x0000002c2d257207 */ /* 0x000fe20000000000 */
[----:B------:R-:W-:Y:S01]  /*c810*/  IMAD.X R45, RZ, RZ, R61, P5 ;  /* 0x000000ffff2d7224 */ /* 0x000fe200028e063d */
[----:B------:R-:W-:Y:S02]  /*c820*/  SEL R71, R14, R71, P0 ;  /* 0x000000470e477207 */ /* 0x000fe40000000000 */
[----:B------:R-:W-:-:S02]  /*c830*/  IADD3 R149, P6, R60, 0x4020, RZ ;  /* 0x000040203c957810 */ /* 0x000fc40007fde0ff */
[----:B------:R-:W-:Y:S02]  /*c840*/  LOP3.LUT R12, R145, 0x380, RZ, 0xc0, !PT ;  /* 0x00000380910c7812 */ /* 0x000fe400078ec0ff */
[----:B------:R-:W-:Y:S02]  /*c850*/  F2FP.BF16.F32.PACK_AB R33, R59, R62 ;  /* 0x0000003e3b21723e */ /* 0x000fe400000010ff */
[----:B------:R-:W-:Y:S02]  /*c860*/  F2FP.BF16.F32.PACK_AB R105, R108, R105 ;  /* 0x000000696c69723e */ /* 0x000fe400000010ff */
[----:B------:R-:W-:Y:S02]  /*c870*/  F2FP.BF16.F32.PACK_AB R39, R39, R42 ;  /* 0x0000002a2727723e */ /* 0x000fe400000010ff */
[----:B------:R-:W-:Y:S01]  /*c880*/  F2FP.BF16.F32.PACK_AB R38, R35, R38 ;  /* 0x000000262326723e */ /* 0x000fe200000010ff */
[----:B------:R-:W-:Y:S01]  /*c890*/  IMAD.X R35, RZ, RZ, R61, P2 ;  /* 0x000000ffff237224 */ /* 0x000fe200010e063d */
[----:B------:R-:W-:-:S02]  /*c8a0*/  IADD3 R151, P1, R60, 0x4040, RZ ;  /* 0x000040403c977810 */ /* 0x000fc40007f3e0ff */
[----:B------:R-:W-:Y:S02]  /*c8b0*/  LOP3.LUT R8, R143, 0x380, RZ, 0xc0, !PT ;  /* 0x000003808f087812 */ /* 0x000fe400078ec0ff */
[----:B------:R-:W-:Y:S02]  /*c8c0*/  LOP3.LUT R14, R153, 0x380, RZ, 0xc0, !PT ;  /* 0x00000380990e7812 */ /* 0x000fe400078ec0ff */
[----:B------:R-:W-:Y:S02]  /*c8d0*/  LOP3.LUT R44, R6, R147, RZ, 0x3c, !PT ;  /* 0x00000093062c7212 */ /* 0x000fe400078e3cff */
[----:B------:R-:W-:Y:S02]  /*c8e0*/  F2FP.BF16.F32.PACK_AB R163, R163, R164 ;  /* 0x000000a4a3a3723e */ /* 0x000fe400000010ff */
[----:B------:R-:W-:Y:S02]  /*c8f0*/  F2FP.BF16.F32.PACK_AB R162, R161, R162 ;  /* 0x000000a2a1a2723e */ /* 0x000fe400000010ff */
[----:B------:R-:W-:-:S02]  /*c900*/  F2FP.BF16.F32.PACK_AB R112, R117, R112 ;  /* 0x000000707570723e */ /* 0x000fc400000010ff */
[----:B------:R-:W-:Y:S02]  /*c910*/  F2FP.BF16.F32.PACK_AB R113, R116, R113 ;  /* 0x000000717471723e */ /* 0x000fe400000010ff */
[----:B------:R-:W-:Y:S02]  /*c920*/  LOP3.LUT R6, R155, 0x380, RZ, 0xc0, !PT ;  /* 0x000003809b067812 */ /* 0x000fe400078ec0ff */
[----:B------:R-:W-:Y:S02]  /*c930*/  F2FP.BF16.F32.PACK_AB R167, R167, R168 ;  /* 0x000000a8a7a7723e */ /* 0x000fe400000010ff */
[----:B------:R-:W-:Y:S02]  /*c940*/  F2FP.BF16.F32.PACK_AB R166, R165, R166 ;  /* 0x000000a6a5a6723e */ /* 0x000fe400000010ff */
[----:B------:R-:W-:Y:S02]  /*c950*/  SEL R135, R74, R43, P0 ;  /* 0x0000002b4a877207 */ /* 0x000fe40000000000 */
[----:B------:R-:W-:-:S02]  /*c960*/  SEL R101, R76, R15, P0 ;  /* 0x0000000f4c657207 */ /* 0x000fc40000000000 */
[----:B------:R-:W-:Y:S02]  /*c970*/  SEL R47, R15, R76, P0 ;  /* 0x0000004c0f2f7207 */ /* 0x000fe40000000000 */
[----:B------:R-:W-:Y:S02]  /*c980*/  SEL R107, R96, R97, P0 ;  /* 0x00000061606b7207 */ /* 0x000fe40000000000 */
[----:B------:R-:W-:Y:S02]  /*c990*/  SEL R51, R97, R96, P0 ;  /* 0x0000006061337207 */ /* 0x000fe40000000000 */
[----:B------:R-:W-:Y:S01]  /*c9a0*/  SEL R74, R43, R74, P0 ;  /* 0x0000004a2b4a7207 */ /* 0x000fe20000000000 */
[----:B------:R-:W-:Y:S01]  /*c9b0*/  IMAD.X R43, RZ, RZ, R61, P6 ;  /* 0x000000ffff2b7224 */ /* 0x000fe200030e063d */
[----:B------:R-:W-:Y:S02]  /*c9c0*/  SHF.R.U64 R12, R12, 0x3, RZ ;  /* 0x000000030c0c7819 */ /* 0x000fe400000012ff */
[----:B------:R-:W-:-:S02]  /*c9d0*/  SEL R97, R104, R105, P0 ;  /* 0x0000006968617207 */ /* 0x000fc40000000000 */
[----:B------:R-:W-:Y:S02]  /*c9e0*/  SEL R56, R105, R104, P0 ;  /* 0x0000006869387207 */ /* 0x000fe40000000000 */
[----:B------:R-:W-:Y:S02]  /*c9f0*/  SEL R131, R72, R33, P0 ;  /* 0x0000002148837207 */ /* 0x000fe40000000000 */
[----:B------:R-:W-:Y:S02]  /*ca00*/  SEL R137, R39, R38, P0 ;  /* 0x0000002627897207 */ /* 0x000fe40000000000 */
[----:B------:R-:W-:Y:S01]  /*ca10*/  SEL R76, R38, R39, P0 ;  /* 0x00000027264c7207 */ /* 0x000fe20000000000 */
[----:B------:R-:W-:Y:S01]  /*ca20*/  IMAD.X R39, RZ, RZ, R61, P1 ;  /* 0x000000ffff277224 */ /* 0x000fe200008e063d */
[----:B------:R-:W-:Y:S02]  /*ca30*/  SHF.R.U64 R8, R8, 0x3, RZ ;  /* 0x0000000308087819 */ /* 0x000fe400000012ff */
[----:B------:R-:W-:-:S02]  /*ca40*/  SHF.R.U64 R14, R14, 0x3, RZ ;  /* 0x000000030e0e7819 */ /* 0x000fc400000012ff */
[----:B------:R-:W-:Y:S02]  /*ca50*/  SEL R105, R112, R113, P0 ;  /* 0x0000007170697207 */ /* 0x000fe40000000000 */
[----:B------:R-:W-:Y:S02]  /*ca60*/  SEL R57, R113, R112, P0 ;  /* 0x0000007071397207 */ /* 0x000fe40000000000 */
[----:B------:R-:W-:Y:S02]  /*ca70*/  SEL R115, R163, R162, P0 ;  /* 0x000000a2a3737207 */ /* 0x000fe40000000000 */
[----:B------:R-:W-:Y:S02]  /*ca80*/  SEL R59, R162, R163, P0 ;  /* 0x000000a3a23b7207 */ /* 0x000fe40000000000 */
[----:B------:R-:W-:Y:S01]  /*ca90*/  SEL R72, R33, R72, P0 ;  /* 0x0000004821487207 */ /* 0x000fe20000000000 */
[----:B------:R-:W-:Y:S01]  /*caa0*/  IMAD.X R33, RZ, RZ, R61, P3 ;  /* 0x000000ffff217224 */ /* 0x000fe200018e063d */
[----:B------:R-:W-:-:S02]  /*cab0*/  IADD3 R161, P6, R60, 0x8060, RZ ;  /* 0x000080603ca17810 */ /* 0x000fc40007fde0ff */
[----:B------:R-:W-:Y:S02]  /*cac0*/  SHF.R.U64 R6, R6, 0x3, RZ ;  /* 0x0000000306067819 */ /* 0x000fe400000012ff */
[----:B------:R-:W-:Y:S02]  /*cad0*/  SEL R113, R167, R166, P0 ;  /* 0x000000a6a7717207 */ /* 0x000fe40000000000 */
[----:B------:R-:W-:Y:S02]  /*cae0*/  SEL R63, R166, R167, P0 ;  /* 0x000000a7a63f7207 */ /* 0x000fe40000000000 */
[C---:B------:R-:W-:Y:S02]  /*caf0*/  IADD3 R163, P1, R60.reuse, 0xc000, RZ ;  /* 0x0000c0003ca37810 */ /* 0x040fe40007f3e0ff */
[----:B------:R-:W-:Y:S02]  /*cb00*/  F2FP.BF16.F32.PACK_AB R31, R31, R34 ;  /* 0x000000221f1f723e */ /* 0x000fe400000010ff */
[----:B------:R-:W-:Y:S01]  /*cb10*/  IADD3 R167, P3, R60, 0xc040, RZ ;  /* 0x0000c0403ca77810 */ /* 0x000fe20007f7e0ff */
[----:B------:R-:W-:Y:S01]  /*cb20*/  IMAD.X R15, RZ, RZ, R61, P1 ;  /* 0x000000ffff0f7224 */ /* 0x000fe200008e063d */
[----:B------:R-:W-:-:S02]  /*cb30*/  LOP3.LUT R48, R12, R145, RZ, 0x3c, !PT ;  /* 0x000000910c307212 */ /* 0x000fc400078e3cff */
[----:B------:R-:W-:Y:S01]  /*cb40*/  F2FP.BF16.F32.PACK_AB R159, R159, R160 ;  /* 0x000000a09f9f723e */ /* 0x000fe200000010ff */
[----:B------:R-:W-:Y:S01]  /*cb50*/  IMAD.X R7, RZ, RZ, R61, P3 ;  /* 0x000000ffff077224 */ /* 0x000fe200018e063d */
[----:B------:R-:W-:Y:S02]  /*cb60*/  F2FP.BF16.F32.PACK_AB R158, R157, R158 ;  /* 0x0000009e9d9e723e */ /* 0x000fe400000010ff */
[----:B------:R-:W-:Y:S02]  /*cb70*/  F2FP.BF16.F32.PACK_AB R29, R32, R29 ;  /* 0x0000001d201d723e */ /* 0x000fe400000010ff */
[----:B------:R-:W-:Y:S02]  /*cb80*/  LOP3.LUT R52, R8, R143, RZ, 0x3c, !PT ;  /* 0x0000008f08347212 */ /* 0x000fe400078e3cff */
[----:B------:R-:W-:Y:S02]  /*cb90*/  LOP3.LUT R12, R151, 0x380, RZ, 0xc0, !PT ;  /* 0x00000380970c7812 */ /* 0x000fe400078ec0ff */
[----:B------:R-:W-:-:S02]  /*cba0*/  LOP3.LUT R34, R14, R153, RZ, 0x3c, !PT ;  /* 0x000000990e227212 */ /* 0x000fc400078e3cff */
[----:B------:R-:W-:Y:S02]  /*cbb0*/  LOP3.LUT R8, R149, 0x380, RZ, 0xc0, !PT ;  /* 0x0000038095087812 */ /* 0x000fe400078ec0ff */
[----:B------:R-:W-:Y:S02]  /*cbc0*/  LOP3.LUT R14, R161, 0x380, RZ, 0xc0, !PT ;  /* 0x00000380a10e7812 */ /* 0x000fe400078ec0ff */
[----:B------:R-:W-:Y:S02]  /*cbd0*/  LOP3.LUT R32, R6, R155, RZ, 0x3c, !PT ;  /* 0x0000009b06207212 */ /* 0x000fe400078e3cff */
[----:B------:R-:W-:Y:S02]  /*cbe0*/  LOP3.LUT R6, R163, 0x380, RZ, 0xc0, !PT ;  /* 0x00000380a3067812 */ /* 0x000fe400078ec0ff */
[----:B------:R-:W-:Y:S02]  /*cbf0*/  LOP3.LUT R80, R167, 0x380, RZ, 0xc0, !PT ;  /* 0x00000380a7507812 */ /* 0x000fe400078ec0ff */
[----:B------:R-:W-:-:S02]  /*cc00*/  SEL R117, R159, R158, P0 ;  /* 0x0000009e9f757207 */ /* 0x000fc40000000000 */
[----:B------:R-:W-:Y:S01]  /*cc10*/  SEL R62, R158, R159, P0 ;  /* 0x0000009f9e3e7207 */ /* 0x000fe20000000000 */
[----:B--2---:R-:W-:Y:S01]  /*cc20*/  SHFL.IDX PT, R75, R75, R26, 0x1c1f ;  /* 0x001c1f1a4b4b7589 */ /* 0x004fe200000e0000 */
[----:B------:R-:W-:Y:S02]  /*cc30*/  SHF.R.U64 R12, R12, 0x3, RZ ;  /* 0x000000030c0c7819 */ /* 0x000fe400000012ff */
[----:B------:R-:W-:Y:S01]  /*cc40*/  IADD3 R159, P5, R60, 0x8040, RZ ;  /* 0x000080403c9f7810 */ /* 0x000fe20007fbe0ff */
[----:B------:R-:W-:Y:S01]  /*cc50*/  SHFL.IDX PT, R77, R77, R26, 0x1c1f ;  /* 0x001c1f1a4d4d7589 */ /* 0x000fe200000e0000 */
[----:B------:R-:W-:Y:S02]  /*cc60*/  SHF.R.U64 R8, R8, 0x3, RZ ;  /* 0x0000000308087819 */ /* 0x000fe400000012ff */
[----:B------:R-:W-:Y:S01]  /*cc70*/  SHF.R.U64 R14, R14, 0x3, RZ ;  /* 0x000000030e0e7819 */ /* 0x000fe200000012ff */
[----:B------:R-:W-:Y:S01]  /*cc80*/  SHFL.IDX PT, R111, R111, R26, 0x1c1f ;  /* 0x001c1f1a6f6f7589 */ /* 0x000fe200000e0000 */
[----:B------:R-:W-:-:S02]  /*cc90*/  IADD3 R157, P4, R60, 0x8020, RZ ;  /* 0x000080203c9d7810 */ /* 0x000fc40007f9e0ff */
[----:B------:R-:W-:Y:S01]  /*cca0*/  SHF.R.U64 R6, R6, 0x3, RZ ;  /* 0x0000000306067819 */ /* 0x000fe200000012ff */
[----:B------:R-:W-:Y:S01]  /*ccb0*/  SHFL.IDX PT, R113, R113, R26, 0x1c1f ;  /* 0x001c1f1a71717589 */ /* 0x000fe200000e0000 */
[----:B------:R-:W-:Y:S02]  /*ccc0*/  SHF.R.U64 R80, R80, 0x3, RZ ;  /* 0x0000000350507819 */ /* 0x000fe400000012ff */
[----:B------:R-:W-:Y:S01]  /*ccd0*/  F2FP.BF16.F32.PACK_AB R91, R91, R128 ;  /* 0x000000805b5b723e */ /* 0x000fe200000010ff */
[----:B------:R-:W-:Y:S01]  /*cce0*/  SHFL.IDX PT, R115, R115, R26, 0x1c1f ;  /* 0x001c1f1a73737589 */ /* 0x000fe200000e0000 */
[----:B------:R-:W-:Y:S02]  /*ccf0*/  LOP3.LUT R38, R12, R151, RZ, 0x3c, !PT ;  /* 0x000000970c267212 */ /* 0x000fe400078e3cff */
[----:B------:R-:W-:Y:S01]  /*cd00*/  LOP3.LUT R42, R8, R149, RZ, 0x3c, !PT ;  /* 0x00000095082a7212 */ /* 0x000fe200078e3cff */
[----:B------:R-:W-:Y:S01]  /*cd10*/  SHFL.IDX PT, R79, R79, R26, 0x1c1f ;  /* 0x001c1f1a4f4f7589 */ /* 0x000fe200000e0000 */
[----:B------:R-:W-:-:S02]  /*cd20*/  LOP3.LUT R12, R159, 0x380, RZ, 0xc0, !PT ;  /* 0x000003809f0c7812 */ /* 0x000fc400078ec0ff */
[----:B------:R-:W-:Y:S01]  /*cd30*/  LOP3.LUT R20, R14, R161, RZ, 0x3c, !PT ;  /* 0x000000a10e147212 */ /* 0x000fe200078e3cff */
[----:B------:R-:W-:Y:S01]  /*cd40*/  SHFL.IDX PT, R81, R81, R26, 0x1c1f ;  /* 0x001c1f1a51517589 */ /* 0x000fe200000e0000 */
[----:B------:R-:W-:Y:S02]  /*cd50*/  LOP3.LUT R8, R157, 0x380, RZ, 0xc0, !PT ;  /* 0x000003809d087812 */ /* 0x000fe400078ec0ff */
[----:B------:R-:W-:Y:S01]  /*cd60*/  LOP3.LUT R14, R6, R163, RZ, 0x3c, !PT ;  /* 0x000000a3060e7212 */ /* 0x000fe200078e3cff */
[----:B------:R-:W-:Y:S01]  /*cd70*/  SHFL.IDX PT, R117, R117, R26, 0x1c1f ;  /* 0x001c1f1a75757589 */ /* 0x000fe200000e0000 */
[----:B------:R-:W-:Y:S02]  /*cd80*/  LOP3.LUT R6, R80, R167, RZ, 0x3c, !PT ;  /* 0x000000a750067212 */ /* 0x000fe400078e3cff */
[----:B------:R-:W-:Y:S01]  /*cd90*/  SEL R127, R91, R90, P0 ;  /* 0x0000005a5b7f7207 */ /* 0x000fe20000000000 */
[----:B------:R-:W-:Y:S01]  /*cda0*/  SHFL.IDX PT, R87, R87, R26, 0x1c1f ;  /* 0x001c1f1a57577589 */ /* 0x000fe200000e0000 */
[----:B------:R-:W-:-:S02]  /*cdb0*/  SEL R69, R90, R91, P0 ;  /* 0x0000005b5a457207 */ /* 0x000fc40000000000 */
[----:B------:R-:W-:Y:S01]  /*cdc0*/  SEL R91, R86, R9, P0 ;  /* 0x00000009565b7207 */ /* 0x000fe20000000000 */
[----:B------:R-:W-:Y:S01]  /*cdd0*/  SHFL.IDX PT, R119, R119, R26, 0x1c1f ;  /* 0x001c1f1a77777589 */ /* 0x000fe200000e0000 */
[----:B------:R-:W-:Y:S02]  /*cde0*/  SEL R70, R9, R86, P0 ;  /* 0x0000005609467207 */ /* 0x000fe40000000000 */
[----:B------:R-:W-:Y:S01]  /*cdf0*/  SHF.R.U64 R12, R12, 0x3, RZ ;  /* 0x000000030c0c7819 */ /* 0x000fe200000012ff */
[----:B------:R-:W-:Y:S01]  /*ce00*/  SHFL.IDX PT, R121, R121, R26, 0x1c1f ;  /* 0x001c1f1a79797589 */ /* 0x000fe200000e0000 */
[----:B------:R-:W-:Y:S02]  /*ce10*/  LOP3.LUT R9, R60, 0x380, RZ, 0xc0, !PT ;  /* 0x000003803c097812 */ /* 0x000fe400078ec0ff */
[----:B------:R-:W-:Y:S01]  /*ce20*/  SHF.R.U64 R8, R8, 0x3, RZ ;  /* 0x0000000308087819 */ /* 0x000fe200000012ff */
[----:B------:R-:W-:Y:S01]  /*ce30*/  SHFL.IDX PT, R89, R89, R26, 0x1c1f ;  /* 0x001c1f1a59597589 */ /* 0x000fe200000e0000 */
[----:B------:R-:W-:-:S02]  /*ce40*/  MOV R96, R44 ;  /* 0x0000002c00607202 */ /* 0x000fc40000000f00 */
[----:B------:R-:W-:Y:S01]  /*ce50*/  MOV R45, R6 ;  /* 0x00000006002d7202 */ /* 0x000fe20000000f00 */
[----:B------:R-:W-:Y:S01]  /*ce60*/  SHFL.IDX PT, R123, R123, R26, 0x1c1f ;  /* 0x001c1f1a7b7b7589 */ /* 0x000fe200000e0000 */
[----:B------:R-:W-:Y:S02]  /*ce70*/  SEL R85, R28, R29, P0 ;  /* 0x0000001d1c557207 */ /* 0x000fe40000000000 */
[----:B------:R-:W-:Y:S01]  /*ce80*/  SEL R27, R29, R28, P0 ;  /* 0x0000001c1d1b7207 */ /* 0x000fe20000000000 */
[--C-:B------:R-:W-:Y:S01]  /*ce90*/  IMAD.X R29, RZ, RZ, R61.reuse, P5 ;  /* 0x000000ffff1d7224 */ /* 0x100fe200028e063d */
[----:B------:R-:W-:Y:S01]  /*cea0*/  LOP3.LUT R7, R26, 0x2, RZ, 0x3c, !PT ;  /* 0x000000021a077812 */ /* 0x000fe200078e3cff */
[----:B------:R-:W-:Y:S01]  /*ceb0*/  SHFL.IDX PT, R93, R93, R26, 0x1c1f ;  /* 0x001c1f1a5d5d7589 */ /* 0x000fe200000e0000 */
[----:B------:R-:W-:Y:S02]  /*cec0*/  SEL R139, R31, R30, P0 ;  /* 0x0000001e1f8b7207 */ /* 0x000fe40000000000 */
[----:B------:R-:W-:Y:S01]  /*ced0*/  SEL R78, R30, R31, P0 ;  /* 0x0000001f1e4e7207 */ /* 0x000fe20000000000 */
[----:B------:R-:W-:Y:S01]  /*cee0*/  IMAD.X R31, RZ, RZ, R61, P4 ;  /* 0x000000ffff1f7224 */ /* 0x000fe200020e063d */
[----:B------:R-:W-:Y:S01]  /*cef0*/  LOP3.LUT R28, R12, R159, RZ, 0x3c, !PT ;  /* 0x0000009f0c1c7212 */ /* 0x000fe200078e3cff */
[----:B------:R-:W0:Y:S01]  /*cf00*/  SHFL.IDX PT, R10, R10, R7, 0x1c1f ;  /* 0x001c1f070a0a7589 */ /* 0x000e2200000e0000 */
[----:B------:R-:W-:-:S02]  /*cf10*/  SEL R103, R88, R21, P0 ;  /* 0x0000001558677207 */ /* 0x000fc40000000000 */
[----:B------:R-:W-:Y:S01]  /*cf20*/  SEL R50, R21, R88, P0 ;  /* 0x0000005815327207 */ /* 0x000fe20000000000 */
[--C-:B------:R-:W-:Y:S01]  /*cf30*/  IMAD.X R21, RZ, RZ, R61.reuse, P6 ;  /* 0x000000ffff157224 */ /* 0x100fe200030e063d */
[----:B------:R-:W-:Y:S01]  /*cf40*/  SHF.R.U64 R9, R9, 0x3, RZ ;  /* 0x0000000309097819 */ /* 0x000fe200000012ff */
[----:B------:R-:W-:Y:S01]  /*cf50*/  SHFL.IDX PT, R6, R24, R7, 0x1c1f ;  /* 0x001c1f0718067589 */ /* 0x000fe200000e0000 */
[----:B------:R-:W-:Y:S02]  /*cf60*/  LOP3.LUT R30, R8, R157, RZ, 0x3c, !PT ;  /* 0x0000009d081e7212 */ /* 0x000fe400078e3cff */
[C---:B------:R-:W-:Y:S01]  /*cf70*/  IADD3 R165, P2, R60.reuse, 0xc020, RZ ;  /* 0x0000c0203ca57810 */ /* 0x040fe20007f5e0ff */
[----:B------:R-:W1:Y:S01]  /*cf80*/  SHFL.IDX PT, R66, R66, R7, 0x1c1f ;  /* 0x001c1f0742427589 */ /* 0x000e6200000e0000 */
[----:B------:R-:W-:Y:S02]  /*cf90*/  IADD3 R169, P4, R60, 0xc060, RZ ;  /* 0x0000c0603ca97810 */ /* 0x000fe40007f9e0ff */
[----:B------:R-:W-:Y:S01]  /*cfa0*/  MOV R102, R54 ;  /* 0x0000003600667202 */ /* 0x000fe20000000f00 */
[----:B------:R-:W-:Y:S01]  /*cfb0*/  SHFL.IDX PT, R24, R63, R7, 0x1c1f ;  /* 0x001c1f073f187589 */ /* 0x000fe200000e0000 */
[----:B------:R-:W-:Y:S01]  /*cfc0*/  MOV R55, R14 ;  /* 0x0000000e00377202 */ /* 0x000fe20000000f00 */
[--C-:B------:R-:W-:Y:S01]  /*cfd0*/  IMAD.X R13, RZ, RZ, R61.reuse, P2 ;  /* 0x000000ffff0d7224 */ /* 0x100fe200010e063d */
[----:B------:R-:W-:Y:S01]  /*cfe0*/  LOP3.LUT R60, R9, R60, RZ, 0x3c, !PT ;  /* 0x0000003c093c7212 */ /* 0x000fe200078e3cff */
[----:B------:R2:W3:Y:S01]  /*cff0*/  SHFL.IDX PT, R14, R11, R7, 0x1c1f ;  /* 0x001c1f070b0e7589 */ /* 0x0004e200000e0000 */
[----:B------:R-:W-:Y:S01]  /*d000*/  MOV R86, R28 ;  /* 0x0000001c00567202 */ /* 0x000fe20000000f00 */
[----:B------:R-:W-:Y:S01]  /*d010*/  IMAD.X R9, RZ, RZ, R61, P4 ;  /* 0x000000ffff097224 */ /* 0x000fe200020e063d */
[----:B------:R-:W-:Y:S01]  /*d020*/  MOV R100, R52 ;  /* 0x0000003400647202 */ /* 0x000fe20000000f00 */
[----:B------:R-:W4:Y:S01]  /*d030*/  SHFL.IDX PT, R28, R59, R7, 0x1c1f ;  /* 0x001c1f073b1c7589 */ /* 0x000f2200000e0000 */
[----:B------:R-:W-:-:S02]  /*d040*/  MOV R98, R48 ;  /* 0x0000003000627202 */ /* 0x000fc40000000f00 */
[----:B------:R-:W-:Y:S01]  /*d050*/  MOV R88, R30 ;  /* 0x0000001e00587202 */ /* 0x000fe20000000f00 */
[----:B------:R-:W-:Y:S01]  /*d060*/  SHFL.IDX PT, R85, R85, R26, 0x1c1f ;  /* 0x001c1f1a55557589 */ /* 0x000fe200000e0000 */
[----:B------:R-:W-:Y:S02]  /*d070*/  LOP3.LUT R8, R165, 0x380, RZ, 0xc0, !PT ;  /* 0x00000380a5087812 */ /* 0x000fe400078ec0ff */
[----:B------:R-:W-:Y:S01]  /*d080*/  LOP3.LUT R82, R169, 0x380, RZ, 0xc0, !PT ;  /* 0x00000380a9527812 */ /* 0x000fe200078ec0ff */
[----:B------:R4:W5:Y:S01]  /*d090*/  SHFL.IDX PT, R30, R25, R7, 0x1c1f ;  /* 0x001c1f07191e7589 */ /* 0x00096200000e0000 */
[----:B------:R-:W-:Y:S02]  /*d0a0*/  MOV R49, R34 ;  /* 0x0000002200317202 */ /* 0x000fe40000000f00 */
[----:B------:R-:W-:Y:S01]  /*d0b0*/  MOV R53, R20 ;  /* 0x0000001400357202 */ /* 0x000fe20000000f00 */
[----:B------:R4:W-:Y:S01]  /*d0c0*/  SHFL.IDX PT, R34, R27, R7, 0x1c1f ;  /* 0x001c1f071b227589 */ /* 0x0009e200000e0000 */
[----:B------:R-:W-:-:S02]  /*d0d0*/  MOV R92, R38 ;  /* 0x00000026005c7202 */ /* 0x000fc40000000f00 */
[----:B------:R-:W-:Y:S01]  /*d0e0*/  MOV R94, R42 ;  /* 0x0000002a005e7202 */ /* 0x000fe20000000f00 */
[----:B------:R-:W-:Y:S01]  /*d0f0*/  SHFL.IDX PT, R20, R40, R7, 0x1c1f ;  /* 0x001c1f0728147589 */ /* 0x000fe200000e0000 */
[----:B------:R-:W-:Y:S02]  /*d100*/  MOV R104, R60 ;  /* 0x0000003c00687202 */ /* 0x000fe40000000f00 */
[----:B------:R-:W-:Y:S01]  /*d110*/  SHF.R.U64 R8, R8, 0x3, RZ ;  /* 0x0000000308087819 */ /* 0x000fe200000012ff */
[----:B------:R-:W5:Y:S01]  /*d120*/  SHFL.IDX PT, R62, R62, R7, 0x1c1f ;  /* 0x001c1f073e3e7589 */ /* 0x000f6200000e0000 */
[----:B------:R-:W-:Y:S02]  /*d130*/  SHF.R.U64 R82, R82, 0x3, RZ ;  /* 0x0000000352527819 */ /* 0x000fe400000012ff */
[----:B------:R-:W-:Y:S01]  /*d140*/  LOP3.LUT R12, R8, R165, RZ, 0x3c, !PT ;  /* 0x000000a5080c7212 */ /* 0x000fe200078e3cff */
[----:B------:R-:W-:Y:S01]  /*d150*/  SHFL.IDX PT, R38, R36, R7, 0x1c1f ;  /* 0x001c1f0724267589 */ /* 0x000fe200000e0000 */
[----:B------:R-:W-:-:S02]  /*d160*/  LOP3.LUT R8, R82, R169, RZ, 0x3c, !PT ;  /* 0x000000a952087212 */ /* 0x000fc400078e3cff */
[----:B------:R-:W-:Y:S01]  /*d170*/  MOV R61, R12 ;  /* 0x0000000c003d7202 */ /* 0x000fe20000000f00 */
[----:B------:R-:W5:Y:S01]  /*d180*/  SHFL.IDX PT, R64, R64, R7, 0x1c1f ;  /* 0x001c1f0740407589 */ /* 0x000f6200000e0000 */
[----:B------:R-:W-:Y:S02]  /*d190*/  MOV R21, R8 ;  /* 0x0000000800157202 */ /* 0x000fe40000000f00 */
[----:B0-----:R-:W-:Y:S01]  /*d1a0*/  SEL R8, R75, R10, P0 ;  /* 0x0000000a4b087207 */ /* 0x001fe20000000000 */
[----:B------:R-:W0:Y:S01]  /*d1b0*/  SHFL.IDX PT, R40, R65, R7, 0x1c1f ;  /* 0x001c1f0741287589 */ /* 0x000e2200000e0000 */
[----:B------:R-:W-:Y:S02]  /*d1c0*/  SEL R10, R10, R75, P0 ;  /* 0x0000004b0a0a7207 */ /* 0x000fe40000000000 */
[----:B-1----:R-:W-:Y:S01]  /*d1d0*/  SEL R9, R111, R66, P0 ;  /* 0x000000426f097207 */ /* 0x002fe20000000000 */
[----:B------:R0:W1:Y:S01]  /*d1e0*/  SHFL.IDX PT, R42, R37, R7, 0x1c1f ;  /* 0x001c1f07252a7589 */ /* 0x00006200000e0000 */
[----:B--2---:R-:W-:-:S02]  /*d1f0*/  SEL R11, R66, R111, P0 ;  /* 0x0000006f420b7207 */ /* 0x004fc40000000000 */
[----:B---3--:R-:W-:Y:S01]  /*d200*/  SEL R12, R77, R14, P0 ;  /* 0x0000000e4d0c7207 */ /* 0x008fe20000000000 */
[----:B------:R-:W-:Y:S01]  /*d210*/  BAR.SYNC.DEFER_BLOCKING 0x1, 0x100 ;  /* 0x0044000000007b1d */ /* 0x000fe20000010000 */
[----:B------:R-:W-:Y:S02]  /*d220*/  SEL R14, R14, R77, P0 ;  /* 0x0000004d0e0e7207 */ /* 0x000fe40000000000 */
[----:B------:R-:W-:Y:S02]  /*d230*/  SEL R13, R113, R24, P0 ;  /* 0x00000018710d7207 */ /* 0x000fe40000000000 */
[----:B------:R-:W-:Y:S02]  /*d240*/  SEL R15, R24, R113, P0 ;  /* 0x00000071180f7207 */ /* 0x000fe40000000000 */
[----:B----4-:R-:W-:Y:S01]  /*d250*/  SEL R25, R115, R28, P0 ;  /* 0x0000001c73197207 */ /* 0x010fe20000000000 */
[----:B------:R-:W2:Y:S01]  /*d260*/  SHFL.IDX PT, R60, R67, R7, 0x1c1f ;  /* 0x001c1f07433c7589 */ /* 0x000ea200000e0000 */
[----:B------:R-:W-:-:S02]  /*d270*/  SEL R27, R28, R115, P0 ;  /* 0x000000731c1b7207 */ /* 0x000fc40000000000 */
[----:B------:R-:W-:Y:S01]  /*d280*/  MOV R90, R32 ;  /* 0x00000020005a7202 */ /* 0x000fe20000000f00 */
[----:B------:R-:W-:Y:S01]  /*d290*/  SHFL.IDX PT, R125, R125, R26, 0x1c1f ;  /* 0x001c1f1a7d7d7589 */ /* 0x000fe200000e0000 */
[----:B------:R-:W-:Y:S02]  /*d2a0*/  SEL R24, R79, R6, P0 ;  /* 0x000000064f187207 */ /* 0x000fe40000000000 */
[----:B-----5:R-:W-:Y:S01]  /*d2b0*/  SEL R28, R81, R30, P0 ;  /* 0x0000001e511c7207 */ /* 0x020fe20000000000 */
        /* <DEDUP_REMOVED lines=9> */
[----:B------:R2:W-:Y:S01]  /*d350*/  SHFL.IDX PT, R44, R41, R7, 0x1c1f ;  /* 0x001c1f07292c7589 */ /* 0x0005e200000e0000 */
[----:B------:R-:W-:Y:S02]  /*d360*/  SEL R35, R64, R119, P0 ;  /* 0x0000007740237207 */ /* 0x000fe40000000000 */
[----:B------:R-:W-:Y:S01]  /*d370*/  SEL R36, R87, R38, P0 ;  /* 0x0000002657247207 */ /* 0x000fe20000000000 */
[----:B------:R-:W-:Y:S01]  /*d380*/  SHFL.IDX PT, R80, R69, R7, 0x1c1f ;  /* 0x001c1f0745507589 */ /* 0x000fe200000e0000 */
[----:B0-----:R-:W-:-:S02]  /*d390*/  SEL R37, R121, R40, P0 ;  /* 0x0000002879257207 */ /* 0x001fc40000000000 */
[----:B------:R-:W-:Y:S01]  /*d3a0*/  SEL R39, R40, R121, P0 ;  /* 0x0000007928277207 */ /* 0x000fe20000000000 */
[----:B------:R-:W-:Y:S01]  /*d3b0*/  SHFL.IDX PT, R99, R99, R26, 0x1c1f ;  /* 0x001c1f1a63637589 */ /* 0x000fe200000e0000 */
[----:B------:R-:W-:Y:S02]  /*d3c0*/  SEL R38, R38, R87, P0 ;  /* 0x0000005726267207 */ /* 0x000fe40000000000 */
[----:B-1----:R-:W-:Y:S01]  /*d3d0*/  SEL R40, R89, R42, P0 ;  /* 0x0000002a59287207 */ /* 0x002fe20000000000 */
[----:B------:R-:W-:Y:S01]  /*d3e0*/  SHFL.IDX PT, R101, R101, R26, 0x1c1f ;  /* 0x001c1f1a65657589 */ /* 0x000fe200000e0000 */
[----:B------:R-:W-:Y:S02]  /*d3f0*/  SEL R42, R42, R89, P0 ;  /* 0x000000592a2a7207 */ /* 0x000fe40000000000 */
[----:B--2---:R-:W-:Y:S01]  /*d400*/  SEL R41, R123, R60, P0 ;  /* 0x0000003c7b297207 */ /* 0x004fe20000000000 */
[----:B------:R-:W-:Y:S01]  /*d410*/  SHFL.IDX PT, R91, R91, R26, 0x1c1f ;  /* 0x001c1f1a5b5b7589 */ /* 0x000fe200000e0000 */
[----:B------:R-:W-:-:S02]  /*d420*/  SEL R43, R60, R123, P0 ;  /* 0x0000007b3c2b7207 */ /* 0x000fc40000000000 */
[----:B------:R-:W-:Y:S01]  /*d430*/  PLOP3.LUT P1, PT, PT, PT, UP0, 0x80, 0x0 ;  /* 0x000000000000781c */ /* 0x000fe20003f2f008 */
[----:B------:R-:W-:Y:S01]  /*d440*/  SHFL.IDX PT, R46, R46, R7, 0x1c1f ;  /* 0x001c1f072e2e7589 */ /* 0x000fe200000e0000 */
[----:B------:R-:W-:-:S03]  /*d450*/  PLOP3.LUT P2, PT, PT, PT, UP1, 0x80, 0x0 ;  /* 0x000000000000781c */ /* 0x000fc60003f4f018 */
[----:B------:R-:W-:Y:S04]  /*d460*/  SHFL.IDX PT, R48, R47, R7, 0x1c1f ;  /* 0x001c1f072f307589 */ /* 0x000fe800000e0000 */
[----:B------:R-:W-:Y:S04]  /*d470*/  SHFL.IDX PT, R70, R70, R7, 0x1c1f ;  /* 0x001c1f0746467589 */ /* 0x000fe800000e0000 */
[----:B------:R-:W-:Y:S04]  /*d480*/  SHFL.IDX PT, R103, R103, R26, 0x1c1f ;  /* 0x001c1f1a67677589 */ /* 0x000fe800000e0000 */
[----:B------:R-:W-:Y:S04]  /*d490*/  SHFL.IDX PT, R129, R129, R26, 0x1c1f ;  /* 0x001c1f1a81817589 */ /* 0x000fe800000e0000 */
[----:B------:R-:W-:Y:S04]  /*d4a0*/  SHFL.IDX PT, R50, R50, R7, 0x1c1f ;  /* 0x001c1f0732327589 */ /* 0x000fe800000e0000 */
[----:B------:R-:W-:Y:S04]  /*d4b0*/  SHFL.IDX PT, R82, R71, R7, 0x1c1f ;  /* 0x001c1f0747527589 */ /* 0x000fe800000e0000 */
[----:B------:R-:W-:Y:S04]  /*d4c0*/  SHFL.IDX PT, R131, R131, R26, 0x1c1f ;  /* 0x001c1f1a83837589 */ /* 0x000fe800000e0000 */
[----:B------:R-:W0:Y:S04]  /*d4d0*/  SHFL.IDX PT, R72, R72, R7, 0x1c1f ;  /* 0x001c1f0748487589 */ /* 0x000e2800000e0000 */
[----:B------:R-:W-:Y:S04]  /*d4e0*/  SHFL.IDX PT, R107, R107, R26, 0x1c1f ;  /* 0x001c1f1a6b6b7589 */ /* 0x000fe800000e0000 */
[----:B------:R-:W-:Y:S04]  /*d4f0*/  SHFL.IDX PT, R133, R133, R26, 0x1c1f ;  /* 0x001c1f1a85857589 */ /* 0x000fe800000e0000 */
[----:B------:R0:W1:Y:S04]  /*d500*/  SHFL.IDX PT, R52, R51, R7, 0x1c1f ;  /* 0x001c1f0733347589 */ /* 0x00006800000e0000 */
[----:B------:R-:W2:Y:S04]  /*d510*/  SHFL.IDX PT, R84, R73, R7, 0x1c1f ;  /* 0x001c1f0749547589 */ /* 0x000ea800000e0000 */
[----:B------:R-:W-:Y:S04]  /*d520*/  SHFL.IDX PT, R97, R97, R26, 0x1c1f ;  /* 0x001c1f1a61617589 */ /* 0x000fe800000e0000 */
[----:B------:R-:W-:Y:S01]  /*d530*/  SHFL.IDX PT, R105, R105, R26, 0x1c1f ;  /* 0x001c1f1a69697589 */ /* 0x000fe200000e0000 */
[----:B0-----:R-:W-:-:S03]  /*d540*/  SEL R51, R72, R131, P0 ;  /* 0x0000008348337207 */ /* 0x001fc60000000000 */
[----:B------:R-:W-:Y:S04]  /*d550*/  SHFL.IDX PT, R135, R135, R26, 0x1c1f ;  /* 0x001c1f1a87877589 */ /* 0x000fe800000e0000 */
[----:B------:R-:W0:Y:S04]  /*d560*/  SHFL.IDX PT, R56, R56, R7, 0x1c1f ;  /* 0x001c1f0738387589 */ /* 0x000e2800000e0000 */
[----:B------:R-:W-:Y:S04]  /*d570*/  SHFL.IDX PT, R54, R57, R7, 0x1c1f ;  /* 0x001c1f0739367589 */ /* 0x000fe800000e0000 */
[----:B------:R-:W3:Y:S04]  /*d580*/  SHFL.IDX PT, R74, R74, R7, 0x1c1f ;  /* 0x001c1f074a4a7589 */ /* 0x000ee800000e0000 */
[----:B------:R-:W-:Y:S04]  /*d590*/  SHFL.IDX PT, R109, R109, R26, 0x1c1f ;  /* 0x001c1f1a6d6d7589 */ /* 0x000fe800000e0000 */
[----:B------:R-:W-:Y:S04]  /*d5a0*/  SHFL.IDX PT, R137, R137, R26, 0x1c1f ;  /* 0x001c1f1a89897589 */ /* 0x000fe800000e0000 */
[----:B------:R-:W-:Y:S04]  /*d5b0*/  SHFL.IDX PT, R58, R58, R7, 0x1c1f ;  /* 0x001c1f073a3a7589 */ /* 0x000fe800000e0000 */
[----:B------:R-:W4:Y:S04]  /*d5c0*/  SHFL.IDX PT, R76, R76, R7, 0x1c1f ;  /* 0x001c1f074c4c7589 */ /* 0x000f2800000e0000 */
[----:B------:R5:W-:Y:S04]  /*d5d0*/  SHFL.IDX PT, R139, R139, R26, 0x1c1f ;  /* 0x001c1f1a8b8b7589 */ /* 0x000be800000e0000 */
[----:B------:R1:W4:Y:S04]  /*d5e0*/  SHFL.IDX PT, R78, R78, R7, 0x1c1f ;  /* 0x001c1f074e4e7589 */ /* 0x00032800000e0000 */
[----:B------:R2:W-:Y:S01]  /*d5f0*/  STSM.16.M88.4 [R104], R8 ;  /* 0x0000000868007844 */ /* 0x0005e20000000200 */
[----:B-----5:R-:W-:Y:S01]  /*d600*/  SEL R26, R6, R79, P0 ;  /* 0x0000004f061a7207 */ /* 0x020fe20000000000 */
[----:B------:R-:W-:-:S02]  /*d610*/  IMAD.U32 R6, RZ, RZ, UR4 ;  /* 0x00000004ff067e24 */ /* 0x000fc4000f8e00ff */
[----:B------:R5:W-:Y:S01]  /*d620*/  STSM.16.M88.4 [R102], R12 ;  /* 0x0000000c66007844 */ /* 0x000be20000000200 */
[----:B------:R-:W-:Y:S01]  /*d630*/  @UP1 ULDC.64 UR4, c[0x0][0xbe0] ;  /* 0x0002f80000041ab9 */ /* 0x000fe20000000a00 */
[----:B-1----:R-:W-:Y:S01]  /*d640*/  IMAD.U32 R7, RZ, RZ, UR6 ;  /* 0x00000006ff077e24 */ /* 0x002fe2000f8e00ff */
[----:B------:R-:W-:Y:S01]  /*d650*/  @UP1 UIMAD.WIDE UR4, UR36, 0x4, UR4 ;  /* 0x00000004240418a5 */ /* 0x000fe2000f8e0204 */
[----:B------:R1:W-:Y:S04]  /*d660*/  STSM.16.M88.4 [R100], R24 ;  /* 0x0000001864007844 */ /* 0x0003e80000000200 */
[----:B------:R0:W-:Y:S01]  /*d670*/  STSM.16.M88.4 [R98], R28 ;  /* 0x0000001c62007844 */ /* 0x0001e20000000200 */
[----:B--2---:R-:W-:-:S03]  /*d680*/  SEL R8, R93, R20, P0 ;  /* 0x000000145d087207 */ /* 0x004fc60000000000 */
[----:B------:R-:W-:Y:S01]  /*d690*/  STSM.16.M88.4 [R96], R32 ;  /* 0x0000002060007844 */ /* 0x000fe20000000200 */
[----:B------:R-:W-:Y:S02]  /*d6a0*/  SEL R10, R20, R93, P0 ;  /* 0x0000005d140a7207 */ /* 0x000fe40000000000 */
[----:B------:R-:W-:Y:S01]  /*d6b0*/  SEL R9, R125, R68, P0 ;  /* 0x000000447d097207 */ /* 0x000fe20000000000 */
[----:B------:R-:W-:Y:S01]  /*d6c0*/  STSM.16.M88.4 [R94], R36 ;  /* 0x000000245e007844 */ /* 0x000fe20000000200 */
[----:B------:R-:W-:Y:S02]  /*d6d0*/  SEL R11, R68, R125, P0 ;  /* 0x0000007d440b7207 */ /* 0x000fe40000000000 */
[----:B-----5:R-:W-:Y:S01]  /*d6e0*/  SEL R12, R95, R44, P0 ;  /* 0x0000002c5f0c7207 */ /* 0x020fe20000000000 */
[----:B------:R-:W-:Y:S01]  /*d6f0*/  STSM.16.M88.4 [R92], R40 ;  /* 0x000000285c007844 */ /* 0x000fe20000000200 */
[----:B------:R-:W-:Y:S02]  /*d700*/  SEL R14, R44, R95, P0 ;  /* 0x0000005f2c0e7207 */ /* 0x000fe40000000000 */
[----:B------:R-:W-:Y:S01]  /*d710*/  SEL R13, R127, R80, P0 ;  /* 0x000000507f0d7207 */ /* 0x000fe20000000000 */
[----:B------:R2:W-:Y:S01]  /*d720*/  STSM.16.M88.4 [R49], R8 ;  /* 0x0000000831007844 */ /* 0x0005e20000000200 */
[----:B------:R-:W-:-:S02]  /*d730*/  SEL R15, R80, R127, P0 ;  /* 0x0000007f500f7207 */ /* 0x000fc40000000000 */
[----:B-1----:R-:W-:Y:S02]  /*d740*/  SEL R24, R99, R46, P0 ;  /* 0x0000002e63187207 */ /* 0x002fe40000000000 */
[----:B------:R-:W-:Y:S01]  /*d750*/  SEL R26, R46, R99, P0 ;  /* 0x000000632e1a7207 */ /* 0x000fe20000000000 */
[----:B------:R1:W-:Y:S01]  /*d760*/  STSM.16.M88.4 [R90], R12 ;  /* 0x0000000c5a007844 */ /* 0x0003e20000000200 */
[----:B------:R-:W-:Y:S02]  /*d770*/  SEL R25, R91, R70, P0 ;  /* 0x000000465b197207 */ /* 0x000fe40000000000 */
[----:B------:R-:W-:Y:S02]  /*d780*/  SEL R27, R70, R91, P0 ;  /* 0x0000005b461b7207 */ /* 0x000fe40000000000 */
[----:B0-----:R-:W-:Y:S02]  /*d790*/  SEL R28, R101, R48, P0 ;  /* 0x00000030651c7207 */ /* 0x001fe40000000000 */
[----:B------:R-:W-:Y:S01]  /*d7a0*/  SEL R30, R48, R101, P0 ;  /* 0x00000065301e7207 */ /* 0x000fe20000000000 */
[----:B------:R-:W-:Y:S01]  /*d7b0*/  STSM.16.M88.4 [R88], R24 ;  /* 0x0000001858007844 */ /* 0x000fe20000000200 */
[----:B------:R-:W-:-:S02]  /*d7c0*/  SEL R29, R129, R82, P0 ;  /* 0x00000052811d7207 */ /* 0x000fc40000000000 */
[----:B------:R-:W-:Y:S02]  /*d7d0*/  SEL R31, R82, R129, P0 ;  /* 0x00000081521f7207 */ /* 0x000fe40000000000 */
[----:B------:R-:W-:Y:S02]  /*d7e0*/  SEL R48, R103, R50, P0 ;  /* 0x0000003267307207 */ /* 0x000fe40000000000 */
[----:B------:R-:W-:Y:S01]  /*d7f0*/  SEL R50, R50, R103, P0 ;  /* 0x0000006732327207 */ /* 0x000fe20000000000 */
[----:B------:R-:W-:Y:S01]  /*d800*/  STSM.16.M88.4 [R86], R28 ;  /* 0x0000001c56007844 */ /* 0x000fe20000000200 */
[----:B--2---:R-:W-:Y:S02]  /*d810*/  SEL R49, R131, R72, P0 ;  /* 0x0000004883317207 */ /* 0x004fe40000000000 */
[----:B------:R-:W-:Y:S02]  /*d820*/  SEL R8, R107, R52, P0 ;  /* 0x000000346b087207 */ /* 0x000fe40000000000 */
[----:B------:R-:W-:Y:S01]  /*d830*/  SEL R10, R52, R107, P0 ;  /* 0x0000006b340a7207 */ /* 0x000fe20000000000 */
[----:B------:R4:W-:Y:S01]  /*d840*/  STSM.16.M88.4 [R53], R48 ;  /* 0x0000003035007844 */ /* 0x0009e20000000200 */
[----:B------:R-:W-:-:S02]  /*d850*/  SEL R9, R133, R84, P0 ;  /* 0x0000005485097207 */ /* 0x000fc40000000000 */
[----:B------:R-:W-:Y:S02]  /*d860*/  SEL R11, R84, R133, P0 ;  /* 0x00000085540b7207 */ /* 0x000fe40000000000 */
[----:B-1----:R-:W-:Y:S02]  /*d870*/  SEL R12, R97, R56, P0 ;  /* 0x00000038610c7207 */ /* 0x002fe40000000000 */
[----:B------:R-:W-:Y:S01]  /*d880*/  SEL R14, R56, R97, P0 ;  /* 0x00000061380e7207 */ /* 0x000fe20000000000 */
[----:B------:R0:W-:Y:S01]  /*d890*/  STSM.16.M88.4 [R55], R8 ;  /* 0x0000000837007844 */ /* 0x0001e20000000200 */
[----:B---3--:R-:W-:Y:S02]  /*d8a0*/  SEL R13, R135, R74, P0 ;  /* 0x0000004a870d7207 */ /* 0x008fe40000000000 */
[----:B------:R-:W-:Y:S02]  /*d8b0*/  SEL R15, R74, R135, P0 ;  /* 0x000000874a0f7207 */ /* 0x000fe40000000000 */
[----:B------:R-:W-:-:S02]  /*d8c0*/  SEL R52, R105, R54, P0 ;  /* 0x0000003669347207 */ /* 0x000fc40000000000 */
[----:B------:R-:W-:Y:S01]  /*d8d0*/  SEL R54, R54, R105, P0 ;  /* 0x0000006936367207 */ /* 0x000fe20000000000 */
[----:B------:R1:W-:Y:S01]  /*d8e0*/  STSM.16.M88.4 [R61], R12 ;  /* 0x0000000c3d007844 */ /* 0x0003e20000000200 */
[----:B----4-:R-:W-:Y:S02]  /*d8f0*/  SEL R53, R137, R76, P0 ;  /* 0x0000004c89357207 */ /* 0x010fe40000000000 */
[----:B------:R-:W-:Y:S02]  /*d900*/  SEL R56, R109, R58, P0 ;  /* 0x0000003a6d387207 */ /* 0x000fe40000000000 */
[----:B------:R-:W-:Y:S02]  /*d910*/  SEL R57, R139, R78, P0 ;  /* 0x0000004e8b397207 */ /* 0x000fe40000000000 */
[----:B------:R-:W-:Y:S02]  /*d920*/  SEL R59, R78, R139, P0 ;  /* 0x0000008b4e3b7207 */ /* 0x000fe40000000000 */
[----:B0-----:R-:W-:-:S02]  /*d930*/  SEL R55, R76, R137, P0 ;  /* 0x000000894c377207 */ /* 0x001fc40000000000 */
[----:B------:R-:W-:-:S03]  /*d940*/  SEL R58, R58, R109, P0 ;  /* 0x0000006d3a3a7207 */ /* 0x000fc60000000000 */
[----:B------:R1:W-:Y:S04]  /*d950*/  STSM.16.M88.4 [R45], R52 ;  /* 0x000000342d007844 */ /* 0x0003e80000000200 */
[----:B------:R1:W-:Y:S01]  /*d960*/  STSM.16.M88.4 [R21], R56 ;  /* 0x0000003815007844 */ /* 0x0003e20000000200 */
[----:B------:R-:W-:Y:S01]  /*d970*/  BAR.SYNC.DEFER_BLOCKING 0x1, 0x100 ;  /* 0x0044000000007b1d */ /* 0x000fe20000010000 */
[----:B------:R-:W-:Y:S02]  /*d980*/  IMAD.U32 R8, RZ, RZ, UR4 ;  /* 0x00000004ff087e24 */ /* 0x000fe4000f8e00ff */
[----:B------:R-:W-:-:S03]  /*d990*/  IMAD.U32 R9, RZ, RZ, UR5 ;  /* 0x00000005ff097e24 */ /* 0x000fc6000f8e00ff */
[----:B------:R-:W2:Y:S04]  /*d9a0*/  @P1 LDG.E R10, desc[UR48][R6.64] ;  /* 0x00000030060a1981 */ /* 0x000ea8000c1e1900 */
[----:B------:R-:W3:Y:S01]  /*d9b0*/  @P2 LDG.E R8, desc[UR48][R8.64] ;  /* 0x0000003008082981 */ /* 0x000ee2000c1e1900 */
[----:B------:R-:W-:Y:S01]  /*d9c0*/  IMAD R11, R18, 0x40, R16 ;  /* 0x00000040120b7824 */ /* 0x000fe200078e0210 */
[----:B------:R-:W-:Y:S01]  /*d9d0*/  UMOV UR4, URZ ;  /* 0x0000003f00047c82 */ /* 0x000fe20008000000 */
[----:B------:R-:W-:Y:S02]  /*d9e0*/  ULDC UR8, c[0x0][0xa88] ;  /* 0x0002a20000087ab9 */ /* 0x000fe40000000800 */
[----:B------:R-:W-:-:S03]  /*d9f0*/  IMAD.WIDE R4, R11, 0x2, R4 ;  /* 0x000000020b047825 */ /* 0x000fc600078e0204 */
[----:B------:R-:W-:Y:S02]  /*da00*/  IADD3 R33, P0, R4, 0x1000, RZ ;  /* 0x0000100004217810 */ /* 0x000fe40007f1e0ff */
[----:B--2---:R-:W-:Y:S02]  /*da10*/  @P1 R2UR UR4, R10 ;  /* 0x000000000a0412ca */ /* 0x004fe400000e0000 */
[----:B---3--:R-:W-:Y:S01]  /*da20*/  @P2 R2UR UR8, R8 ;  /* 0x00000000080822ca */ /* 0x008fe200000e0000 */
[----:B-1----:R-:W-:-:S14]  /*da30*/  @P2 BRA `(.L_x_2038) ;  /* 0x0000000000182947 */ /* 0x002fdc0003800000 */
[----:B------:R-:W-:Y:S05]  /*da40*/  @!P1 BRA `(.L_x_2038) ;  /* 0x0000000000149947 */ /* 0x000fea0003800000 */
[----:B------:R-:W2:Y:S04]  /*da50*/  LDG.E R9, desc[UR48][R6.64] ;  /* 0x0000003006097981 */ /* 0x000ea8000c1e1900 */
[----:B------:R-:W3:Y:S01]  /*da60*/  LDG.E R8, desc[UR48][R6.64+0x4] ;  /* 0x0000043006087981 */ /* 0x000ee2000c1e1900 */
[----:B--2---:R-:W-:Y:S02]  /*da70*/  R2UR UR5, R9 ;  /* 0x00000000090572ca */ /* 0x004fe400000e0000 */
[----:B---3--:R-:W-:-:S13]  /*da80*/  R2UR UR8, R8 ;  /* 0x00000000080872ca */ /* 0x008fda00000e0000 */
[----:B------:R-:W-:-:S12]  /*da90*/  UIADD3 UR8, -UR5, UR8, URZ ;  /* 0x0000000805087290 */ /* 0x000fd8000fffe13f */
.L_x_2038:
[----:B------:R-:W-:Y:S01]  /*daa0*/  USHF.R.S32.HI UR12, URZ, 0x1f, UR38 ;  /* 0x0000001f3f0c7899 */ /* 0x000fe20008011426 */
[C---:B------:R-:W-:Y:S01]  /*dab0*/  IADD3 R9, P1, R4.reuse, 0x2000, RZ ;  /* 0x0000200004097810 */ /* 0x040fe20007f3e0ff */
[----:B------:R-:W-:Y:S01]  /*dac0*/  ULDC.64 UR10, c[0x0][0xb70] ;  /* 0x0002dc00000a7ab9 */ /* 0x000fe20000000a00 */
[----:B------:R-:W-:Y:S01]  /*dad0*/  USHF.R.S32.HI UR5, URZ, 0x1f, UR4 ;  /* 0x0000001f3f057899 */ /* 0x000fe20008011404 */
[----:B------:R-:W-:Y:S01]  /*dae0*/  IADD3 R7, P2, R4, 0x3000, RZ ;  /* 0x0000300004077810 */ /* 0x000fe20007f5e0ff */
[----:B------:R-:W-:Y:S01]  /*daf0*/  UIMAD UR9, UR12, UR10, URZ ;  /* 0x0000000a0c0972a4 */ /* 0x000fe2000f8e023f */
[----:B------:R-:W-:Y:S01]  /*db00*/  IMAD.U32 R11, RZ, RZ, UR42 ;  /* 0x0000002aff0b7e24 */ /* 0x000fe2000f8e00ff */
[----:B------:R-:W-:Y:S01]  /*db10*/  UIMAD.WIDE.U32 UR6, UR38, UR10, UR4 ;  /* 0x0000000a260672a5 */ /* 0x000fe2000f8e0004 */
[----:B------:R-:W-:Y:S01]  /*db20*/  LOP3.LUT R8, R9, 0x380, RZ, 0xc0, !PT ;  /* 0x0000038009087812 */ /* 0x000fe200078ec0ff */
[----:B------:R-:W-:Y:S01]  /*db30*/  UIMAD UR9, UR38, UR11, UR9 ;  /* 0x0000000b260972a4 */ /* 0x000fe2000f8e0209 */
[----:B------:R-:W-:Y:S01]  /*db40*/  LOP3.LUT R6, R7, 0x380, RZ, 0xc0, !PT ;  /* 0x0000038007067812 */ /* 0x000fe200078ec0ff */
[----:B------:R-:W-:Y:S01]  /*db50*/  USEL UR37, UR37, URZ, !UP0 ;  /* 0x0000003f25257287 */ /* 0x000fe2000c000000 */
[----:B------:R-:W-:Y:S01]  /*db60*/  SHF.R.U64 R8, R8, 0x3, RZ ;  /* 0x0000000308087819 */ /* 0x000fe200000012ff */
[----:B------:R-:W-:Y:S01]  /*db70*/  ULDC.64 UR10, c[0x0][0xb78] ;  /* 0x0002de00000a7ab9 */ /* 0x000fe20000000a00 */
[----:B------:R-:W-:Y:S01]  /*db80*/  UIADD3 UR7, UR7, UR9, URZ ;  /* 0x0000000907077290 */ /* 0x000fe2000fffe03f */
[----:B------:R-:W-:Y:S01]  /*db90*/  IMAD R11, R11, 0x80, R22 ;  /* 0x000000800b0b7824 */ /* 0x000fe200078e0216 */
[----:B------:R-:W-:Y:S01]  /*dba0*/  USEL UR36, UR36, URZ, !UP0 ;  /* 0x0000003f24247287 */ /* 0x000fe2000c000000 */
[----:B------:R-:W-:Y:S01]  /*dbb0*/  SHF.R.U64 R6, R6, 0x3, RZ ;  /* 0x0000000306067819 */ /* 0x000fe200000012ff */
[----:B------:R-:W-:Y:S01]  /*dbc0*/  UIMAD UR9, UR37, UR10, URZ ;  /* 0x0000000a250972a4 */ /* 0x000fe2000f8e023f */
[----:B------:R-:W-:Y:S01]  /*dbd0*/  LOP3.LUT R32, R33, 0x380, RZ, 0xc0, !PT ;  /* 0x0000038021207812 */ /* 0x000fe200078ec0ff */
[----:B------:R-:W-:Y:S01]  /*dbe0*/  UIMAD.WIDE.U32 UR6, UR36, UR10, UR6 ;  /* 0x0000000a240672a5 */ /* 0x000fe2000f8e0006 */
[----:B------:R-:W-:Y:S01]  /*dbf0*/  LOP3.LUT R8, R8, R9, RZ, 0x3c, !PT ;  /* 0x0000000908087212 */ /* 0x000fe200078e3cff */
[----:B------:R-:W-:Y:S01]  /*dc00*/  UIMAD UR9, UR36, UR11, UR9 ;  /* 0x0000000b240972a4 */ /* 0x000fe2000f8e0209 */
[----:B------:R-:W-:-:S02]  /*dc10*/  LOP3.LUT R6, R6, R7, RZ, 0x3c, !PT ;  /* 0x0000000706067212 */ /* 0x000fc400078e3cff */
[----:B------:R-:W-:Y:S02]  /*dc20*/  SHF.R.S32.HI R7, RZ, 0x1f, R11 ;  /* 0x0000001fff077819 */ /* 0x000fe4000001140b */
[----:B------:R-:W-:Y:S01]  /*dc30*/  IADD3 R9, P3, R11, UR6, RZ ;  /* 0x000000060b097c10 */ /* 0x000fe2000ff7e0ff */
[----:B------:R-:W-:Y:S01]  /*dc40*/  IMAD.U32 R10, RZ, RZ, UR9 ;  /* 0x00000009ff0a7e24 */ /* 0x000fe2000f8e00ff */
[----:B------:R-:W-:Y:S02]  /*dc50*/  SHF.R.U64 R32, R32, 0x3, RZ ;  /* 0x0000000320207819 */ /* 0x000fe400000012ff */
[----:B------:R-:W-:Y:S02]  /*dc60*/  IADD3 R61, P6, R4, 0x4000, RZ ;  /* 0x00004000043d7810 */ /* 0x000fe40007fde0ff */
[----:B------:R-:W-:Y:S01]  /*dc70*/  IADD3.X R10, R7, UR7, R10, P3, !PT ;  /* 0x00000007070a7c10 */ /* 0x000fe20009ffe40a */
[----:B------:R-:W-:Y:S01]  /*dc80*/  ULDC.64 UR6, c[0x0][0xb40] ;  /* 0x0002d00000067ab9 */ /* 0x000fe20000000a00 */
[----:B------:R-:W-:Y:S01]  /*dc90*/  LOP3.LUT R32, R32, R33, RZ, 0x3c, !PT ;  /* 0x0000002120207212 */ /* 0x000fe200078e3cff */
[--C-:B------:R-:W-:Y:S01]  /*dca0*/  IMAD.X R33, RZ, RZ, R5.reuse, P0 ;  /* 0x000000ffff217224 */ /* 0x100fe200000e0605 */
[----:B------:R-:W-:Y:S01]  /*dcb0*/  LEA R20, P3, R9, UR6, 0x2 ;  /* 0x0000000609147c11 */ /* 0x000fe2000f8610ff */
[----:B------:R-:W-:Y:S01]  /*dcc0*/  IMAD.X R7, RZ, RZ, R5, P2 ;  /* 0x000000ffff077224 */ /* 0x000fe200010e0605 */
[----:B------:R-:W-:-:S02]  /*dcd0*/  IADD3 R69, P0, R4, 0x8000, RZ ;  /* 0x0000800004457810 */ /* 0x000fc40007f1e0ff */
[----:B------:R-:W-:Y:S01]  /*dce0*/  LEA.HI.X R21, R9, UR7, R10, 0x2, P3 ;  /* 0x0000000709157c11 */ /* 0x000fe200098f140a */
[----:B------:R-:W-:Y:S01]  /*dcf0*/  IMAD.X R9, RZ, RZ, R5, P1 ;  /* 0x000000ffff097224 */ /* 0x000fe200008e0605 */
[C---:B------:R-:W-:Y:S01]  /*dd00*/  IADD3 R57, P1, R4.reuse, 0x9000, RZ ;  /* 0x0000900004397810 */ /* 0x040fe20007f3e0ff */
[----:B------:R-:W-:Y:S01]  /*dd10*/  VIADD R10, R11, 0x8 ;  /* 0x000000080b0a7836 */ /* 0x000fe20000000000 */
[----:B------:R-:W-:Y:S01]  /*dd20*/  LOP3.LUT R68, R69, 0x380, RZ, 0xc0, !PT ;  /* 0x0000038045447812 */ /* 0x000fe200078ec0ff */
[----:B------:R-:W-:Y:S01]  /*dd30*/  ULDC.64 UR6, c[0x0][0xaa0] ;  /* 0x0002a80000067ab9 */ /* 0x000fe20000000a00 */
[C---:B------:R-:W-:Y:S02]  /*dd40*/  IADD3 R45, P5, R4.reuse, 0x5000, RZ ;  /* 0x00005000042d7810 */ /* 0x040fe40007fbe0ff */
[C---:B------:R-:W-:Y:S02]  /*dd50*/  IADD3 R29, P4, R4.reuse, 0x6000, RZ ;  /* 0x00006000041d7810 */ /* 0x040fe40007f9e0ff */
[----:B------:R-:W-:-:S02]  /*dd60*/  IADD3 R13, P3, R4, 0x7000, RZ ;  /* 0x00007000040d7810 */ /* 0x000fc40007f7e0ff */
[----:B------:R-:W-:Y:S02]  /*dd70*/  IADD3 R41, P2, R4, 0xa000, RZ ;  /* 0x0000a00004297810 */ /* 0x000fe40007f5e0ff */
[----:B------:R-:W-:Y:S02]  /*dd80*/  LOP3.LUT R56, R57, 0x380, RZ, 0xc0, !PT ;  /* 0x0000038039387812 */ /* 0x000fe400078ec0ff */
[----:B------:R-:W-:Y:S02]  /*dd90*/  SHF.R.U64 R68, R68, 0x3, RZ ;  /* 0x0000000344447819 */ /* 0x000fe400000012ff */
[----:B------:R-:W-:Y:S02]  /*dda0*/  LOP3.LUT R60, R61, 0x380, RZ, 0xc0, !PT ;  /* 0x000003803d3c7812 */ /* 0x000fe400078ec0ff */
[----:B------:R-:W-:Y:S02]  /*ddb0*/  LOP3.LUT R44, R45, 0x380, RZ, 0xc0, !PT ;  /* 0x000003802d2c7812 */ /* 0x000fe400078ec0ff */
[----:B------:R-:W-:-:S02]  /*ddc0*/  LOP3.LUT R28, R29, 0x380, RZ, 0xc0, !PT ;  /* 0x000003801d1c7812 */ /* 0x000fc400078ec0ff */
[----:B------:R-:W-:Y:S02]  /*ddd0*/  LOP3.LUT R12, R13, 0x380, RZ, 0xc0, !PT ;  /* 0x000003800d0c7812 */ /* 0x000fe400078ec0ff */
[----:B------:R-:W-:Y:S02]  /*dde0*/  LOP3.LUT R40, R41, 0x380, RZ, 0xc0, !PT ;  /* 0x0000038029287812 */ /* 0x000fe400078ec0ff */
[----:B------:R-:W-:Y:S02]  /*ddf0*/  SHF.R.U64 R56, R56, 0x3, RZ ;  /* 0x0000000338387819 */ /* 0x000fe400000012ff */
[----:B------:R-:W-:Y:S01]  /*de00*/  LOP3.LUT R68, R68, R69, RZ, 0x3c, !PT ;  /* 0x0000004544447212 */ /* 0x000fe200078e3cff */
[----:B------:R-:W-:Y:S01]  /*de10*/  IMAD.X R69, RZ, RZ, R5, P0 ;  /* 0x000000ffff457224 */ /* 0x000fe200000e0605 */
[----:B------:R-:W-:Y:S02]  /*de20*/  SHF.R.U64 R60, R60, 0x3, RZ ;  /* 0x000000033c3c7819 */ /* 0x000fe400000012ff */
[----:B------:R-:W-:-:S02]  /*de30*/  SHF.R.U64 R44, R44, 0x3, RZ ;  /* 0x000000032c2c7819 */ /* 0x000fc400000012ff */
[----:B------:R-:W-:Y:S02]  /*de40*/  SHF.R.U64 R28, R28, 0x3, RZ ;  /* 0x000000031c1c7819 */ /* 0x000fe400000012ff */
[----:B------:R-:W-:Y:S02]  /*de50*/  SHF.R.U64 R12, R12, 0x3, RZ ;  /* 0x000000030c0c7819 */ /* 0x000fe400000012ff */
[----:B------:R-:W-:Y:S02]  /*de60*/  LOP3.LUT P0, RZ, R232, 0x3, RZ, 0xc0, !PT ;  /* 0x00000003e8ff7812 */ /* 0x000fe4000780c0ff */
        /* <DEDUP_REMOVED lines=11> */
[----:B------:R-:W-:-:S02]  /*df20*/  ISETP.GE.OR P1, PT, R11, UR8, P0 ;  /* 0x000000080b007c0c */ /* 0x000fc40008726670 */
[----:B------:R-:W-:Y:S01]  /*df30*/  LOP3.LUT R40, R40, R41, RZ, 0x3c, !PT ;  /* 0x0000002928287212 */ /* 0x000fe200078e3cff */
[----:B------:R-:W-:Y:S01]  /*df40*/  IMAD.X R41, RZ, RZ, R5, P2 ;  /* 0x000000ffff297224 */ /* 0x000fe200010e0605 */
[----:B------:R-:W-:Y:S02]  /*df50*/  ISETP.GE.OR P0, PT, R10, UR8, P0 ;  /* 0x000000080a007c0c */ /* 0x000fe40008706670 */
[C---:B------:R-:W-:Y:S02]  /*df60*/  IADD3 R25, P6, R4.reuse, 0xb000, RZ ;  /* 0x0000b00004197810 */ /* 0x040fe40007fde0ff */
[C---:B------:R-:W-:Y:S02]  /*df70*/  IADD3 R73, P5, R4.reuse, 0xc000, RZ ;  /* 0x0000c00004497810 */ /* 0x040fe40007fbe0ff */
[C---:B------:R-:W-:Y:S02]  /*df80*/  IADD3 R65, P4, R4.reuse, 0xd000, RZ ;  /* 0x0000d00004417810 */ /* 0x040fe40007f9e0ff */
[C---:B------:R-:W-:Y:S01]  /*df90*/  IADD3 R49, P3, R4.reuse, 0xe000, RZ ;  /* 0x0000e00004317810 */ /* 0x040fe20007f7e0ff */
[----:B------:R-:W-:Y:S01]  /*dfa0*/  @!P1 STG.E desc[UR48][R20.64], R2 ;  /* 0x0000000214009986 */ /* 0x000fe2000c101930 */
[----:B------:R-:W-:-:S02]  /*dfb0*/  LOP3.LUT R53, R4, 0x380, RZ, 0xc0, !PT ;  /* 0x0000038004357812 */ /* 0x000fc400078ec0ff */
[----:B------:R-:W-:Y:S01]  /*dfc0*/  IADD3 R11, P2, R4, 0xf000, RZ ;  /* 0x0000f000040b7810 */ /* 0x000fe20007f5e0ff */
[----:B------:R0:W-:Y:S01]  /*dfd0*/  @!P0 STG.E desc[UR48][R20.64+0x20], R0 ;  /* 0x0000200014008986 */ /* 0x0001e2000c101930 */
[----:B------:R-:W-:Y:S02]  /*dfe0*/  LOP3.LUT R24, R25, 0x380, RZ, 0xc0, !PT ;  /* 0x0000038019187812 */ /* 0x000fe400078ec0ff */
[----:B------:R-:W-:Y:S01]  /*dff0*/  LOP3.LUT R72, R73, 0x380, RZ, 0xc0, !PT ;  /* 0x0000038049487812 */ /* 0x000fe200078ec0ff */
[----:B------:R-:W-:Y:S01]  /*e000*/  UIMAD UR5, UR5, UR6, URZ ;  /* 0x00000006050572a4 */ /* 0x000fe2000f8e023f */
[----:B------:R-:W-:Y:S01]  /*e010*/  LOP3.LUT R64, R65, 0x380, RZ, 0xc0, !PT ;  /* 0x0000038041407812 */ /* 0x000fe200078ec0ff */
[----:B------:R-:W-:Y:S01]  /*e020*/  IMAD.X R37, RZ, RZ, R5, P2 ;  /* 0x000000ffff257224 */ /* 0x000fe200010e0605 */
[----:B------:R-:W-:Y:S01]  /*e030*/  LOP3.LUT R48, R49, 0x380, RZ, 0xc0, !PT ;  /* 0x0000038031307812 */ /* 0x000fe200078ec0ff */
[----:B------:R-:W-:Y:S01]  /*e040*/  IMAD.U32 R19, RZ, RZ, UR6 ;  /* 0x00000006ff137e24 */ /* 0x000fe2000f8e00ff */
[----:B------:R-:W-:Y:S01]  /*e050*/  SHF.R.U64 R53, R53, 0x3, RZ ;  /* 0x0000000335357819 */ /* 0x000fe200000012ff */
[----:B------:R-:W5:Y:S01]  /*e060*/  LD.E.128 R32, desc[UR48][R32.64] ;  /* 0x0000003020207980 */ /* 0x000f62000c101d00 */
[----:B------:R-:W-:-:S02]  /*e070*/  LOP3.LUT R10, R11, 0x380, RZ, 0xc0, !PT ;  /* 0x000003800b0a7812 */ /* 0x000fc400078ec0ff */
[----:B------:R-:W-:Y:S01]  /*e080*/  SHF.R.U64 R24, R24, 0x3, RZ ;  /* 0x0000000318187819 */ /* 0x000fe200000012ff */
[----:B0-----:R-:W-:Y:S01]  /*e090*/  IMAD.MOV.U32 R20, RZ, RZ, R16 ;  /* 0x000000ffff147224 */ /* 0x001fe200078e0010 */
[----:B------:R-:W-:Y:S01]  /*e0a0*/  SHF.R.U64 R72, R72, 0x3, RZ ;  /* 0x0000000348487819 */ /* 0x000fe200000012ff */
[----:B------:R-:W5:Y:S01]  /*e0b0*/  LD.E.128 R60, desc[UR48][R60.64] ;  /* 0x000000303c3c7980 */ /* 0x000f62000c101d00 */
[----:B------:R-:W-:Y:S02]  /*e0c0*/  SHF.R.U64 R64, R64, 0x3, RZ ;  /* 0x0000000340407819 */ /* 0x000fe400000012ff */
[----:B------:R-:W-:Y:S01]  /*e0d0*/  SHF.R.U64 R48, R48, 0x3, RZ ;  /* 0x0000000330307819 */ /* 0x000fe200000012ff */
[----:B------:R-:W5:Y:S01]  /*e0e0*/  LD.E.128 R44, desc[UR48][R44.64] ;  /* 0x000000302c2c7980 */ /* 0x000f62000c101d00 */
[----:B------:R-:W-:Y:S01]  /*e0f0*/  LOP3.LUT R52, R53, R4, RZ, 0x3c, !PT ;  /* 0x0000000435347212 */ /* 0x000fe200078e3cff */
[--C-:B------:R-:W-:Y:S01]  /*e100*/  IMAD.MOV.U32 R53, RZ, RZ, R5.reuse ;  /* 0x000000ffff357224 */ /* 0x100fe200078e0005 */
[----:B------:R-:W-:Y:S01]  /*e110*/  SHF.R.U64 R4, R10, 0x3, RZ ;  /* 0x000000030a047819 */ /* 0x000fe200000012ff */
[----:B------:R-:W5:Y:S01]  /*e120*/  LD.E.128 R28, desc[UR48][R28.64] ;  /* 0x000000301c1c7980 */ /* 0x000f62000c101d00 */
        /* <DEDUP_REMOVED lines=9> */
[----:B------:R-:W-:Y:S01]  /*e1c0*/  SHF.R.S32.HI R21, RZ, 0x1f, R16 ;  /* 0x0000001fff157819 */ /* 0x000fe20000011410 */
[----:B------:R-:W-:Y:S01]  /*e1d0*/  UIMAD UR5, UR4, UR7, UR5 ;  /* 0x00000007040572a4 */ /* 0x000fe2000f8e0205 */
[----:B------:R-:W5:Y:S02]  /*e1e0*/  LD.E.128 R52, desc[UR48][R52.64] ;  /* 0x0000003034347980 */ /* 0x000f64000c101d00 */
[----:B------:R-:W-:Y:S01]  /*e1f0*/  ULDC.64 UR6, c[0x0][0xae0] ;  /* 0x0002b80000067ab9 */ /* 0x000fe20000000a00 */
[----:B------:R-:W-:Y:S01]  /*e200*/  IMAD.WIDE.U32 R20, R19, UR4, R20 ;  /* 0x0000000413147c25 */ /* 0x000fe2000f8e0014 */
[----:B------:R-:W5:Y:S01]  /*e210*/  LD.E.128 R8, desc[UR48][R8.64] ;  /* 0x0000003008087980 */ /* 0x000f62000c101d00 */
[----:B------:R-:W-:-:S03]  /*e220*/  UIMAD UR4, UR12, UR6, URZ ;  /* 0x000000060c0472a4 */ /* 0x000fc6000f8e023f */
[----:B------:R-:W5:Y:S01]  /*e230*/  LD.E.128 R4, desc[UR48][R6.64] ;  /* 0x0000003006047980 */ /* 0x000f62000c101d00 */
[----:B------:R-:W-:-:S03]  /*e240*/  VIADD R21, R21, UR5 ;  /* 0x0000000515157c36 */ /* 0x000fc60008000000 */
[----:B------:R-:W5:Y:S01]  /*e250*/  LD.E.128 R12, desc[UR48][R12.64] ;  /* 0x000000300c0c7980 */ /* 0x000f62000c101d00 */
[----:B------:R-:W-:-:S03]  /*e260*/  IMAD.U32 R19, RZ, RZ, UR6 ;  /* 0x00000006ff137e24 */ /* 0x000fc6000f8e00ff */
        /* <DEDUP_REMOVED lines=8> */
[----:B------:R-:W-:Y:S01]  /*e2f0*/  @!PT LDS RZ, [RZ] ;  /* 0x00000000fffff984 */ /* 0x000fe20000000800 */
[----:B------:R-:W-:Y:S01]  /*e300*/  @!PT LDS RZ, [RZ] ;  /* 0x00000000fffff984 */ /* 0x000fe20000000800 */
[----:B------:R-:W-:Y:S01]  /*e310*/  @!PT LDS RZ, [RZ] ;  /* 0x00000000fffff984 */ /* 0x000fe20000000800 */
[----:B------:R-:W-:Y:S01]  /*e320*/  @!PT LDS RZ, [RZ] ;  /* 0x00000000fffff984 */ /* 0x000fe20000000800 */
[----:B------:R0:W-:Y:S06]  /*e330*/  MEMBAR.ALL.CTA ;  /* 0x0000000000007992 */ /* 0x0001ec0000008000 */
[----:B0-----:R-:W0:Y:S01]  /*e340*/  FENCE.VIEW.ASYNC.S ;  /* 0x00000000000073c6 */ /* 0x001e220000000000 */
[----:B------:R-:W-:-:S02]  /*e350*/  UIMAD UR4, UR38, UR7, UR4 ;  /* 0x00000007260472a4 */ /* 0x000fc4000f8e0204 */
[----:B------:R-:W-:Y:S01]  /*e360*/  IMAD.WIDE.U32 R20, R19, UR38, R20 ;  /* 0x0000002613147c25 */ /* 0x000fe2000f8e0014 */
[----:B------:R-:W-:-:S03]  /*e370*/  UIMAD UR8, UR42, -0x80, UR8 ;  /* 0xffffff802a0878a4 */ /* 0x000fc6000f8e0208 */
[----:B------:R-:W-:Y:S01]  /*e380*/  VIADD R21, R21, UR4 ;  /* 0x0000000415157c36 */ /* 0x000fe20008000000 */
[----:B------:R-:W-:Y:S02]  /*e390*/  ULDC.64 UR4, c[0x0][0xae8] ;  /* 0x0002ba0000047ab9 */ /* 0x000fe40000000a00 */
[C---:B------:R-:W-:Y:S01]  /*e3a0*/  ISETP.GE.AND P3, PT, R18.reuse, UR8, PT ;  /* 0x0000000812007c0c */ /* 0x040fe2000bf66270 */
[----:B------:R-:W-:Y:S01]  /*e3b0*/  IMAD.U32 R77, RZ, RZ, UR4 ;  /* 0x00000004ff4d7e24 */ /* 0x000fe2000f8e00ff */
[----:B------:R-:W-:Y:S01]  /*e3c0*/  UIMAD UR4, UR37, UR4, URZ ;  /* 0x00000004250472a4 */ /* 0x000fe2000f8e023f */
[----:B------:R-:W-:Y:S02]  /*e3d0*/  VIADD R3, R3, 0x38820 ;  /* 0x0003882003037836 */ /* 0x000fe40000000000 */
[----:B------:R-:W-:Y:S01]  /*e3e0*/  VIADD R19, R18, 0x60 ;  /* 0x0000006012137836 */ /* 0x000fe20000000000 */
[----:B------:R-:W-:Y:S02]  /*e3f0*/  UIMAD UR4, UR36, UR5, UR4 ;  /* 0x00000005240472a4 */ /* 0x000fe4000f8e0204 */
[----:B------:R-:W-:Y:S01]  /*e400*/  IMAD.WIDE.U32 R76, R77, UR36, R20 ;  /* 0x000000244d4c7c25 */ /* 0x000fe2000f8e0014 */
[----:B------:R-:W-:-:S02]  /*e410*/  PRMT R3, RZ, 0x654, R3 ;  /* 0x00000654ff037816 */ /* 0x000fc40000000003 */
[----:B------:R-:W-:Y:S01]  /*e420*/  ISETP.GE.AND P2, PT, R19, UR8, PT ;  /* 0x0000000813007c0c */ /* 0x000fe2000bf46270 */
[C---:B------:R-:W-:Y:S01]  /*e430*/  VIADD R0, R18.reuse, 0x20 ;  /* 0x0000002012007836 */ /* 0x040fe20000000000 */
[--C-:B------:R-:W-:Y:S01]  /*e440*/  SHF.R.S32.HI R19, RZ, 0x1f, R18.reuse ;  /* 0x0000001fff137819 */ /* 0x100fe20000011412 */
[----:B------:R-:W-:Y:S01]  /*e450*/  VIADD R2, R18, 0x40 ;  /* 0x0000004012027836 */ /* 0x000fe20000000000 */
[----:B------:R-:W-:Y:S01]  /*e460*/  BSSY B1, `(.L_x_2039) ;  /* 0x000001e000017945 */ /* 0x000fe20003800000 */
[----:B------:R-:W-:Y:S01]  /*e470*/  IMAD.U32 R79, RZ, RZ, UR42 ;  /* 0x0000002aff4f7e24 */ /* 0x000fe2000f8e00ff */
[----:B0-----:R0:W-:Y:S01]  /*e480*/  SYNCS.ARRIVE.TRANS64.RED.A1T0 RZ, [R3+URZ], RZ ;  /* 0x000000ff03ff79a7 */ /* 0x0011e2000810043f */
[----:B------:R-:W-:Y:S01]  /*e490*/  VIADD R81, R77, UR4 ;  /* 0x000000044d517c36 */ /* 0x000fe20008000000 */
[----:B------:R-:W-:Y:S01]  /*e4a0*/  ISETP.GE.AND P0, PT, R0, UR8, PT ;  /* 0x0000000800007c0c */ /* 0x000fe2000bf06270 */
[----:B------:R-:W-:Y:S01]  /*e4b0*/  IMAD.WIDE R20, R79, 0x80, R18 ;  /* 0x000000804f147825 */ /* 0x000fe200078e0212 */
[----:B------:R-:W-:Y:S01]  /*e4c0*/  ISETP.GE.AND P1, PT, R2, UR8, PT ;  /* 0x0000000802007c0c */ /* 0x000fe2000bf26270 */
[----:B------:R-:W-:-:S12]  /*e4d0*/  @P3 BRA `(.L_x_2040) ;  /* 0x0000000000583947 */ /* 0x000fd80003800000 */
[----:B------:R-:W-:Y:S01]  /*e4e0*/  ULDC.64 UR6, c[0x0][0xad8] ;  /* 0x0002b60000067ab9 */ /* 0x000fe20000000a00 */
[----:B------:R-:W-:Y:S01]  /*e4f0*/  IMAD.MOV.U32 R2, RZ, RZ, R76 ;  /* 0x000000ffff027224 */ /* 0x000fe200078e004c */
[----:B------:R-:W-:Y:S01]  /*e500*/  ULDC UR4, c[0x0][0xa8c] ;  /* 0x0002a30000047ab9 */ /* 0x000fe20000000800 */
[----:B------:R-:W-:Y:S01]  /*e510*/  IMAD R79, R21, UR6, RZ ;  /* 0x00000006154f7c24 */ /* 0x000fe2000f8e02ff */
[C---:B------:R-:W-:Y:S01]  /*e520*/  ISETP.GE.AND P4, PT, R16.reuse, UR4, PT ;  /* 0x0000000410007c0c */ /* 0x040fe2000bf86270 */
[----:B0-----:R-:W-:Y:S02]  /*e530*/  IMAD.MOV.U32 R3, RZ, RZ, R81 ;  /* 0x000000ffff037224 */ /* 0x001fe400078e0051 */
        /* <DEDUP_REMOVED lines=16> */
.L_x_2040:
[----:B------:R-:W-:Y:S05]  /*e640*/  BSYNC B1 ;  /* 0x0000000000017941 */ /* 0x000fea0003800000 */
.L_x_2039:
[----:B------:R-:W-:Y:S04]  /*e650*/  BSSY B1, `(.L_x_2041) ;  /* 0x000001a000017945 */ /* 0x000fe80003800000 */
[----:B------:R-:W-:Y:S05]  /*e660*/  @P0 BRA `(.L_x_2042) ;  /* 0x0000000000600947 */ /* 0x000fea0003800000 */
[----:B-1---5:R-:W-:Y:S01]  /*e670*/  IADD3 R53, P0, R20, 0x20, RZ ;  /* 0x0000002014357810 */ /* 0x022fe20007f1e0ff */
[C---:B------:R-:W-:Y:S01]  /*e680*/  VIADD R2, R16.reuse, 0x40 ;  /* 0x0000004010027836 */ /* 0x040fe20000000000 */
[----:B------:R-:W-:Y:S01]  /*e690*/  ULDC UR4, c[0x0][0xa8c] ;  /* 0x0002a30000047ab9 */ /* 0x000fe20000000800 */
[----:B0-----:R-:W-:Y:S01]  /*e6a0*/  VIADD R3, R16, 0x80 ;  /* 0x0000008010037836 */ /* 0x001fe20000000000 */
        /* <DEDUP_REMOVED lines=20> */
.L_x_2042:
[----:B------:R-:W-:Y:S05]  /*e7f0*/  BSYNC B1 ;  /* 0x0000000000017941 */ /* 0x000fea0003800000 */
.L_x_2041:
[----:B------:R-:W-:Y:S04]  /*e800*/  BSSY B1, `(.L_x_2043) ;  /* 0x000001a000017945 */ /* 0x000fe80003800000 */
[----:B------:R-:W-:Y:S05]  /*e810*/  @P1 BRA `(.L_x_2044) ;  /* 0x0000000000601947 */ /* 0x000fea0003800000 */
[----:B--2--5:R-:W-:Y:S01]  /*e820*/  IADD3 R33, P0, R20, 0x40, RZ ;  /* 0x0000004014217810 */ /* 0x024fe20007f1e0ff */
        /* <DEDUP_REMOVED lines=23> */
.L_x_2044:
[----:B------:R-:W-:Y:S05]  /*e9a0*/  BSYNC B1 ;  /* 0x0000000000017941 */ /* 0x000fea0003800000 */
.L_x_2043:
[----:B------:R-:W-:Y:S05]  /*e9b0*/  @P2 BRA `(.L_x_2045) ;  /* 0x0000000c007c2947 */ /* 0x000fea0003800000 */
[----:B---3-5:R-:W-:Y:S01]  /*e9c0*/  IADD3 R9, P0, R20, 0x60, RZ ;  /* 0x0000006014097810 */ /* 0x028fe20007f1e0ff */
[C---:B------:R-:W-:Y:S01]  /*e9d0*/  VIADD R0, R16.reuse, 0x40 ;  /* 0x0000004010007836 */ /* 0x040fe20000000000 */
[----:B------:R-:W-:Y:S01]  /*e9e0*/  ULDC UR4, c[0x0][0xa8c] ;  /* 0x0002a30000047ab9 */ /* 0x000fe20000000800 */
[----:B------:R-:W-:Y:S01]  /*e9f0*/  ULDC.64 UR6, c[0x0][0xad8] ;  /* 0x0002b60000067ab9 */ /* 0x000fe20000000a00 */
[----:B------:R-:W-:Y:S01]  /*ea00*/  IMAD.MOV.U32 R2, RZ, RZ, R76 ;  /* 0x000000ffff027224 */ /* 0x000fe200078e004c */
[----:B------:R-:W-:Y:S01]  /*ea10*/  ISETP.GE.AND P1, PT, R16, UR4, PT ;  /* 0x0000000410007c0c */ /* 0x000fe2000bf26270 */
[----:B------:R-:W-:Y:S01]  /*ea20*/  IMAD.X R20, RZ, RZ, R21, P0 ;  /* 0x000000ffff147224 */ /* 0x000fe200000e0615 */
[----:B------:R-:W-:Y:S01]  /*ea30*/  ISETP.GE.AND P2, PT, R0, UR4, PT ;  /* 0x0000000400007c0c */ /* 0x000fe2000bf46270 */
[----:B0-----:R-:W-:Y:S02]  /*ea40*/  IMAD.MOV.U32 R3, RZ, RZ, R81 ;  /* 0x000000ffff037224 */ /* 0x001fe400078e0051 */
        /* <DEDUP_REMOVED lines=17> */
.L_x_2037:
[----:B------:R-:W-:Y:S01]  /*eb60*/  ULDC.64 UR4, c[0x0][0xbe0] ;  /* 0x0002f80000047ab9 */ /* 0x000fe20000000a00 */
[----:B------:R-:W-:Y:S01]  /*eb70*/  ULDC.64 UR6, c[0x0][0xbd8] ;  /* 0x0002f60000067ab9 */ /* 0x000fe20000000a00 */
[----:B------:R-:W-:-:S04]  /*eb80*/  UISETP.NE.U32.AND UP0, UPT, UR4, URZ, UPT ;  /* 0x0000003f0400728c */ /* 0x000fc8000bf05070 */
[----:B------:R-:W-:Y:S02]  /*eb90*/  UISETP.NE.AND.EX UP1, UPT, UR5, URZ, UPT, UP0 ;  /* 0x0000003f0500728c */ /* 0x000fe4000bf25300 */
[----:B------:R-:W-:-:S04]  /*eba0*/  UISETP.NE.U32.AND UP0, UPT, UR6, URZ, UPT ;  /* 0x0000003f0600728c */ /* 0x000fc8000bf05070 */
[----:B------:R-:W-:Y:S01]  /*ebb0*/  PLOP3.LUT P2, PT, PT, PT, UP1, 0x80, 0x0 ;  /* 0x000000000000781c */ /* 0x000fe20003f4f018 */
[----:B------:R-:W-:-:S04]  /*ebc0*/  UISETP.NE.AND.EX UP0, UPT, UR7, URZ, UPT, UP0 ;  /* 0x0000003f0700728c */ /* 0x000fc8000bf05300 */
[----:B------:R-:W-:Y:S02]  /*ebd0*/  @UP1 ULDC.64 UR4, c[0x0][0xbe0] ;  /* 0x0002f80000041ab9 */ /* 0x000fe40000000a00 */
[----:B------:R-:W-:Y:S01]  /*ebe0*/  @UP1 UIMAD.WIDE UR4, UR36, 0x4, UR4 ;  /* 0x00000004240418a5 */ /* 0x000fe2000f8e0204 */
[----:B------:R-:W-:Y:S01]  /*ebf0*/  PLOP3.LUT P1, PT, PT, PT, UP0, 0x80, 0x0 ;  /* 0x000000000000781c */ /* 0x000fe20003f2f008 */
[----:B------:R-:W-:-:S04]  /*ec00*/  ULEA UR6, UP1, UR36, UR6, 0x2 ;  /* 0x0000000624067291 */ /* 0x000fc8000f82103f */
[----:B------:R-:W-:Y:S01]  /*ec10*/  IMAD.U32 R4, RZ, RZ, UR4 ;  /* 0x00000004ff047e24 */ /* 0x000fe2000f8e00ff */
[----:B------:R-:W-:Y:S01]  /*ec20*/  ULEA.HI.X UR7, UR36, UR7, UR37, 0x2, UP1 ;  /* 0x0000000724077291 */ /* 0x000fe200088f1425 */
[----:B------:R-:W-:Y:S01]  /*ec30*/  IMAD.U32 R5, RZ, RZ, UR5 ;  /* 0x00000005ff057e24 */ /* 0x000fe2000f8e00ff */
[----:B------:R-:W-:Y:S01]  /*ec40*/  MOV R7, RZ ;  /* 0x000000ff00077202 */ /* 0x000fe20000000f00 */
[----:B------:R-:W-:-:S03]  /*ec50*/  IMAD.U32 R2, RZ, RZ, UR6 ;  /* 0x00000006ff027e24 */ /* 0x000fc6000f8e00ff */
[----:B------:R-:W2:Y:S01]  /*ec60*/  @P2 LDG.E R4, desc[UR48][R4.64] ;  /* 0x0000003004042981 */ /* 0x000ea2000c1e1900 */
[----:B------:R-:W-:-:S05]  /*ec70*/  IMAD.U32 R3, RZ, RZ, UR7 ;  /* 0x00000007ff037e24 */ /* 0x000fca000f8e00ff */
[----:B------:R0:W5:Y:S01]  /*ec80*/  @P1 LDG.E R7, desc[UR48][R2.64] ;  /* 0x0000003002071981 */ /* 0x000162000c1e1900 */
[----:B------:R-:W-:Y:S01]  /*ec90*/  ULDC UR4, c[0x0][0xa88] ;  /* 0x0002a20000047ab9 */ /* 0x000fe20000000800 */
[----:B------:R-:W-:Y:S02]  /*eca0*/  ISETP.GT.AND P0, PT, R235, 0x7f, PT ;  /* 0x0000007feb00780c */ /* 0x000fe40003f04270 */
[----:B--2---:R-:W-:Y:S01]  /*ecb0*/  @P2 R2UR UR4, R4 ;  /* 0x00000000040422ca */ /* 0x004fe200000e0000 */
[----:B0-----:R-:W-:-:S14]  /*ecc0*/  @P2 BRA `(.L_x_2046) ;  /* 0x0000000000182947 */ /* 0x001fdc0003800000 */
[----:B------:R-:W-:Y:S05]  /*ecd0*/  @!P1 BRA `(.L_x_2046) ;  /* 0x0000000000149947 */ /* 0x000fea0003800000 */
[----:B------:R-:W2:Y:S04]  /*ece0*/  LDG.E R4, desc[UR48][R2.64] ;  /* 0x0000003002047981 */ /* 0x000ea8000c1e1900 */
[----:B------:R-:W3:Y:S01]  /*ecf0*/  LDG.E R0, desc[UR48][R2.64+0x4] ;  /* 0x0000043002007981 */ /* 0x000ee2000c1e1900 */
[----:B--2---:R-:W-:Y:S02]  /*ed00*/  R2UR UR5, R4 ;  /* 0x00000000040572ca */ /* 0x004fe400000e0000 */
[----:B---3--:R-:W-:-:S13]  /*ed10*/  R2UR UR4, R0 ;  /* 0x00000000000472ca */ /* 0x008fda00000e0000 */
[----:B------:R-:W-:-:S12]  /*ed20*/  UIADD3 UR4, -UR5, UR4, URZ ;  /* 0x0000000405047290 */ /* 0x000fd8000fffe13f */
.L_x_2046:
[----:B------:R-:W-:Y:S01]  /*ed30*/  USHF.R.S32.HI UR7, URZ, 0x1f, UR38 ;  /* 0x0000001f3f077899 */ /* 0x000fe20008011426 */
[----:B------:R-:W-:Y:S01]  /*ed40*/  BSSY B1, `(.L_x_2047) ;  /* 0x000001f000017945 */ /* 0x000fe20003800000 */
[----:B------:R-:W-:Y:S01]  /*ed50*/  USEL UR36, UR36, URZ, !UP0 ;  /* 0x0000003f24247287 */ /* 0x000fe2000c000000 */
[----:B------:R-:W-:Y:S01]  /*ed60*/  SHF.R.S32.HI R9, RZ, 0x1f, R16 ;  /* 0x0000001fff097819 */ /* 0x000fe20000011410 */
[----:B------:R-:W-:Y:S01]  /*ed70*/  USEL UR37, UR37, URZ, !UP0 ;  /* 0x0000003f25257287 */ /* 0x000fe2000c000000 */
[----:B-----5:R-:W-:Y:S01]  /*ed80*/  SHF.R.S32.HI R6, RZ, 0x1f, R7 ;  /* 0x0000001fff067819 */ /* 0x020fe20000011407 */
[----:B------:R-:W-:Y:S10]  /*ed90*/  @P0 BRA `(.L_x_2048) ;  /* 0x0000000000640947 */ /* 0x000ff40003800000 */
[----:B------:R-:W0:Y:S01]  /*eda0*/  S2R R2, SR_TID.X ;  /* 0x0000000000027919 */ /* 0x000e220000002100 */
[----:B------:R-:W-:-:S04]  /*edb0*/  IMAD.U32 R0, RZ, RZ, UR42 ;  /* 0x0000002aff007e24 */ /* 0x000fc8000f8e00ff */
[----:B0-----:R-:W-:-:S04]  /*edc0*/  IMAD R0, R0, 0x80, R2 ;  /* 0x0000008000007824 */ /* 0x001fc800078e0202 */
[----:B------:R-:W-:-:S05]  /*edd0*/  VIADD R0, R0, 0xffffff80 ;  /* 0xffffff8000007836 */ /* 0x000fca0000000000 */
[----:B------:R-:W-:-:S13]  /*ede0*/  ISETP.GE.AND P0, PT, R0, UR4, PT ;  /* 0x0000000400007c0c */ /* 0x000fda000bf06270 */
        /* <DEDUP_REMOVED lines=20> */
.L_x_2048:
[----:B------:R-:W-:Y:S05]  /*ef30*/  BSYNC B1 ;  /* 0x0000000000017941 */ /* 0x000fea0003800000 */
.L_x_2047:
[----:B------:R-:W-:Y:S01]  /*ef40*/  ULDC.64 UR8, c[0x0][0xaa0] ;  /* 0x0002a80000087ab9 */ /* 0x000fe20000000a00 */
[----:B------:R-:W-:Y:S01]  /*ef50*/  IMAD.MOV.U32 R2, RZ, RZ, R16 ;  /* 0x000000ffff027224 */ /* 0x000fe200078e0010 */
[----:B------:R-:W-:Y:S01]  /*ef60*/  UIMAD UR6, UR42, -0x80, UR4 ;  /* 0xffffff802a0678a4 */ /* 0x000fe2000f8e0204 */
[----:B0-----:R-:W-:Y:S01]  /*ef70*/  IMAD.MOV.U32 R3, RZ, RZ, R9 ;  /* 0x000000ffff037224 */ /* 0x001fe200078e0009 */
[----:B------:R-:W-:Y:S01]  /*ef80*/  BSSY B1, `(.L_x_2049) ;  /* 0x0000032000017945 */ /* 0x000fe20003800000 */
[----:B------:R-:W-:Y:S02]  /*ef90*/  IMAD R0, R6, UR8, RZ ;  /* 0x0000000806007c24 */ /* 0x000fe4000f8e02ff */
[----:B------:R-:W-:Y:S01]  /*efa0*/  IMAD.WIDE.U32 R2, R7, UR8, R2 ;  /* 0x0000000807027c25 */ /* 0x000fe2000f8e0002 */
[----:B------:R-:W-:-:S03]  /*efb0*/  ISETP.GE.AND P2, PT, R18, UR6, PT ;  /* 0x0000000612007c0c */ /* 0x000fc6000bf46270 */
[----:B------:R-:W-:Y:S01]  /*efc0*/  IMAD R7, R7, UR9, R0 ;  /* 0x0000000907077c24 */ /* 0x000fe2000f8e0200 */
[----:B------:R-:W-:Y:S01]  /*efd0*/  ULDC.64 UR8, c[0x0][0xae0] ;  /* 0x0002b80000087ab9 */ /* 0x000fe20000000a00 */
[----:B------:R-:W-:Y:S01]  /*efe0*/  VIADD R4, R18, 0x40 ;  /* 0x0000004012047836 */ /* 0x000fe20000000000 */
[----:B------:R-:W-:Y:S01]  /*eff0*/  UIMAD UR5, UR7, UR8, URZ ;  /* 0x00000008070572a4 */ /* 0x000fe2000f8e023f */
[----:B------:R-:W-:Y:S01]  /*f000*/  IMAD.IADD R3, R3, 0x1, R7 ;  /* 0x0000000103037824 */ /* 0x000fe200078e0207 */
[----:B------:R-:W-:Y:S01]  /*f010*/  SHF.R.S32.HI R7, RZ, 0x1f, R18 ;  /* 0x0000001fff077819 */ /* 0x000fe20000011412 */
[----:B------:R-:W-:Y:S01]  /*f020*/  IMAD.U32 R5, RZ, RZ, UR8 ;  /* 0x00000008ff057e24 */ /* 0x000fe2000f8e00ff */
[----:B------:R-:W-:Y:S01]  /*f030*/  UIMAD UR5, UR38, UR9, UR5 ;  /* 0x00000009260572a4 */ /* 0x000fe2000f8e0205 */
[----:B------:R-:W-:Y:S01]  /*f040*/  ISETP.GE.AND P0, PT, R4, UR6, PT ;  /* 0x0000000604007c0c */ /* 0x000fe2000bf06270 */
[----:B------:R-:W-:Y:S01]  /*f050*/  VIADD R0, R18, 0x20 ;  /* 0x0000002012007836 */ /* 0x000fe20000000000 */
[----:B------:R-:W-:Y:S01]  /*f060*/  ULDC.64 UR8, c[0x0][0xae8] ;  /* 0x0002ba0000087ab9 */ /* 0x000fe20000000a00 */
[----:B------:R-:W-:Y:S01]  /*f070*/  IMAD.WIDE.U32 R2, R5, UR38, R2 ;  /* 0x0000002605027c25 */ /* 0x000fe2000f8e0002 */
[----:B------:R-:W-:-:S02]  /*f080*/  UIMAD UR4, UR37, UR8, URZ ;  /* 0x00000008250472a4 */ /* 0x000fc4000f8e023f */
[----:B------:R-:W-:Y:S01]  /*f090*/  ISETP.GE.AND P1, PT, R0, UR6, PT ;  /* 0x0000000600007c0c */ /* 0x000fe2000bf26270 */
[----:B------:R-:W-:Y:S01]  /*f0a0*/  VIADD R3, R3, UR5 ;  /* 0x0000000503037c36 */ /* 0x000fe20008000000 */
[----:B------:R-:W-:Y:S01]  /*f0b0*/  UIMAD UR4, UR36, UR9, UR4 ;  /* 0x00000009240472a4 */ /* 0x000fe2000f8e0204 */
[----:B------:R-:W-:Y:S02]  /*f0c0*/  IMAD.U32 R5, RZ, RZ, UR8 ;  /* 0x00000008ff057e24 */ /* 0x000fe4000f8e00ff */
[----:B------:R-:W-:Y:S02]  /*f0d0*/  IMAD.U32 R9, RZ, RZ, UR42 ;  /* 0x0000002aff097e24 */ /* 0x000fe4000f8e00ff */
[----:B------:R-:W-:-:S04]  /*f0e0*/  IMAD.WIDE.U32 R4, R5, UR36, R2 ;  /* 0x0000002405047c25 */ /* 0x000fc8000f8e0002 */
[----:B------:R-:W-:Y:S02]  /*f0f0*/  IMAD.MOV.U32 R6, RZ, RZ, R18 ;  /* 0x000000ffff067224 */ /* 0x000fe400078e0012 */
[----:B------:R-:W-:Y:S02]  /*f100*/  VIADD R11, R5, UR4 ;  /* 0x00000004050b7c36 */ /* 0x000fe40008000000 */
[----:B------:R-:W-:-:S04]  /*f110*/  IMAD.WIDE R6, R9, 0x80, R6 ;  /* 0x0000008009067825 */ /* 0x000fc800078e0206 */
[----:B------:R-:W-:Y:S01]  /*f120*/  VIADD R10, R18, 0x60 ;  /* 0x00000060120a7836 */ /* 0x000fe20000000000 */
        /* <DEDUP_REMOVED lines=23> */
.L_x_2050:
[----:B------:R-:W-:Y:S05]  /*f2a0*/  BSYNC B1 ;  /* 0x0000000000017941 */ /* 0x000fea0003800000 */
.L_x_2049:
[----:B------:R-:W-:Y:S01]  /*f2b0*/  BSSY B1, `(.L_x_2051) ;  /* 0x000001b000017945 */ /* 0x000fe20003800000 */
[----:B------:R-:W-:-:S03]  /*f2c0*/  ISETP.GE.AND P2, PT, R10, UR6, PT ;  /* 0x000000060a007c0c */ /* 0x000fc6000bf46270 */
        /* <DEDUP_REMOVED lines=25> */
.L_x_2052:
[----:B------:R-:W-:Y:S05]  /*f460*/  BSYNC B1 ;  /* 0x0000000000017941 */ /* 0x000fea0003800000 */
.L_x_2051:
        /* <DEDUP_REMOVED lines=26> */
.L_x_2054:
[----:B------:R-:W-:Y:S05]  /*f610*/  BSYNC B1 ;  /* 0x0000000000017941 */ /* 0x000fea0003800000 */
.L_x_2053:
        /* <DEDUP_REMOVED lines=25> */
.L_x_2045:
[----:B------:R-:W-:Y:S05]  /*f7b0*/  BSYNC B0 ;  /* 0x0000000000007941 */ /* 0x000fea0003800000 */
.L_x_2036:
[----:B------:R-:W-:Y:S02]  /*f7c0*/  ULDC UR4, c[0x0][0xc14] ;  /* 0x0003050000047ab9 */ /* 0x000fe40000000800 */
[----:B------:R-:W-:-:S13]  /*f7d0*/  ISETP.GE.AND P0, PT, R83, UR4, PT ;  /* 0x0000000453007c0c */ /* 0x000fda000bf06270 */
[----:B------:R-:W-:Y:S05]  /*f7e0*/  @!P0 BRA `(.L_x_2055) ;  /* 0xffffff1400688947 */ /* 0x000fea000383ffff */
[----:B------:R-:W-:Y:S05]  /*f7f0*/  EXIT ;  /* 0x000000000000794d */ /* 0x000fea0003800000 */
.L_x_1997:
[----:B------:R-:W-:-:S08]  /*f800*/  NOP ;  /* 0x0000000000007918 */ /* 0x000fd00000000000 */
[----:B------:R-:W0:-:S00]  /*f810*/  USETMAXREG.DEALLOC.CTAPOOL 0x18 ;  /* 0x00000018000079c8 */ /* 0x000e0000080e0500 */
[----:B0-----:R-:W-:Y:S01]  /*f820*/  LOP3.LUT R0, R0, 0x3, RZ, 0xc0, !PT ;  /* 0x0000000300007812 */ /* 0x001fe200078ec0ff */
[----:B------:R-:W-:-:S05]  /*f830*/  IMAD.MOV.U32 R6, RZ, RZ, RZ ;  /* 0x000000ffff067224 */ /* 0x000fca00078e00ff */
[----:B------:R-:W0:Y:S02]  /*f840*/  SHFL.IDX PT, R0, R0, RZ, 0x1f ;  /* 0x00001fff00007589 */ /* 0x000e2400000e0000 */
[----:B0-----:R-:W-:-:S04]  /*f850*/  ISETP.NE.AND P0, PT, R0, RZ, PT ;  /* 0x000000ff0000720c */ /* 0x001fc80003f05270 */
        /* <DEDUP_REMOVED lines=14> */
.L_x_2056:
[----:B0-----:R-:W0:Y:S01]  /*f940*/  S2R R0, SR_TID.X ;  /* 0x0000000000007919 */ /* 0x001e220000002100 */
        /* <DEDUP_REMOVED lines=40> */
.L_x_2062:
        /* <DEDUP_REMOVED lines=14> */
.L_x_2061:
[----:B------:R-:W-:Y:S05]  /*fcb0*/  BSYNC B0 ;  /* 0x0000000000007941 */ /* 0x000fea0003800000 */
.L_x_2060:
        /* <DEDUP_REMOVED lines=22> */
.L_x_2058:
        /* <DEDUP_REMOVED lines=25> */
.L_x_2063:
        /* <DEDUP_REMOVED lines=58> */
.L_x_2059:
[----:B------:R0:W-:Y:S01]  /*10350*/  STL [R1+0x20], R0 ;  /* 0x0000200001007387 */ /* 0x0001e20000100800 */
[----:B------:R-:W-:-:S03]  /*10360*/  UMOV UR38, URZ ;  /* 0x0000003f00267c82 */ /* 0x000fc60008000000 */
[----:B------:R0:W-:Y:S02]  /*10370*/  STL [R1+0x24], RZ ;  /* 0x000024ff01007387 */ /* 0x0001e40000100800 */
.L_x_2064:
        /* <DEDUP_REMOVED lines=11> */
.L_x_2057:
[----:B0-2---:R-:W-:Y:S01]  /*10430*/  IMAD.MOV.U32 R0, RZ, RZ, 0x1 ;  /* 0x00000001ff007424 */ /* 0x005fe200078e00ff */
        /* <DEDUP_REMOVED lines=40> */
.L_x_2127:
[----:B------:R-:W-:Y:S01]  /*106c0*/  ULDC.64 UR4, c[0x0][0xc60] ;  /* 0x0003180000047ab9 */ /* 0x000fe20000000a00 */
[----:B------:R-:W-:Y:S01]  /*106d0*/  ULDC.64 UR10, c[0x0][0xa00] ;  /* 0x00028000000a7ab9 */ /* 0x000fe20000000a00 */
[----:B------:R-:W-:Y:S01]  /*106e0*/  UIMAD.WIDE UR4, UR50, 0x4, UR4 ;  /* 0x00000004320478a5 */ /* 0x000fe2000f8e0204 */
[----:B------:R-:W-:Y:S01]  /*106f0*/  ULDC.64 UR6, c[0x0][0xa18] ;  /* 0x0002860000067ab9 */ /* 0x000fe20000000a00 */
[----:B------:R-:W-:-:S04]  /*10700*/  ULDC.64 UR12, c[0x0][0xa08] ;  /* 0x00028200000c7ab9 */ /* 0x000fc80000000a00 */
[----:B0-----:R-:W-:Y:S02]  /*10710*/  IMAD.U32 R2, RZ, RZ, UR4 ;  /* 0x00000004ff027e24 */ /* 0x001fe4000f8e00ff */
[----:B------:R-:W-:Y:S01]  /*10720*/  IMAD.U32 R3, RZ, RZ, UR5 ;  /* 0x00000005ff037e24 */ /* 0x000fe2000f8e00ff */
[----:B------:R-:W-:-:S04]  /*10730*/  ULDC.64 UR4, c[0x0][0xa28] ;  /* 0x00028a0000047ab9 */ /* 0x000fc80000000a00 */
[----:B--2---:R-:W2:Y:S01]  /*10740*/  LDG.E R2, desc[UR48][R2.64] ;  /* 0x0000003002027981 */ /* 0x004ea2000c1e1900 */
[----:B------:R-:W-:Y:S01]  /*10750*/  UISETP.NE.U32.AND UP0, UPT, UR4, URZ, UPT ;  /* 0x0000003f0400728c */ /* 0x000fe2000bf05070 */
[----:B------:R-:W-:-:S03]  /*10760*/  IMAD.MOV.U32 R0, RZ, RZ, RZ ;  /* 0x000000ffff007224 */ /* 0x000fc600078e00ff */
[----:B------:R-:W-:-:S06]  /*10770*/  UISETP.NE.AND.EX UP0, UPT, UR5, URZ, UPT, UP0 ;  /* 0x0000003f0500728c */ /* 0x000fcc000bf05300 */
[----:B------:R-:W-:Y:S02]  /*10780*/  PLOP3.LUT P0, PT, PT, PT, UP0, 0x80, 0x0 ;  /* 0x000000000000781c */ /* 0x000fe40003f0f008 */
[----:B------:R-:W-:-:S04]  /*10790*/  ISETP.NE.U32.AND P1, PT, RZ, UR12, PT ;  /* 0x0000000cff007c0c */ /* 0x000fc8000bf25070 */
[----:B------:R-:W-:Y:S01]  /*107a0*/  ISETP.NE.AND.EX P1, PT, RZ, UR13, PT, P1 ;  /* 0x0000000dff007c0c */ /* 0x000fe2000bf25310 */
[----:B------:R-:W-:Y:S02]  /*107b0*/  IMAD.MOV.U32 R18, RZ, RZ, RZ ;  /* 0x000000ffff127224 */ /* 0x000fe400078e00ff */
[----:B------:R-:W-:Y:S01]  /*107c0*/  IMAD.MOV.U32 R9, RZ, RZ, RZ ;  /* 0x000000ffff097224 */ /* 0x000fe200078e00ff */
[----:B--2---:R-:W-:-:S13]  /*107d0*/  R2UR UR45, R2 ;  /* 0x00000000022d72ca */ /* 0x004fda00000e0000 */
[----:B------:R-:W-:Y:S02]  /*107e0*/  USHF.R.S32.HI UR44, URZ, 0x1f, UR45 ;  /* 0x0000001f3f2c7899 */ /* 0x000fe4000801142d */
[----:B------:R-:W-:-:S04]  /*107f0*/  @UP0 ULEA UR4, UP1, UR45, UR4, 0x2 ;  /* 0x000000042d040291 */ /* 0x000fc8000f82103f */
[----:B------:R-:W-:Y:S02]  /*10800*/  @UP0 ULEA.HI.X UR5, UR45, UR5, UR44, 0x2, UP1 ;  /* 0x000000052d050291 */ /* 0x000fe400088f142c */
[----:B------:R-:W-:Y:S01]  /*10810*/  USHF.L.U32 UR43, UR45, 0x2, URZ ;  /* 0x000000022d2b7899 */ /* 0x000fe2000800063f */
[----:B------:R-:W-:Y:S01]  /*10820*/  IMAD.U32 R2, RZ, RZ, UR4 ;  /* 0x00000004ff027e24 */ /* 0x000fe2000f8e00ff */
[----:B------:R-:W-:Y:S02]  /*10830*/  USHF.L.U64.HI UR44, UR45, 0x2, UR44 ;  /* 0x000000022d2c7899 */ /* 0x000fe4000801022c */
[----:B------:R-:W-:Y:S01]  /*10840*/  IMAD.U32 R3, RZ, RZ, UR5 ;  /* 0x00000005ff037e24 */ /* 0x000fe2000f8e00ff */
[----:B------:R-:W-:-:S04]  /*10850*/  UIADD3 UR5, UP0, UR43, UR10, URZ ;  /* 0x0000000a2b057290 */ /* 0x000fc8000ff1e03f */
[----:B------:R-:W-:Y:S01]  /*10860*/  UIADD3.X UR8, UR44, UR11, URZ, UP0, !UPT ;  /* 0x0000000b2c087290 */ /* 0x000fe200087fe43f */
[----:B------:R0:W5:Y:S01]  /*10870*/  @P0 LDG.E R0, desc[UR48][R2.64] ;  /* 0x0000003002000981 */ /* 0x000162000c1e1900 */
[----:B------:R-:W-:Y:S01]  /*10880*/  UISETP.NE.U32.AND UP0, UPT, UR6, URZ, UPT ;  /* 0x0000003f0600728c */ /* 0x000fe2000bf05070 */
[----:B------:R-:W-:Y:S01]  /*10890*/  ISETP.NE.U32.AND P0, PT, RZ, UR10, PT ;  /* 0x0000000aff007c0c */ /* 0x000fe2000bf05070 */
[----:B------:R-:W-:Y:S02]  /*108a0*/  UIADD3 UR9, UP1, UR43, UR12, URZ ;  /* 0x0000000c2b097290 */ /* 0x000fe4000ff3e03f */
[----:B------:R-:W-:Y:S01]  /*108b0*/  UISETP.NE.AND.EX UP0, UPT, UR7, URZ, UPT, UP0 ;  /* 0x0000003f0700728c */ /* 0x000fe2000bf05300 */
[----:B------:R-:W-:Y:S01]  /*108c0*/  ISETP.NE.AND.EX P0, PT, RZ, UR11, PT, P0 ;  /* 0x0000000bff007c0c */ /* 0x000fe2000bf05300 */
[----:B------:R-:W-:Y:S02]  /*108d0*/  UIADD3.X UR4, UR44, UR13, URZ, UP1, !UPT ;  /* 0x0000000d2c047290 */ /* 0x000fe40008ffe43f */
[----:B------:R-:W-:-:S02]  /*108e0*/  IMAD.U32 R4, RZ, RZ, UR9 ;  /* 0x00000009ff047e24 */ /* 0x000fc4000f8e00ff */
[----:B0-----:R-:W-:Y:S02]  /*108f0*/  IMAD.U32 R2, RZ, RZ, UR5 ;  /* 0x00000005ff027e24 */ /* 0x001fe4000f8e00ff */
[----:B------:R-:W-:Y:S01]  /*10900*/  IMAD.U32 R5, RZ, RZ, UR4 ;  /* 0x00000004ff057e24 */ /* 0x000fe2000f8e00ff */
[----:B------:R-:W-:Y:S01]  /*10910*/  PLOP3.LUT P2, PT, PT, PT, UP0, 0x80, 0x0 ;  /* 0x000000000000781c */ /* 0x000fe20003f4f008 */
[----:B------:R-:W-:Y:S01]  /*10920*/  IMAD.U32 R3, RZ, RZ, UR8 ;  /* 0x00000008ff037e24 */ /* 0x000fe2000f8e00ff */
[----:B------:R-:W-:Y:S02]  /*10930*/  @UP0 UIADD3 UR4, UP1, UR43, UR6, URZ ;  /* 0x000000062b040290 */ /* 0x000fe4000ff3e03f */
[----:B------:R0:W5:Y:S02]  /*10940*/  @P1 LDG.E R9, desc[UR48][R4.64] ;  /* 0x0000003004091981 */ /* 0x000164000c1e1900 */
[----:B------:R-:W-:Y:S01]  /*10950*/  @UP0 UIADD3.X UR5, UR44, UR7, URZ, UP1, !UPT ;  /* 0x000000072c050290 */ /* 0x000fe20008ffe43f */
[----:B------:R-:W-:Y:S01]  /*10960*/  ULDC UR6, c[0x0][0x288] ;  /* 0x0000a20000067ab9 */ /* 0x000fe20000000800 */
[----:B------:R-:W-:Y:S01]  /*10970*/  IMAD.U32 R6, RZ, RZ, UR4 ;  /* 0x00000004ff067e24 */ /* 0x000fe2000f8e00ff */
[----:B------:R0:W5:Y:S01]  /*10980*/  @P0 LDG.E R18, desc[UR48][R2.64] ;  /* 0x0000003002120981 */ /* 0x000162000c1e1900 */
[----:B------:R-:W-:-:S02]  /*10990*/  IMAD.U32 R8, RZ, RZ, UR6 ;  /* 0x00000006ff087e24 */ /* 0x000fc4000f8e00ff */
[----:B------:R-:W-:-:S05]  /*109a0*/  IMAD.U32 R7, RZ, RZ, UR5 ;  /* 0x00000005ff077e24 */ /* 0x000fca000f8e00ff */
[----:B------:R0:W5:Y:S01]  /*109b0*/  @P2 LDG.E R8, desc[UR48][R6.64] ;  /* 0x0000003006082981 */ /* 0x000162000c1e1900 */
[----:B-1----:R-:W-:Y:S05]  /*109c0*/  @P2 BRA `(.L_x_2066) ;  /* 0x0000000000102947 */ /* 0x002fea0003800000 */
[----:B------:R-:W-:Y:S05]  /*109d0*/  @!P0 BRA `(.L_x_2066) ;  /* 0x00000000000c8947 */ /* 0x000fea0003800000 */
[----:B-----5:R-:W2:Y:S04]  /*109e0*/  LDG.E R8, desc[UR48][R2.64] ;  /* 0x0000003002087981 */ /* 0x020ea8000c1e1900 */
[----:B0-----:R-:W2:Y:S02]  /*109f0*/  LDG.E R7, desc[UR48][R2.64+0x4] ;  /* 0x0000043002077981 */ /* 0x001ea4000c1e1900 */
[----:B--2---:R-:W-:-:S07]  /*10a00*/  IMAD.IADD R8, R7, 0x1, -R8 ;  /* 0x0000000107087824 */ /* 0x004fce00078e0a08 */
.L_x_2066:
[----:B0----5:R-:W-:Y:S01]  /*10a10*/  IMAD.IADD R2, R9, 0x1, R0 ;  /* 0x0000000109027824 */ /* 0x021fe200078e0200 */
[----:B------:R-:W-:Y:S01]  /*10a20*/  ULDC.64 UR4, c[0x0][0x3f8] ;  /* 0x0000fe0000047ab9 */ /* 0x000fe20000000a00 */
[----:B------:R-:W-:Y:S01]  /*10a30*/  ULDC.64 UR6, c[0x0][0xa20] ;  /* 0x0002880000067ab9 */ /* 0x000fe20000000a00 */
[----:B------:R-:W-:Y:S01]  /*10a40*/  UISETP.NE.U32.AND UP0, UPT, UR4, URZ, UPT ;  /* 0x0000003f0400728c */ /* 0x000fe2000bf05070 */
[----:B------:R-:W-:Y:S01]  /*10a50*/  ISETP.NE.U32.AND P0, PT, RZ, UR6, PT ;  /* 0x00000006ff007c0c */ /* 0x000fe2000bf05070 */
[----:B------:R0:W-:Y:S01]  /*10a60*/  STL [R1+0x28], R2 ;  /* 0x0000280201007387 */ /* 0x0001e20000100800 */
[----:B------:R-:W-:Y:S01]  /*10a70*/  ULDC UR4, c[0x0][0x404] ;  /* 0x0001010000047ab9 */ /* 0x000fe20000000800 */
[----:B------:R-:W-:Y:S01]  /*10a80*/  UISETP.NE.AND.EX UP0, UPT, UR5, URZ, UPT, UP0 ;  /* 0x0000003f0500728c */ /* 0x000fe2000bf05300 */
[----:B------:R-:W-:Y:S02]  /*10a90*/  ISETP.NE.AND.EX P0, PT, RZ, UR7, PT, P0 ;  /* 0x00000007ff007c0c */ /* 0x000fe4000bf05300 */
[----:B------:R-:W-:Y:S01]  /*10aa0*/  ULDC UR5, c[0x0][0x2e0] ;  /* 0x0000b80000057ab9 */ /* 0x000fe20000000800 */
[----:B------:R-:W-:-:S04]  /*10ab0*/  USEL UR4, UR4, 0x1, UP0 ;  /* 0x0000000104047887 */ /* 0x000fc80008000000 */
[----:B------:R-:W-:-:S06]  /*10ac0*/  UIMAD UR4, UR4, UR5, URZ ;  /* 0x00000005040472a4 */ /* 0x000fcc000f8e023f */
[----:B------:R-:W-:Y:S01]  /*10ad0*/  IMAD.U32 R3, RZ, RZ, UR4 ;  /* 0x00000004ff037e24 */ /* 0x000fe2000f8e00ff */
[----:B0-----:R-:W-:Y:S06]  /*10ae0*/  @!P0 BRA `(.L_x_2067) ;  /* 0x0000000000188947 */ /* 0x001fec0003800000 */
[----:B------:R-:W-:-:S04]  /*10af0*/  UIADD3 UR4, UP0, UR43, UR6, URZ ;  /* 0x000000062b047290 */ /* 0x000fc8000ff1e03f */
[----:B------:R-:W-:Y:S02]  /*10b00*/  UIADD3.X UR5, UR44, UR7, URZ, UP0, !UPT ;  /* 0x000000072c057290 */ /* 0x000fe400087fe43f */
[----:B------:R-:W-:-:S04]  /*10b10*/  IMAD.U32 R2, RZ, RZ, UR4 ;  /* 0x00000004ff027e24 */ /* 0x000fc8000f8e00ff */
[----:B------:R-:W-:-:S06]  /*10b20*/  IMAD.U32 R3, RZ, RZ, UR5 ;  /* 0x00000005ff037e24 */ /* 0x000fcc000f8e00ff */
[----:B------:R0:W5:Y:S01]  /*10b30*/  LDG.E R3, desc[UR48][R2.64] ;  /* 0x0000003002037981 */ /* 0x000162000c1e1900 */
[----:B------:R-:W-:Y:S05]  /*10b40*/  BRA `(.L_x_2068) ;  /* 0x0000000000107947 */ /* 0x000fea0003800000 */
.L_x_2067:
[----:B------:R-:W-:Y:S05]  /*10b50*/  @!P1 BRA `(.L_x_2068) ;  /* 0x00000000000c9947 */ /* 0x000fea0003800000 */
[----:B------:R-:W2:Y:S04]  /*10b60*/  LDG.E R2, desc[UR48][R4.64] ;  /* 0x0000003004027981 */ /* 0x000ea8000c1e1900 */
[----:B------:R-:W2:Y:S02]  /*10b70*/  LDG.E R3, desc[UR48][R4.64+0x4] ;  /* 0x0000043004037981 */ /* 0x000ea4000c1e1900 */
[----:B--2---:R-:W-:-:S07]  /*10b80*/  IMAD.IADD R3, R3, 0x1, -R2 ;  /* 0x0000000103037824 */ /* 0x004fce00078e0a02 */
.L_x_2068:
[----:B------:R-:W2:Y:S01]  /*10b90*/  LDL R19, [R1+0x24] ;  /* 0x0000240001137983 */ /* 0x000ea20000100800 */
[----:B-----5:R-:W-:Y:S01]  /*10ba0*/  IMAD.IADD R3, R3, 0x1, -R0 ;  /* 0x0000000103037824 */ /* 0x020fe200078e0a00 */
[----:B------:R-:W-:Y:S01]  /*10bb0*/  BSSY B6, `(.L_x_2069) ;  /* 0x0000309000067945 */ /* 0x000fe20003800000 */
[----:B--2---:R-:W-:-:S04]  /*10bc0*/  LEA R0, R19, 0xff, 0x7 ;  /* 0x000000ff13007811 */ /* 0x004fc800078e38ff */
[C---:B------:R-:W-:Y:S01]  /*10bd0*/  IADD3 R8, R3.reuse, R0, -R8 ;  /* 0x0000000003087210 */ /* 0x040fe20007ffe808 */
[----:B------:R-:W-:-:S05]  /*10be0*/  VIADD R3, R3, 0x7f ;  /* 0x0000007f03037836 */ /* 0x000fca0000000000 */
[----:B------:R-:W-:-:S04]  /*10bf0*/  SHF.R.S32.HI R0, RZ, 0x1f, R3 ;  /* 0x0000001fff007819 */ /* 0x000fc80000011403 */
[----:B------:R-:W-:Y:S02]  /*10c00*/  LEA.HI R0, R0, R3, RZ, 0x7 ;  /* 0x0000000300007211 */ /* 0x000fe400078f38ff */
[----:B------:R-:W-:Y:S02]  /*10c10*/  SHF.R.S32.HI R3, RZ, 0x1f, R8 ;  /* 0x0000001fff037819 */ /* 0x000fe40000011408 */
[----:B------:R-:W-:Y:S02]  /*10c20*/  SHF.R.S32.HI R0, RZ, 0x7, R0 ;  /* 0x00000007ff007819 */ /* 0x000fe40000011400 */
[----:B------:R-:W-:-:S04]  /*10c30*/  LEA.HI R3, R3, R8, RZ, 0x7 ;  /* 0x0000000803037211 */ /* 0x000fc800078f38ff */
[----:B------:R-:W-:-:S04]  /*10c40*/  SHF.R.S32.HI R3, RZ, 0x7, R3 ;  /* 0x00000007ff037819 */ /* 0x000fc80000011403 */
[----:B------:R-:W-:-:S04]  /*10c50*/  VIMNMX R16, R0, R3, PT ;  /* 0x0000000300107248 */ /* 0x000fc80003fe0100 */
[----:B------:R-:W-:-:S13]  /*10c60*/  ISETP.GT.AND P0, PT, R16, RZ, PT ;  /* 0x000000ff1000720c */ /* 0x000fda0003f04270 */
        /* <DEDUP_REMOVED lines=19> */
.L_x_2070:
[----:B------:R-:W1:Y:S01]  /*10da0*/  S2UR UR4, SR_CgaCtaId ;  /* 0x00000000000479c3 */ /* 0x000e620000008800 */
[----:B------:R-:W-:Y:S02]  /*10db0*/  UMOV UR41, 0x400 ;  /* 0x0000040000297882 */ /* 0x000fe40000000000 */
[----:B-1----:R-:W-:-:S04]  /*10dc0*/  ULEA UR41, UR4, UR41, 0x18 ;  /* 0x0000002904297291 */ /* 0x002fc8000f8ec03f */
        /* <DEDUP_REMOVED lines=20> */
.L_x_2072:
[----:B------:R-:W-:-:S06]  /*10f10*/  UIADD3 UR4, UR41, 0x10400, URZ ;  /* 0x0001040029047890 */ /* 0x000fcc000fffe03f */
[----:B------:R-:W-:-:S05]  /*10f20*/  IMAD.U32 R17, RZ, RZ, UR4 ;  /* 0x00000004ff117e24 */ /* 0x000fca000f8e00ff */
        /* <DEDUP_REMOVED lines=18> */
.L_x_2073:
        /* <DEDUP_REMOVED lines=8> */
[----:B------:R-:W-:Y:S01]  /*110d0*/  IMAD.U32 R4, RZ, RZ, UR6 ;  /* 0x00000006ff047e24 */ /* 0x000fe2000f8e00ff */
[----:B------:R-:W-:Y:S01]  /*110e0*/  MOV R12, 0x1 ;  /* 0x00000001000c7802 */ /* 0x000fe20000000f00 */
[----:B------:R-:W0:Y:S01]  /*110f0*/  LDC.64 R2, c[0x4][R2] ;  /* 0x0100000002027b82 */ /* 0x000e220000000a00 */
[----:B------:R-:W-:Y:S02]  /*11100*/  IMAD.U32 R5, RZ, RZ, UR7 ;  /* 0x00000007ff057e24 */ /* 0x000fe4000f8e00ff */
[----:B------:R-:W-:Y:S02]  /*11110*/  IMAD.U32 R6, RZ, RZ, UR8 ;  /* 0x00000008ff067e24 */ /* 0x000fe4000f8e00ff */
[----:B------:R-:W-:-:S02]  /*11120*/  IMAD.U32 R7, RZ, RZ, UR9 ;  /* 0x00000009ff077e24 */ /* 0x000fc4000f8e00ff */
[----:B------:R-:W-:Y:S02]  /*11130*/  IMAD.U32 R10, RZ, RZ, UR4 ;  /* 0x00000004ff0a7e24 */ /* 0x000fe4000f8e00ff */
[----:B------:R-:W-:Y:S02]  /*11140*/  IMAD.U32 R11, RZ, RZ, UR5 ;  /* 0x00000005ff0b7e24 */ /* 0x000fe4000f8e00ff */
[----:B------:R-:W-:Y:S02]  /*11150*/  IMAD.MOV.U32 R8, RZ, RZ, 0x70 ;  /* 0x00000070ff087424 */ /* 0x000fe400078e00ff */
[----:B------:R-:W-:-:S07]  /*11160*/  IMAD.MOV.U32 R13, RZ, RZ, RZ ;  /* 0x000000ffff0d7224 */ /* 0x000fce00078e00ff */
[----:B------:R-:W-:-:S07]  /*11170*/  LEPC R20, `(.L_x_2074) ;  /* 0x000000001014794e */ /* 0x000fce0000000000 */
[----:B0-----:R-:W-:Y:S05]  /*11180*/  CALL.ABS.NOINC R2 ;  /* 0x0000000002007343 */ /* 0x001fea0003c00000 */
.L_x_2074:
        /* <DEDUP_REMOVED lines=18> */
.L_x_2075:
        /* <DEDUP_REMOVED lines=8> */
[----:B------:R-:W-:-:S05]  /*11330*/  ULDC.64 UR6, c[0x0][0xa08] ;  /* 0x0002820000067ab9 */ /* 0x000fca0000000a00 */
[----:B------:R-:W-:-:S05]  /*11340*/  PLOP3.LUT P1, PT, PT, PT, UP0, 0x80, 0x0 ;  /* 0x000000000000781c */ /* 0x000fca0003f2f008 */
[----:B------:R-:W-:-:S04]  /*11350*/  @UP0 UIADD3 UR4, UP1, UR43, UR4, URZ ;  /* 0x000000042b040290 */ /* 0x000fc8000ff3e03f */
[----:B------:R-:W-:Y:S01]  /*11360*/  @UP0 UIADD3.X UR5, UR44, UR5, URZ, UP1, !UPT ;  /* 0x000000052c050290 */ /* 0x000fe20008ffe43f */
[----:B-1----:R-:W-:-:S13]  /*11370*/  ISETP.NE.AND P0, PT, R0, 0x1, PT ;  /* 0x000000010000780c */ /* 0x002fda0003f05270 */
[----:B------:R-:W1:Y:S01]  /*11380*/  @P0 LDC R0, c[0x0][0x42c] ;  /* 0x00010b00ff000b82 */ /* 0x000e620000000800 */
[----:B0-----:R-:W-:-:S07]  /*11390*/  LOP3.LUT R17, R4, 0x7f, RZ, 0xc0, !PT ;  /* 0x0000007f04117812 */ /* 0x001fce00078ec0ff */
[----:B------:R-:W0:Y:S01]  /*113a0*/  @P0 LDC R3, c[0x0][0x430] ;  /* 0x00010c00ff030b82 */ /* 0x000e220000000800 */
[----:B-1----:R-:W-:-:S05]  /*113b0*/  @P0 IMAD.HI.U32 R0, R0, UR38, RZ ;  /* 0x0000002600000c27 */ /* 0x002fca000f8e00ff */
[----:B0-----:R-:W-:Y:S01]  /*113c0*/  @P0 SHF.R.U32.HI R2, RZ, R3, R0 ;  /* 0x00000003ff020219 */ /* 0x001fe20000011600 */
[----:B------:R-:W-:-:S04]  /*113d0*/  IMAD.U32 R3, RZ, RZ, UR5 ;  /* 0x00000005ff037e24 */ /* 0x000fc8000f8e00ff */
[----:B------:R0:W-:Y:S02]  /*113e0*/  STL [R1+0x4], R2 ;  /* 0x0000040201007387 */ /* 0x0001e40000100800 */
[----:B0-----:R-:W-:Y:S01]  /*113f0*/  IMAD.U32 R2, RZ, RZ, UR4 ;  /* 0x00000004ff027e24 */ /* 0x001fe2000f8e00ff */
[----:B------:R-:W-:-:S04]  /*11400*/  ULDC.64 UR4, c[0x0][0xa00] ;  /* 0x0002800000047ab9 */ /* 0x000fc80000000a00 */
[----:B------:R0:W2:Y:S01]  /*11410*/  @P1 LDG.E R10, desc[UR48][R2.64] ;  /* 0x00000030020a1981 */ /* 0x0000a2000c1e1900 */
[----:B------:R-:W-:Y:S01]  /*11420*/  ISETP.NE.AND P1, PT, R17, RZ, PT ;  /* 0x000000ff1100720c */ /* 0x000fe20003f25270 */
[----:B------:R-:W-:Y:S01]  /*11430*/  UMOV UR36, URZ ;  /* 0x0000003f00247c82 */ /* 0x000fe20008000000 */
[----:B------:R-:W-:Y:S01]  /*11440*/  ISETP.NE.U32.AND P0, PT, RZ, UR4, PT ;  /* 0x00000004ff007c0c */ /* 0x000fe2000bf05070 */
[----:B------:R-:W-:Y:S01]  /*11450*/  UMOV UR8, 0x80 ;  /* 0x0000008000087882 */ /* 0x000fe20000000000 */
[----:B------:R-:W-:Y:S01]  /*11460*/  R2UR UR37, R7 ;  /* 0x00000000072572ca */ /* 0x000fe200000e0000 */
[----:B------:R-:W-:Y:S01]  /*11470*/  UMOV UR10, UR38 ;  /* 0x00000026000a7c82 */ /* 0x000fe20008000000 */
[----:B------:R-:W-:Y:S02]  /*11480*/  ISETP.NE.AND.EX P0, PT, RZ, UR5, PT, P0 ;  /* 0x00000005ff007c0c */ /* 0x000fe4000bf05300 */
[----:B------:R-:W-:Y:S01]  /*11490*/  SHF.R.U32.HI R4, RZ, 0x5, R4 ;  /* 0x00000005ff047819 */ /* 0x000fe20000011604 */
[----:B0-----:R-:W0:Y:S01]  /*114a0*/  LDC.64 R2, c[0x0][0x3f8] ;  /* 0x0000fe00ff027b82 */ /* 0x001e220000000a00 */
[----:B------:R-:W-:-:S02]  /*114b0*/  SEL R8, RZ, UR45, P0 ;  /* 0x0000002dff087c07 */ /* 0x000fc40008000000 */
[----:B------:R-:W-:Y:S01]  /*114c0*/  LOP3.LUT R4, R4, 0x3, RZ, 0xc0, !PT ;  /* 0x0000000304047812 */ /* 0x000fe200078ec0ff */
[----:B------:R-:W-:Y:S01]  /*114d0*/  VOTEU.ALL UP1, P1 ;  /* 0x00000000003f7886 */ /* 0x000fe20000820000 */
[----:B------:R-:W-:-:S03]  /*114e0*/  R2UR UR39, R8 ;  /* 0x00000000082772ca */ /* 0x000fc600000e0000 */
[----:B------:R-:W-:Y:S01]  /*114f0*/  UMOV UR9, UR37 ;  /* 0x0000002500097c82 */ /* 0x000fe20008000000 */
[----:B------:R-:W-:-:S04]  /*11500*/  @!UP1 UIADD3 UR4, UP0, UR52, 0x270, URZ ;  /* 0x0000027034049890 */ /* 0x000fc8000ff1e03f */
[----:B------:R-:W-:-:S05]  /*11510*/  @!UP1 UIADD3.X UR5, URZ, UR53, URZ, UP0, !UPT ;  /* 0x000000353f059290 */ /* 0x000fca00087fe43f */
[----:B------:R-:W-:-:S04]  /*11520*/  UMOV UR11, UR39 ;  /* 0x00000027000b7c82 */ /* 0x000fc80008000000 */
[----:B------:R1:W-:Y:S01]  /*11530*/  @!UP1 UTMAPF.L2.4D [UR36], [UR4] ;  /* 0x00000024040095b8 */ /* 0x0003e20008018000 */
[----:B0-----:R-:W-:Y:S01]  /*11540*/  LOP3.LUT P0, RZ, R2, UR6, RZ, 0xfc, !PT ;  /* 0x0000000602ff7c12 */ /* 0x001fe2000f80fcff */
[----:B------:R-:W-:-:S03]  /*11550*/  UMOV UR6, 0xffffffff ;  /* 0xffffffff00067882 */ /* 0x000fc60000000000 */
[----:B------:R-:W-:Y:S01]  /*11560*/  LOP3.LUT P0, RZ, R3, UR7, RZ, 0xfc, P0 ;  /* 0x0000000703ff7c12 */ /* 0x000fe2000800fcff */
[----:B------:R1:W-:Y:S01]  /*11570*/  @!UP1 UTMAPF.L2.4D [UR8], [UR4] ;  /* 0x00000008040095b8 */ /* 0x0003e20008018000 */
[----:B--2---:R-:W-:Y:S01]  /*11580*/  SHF.R.S32.HI R19, RZ, 0x1f, R10 ;  /* 0x0000001fff137819 */ /* 0x004fe2000001140a */
[----:B------:R1:W-:Y:S01]  /*11590*/  STL [R1+0x10], R10 ;  /* 0x0000100a01007387 */ /* 0x0003e20000100800 */
[----:B------:R-:W-:-:S03]  /*115a0*/  SEL R0, R10, RZ, !P0 ;  /* 0x000000ff0a007207 */ /* 0x000fc60004000000 */
[----:B------:R1:W-:Y:S01]  /*115b0*/  STL [R1+0x24], R19 ;  /* 0x0000241301007387 */ /* 0x0003e20000100800 */
[----:B------:R-:W-:Y:S05]  /*115c0*/  BRA.DIV UR6, `(.L_x_2076) ;  /* 0x0000003a06707947 */ /* 0x000fea000b800000 */
[----:B------:R0:W2:Y:S02]  /*115d0*/  SHFL.IDX PT, R14, R4, RZ, 0x1f ;  /* 0x00001fff040e7589 */ /* 0x0000a400000e0000 */
.L_x_2146:
[----:B--2---:R-:W-:Y:S02]  /*115e0*/  ISETP.NE.AND P0, PT, R14, RZ, PT ;  /* 0x000000ff0e00720c */ /* 0x004fe40003f05270 */
[----:B------:R-:W-:-:S11]  /*115f0*/  PLOP3.LUT P6, PT, PT, PT, PT, 0x8, 0x0 ;  /* 0x000000000000781c */ /* 0x000fd60003fce170 */
[----:B------:R-:W-:Y:S05]  /*11600*/  @P0 BRA `(.L_x_2077) ;  /* 0x0000000400d80947 */ /* 0x000fea0003800000 */
[----:B-1----:R-:W-:Y:S01]  /*11610*/  UMOV UR4, 0xffffffff ;  /* 0xffffffff00047882 */ /* 0x002fe20000000000 */
[----:B------:R-:W-:Y:S02]  /*11620*/  VIADD R6, R16, 0xffffffff ;  /* 0xffffffff10067836 */ /* 0x000fe40000000000 */
[----:B------:R-:W-:Y:S05]  /*11630*/  BRA.DIV UR4, `(.L_x_2078) ;  /* 0x0000003a04747947 */ /* 0x000fea000b800000 */
[----:B------:R-:W-:-:S13]  /*11640*/  ELECT P6, URZ, PT ;  /* 0x00000000003f782f */ /* 0x000fda00038c0000 */
.L_x_2149:
        /* <DEDUP_REMOVED lines=22> */
.L_x_2080:
[----:B-1----:R-:W0:Y:S04]  /*117b0*/  LDL R3, [R1+0x8] ;  /* 0x0000080001037983 */ /* 0x002e280000100800 */
[----:B------:R-:W2:Y:S01]  /*117c0*/  LDL R2, [R1+0xc] ;  /* 0x00000c0001027983 */ /* 0x000ea20000100800 */
[----:B------:R-:W-:Y:S02]  /*117d0*/  ISETP.NE.AND P0, PT, R17, RZ, PT ;  /* 0x000000ff1100720c */ /* 0x000fe40003f05270 */
[----:B0-----:R-:W-:Y:S02]  /*117e0*/  LEA R4, R3, UR41, 0x3 ;  /* 0x0000002903047c11 */ /* 0x001fe4000f8e18ff */
[----:B--2---:R-:W-:-:S04]  /*117f0*/  SHF.L.U32 R3, R2, 0x1f, RZ ;  /* 0x0000001f02037819 */ /* 0x004fc800000006ff */
[----:B------:R-:W0:Y:S02]  /*11800*/  SYNCS.PHASECHK.TRANS64.TRYWAIT P2, [R4+URZ+0x38880], R3 ;  /* 0x03888003040075a7 */ /* 0x000e24000804017f */
[----:B0-----:R-:W-:Y:S05]  /*11810*/  @!P2 BRA `(.L_x_2081) ;  /* 0x00000038001ca947 */ /* 0x001fea0003800000 */
.L_x_2150:
        /* <DEDUP_REMOVED lines=8> */
.L_x_2082:
        /* <DEDUP_REMOVED lines=25> */
.L_x_2151:
        /* <DEDUP_REMOVED lines=8> */
.L_x_2084:
        /* <DEDUP_REMOVED lines=20> */
.L_x_2079:
        /* <DEDUP_REMOVED lines=24> */
.L_x_2077:
[----:B------:R-:W2:Y:S01]  /*11d70*/  LDL.LU R3, [R1+0x34] ;  /* 0x0000340001037983 */ /* 0x000ea20000300800 */
[----:B------:R-:W-:Y:S01]  /*11d80*/  BSSY B0, `(.L_x_2085) ;  /* 0x000000a000007945 */ /* 0x000fe20003800000 */
[----:B------:R-:W-:Y:S01]  /*11d90*/  ISETP.GE.AND P2, PT, R16, 0x2, PT ;  /* 0x000000021000780c */ /* 0x000fe20003f46270 */
        /* <DEDUP_REMOVED lines=8> */
.L_x_2152:
[----:B-1----:R-:W-:Y:S05]  /*11e20*/  BSYNC B0 ;  /* 0x0000000000007941 */ /* 0x002fea0003800000 */
.L_x_2085:
[----:B------:R-:W-:Y:S05]  /*11e30*/  @!P2 BRA `(.L_x_2087) ;  /* 0x0000001000c0a947 */ /* 0x000fea0003800000 */
[----:B------:R1:W5:Y:S01]  /*11e40*/  LDL.LU R6, [R1+0xc] ;  /* 0x00000c0001067983 */ /* 0x0003620000300800 */
[----:B------:R-:W-:-:S03]  /*11e50*/  VIADD R21, R16, 0xfffffffe ;  /* 0xfffffffe10157836 */ /* 0x000fc60000000000 */
[----:B------:R1:W5:Y:S04]  /*11e60*/  LDL.LU R7, [R1+0x8] ;  /* 0x0000080001077983 */ /* 0x0003680000300800 */
.L_x_2109:
[----:B--23-5:R-:W-:Y:S01]  /*11e70*/  VIADD R2, R7, 0x1 ;  /* 0x0000000107027836 */ /* 0x02cfe20000000000 */
[----:B------:R-:W-:Y:S05]  /*11e80*/  YIELD ;  /* 0x0000000000007946 */ /* 0x000fea0003800000 */
[----:B------:R-:W-:Y:S01]  /*11e90*/  ISETP.NE.AND P0, PT, R2, 0x2, PT ;  /* 0x000000020200780c */ /* 0x000fe20003f05270 */
[----:B------:R-:W-:Y:S03]  /*11ea0*/  BSSY B0, `(.L_x_2088) ;  /* 0x000008e000007945 */ /* 0x000fe60003800000 */
[----:B------:R-:W-:-:S02]  /*11eb0*/  SEL R3, RZ, 0x1, P0 ;  /* 0x00000001ff037807 */ /* 0x000fc40000000000 */
[----:B0-----:R-:W-:Y:S02]  /*11ec0*/  SEL R10, R2, RZ, P0 ;  /* 0x000000ff020a7207 */ /* 0x001fe40000000000 */
        /* <DEDUP_REMOVED lines=12> */
[----:B0-----:R-:W2:Y:S01]  /*11f90*/  LDL R4, [R1+0x10] ;  /* 0x0000100001047983 */ /* 0x001ea20000100800 */
[----:B----4-:R-:W-:-:S13]  /*11fa0*/  ISETP.NE.AND P0, PT, R8, 0x1, PT ;  /* 0x000000010800780c */ /* 0x010fda0003f05270 */
[----:B------:R-:W0:Y:S02]  /*11fb0*/  @P0 LDC.64 R2, c[0x0][0x420] ;  /* 0x00010800ff020b82 */ /* 0x000e240000000a00 */
[----:B0-----:R-:W-:-:S04]  /*11fc0*/  @P0 IMAD.HI.U32 R0, R21, R2, RZ ;  /* 0x0000000215000227 */ /* 0x001fc800078e00ff */
        /* <DEDUP_REMOVED lines=12> */
.L_x_2090:
[----:B0--3--:R-:W-:Y:S01]  /*12090*/  LEA R4, R10, UR41, 0x3 ;  /* 0x000000290a047c11 */ /* 0x009fe2000f8e18ff */
[----:B------:R-:W0:Y:S01]  /*120a0*/  S2R R2, SR_TID.X ;  /* 0x0000000000027919 */ /* 0x000e220000002100 */
[----:B------:R-:W-:Y:S01]  /*120b0*/  SHF.L.U32 R3, R9, 0x1f, RZ ;  /* 0x0000001f09037819 */ /* 0x000fe200000006ff */
[----:B------:R-:W-:Y:S03]  /*120c0*/  BSSY B1, `(.L_x_2091) ;  /* 0x0000005000017945 */ /* 0x000fe60003800000 */
[----:B------:R-:W3:Y:S01]  /*120d0*/  SYNCS.PHASECHK.TRANS64.TRYWAIT P0, [R4+URZ+0x38880], R3 ;  /* 0x03888003040075a7 */ /* 0x000ee2000800017f */
[----:B0-----:R-:W-:-:S04]  /*120e0*/  LOP3.LUT R2, R2, 0x7f, RZ, 0xc0, !PT ;  /* 0x0000007f02027812 */ /* 0x001fc800078ec0ff */
[----:B------:R-:W-:Y:S01]  /*120f0*/  ISETP.NE.AND P2, PT, R2, RZ, PT ;  /* 0x000000ff0200720c */ /* 0x000fe20003f45270 */
[----:B---3--:R-:W-:-:S12]  /*12100*/  @!P0 BRA `(.L_x_2092) ;  /* 0x0000003000208947 */ /* 0x008fd80003800000 */
.L_x_2153:
[----:B------:R-:W-:Y:S05]  /*12110*/  BSYNC B1 ;  /* 0x0000000000017941 */ /* 0x000fea0003800000 */
.L_x_2091:
        /* <DEDUP_REMOVED lines=9> */
.L_x_2094:
[----:B------:R-:W-:Y:S05]  /*121b0*/  BSYNC B1 ;  /* 0x0000000000017941 */ /* 0x000fea0003800000 */
.L_x_2093:
        /* <DEDUP_REMOVED lines=15> */
.L_x_2095:
        /* <DEDUP_REMOVED lines=17> */
.L_x_2096:
        /* <DEDUP_REMOVED lines=12> */
.L_x_2154:
[----:B------:R-:W-:Y:S05]  /*12480*/  BSYNC B1 ;  /* 0x0000000000017941 */ /* 0x000fea0003800000 */
.L_x_2097:
[----:B------:R-:W-:Y:S01]  /*12490*/  BSSY B1, `(.L_x_2099) ;  /* 0x000000b000017945 */ /* 0x000fe20003800000 */
[----:B------:R-:W-:Y:S02]  /*124a0*/  IMAD.MOV.U32 R10, RZ, RZ, 0x0 ;  /* 0x00000000ff0a7424 */ /* 0x000fe400078e00ff */
[----:B------:R-:W-:Y:S01]  /*124b0*/  IMAD.MOV.U32 R11, RZ, RZ, 0x14f00000 ;  /* 0x14f00000ff0b7424 */ /* 0x000fe200078e00ff */
[----:B------:R-:W-:Y:S06]  /*124c0*/  @P2 BRA `(.L_x_2100) ;  /* 0x00000000001c2947 */ /* 0x000fec0003800000 */
[----:B------:R-:W3:Y:S01]  /*124d0*/  S2R R5, SR_TID.X ;  /* 0x0000000000057919 */ /* 0x000ee20000002100 */
[----:B0-2---:R-:W-:-:S04]  /*124e0*/  IMAD.MOV.U32 R3, RZ, RZ, 0x8000 ;  /* 0x00008000ff037424 */ /* 0x005fc800078e00ff */
[----:B------:R4:W-:Y:S01]  /*124f0*/  SYNCS.ARRIVE.TRANS64 RZ, [R4+URZ+0x38830], R3 ;  /* 0x0388300304ff79a7 */ /* 0x0009e2000800003f */
[----:B---3--:R-:W-:-:S04]  /*12500*/  LOP3.LUT R5, R5, 0x1f, RZ, 0xc0, !PT ;  /* 0x0000001f05057812 */ /* 0x008fc800078ec0ff */
[----:B------:R-:W-:-:S13]  /*12510*/  ISETP.NE.AND P0, PT, R5, RZ, PT ;  /* 0x000000ff0500720c */ /* 0x000fda0003f05270 */
[----:B----4-:R-:W-:Y:S05]  /*12520*/  @!P0 BRA `(.L_x_2100) ;  /* 0x0000000000048947 */ /* 0x010fea0003800000 */
[----:B------:R-:W-:Y:S01]  /*12530*/  BPT.TRAP 0x1 ;  /* 0x000000040000795c */ /* 0x000fe20000300000 */
.L_x_2100:
[----:B------:R-:W-:Y:S05]  /*12540*/  BSYNC B1 ;  /* 0x0000000000017941 */ /* 0x000fea0003800000 */
.L_x_2099:
[----:B0-2---:R-:W2:Y:S01]  /*12550*/  LDL R3, [R1+0x4] ;  /* 0x0000040001037983 */ /* 0x005ea20000100800 */
        /* <DEDUP_REMOVED lines=9> */
.L_x_2101:
        /* <DEDUP_REMOVED lines=16> */
.L_x_2102:
        /* <DEDUP_REMOVED lines=9> */
.L_x_2089:
[----:B------:R-:W-:Y:S05]  /*12780*/  BSYNC B0 ;  /* 0x0000000000007941 */ /* 0x000fea0003800000 */
.L_x_2088:
[----:B------:R-:W-:-:S06]  /*12790*/  UISETP.NE.AND UP0, UPT, UR42, 0x3, UPT ;  /* 0x000000032a00788c */ /* 0x000fcc000bf05270 */
[----:B------:R-:W-:-:S13]  /*127a0*/  PLOP3.LUT P0, PT, PT, PT, UP0, 0x80, 0x0 ;  /* 0x000000000000781c */ /* 0x000fda0003f0f008 */
[----:B------:R-:W-:Y:S05]  /*127b0*/  @!P0 BRA `(.L_x_2103) ;  /* 0x0000000000048947 */ /* 0x000fea0003800000 */
[----:B------:R-:W-:Y:S01]  /*127c0*/  BPT.TRAP 0x1 ;  /* 0x000000040000795c */ /* 0x000fe20000300000 */
.L_x_2103:
        /* <DEDUP_REMOVED lines=9> */
.L_x_2155:
[----:B------:R-:W-:Y:S05]  /*12860*/  BSYNC B0 ;  /* 0x0000000000007941 */ /* 0x000fea0003800000 */
.L_x_2104:
[----:B------:R-:W-:Y:S05]  /*12870*/  @!P0 BRA `(.L_x_2106) ;  /* 0x0000000000048947 */ /* 0x000fea0003800000 */
[----:B------:R-:W-:Y:S01]  /*12880*/  BPT.TRAP 0x1 ;  /* 0x000000040000795c */ /* 0x000fe20000300000 */
.L_x_2106:
[----:B---3--:R-:W3:Y:S01]  /*12890*/  LDL R3, [R1] ;  /* 0x0000000001037983 */ /* 0x008ee20000100800 */
[----:B------:R-:W-:Y:S01]  /*128a0*/  SHF.L.U32 R2, R6, 0x1f, RZ ;  /* 0x0000001f06027819 */ /* 0x000fe200000006ff */
[----:B------:R-:W-:-:S03]  /*128b0*/  IMAD.SHL.U32 R12, R7, 0x8000, RZ ;  /* 0x00008000070c7824 */ /* 0x000fc600078e00ff */
[----:B---3--:R-:W3:Y:S02]  /*128c0*/  SYNCS.PHASECHK.TRANS64.TRYWAIT P2, [R3+URZ+0x38860], R2 ;  /* 0x03886002030075a7 */ /* 0x008ee4000804017f */
[----:B---3--:R-:W-:Y:S05]  /*128d0*/  @!P2 BRA `(.L_x_2107) ;  /* 0x00000028006ca947 */ /* 0x008fea0003800000 */
.L_x_2156:
[----:B---3--:R-:W3:Y:S04]  /*128e0*/  LDL R3, [R1+0x30] ;  /* 0x0000300001037983 */ /* 0x008ee80000100800 */
[----:B------:R-:W4:Y:S04]  /*128f0*/  LDL R16, [R1+0x18] ;  /* 0x0000180001107983 */ /* 0x000f280000100800 */
[----:B------:R-:W5:Y:S01]  /*12900*/  LDL R13, [R1+0x2c] ;  /* 0x00002c00010d7983 */ /* 0x000f620000100800 */
[----:B------:R-:W-:Y:S05]  /*12910*/  WARPSYNC.ALL ;  /* 0x0000000000007948 */ /* 0x000fea0003800000 */
[----:B---3--:R-:W-:-:S05]  /*12920*/  LOP3.LUT R2, R12, R3, RZ, 0xfc, !PT ;  /* 0x000000030c027212 */ /* 0x008fca00078efcff */
[----:B--2---:R-:W0:Y:S01]  /*12930*/  LDSM.16.MT88.4 R8, [R2+UR41+0x10400] ;  /* 0x010400290208783b */ /* 0x004e220008004200 */
[----:B------:R-:W-:-:S04]  /*12940*/  VIADD R3, R2, UR41 ;  /* 0x0000002902037c36 */ /* 0x000fc80008000000 */
[----:B----4-:R-:W-:Y:S01]  /*12950*/  IMAD.IADD R3, R16, 0x1, R3 ;  /* 0x0000000110037824 */ /* 0x010fe200078e0203 */
[C-C-:B0-----:R-:W-:Y:S02]  /*12960*/  PRMT R4, R8.reuse, 0x6420, R9.reuse ;  /* 0x0000642008047816 */ /* 0x141fe40000000009 */
[----:B------:R-:W-:Y:S02]  /*12970*/  PRMT R5, R8, 0x7531, R9 ;  /* 0x0000753108057816 */ /* 0x000fe40000000009 */
[C-C-:B------:R-:W-:Y:S02]  /*12980*/  PRMT R6, R10.reuse, 0x6420, R11.reuse ;  /* 0x000064200a067816 */ /* 0x140fe4000000000b */
[----:B------:R-:W-:Y:S02]  /*12990*/  PRMT R7, R10, 0x7531, R11 ;  /* 0x000075310a077816 */ /* 0x000fe4000000000b */
[----:B------:R-:W0:Y:S01]  /*129a0*/  LDSM.16.MT88.4 R8, [R3+0x10400] ;  /* 0x010400000308783b */ /* 0x000e220000004200 */
[----:B-----5:R-:W-:-:S05]  /*129b0*/  IADD3 R20, R12, UR41, R13 ;  /* 0x000000290c147c10 */ /* 0x020fca000fffe00d */
[----:B------:R-:W-:Y:S01]  /*129c0*/  STSM.16.M88.4 [R20+0x400], R4 ;  /* 0x0004000414007844 */ /* 0x000fe20000000200 */
[C-C-:B0-----:R-:W-:Y:S02]  /*129d0*/  PRMT R12, R8.reuse, 0x6420, R9.reuse ;  /* 0x00006420080c7816 */ /* 0x141fe40000000009 */
        /* <DEDUP_REMOVED lines=9> */
[----:B------:R-:W0:Y:S01]  /*12a70*/  LDSM.16.MT88.4 R8, [R3+0x14400] ;  /* 0x014400000308783b */ /* 0x000e220000004200 */
[----:B------:R-:W-:-:S03]  /*12a80*/  IMAD.MOV.U32 R15, RZ, RZ, R16 ;  /* 0x000000ffff0f7224 */ /* 0x000fc600078e0010 */
[----:B------:R-:W-:Y:S01]  /*12a90*/  STSM.16.M88.4 [R20+0x4400], R4 ;  /* 0x0044000414007844 */ /* 0x000fe20000000200 */
[C-C-:B0-----:R-:W-:Y:S02]  /*12aa0*/  PRMT R16, R8.reuse, 0x6420, R9.reuse ;  /* 0x0000642008107816 */ /* 0x141fe40000000009 */
[----:B------:R-:W-:Y:S02]  /*12ab0*/  PRMT R17, R8, 0x7531, R9 ;  /* 0x0000753108117816 */ /* 0x000fe40000000009 */
[C-C-:B------:R-:W-:Y:S02]  /*12ac0*/  PRMT R18, R10.reuse, 0x6420, R11.reuse ;  /* 0x000064200a127816 */ /* 0x140fe4000000000b */
[----:B------:R-:W-:-:S05]  /*12ad0*/  PRMT R19, R10, 0x7531, R11 ;  /* 0x000075310a137816 */ /* 0x000fca000000000b */
[----:B------:R0:W-:Y:S04]  /*12ae0*/  STSM.16.M88.4 [R20+0x6400], R16 ;  /* 0x0064001014007844 */ /* 0x0001e80000000200 */
[----:B------:R-:W2:Y:S04]  /*12af0*/  LDSM.16.MT88.4 R8, [R2+UR41+0x11400] ;  /* 0x011400290208783b */ /* 0x000ea80008004200 */
[----:B0-----:R-:W3:Y:S01]  /*12b00*/  LDL R18, [R1+0x14] ;  /* 0x0000140001127983 */ /* 0x001ee20000100800 */
[C-C-:B--2---:R-:W-:Y:S02]  /*12b10*/  PRMT R4, R8.reuse, 0x6420, R9.reuse ;  /* 0x0000642008047816 */ /* 0x144fe40000000009 */
[----:B------:R-:W-:-:S02]  /*12b20*/  PRMT R5, R8, 0x7531, R9 ;  /* 0x0000753108057816 */ /* 0x000fc40000000009 */
[C-C-:B------:R-:W-:Y:S02]  /*12b30*/  PRMT R6, R10.reuse, 0x6420, R11.reuse ;  /* 0x000064200a067816 */ /* 0x140fe4000000000b */
[----:B------:R-:W-:Y:S02]  /*12b40*/  PRMT R7, R10, 0x7531, R11 ;  /* 0x000075310a077816 */ /* 0x000fe4000000000b */
[----:B------:R-:W0:Y:S01]  /*12b50*/  LDSM.16.MT88.4 R8, [R3+0x11400] ;  /* 0x011400000308783b */ /* 0x000e220000004200 */
[----:B------:R-:W-:Y:S01]  /*12b60*/  IMAD.MOV.U32 R19, RZ, RZ, R15 ;  /* 0x000000ffff137224 */ /* 0x000fe200078e000f */
[C-C-:B0-----:R-:W-:Y:S02]  /*12b70*/  PRMT R12, R8.reuse, 0x6420, R9.reuse ;  /* 0x00006420080c7816 */ /* 0x141fe40000000009 */
[----:B------:R-:W-:Y:S02]  /*12b80*/  PRMT R13, R8, 0x7531, R9 ;  /* 0x00007531080d7816 */ /* 0x000fe40000000009 */
[----:B------:R-:W-:-:S02]  /*12b90*/  PRMT R14, R10, 0x6420, R11 ;  /* 0x000064200a0e7816 */ /* 0x000fc4000000000b */
[----:B------:R-:W-:Y:S02]  /*12ba0*/  PRMT R15, R10, 0x7531, R11 ;  /* 0x000075310a0f7816 */ /* 0x000fe4000000000b */
[----:B---3--:R-:W-:-:S05]  /*12bb0*/  IADD3 R16, R18, 0x400, R20 ;  /* 0x0000040012107810 */ /* 0x008fca0007ffe014 */
[----:B------:R-:W-:Y:S04]  /*12bc0*/  STSM.16.M88.4 [R16], R4 ;  /* 0x0000000410007844 */ /* 0x000fe80000000200 */
[----:B------:R-:W-:Y:S04]  /*12bd0*/  STSM.16.M88.4 [R16+0x2000], R12 ;  /* 0x0020000c10007844 */ /* 0x000fe80000000200 */
[----:B------:R-:W0:Y:S02]  /*12be0*/  LDSM.16.MT88.4 R8, [R2+UR41+0x15400] ;  /* 0x015400290208783b */ /* 0x000e240008004200 */
[----:B0-----:R-:W-:-:S02]  /*12bf0*/  PRMT R4, R8, 0x6420, R9 ;  /* 0x0000642008047816 */ /* 0x001fc40000000009 */
[----:B------:R-:W-:Y:S02]  /*12c00*/  PRMT R5, R8, 0x7531, R9 ;  /* 0x0000753108057816 */ /* 0x000fe40000000009 */
[C-C-:B------:R-:W-:Y:S02]  /*12c10*/  PRMT R6, R10.reuse, 0x6420, R11.reuse ;  /* 0x000064200a067816 */ /* 0x140fe4000000000b */
[----:B------:R-:W-:Y:S02]  /*12c20*/  PRMT R7, R10, 0x7531, R11 ;  /* 0x000075310a077816 */ /* 0x000fe4000000000b */
[----:B------:R-:W0:Y:S01]  /*12c30*/  LDSM.16.MT88.4 R8, [R3+0x15400] ;  /* 0x015400000308783b */ /* 0x000e220000004200 */
[----:B------:R-:W-:Y:S02]  /*12c40*/  IMAD.MOV.U32 R13, RZ, RZ, R16 ;  /* 0x000000ffff0d7224 */ /* 0x000fe400078e0010 */
[----:B------:R-:W-:Y:S02]  /*12c50*/  IMAD.MOV.U32 R14, RZ, RZ, R18 ;  /* 0x000000ffff0e7224 */ /* 0x000fe400078e0012 */
[----:B------:R-:W-:Y:S01]  /*12c60*/  IMAD.MOV.U32 R15, RZ, RZ, R19 ;  /* 0x000000ffff0f7224 */ /* 0x000fe200078e0013 */
[----:B------:R-:W-:Y:S01]  /*12c70*/  STSM.16.M88.4 [R13+0x4000], R4 ;  /* 0x004000040d007844 */ /* 0x000fe20000000200 */
        /* <DEDUP_REMOVED lines=11> */
[----:B------:R-:W-:Y:S01]  /*12d30*/  IMAD.MOV.U32 R19, RZ, RZ, R14 ;  /* 0x000000ffff137224 */ /* 0x000fe200078e000e */
[----:B------:R-:W-:-:S05]  /*12d40*/  IADD3 R20, R15, 0x400, R20 ;  /* 0x000004000f147810 */ /* 0x000fca0007ffe014 */
[----:B------:R-:W-:Y:S01]  /*12d50*/  STSM.16.M88.4 [R20], R4 ;  /* 0x0000000414007844 */ /* 0x000fe20000000200 */
        /* <DEDUP_REMOVED lines=24> */
[----:B------:R-:W-:-:S05]  /*12ee0*/  IMAD.IADD R16, R15, 0x1, R20 ;  /* 0x000000010f107824 */ /* 0x000fca00078e0214 */
[----:B------:R0:W-:Y:S02]  /*12ef0*/  STSM.16.M88.4 [R16], R4 ;  /* 0x0000000410007844 */ /* 0x0001e40000000200 */
[C-C-:B0-----:R-:W-:Y:S02]  /*12f00*/  PRMT R4, R8.reuse, 0x6420, R9.reuse ;  /* 0x0000642008047816 */ /* 0x141fe40000000009 */
[----:B------:R-:W-:Y:S02]  /*12f10*/  PRMT R5, R8, 0x7531, R9 ;  /* 0x0000753108057816 */ /* 0x000fe40000000009 */
[C-C-:B------:R-:W-:Y:S02]  /*12f20*/  PRMT R6, R10.reuse, 0x6420, R11.reuse ;  /* 0x000064200a067816 */ /* 0x140fe4000000000b */
[----:B------:R-:W-:-:S05]  /*12f30*/  PRMT R7, R10, 0x7531, R11 ;  /* 0x000075310a077816 */ /* 0x000fca000000000b */
[----:B------:R-:W-:Y:S04]  /*12f40*/  STSM.16.M88.4 [R16+0x2000], R4 ;  /* 0x0020000410007844 */ /* 0x000fe80000000200 */
[----:B------:R-:W0:Y:S04]  /*12f50*/  LDSM.16.MT88.4 R8, [R2+UR41+0x17400] ;  /* 0x017400290208783b */ /* 0x000e280008004200 */
[----:B------:R-:W2:Y:S01]  /*12f60*/  LDSM.16.MT88.4 R4, [R3+0x17400] ;  /* 0x017400000304783b */ /* 0x000ea20000004200 */
[C-C-:B0-----:R-:W-:Y:S02]  /*12f70*/  PRMT R12, R8.reuse, 0x6420, R9.reuse ;  /* 0x00006420080c7816 */ /* 0x141fe40000000009 */
        /* <DEDUP_REMOVED lines=17> */
.L_x_2108:
        /* <DEDUP_REMOVED lines=11> */
.L_x_2087:
        /* <DEDUP_REMOVED lines=9> */
[----:B0-----:R-:W0:Y:S02]  /*131d0*/  S2R R4, SR_LTMASK ;  /* 0x0000000000047919 */ /* 0x001e240000003900 */
[----:B0-----:R-:W-:-:S04]  /*131e0*/  LOP3.LUT R4, R4, UR4, RZ, 0xc0, !PT ;  /* 0x0000000404047c12 */ /* 0x001fc8000f8ec0ff */
[----:B-----5:R-:W0:Y:S01]  /*131f0*/  POPC R7, R4 ;  /* 0x0000000400077309 */ /* 0x020e220000000000 */
[----:B--2---:R-:W0:Y:S02]  /*13200*/  SHFL.IDX PT, R0, R3, R0, 0x1f ;  /* 0x00001f0003007589 */ /* 0x004e2400000e0000 */
[----:B0-----:R-:W-:-:S05]  /*13210*/  IADD3 R0, R0, UR46, R7 ;  /* 0x0000002e00007c10 */ /* 0x001fca000fffe007 */
[----:B------:R4:W-:Y:S02]  /*13220*/  STL [R1+0x20], R0 ;  /* 0x0000200001007387 */ /* 0x0009e40000100800 */
.L_x_2111:
[----:B------:R-:W-:Y:S05]  /*13230*/  BSYNC B0 ;  /* 0x0000000000007941 */ /* 0x000fea0003800000 */
.L_x_2110:
[----:B------:R-:W-:-:S06]  /*13240*/  UISETP.NE.AND UP0, UPT, UR42, 0x3, UPT ;  /* 0x000000032a00788c */ /* 0x000fcc000bf05270 */
[----:B------:R-:W-:-:S13]  /*13250*/  PLOP3.LUT P0, PT, PT, PT, UP0, 0x80, 0x0 ;  /* 0x000000000000781c */ /* 0x000fda0003f0f008 */
[----:B------:R-:W-:Y:S05]  /*13260*/  @!P0 BRA `(.L_x_2112) ;  /* 0x0000000000048947 */ /* 0x000fea0003800000 */
[----:B------:R-:W-:Y:S01]  /*13270*/  BPT.TRAP 0x1 ;  /* 0x000000040000795c */ /* 0x000fe20000300000 */
.L_x_2112:
        /* <DEDUP_REMOVED lines=10> */
.L_x_2157:
[----:B------:R-:W-:Y:S05]  /*13320*/  BSYNC B0 ;  /* 0x0000000000007941 */ /* 0x000fea0003800000 */
.L_x_2113:
[----:B------:R-:W-:Y:S05]  /*13330*/  @!P2 BRA `(.L_x_2115) ;  /* 0x000000000004a947 */ /* 0x000fea0003800000 */
[----:B------:R-:W-:Y:S01]  /*13340*/  BPT.TRAP 0x1 ;  /* 0x000000040000795c */ /* 0x000fe20000300000 */
.L_x_2115:
[----:B--2---:R-:W2:Y:S02]  /*13350*/  LDL R0, [R1+0xc] ;  /* 0x00000c0001007983 */ /* 0x004ea40000100800 */
[----:B--2---:R-:W-:-:S04]  /*13360*/  SHF.L.U32 R0, R0, 0x1f, RZ ;  /* 0x0000001f00007819 */ /* 0x004fc800000006ff */
[----:B------:R-:W2:Y:S02]  /*13370*/  SYNCS.PHASECHK.TRANS64.TRYWAIT P0, [R21+URZ+0x38860], R0 ;  /* 0x03886000150075a7 */ /* 0x000ea4000800017f */
[----:B--2---:R-:W-:Y:S05]  /*13380*/  @!P0 BRA `(.L_x_2116) ;  /* 0x0000001c00ec8947 */ /* 0x004fea0003800000 */
.L_x_2158:
[----:B------:R-:W3:Y:S04]  /*13390*/  LDL R3, [R1+0x8] ;  /* 0x0000080001037983 */ /* 0x000ee80000100800 */
[----:B------:R-:W2:Y:S04]  /*133a0*/  LDL R2, [R1+0x30] ;  /* 0x0000300001027983 */ /* 0x000ea80000100800 */
[----:B0-----:R-:W4:Y:S04]  /*133b0*/  LDL R16, [R1+0x18] ;  /* 0x0000180001107983 */ /* 0x001f280000100800 */
[----:B------:R-:W4:Y:S01]  /*133c0*/  LDL R12, [R1+0x2c] ;  /* 0x00002c00010c7983 */ /* 0x000f220000100800 */
[----:B------:R-:W-:Y:S05]  /*133d0*/  WARPSYNC.ALL ;  /* 0x0000000000007948 */ /* 0x000fea0003800000 */
[----:B---3--:R-:W-:-:S05]  /*133e0*/  IMAD.SHL.U32 R3, R3, 0x8000, RZ ;  /* 0x0000800003037824 */ /* 0x008fca00078e00ff */
[----:B--2---:R-:W-:-:S05]  /*133f0*/  LOP3.LUT R0, R3, R2, RZ, 0xfc, !PT ;  /* 0x0000000203007212 */ /* 0x004fca00078efcff */
[----:B-----5:R-:W0:Y:S01]  /*13400*/  LDSM.16.MT88.4 R4, [R0+UR41+0x10400] ;  /* 0x010400290004783b */ /* 0x020e220008004200 */
[----:B------:R-:W-:-:S04]  /*13410*/  VIADD R2, R0, UR41 ;  /* 0x0000002900027c36 */ /* 0x000fc80008000000 */
[----:B----4-:R-:W-:Y:S01]  /*13420*/  IMAD.IADD R2, R16, 0x1, R2 ;  /* 0x0000000110027824 */ /* 0x010fe200078e0202 */
[C-C-:B0-----:R-:W-:Y:S02]  /*13430*/  PRMT R8, R4.reuse, 0x6420, R5.reuse ;  /* 0x0000642004087816 */ /* 0x141fe40000000005 */
[----:B------:R-:W-:Y:S02]  /*13440*/  PRMT R9, R4, 0x7531, R5 ;  /* 0x0000753104097816 */ /* 0x000fe40000000005 */
[C-C-:B------:R-:W-:Y:S02]  /*13450*/  PRMT R10, R6.reuse, 0x6420, R7.reuse ;  /* 0x00006420060a7816 */ /* 0x140fe40000000007 */
[----:B------:R-:W-:Y:S02]  /*13460*/  PRMT R11, R6, 0x7531, R7 ;  /* 0x00007531060b7816 */ /* 0x000fe40000000007 */
[----:B------:R-:W0:Y:S01]  /*13470*/  LDSM.16.MT88.4 R4, [R2+0x10400] ;  /* 0x010400000204783b */ /* 0x000e220000004200 */
[----:B------:R-:W-:-:S05]  /*13480*/  IADD3 R3, R3, UR41, R12 ;  /* 0x0000002903037c10 */ /* 0x000fca000fffe00c */
[----:B------:R0:W-:Y:S02]  /*13490*/  STSM.16.M88.4 [R3+0x400], R8 ;  /* 0x0004000803007844 */ /* 0x0001e40000000200 */
        /* <DEDUP_REMOVED lines=18> */
[----:B------:R-:W0:Y:S01]  /*135c0*/  LDSM.16.MT88.4 R4, [R0+UR41+0x11400] ;  /* 0x011400290004783b */ /* 0x000e220008004200 */
        /* <DEDUP_REMOVED lines=13> */
[----:B------:R-:W2:Y:S01]  /*136a0*/  LDSM.16.MT88.4 R4, [R0+UR41+0x15400] ;  /* 0x015400290004783b */ /* 0x000ea20008004200 */
[----:B0-----:R-:W-:Y:S02]  /*136b0*/  IMAD.MOV.U32 R18, RZ, RZ, R14 ;  /* 0x000000ffff127224 */ /* 0x001fe400078e000e */
[----:B------:R-:W-:Y:S01]  /*136c0*/  IMAD.MOV.U32 R19, RZ, RZ, R15 ;  /* 0x000000ffff137224 */ /* 0x000fe200078e000f */
[----:B--2---:R-:W-:-:S02]  /*136d0*/  PRMT R12, R4, 0x6420, R5 ;  /* 0x00006420040c7816 */ /* 0x004fc40000000005 */
        /* <DEDUP_REMOVED lines=10> */
[----:B------:R-:W0:Y:S01]  /*13780*/  LDSM.16.MT88.4 R4, [R0+UR41+0x12400] ;  /* 0x012400290004783b */ /* 0x000e220008004200 */
[----:B--2---:R-:W-:Y:S02]  /*13790*/  IMAD.MOV.U32 R14, RZ, RZ, R18 ;  /* 0x000000ffff0e7224 */ /* 0x004fe400078e0012 */
[----:B------:R-:W-:Y:S01]  /*137a0*/  IMAD.MOV.U32 R15, RZ, RZ, R19 ;  /* 0x000000ffff0f7224 */ /* 0x000fe200078e0013 */
[C-C-:B0-----:R-:W-:Y:S02]  /*137b0*/  PRMT R16, R4.reuse, 0x6420, R5.reuse ;  /* 0x0000642004107816 */ /* 0x141fe40000000005 */
[----:B------:R-:W-:-:S02]  /*137c0*/  PRMT R17, R4, 0x7531, R5 ;  /* 0x0000753104117816 */ /* 0x000fc40000000005 */
[C-C-:B------:R-:W-:Y:S02]  /*137d0*/  PRMT R18, R6.reuse, 0x6420, R7.reuse ;  /* 0x0000642006127816 */ /* 0x140fe40000000007 */
        /* <DEDUP_REMOVED lines=9> */
[----:B------:R-:W0:Y:S01]  /*13870*/  LDSM.16.MT88.4 R4, [R0+UR41+0x16400] ;  /* 0x016400290004783b */ /* 0x000e220008004200 */
[----:B--2---:R-:W-:Y:S01]  /*13880*/  IMAD.MOV.U32 R19, RZ, RZ, R15 ;  /* 0x000000ffff137224 */ /* 0x004fe200078e000f */
        /* <DEDUP_REMOVED lines=45> */
.L_x_2117:
[----:B------:R-:W3:Y:S01]  /*13b60*/  LDL.LU R2, [R1+0x8] ;  /* 0x0000080001027983 */ /* 0x000ee20000300800 */
[----:B0-----:R-:W-:Y:S03]  /*13b70*/  SYNCS.ARRIVE.TRANS64.A1T0 RZ, [R21+URZ+0x38850], RZ ;  /* 0x038850ff15ff79a7 */ /* 0x001fe6000810003f */
        /* <DEDUP_REMOVED lines=12> */
.L_x_2071:
[----:B------:R-:W-:Y:S05]  /*13c40*/  BSYNC B6 ;  /* 0x0000000000067941 */ /* 0x000fea0003800000 */
.L_x_2069:
[----:B0-2---:R-:W2:Y:S02]  /*13c50*/  LDL R0, [R1+0x38] ;  /* 0x0000380001007983 */ /* 0x005ea40000100800 */
[----:B--2---:R-:W-:-:S13]  /*13c60*/  ISETP.NE.AND P0, PT, R0, RZ, PT ;  /* 0x000000ff0000720c */ /* 0x004fda0003f05270 */
        /* <DEDUP_REMOVED lines=13> */
.L_x_2118:
        /* <DEDUP_REMOVED lines=28> */
[----:B------:R-:W2:Y:S02]  /*13f00*/  SHFL.UP PT, R3, R2, 0x8, RZ ;  /* 0x0500000002037989 */ /* 0x000ea400000e00ff */
[----:B--2---:R-:W-:-:S05]  /*13f10*/  SEL R3, R3, RZ, P4 ;  /* 0x000000ff03037207 */ /* 0x004fca0002000000 */
[----:B------:R-:W-:-:S05]  /*13f20*/  IMAD.IADD R3, R2, 0x1, R3 ;  /* 0x0000000102037824 */ /* 0x000fca00078e0203 */
[----:B------:R-:W2:Y:S04]  /*13f30*/  SHFL.UP PT, R0, R3, 0x10, RZ ;  /* 0x0600000003007989 */ /* 0x000ea800000e00ff */
[----:B------:R-:W-:Y:S01]  /*13f40*/  SHFL.IDX PT, R9, R6, 0x1, 0x1f ;  /* 0x00201f0006097f89 */ /* 0x000fe200000e0000 */
[----:B--2---:R-:W-:-:S05]  /*13f50*/  SEL R0, R0, RZ, P5 ;  /* 0x000000ff00007207 */ /* 0x004fca0002800000 */
[----:B------:R-:W-:-:S05]  /*13f60*/  IMAD.IADD R8, R3, 0x1, R0 ;  /* 0x0000000103087824 */ /* 0x000fca00078e0200 */
[----:B------:R-:W0:Y:S04]  /*13f70*/  SHFL.IDX PT, R7, R8, 0x1f, 0x1f ;  /* 0x03e01f0008077f89 */ /* 0x000e2800000e0000 */
[----:B------:R-:W2:Y:S01]  /*13f80*/  SHFL.IDX PT, R0, R6, RZ, 0x1f ;  /* 0x00001fff06007589 */ /* 0x000ea200000e0000 */
[----:B0-----:R-:W-:-:S04]  /*13f90*/  IMAD R2, R7, R4, RZ ;  /* 0x0000000407027224 */ /* 0x001fc800078e02ff */
[----:B------:R-:W-:-:S05]  /*13fa0*/  IMAD.IADD R7, R9, 0x1, R2 ;  /* 0x0000000109077824 */ /* 0x000fca00078e0202 */
[----:B--2---:R-:W-:-:S13]  /*13fb0*/  ISETP.GT.AND P6, PT, R7, R0, PT ;  /* 0x000000000700720c */ /* 0x004fda0003fc4270 */
[----:B------:R-:W-:Y:S05]  /*13fc0*/  @P6 BRA `(.L_x_2120) ;  /* 0x0000000000906947 */ /* 0x000fea0003800000 */
.L_x_2124:
        /* <DEDUP_REMOVED lines=14> */
.L_x_2123:
[----:B------:R-:W-:Y:S05]  /*140b0*/  BSYNC B0 ;  /* 0x0000000000007941 */ /* 0x000fea0003800000 */
.L_x_2122:
        /* <DEDUP_REMOVED lines=21> */
.L_x_2120:
        /* <DEDUP_REMOVED lines=20> */
[----:B------:R0:W2:Y:S02]  /*14350*/  SHFL.IDX PT, R2, R8, R3, 0x1f ;  /* 0x00001f0308027589 */ /* 0x0000a400000e0000 */
.L_x_2125:
[----:B0-----:R-:W0:Y:S01]  /*14360*/  I2F.RP R8, R10 ;  /* 0x0000000a00087306 */ /* 0x001e220000209400 */
[----:B--2---:R-:W-:Y:S02]  /*14370*/  IMAD R12, R2, R4, R7 ;  /* 0x00000004020c7224 */ /* 0x004fe400078e0207 */
        /* <DEDUP_REMOVED lines=61> */
.L_x_2121:
[----:B------:R0:W-:Y:S01]  /*14750*/  STL [R1+0x20], R0 ;  /* 0x0000200001007387 */ /* 0x0001e20000100800 */
[----:B------:R-:W-:Y:S01]  /*14760*/  ULDC UR50, c[0x0][0xc14] ;  /* 0x0003050000327ab9 */ /* 0x000fe20000000800 */
[----:B------:R-:W-:Y:S02]  /*14770*/  UMOV UR38, URZ ;  /* 0x0000003f00267c82 */ /* 0x000fe40008000000 */
[----:B------:R0:W-:Y:S03]  /*14780*/  STL [R1+0x24], RZ ;  /* 0x000024ff01007387 */ /* 0x0001e60000100800 */
.L_x_2126:
[----:B------:R-:W3:Y:S04]  /*14790*/  LDL R3, [R1+0x20] ;  /* 0x0000200001037983 */ /* 0x000ee80000100800 */
[----:B------:R-:W4:Y:S01]  /*147a0*/  LDL R2, [R1+0x24] ;  /* 0x0000240001027983 */ /* 0x000f220000100800 */
[----:B------:R-:W-:Y:S02]  /*147b0*/  IMAD.U32 R6, RZ, RZ, UR38 ;  /* 0x00000026ff067e24 */ /* 0x000fe4000f8e00ff */
[----:B------:R-:W-:Y:S01]  /*147c0*/  IMAD.U32 R7, RZ, RZ, UR50 ;  /* 0x00000032ff077e24 */ /* 0x000fe2000f8e00ff */
[----:B0-2---:R-:W0:Y:S02]  /*147d0*/  S2R R0, SR_TID.X ;  /* 0x0000000000007919 */ /* 0x005e240000002100 */
[----:B0-----:R-:W-:Y:S01]  /*147e0*/  LOP3.LUT R0, R0, 0x1f, RZ, 0xc0, !PT ;  /* 0x0000001f00007812 */ /* 0x001fe200078ec0ff */
[----:B------:R-:W-:Y:S03]  /*147f0*/  BAR.SYNC.DEFER_BLOCKING 0x4, 0x180 ;  /* 0x0106000000007b1d */ /* 0x000fe60000010000 */
[----:B------:R-:W-:-:S13]  /*14800*/  ISETP.NE.AND P0, PT, R0, RZ, PT ;  /* 0x000000ff0000720c */ /* 0x000fda0003f05270 */
[----:B------:R-:W-:Y:S01]  /*14810*/  @!P0 MOV R0, 0x400 ;  /* 0x0000040000008802 */ /* 0x000fe20000000f00 */
[----:B---3--:R-:W-:Y:S02]  /*14820*/  IMAD.MOV.U32 R4, RZ, RZ, R3 ;  /* 0x000000ffff047224 */ /* 0x008fe400078e0003 */
[----:B------:R-:W0:Y:S01]  /*14830*/  @!P0 S2R R3, SR_CgaCtaId ;  /* 0x0000000000038919 */ /* 0x000e220000008800 */
[----:B----4-:R-:W-:Y:S01]  /*14840*/  IMAD.MOV.U32 R5, RZ, RZ, R2 ;  /* 0x000000ffff057224 */ /* 0x010fe200078e0002 */
[----:B0-----:R-:W-:-:S05]  /*14850*/  @!P0 LEA R0, R3, R0, 0x18 ;  /* 0x0000000003008211 */ /* 0x001fca00078ec0ff */
[----:B------:R2:W-:Y:S01]  /*14860*/  @!P0 STS.128 [R0+0x388d0], R4 ;  /* 0x0388d00400008388 */ /* 0x0005e20000000c00 */
[----:B------:R-:W-:Y:S06]  /*14870*/  BAR.ARV 0x5, 0x180 ;  /* 0x0146000000007b1d */ /* 0x000fec0000002000 */
.L_x_2119:
[----:B------:R-:W-:Y:S02]  /*14880*/  ULDC UR4, c[0x0][0xc14] ;  /* 0x0003050000047ab9 */ /* 0x000fe40000000800 */
[----:B------:R-:W-:-:S06]  /*14890*/  UISETP.GE.AND UP0, UPT, UR50, UR4, UPT ;  /* 0x000000043200728c */ /* 0x000fcc000bf06270 */
[----:B------:R-:W-:-:S13]  /*148a0*/  PLOP3.LUT P0, PT, PT, PT, UP0, 0x80, 0x0 ;  /* 0x000000000000781c */ /* 0x000fda0003f0f008 */
[----:B------:R-:W-:Y:S05]  /*148b0*/  @!P0 BRA `(.L_x_2127) ;  /* 0xffffffbc00808947 */ /* 0x000fea000383ffff */
.L_x_2065:
[----:B--2---:R-:W2:Y:S01]  /*148c0*/  LDL.LU R0, [R1+0x34] ;  /* 0x0000340001007983 */ /* 0x004ea20000300800 */
[----:B------:R-:W-:Y:S01]  /*148d0*/  BSSY B0, `(.L_x_2128) ;  /* 0x000000b000007945 */ /* 0x000fe20003800000 */
[----:B01----:R-:W0:Y:S01]  /*148e0*/  S2R R5, SR_CgaCtaId ;  /* 0x0000000000057919 */ /* 0x003e220000008800 */
        /* <DEDUP_REMOVED lines=9> */
.L_x_2159:
[----:B------:R-:W-:Y:S05]  /*14980*/  BSYNC B0 ;  /* 0x0000000000007941 */ /* 0x000fea0003800000 */
.L_x_2128:
[----:B------:R-:W-:-:S03]  /*14990*/  UMOV UR4, 0xffffffff ;  /* 0xffffffff00047882 */ /* 0x000fc60000000000 */
[----:B------:R-:W-:Y:S05]  /*149a0*/  BRA.DIV UR4, `(.L_x_2130) ;  /* 0x0000000a048c7947 */ /* 0x000fea000b800000 */
[----:B------:R-:W1:Y:S02]  /*149b0*/  S2R R2, SR_TID.X ;  /* 0x0000000000027919 */ /* 0x000e640000002100 */
[----:B-1----:R-:W-:-:S04]  /*149c0*/  SHF.R.U32.HI R2, RZ, 0x5, R2 ;  /* 0x00000005ff027819 */ /* 0x002fc80000011602 */
[----:B------:R-:W-:-:S05]  /*149d0*/  LOP3.LUT R2, R2, 0x3, RZ, 0xc0, !PT ;  /* 0x0000000302027812 */ /* 0x000fca00078ec0ff */
[----:B------:R1:W2:Y:S02]  /*149e0*/  SHFL.IDX PT, R14, R2, RZ, 0x1f ;  /* 0x00001fff020e7589 */ /* 0x0002a400000e0000 */
.L_x_2162:
[----:B--2---:R-:W-:Y:S01]  /*149f0*/  ISETP.NE.AND P0, PT, R14, RZ, PT ;  /* 0x000000ff0e00720c */ /* 0x004fe20003f05270 */
[----:B------:R-:W-:-:S12]  /*14a00*/  BSSY B0, `(.L_x_2131) ;  /* 0x000002e000007945 */ /* 0x000fd80003800000 */
[----:B------:R-:W-:Y:S05]  /*14a10*/  @P0 BRA `(.L_x_2132) ;  /* 0x0000000000b00947 */ /* 0x000fea0003800000 */
[----:B------:R-:W-:-:S03]  /*14a20*/  UMOV UR4, 0xffffffff ;  /* 0xffffffff00047882 */ /* 0x000fc60000000000 */
[----:B------:R-:W-:Y:S05]  /*14a30*/  BRA.DIV UR4, `(.L_x_2133) ;  /* 0x0000000a049c7947 */ /* 0x000fea000b800000 */
[----:B------:R-:W-:-:S13]  /*14a40*/  ELECT P6, URZ, PT ;  /* 0x00000000003f782f */ /* 0x000fda00038c0000 */
.L_x_2165:
[----:B------:R-:W-:Y:S05]  /*14a50*/  @!P6 BRA `(.L_x_2132) ;  /* 0x0000000000a0e947 */ /* 0x000fea0003800000 */
[----:B------:R-:W-:-:S06]  /*14a60*/  ULOP3.LUT UR4, UR40, 0x2, URZ, 0xfc, !UPT ;  /* 0x0000000228047892 */ /* 0x000fcc000f8efc3f */
[----:B-1----:R-:W-:-:S05]  /*14a70*/  IMAD.U32 R2, RZ, RZ, UR4 ;  /* 0x00000004ff027e24 */ /* 0x002fca000f8e00ff */
[----:B------:R-:W-:-:S13]  /*14a80*/  ISETP.NE.AND P0, PT, R2, 0x3, PT ;  /* 0x000000030200780c */ /* 0x000fda0003f05270 */
[----:B------:R-:W-:Y:S05]  /*14a90*/  @!P0 BRA `(.L_x_2134) ;  /* 0x0000000000048947 */ /* 0x000fea0003800000 */
[----:B------:R-:W-:Y:S01]  /*14aa0*/  BPT.TRAP 0x1 ;  /* 0x000000040000795c */ /* 0x000fe20000300000 */
.L_x_2134:
        /* <DEDUP_REMOVED lines=14> */
.L_x_2166:
[----:B------:R-:W1:Y:S02]  /*14b90*/  SYNCS.PHASECHK.TRANS64.TRYWAIT P1, [R7+URZ], R2 ;  /* 0x00000002070075a7 */ /* 0x000e64000802017f */
[----:B-1----:R-:W-:Y:S05]  /*14ba0*/  @!P1 BRA `(.L_x_2136) ;  /* 0x0000000800749947 */ /* 0x002fea0003800000 */
.L_x_2167:
[----:B------:R-:W-:Y:S05]  /*14bb0*/  @!P0 BRA `(.L_x_2137) ;  /* 0x0000000000048947 */ /* 0x000fea0003800000 */
[----:B------:R-:W-:Y:S01]  /*14bc0*/  BPT.TRAP 0x1 ;  /* 0x000000040000795c */ /* 0x000fe20000300000 */
.L_x_2137:
[----:B------:R-:W2:Y:S02]  /*14bd0*/  LDL.LU R4, [R1+0x8] ;  /* 0x0000080001047983 */ /* 0x000ea40000300800 */
[----:B--2---:R-:W-:-:S04]  /*14be0*/  IMAD R4, R4, 0x8, R0 ;  /* 0x0000000804047824 */ /* 0x004fc800078e0200 */
[----:B------:R-:W2:Y:S02]  /*14bf0*/  SYNCS.PHASECHK.TRANS64.TRYWAIT P1, [R4+URZ+0x38860], R5 ;  /* 0x03886005040075a7 */ /* 0x000ea4000802017f */
[----:B--2---:R-:W-:Y:S05]  /*14c00*/  @!P1 BRA `(.L_x_2138) ;  /* 0x0000000800709947 */ /* 0x004fea0003800000 */
.L_x_2168:
[----:B------:R-:W-:Y:S05]  /*14c10*/  @!P0 BRA `(.L_x_2139) ;  /* 0x0000000000048947 */ /* 0x000fea0003800000 */
[----:B------:R-:W-:Y:S01]  /*14c20*/  BPT.TRAP 0x1 ;  /* 0x000000040000795c */ /* 0x000fe20000300000 */
.L_x_2139:
[----:B------:R-:W-:-:S04]  /*14c30*/  IMAD R3, R3, 0x8, R0 ;  /* 0x0000000803037824 */ /* 0x000fc800078e0200 */
[----:B------:R-:W3:Y:S02]  /*14c40*/  SYNCS.PHASECHK.TRANS64.TRYWAIT P1, [R3+URZ+0x38860], R2 ;  /* 0x03886002030075a7 */ /* 0x000ee4000802017f */
[----:B---3--:R-:W-:Y:S05]  /*14c50*/  @!P1 BRA `(.L_x_2140) ;  /* 0x0000000800709947 */ /* 0x008fea0003800000 */
.L_x_2169:
[----:B------:R-:W-:Y:S05]  /*14c60*/  @!P0 BRA `(.L_x_2141) ;  /* 0x0000000000048947 */ /* 0x000fea0003800000 */
[----:B------:R-:W-:Y:S01]  /*14c70*/  BPT.TRAP 0x1 ;  /* 0x000000040000795c */ /* 0x000fe20000300000 */
.L_x_2141:
[----:B------:R-:W4:Y:S02]  /*14c80*/  SYNCS.PHASECHK.TRANS64.TRYWAIT P0, [R4+URZ+0x38880], R5 ;  /* 0x03888005040075a7 */ /* 0x000f24000800017f */
[----:B----4-:R-:W-:Y:S05]  /*14c90*/  @!P0 BRA `(.L_x_2142) ;  /* 0x0000000800748947 */ /* 0x010fea0003800000 */
.L_x_2143:
[----:B------:R0:W0:Y:S02]  /*14ca0*/  SYNCS.PHASECHK.TRANS64.TRYWAIT P0, [R3+URZ+0x38880], R2 ;  /* 0x03888002030075a7 */ /* 0x000024000800017f */
[----:B0-----:R-:W-:Y:S05]  /*14cb0*/  @!P0 NANOSLEEP.SYNCS 0x989680 ;  /* 0x009896800000895d */ /* 0x001fea0003900000 */
[----:B------:R-:W0:Y:S02]  /*14cc0*/  @!P0 SYNCS.PHASECHK.TRANS64 P0, [R3+URZ+0x38880], R2 ;  /* 0x03888002030085a7 */ /* 0x000e24000800007f */
[----:B0-----:R-:W-:Y:S05]  /*14cd0*/  @!P0 BRA `(.L_x_2143) ;  /* 0xfffffffc00f08947 */ /* 0x001fea000383ffff */
.L_x_2132:
[----:B------:R-:W-:Y:S05]  /*14ce0*/  BSYNC B0 ;  /* 0x0000000000007941 */ /* 0x000fea0003800000 */
.L_x_2131:
[----:B------:R-:W-:Y:S05]  /*14cf0*/  EXIT ;  /* 0x000000000000794d */ /* 0x000fea0003800000 */
.L_x_2004:
[----:B0-----:R-:W-:-:S04]  /*14d00*/  IMAD.U32 R3, RZ, RZ, UR41 ;  /* 0x00000029ff037e24 */ /* 0x001fc8000f8e00ff */
[----:B------:R0:W1:Y:S03]  /*14d10*/  SYNCS.PHASECHK.TRANS64.TRYWAIT P1, [R3+URZ+0x38800], R6 ;  /* 0x03880006030075a7 */ /* 0x000066000802017f */
[----:B-1----:R-:W-:Y:S05]  /*14d20*/  @!P1 NANOSLEEP.SYNCS 0x989680 ;  /* 0x009896800000995d */ /* 0x002fea0003900000 */
[----:B------:R-:W1:Y:S02]  /*14d30*/  @!P1 SYNCS.PHASECHK.TRANS64 P1, [R3+URZ+0x38800], R6 ;  /* 0x03880006030095a7 */ /* 0x000e64000802007f */
[----:B-1----:R-:W-:Y:S05]  /*14d40*/  @!P1 BRA `(.L_x_2004) ;  /* 0xfffffffc00ec9947 */ /* 0x002fea000383ffff */
[----:B------:R-:W-:Y:S05]  /*14d50*/  BRA `(.L_x_2144) ;  /* 0xfffffecc00ec7947 */ /* 0x000fea000383ffff */
.L_x_2008:
[----:B-1----:R1:W2:Y:S02]  /*14d60*/  SYNCS.PHASECHK.TRANS64.TRYWAIT P2, [R2+URZ+0x38830], R3 ;  /* 0x03883003020075a7 */ /* 0x0022a4000804017f */
[----:B--2---:R-:W-:Y:S05]  /*14d70*/  @!P2 NANOSLEEP.SYNCS 0x989680 ;  /* 0x009896800000a95d */ /* 0x004fea0003900000 */
[----:B------:R-:W2:Y:S02]  /*14d80*/  @!P2 SYNCS.PHASECHK.TRANS64 P2, [R2+URZ+0x38830], R3 ;  /* 0x038830030200a5a7 */ /* 0x000ea4000804007f */
[----:B--2---:R-:W-:Y:S05]  /*14d90*/  @!P2 BRA `(.L_x_2008) ;  /* 0xfffffffc00f0a947 */ /* 0x004fea000383ffff */
[----:B------:R-:W-:Y:S05]  /*14da0*/  BRA `(.L_x_2007) ;  /* 0xfffffed000147947 */ /* 0x000fea000383ffff */
.L_x_2013:
[----:B-1----:R-:W-:-:S04]  /*14db0*/  IMAD.U32 R7, RZ, RZ, UR6 ;  /* 0x00000006ff077e24 */ /* 0x002fc8000f8e00ff */
[----:B------:R1:W2:Y:S03]  /*14dc0*/  SYNCS.PHASECHK.TRANS64.TRYWAIT P2, [R7+URZ+0x38830], R6 ;  /* 0x03883006070075a7 */ /* 0x0002a6000804017f */
[----:B--2---:R-:W-:Y:S05]  /*14dd0*/  @!P2 NANOSLEEP.SYNCS 0x989680 ;  /* 0x009896800000a95d */ /* 0x004fea0003900000 */
[----:B------:R-:W2:Y:S02]  /*14de0*/  @!P2 SYNCS.PHASECHK.TRANS64 P2, [R7+URZ+0x38830], R6 ;  /* 0x038830060700a5a7 */ /* 0x000ea4000804007f */
[----:B--2---:R-:W-:Y:S05]  /*14df0*/  @!P2 BRA `(.L_x_2013) ;  /* 0xfffffffc00eca947 */ /* 0x004fea000383ffff */
[----:B------:R-:W-:Y:S05]  /*14e00*/  BRA `(.L_x_2010) ;  /* 0xffffff04006c7947 */ /* 0x000fea000383ffff */
.L_x_2017:
[----:B-1----:R-:W-:-:S04]  /*14e10*/  IMAD.U32 R7, RZ, RZ, UR6 ;  /* 0x00000006ff077e24 */ /* 0x002fc8000f8e00ff */
[----:B------:R1:W2:Y:S03]  /*14e20*/  SYNCS.PHASECHK.TRANS64.TRYWAIT P2, [R7+URZ+0x38850], R6 ;  /* 0x03885006070075a7 */ /* 0x0002a6000804017f */
[----:B--2---:R-:W-:Y:S05]  /*14e30*/  @!P2 NANOSLEEP.SYNCS 0x989680 ;  /* 0x009896800000a95d */ /* 0x004fea0003900000 */
[----:B------:R-:W2:Y:S02]  /*14e40*/  @!P2 SYNCS.PHASECHK.TRANS64 P2, [R7+URZ+0x38850], R6 ;  /* 0x038850060700a5a7 */ /* 0x000ea4000804007f */
[----:B--2---:R-:W-:Y:S05]  /*14e50*/  @!P2 BRA `(.L_x_2017) ;  /* 0xfffffffc00eca947 */ /* 0x004fea000383ffff */
[----:B------:R-:W-:Y:S05]  /*14e60*/  BRA `(.L_x_2014) ;  /* 0xffffff0800387947 */ /* 0x000fea000383ffff */
.L_x_2024:
[----:B-1----:R-:W-:-:S04]  /*14e70*/  IMAD.U32 R7, RZ, RZ, UR6 ;  /* 0x00000006ff077e24 */ /* 0x002fc8000f8e00ff */
[----:B------:R1:W2:Y:S03]  /*14e80*/  SYNCS.PHASECHK.TRANS64.TRYWAIT P2, [R7+URZ+0x38830], R6 ;  /* 0x03883006070075a7 */ /* 0x0002a6000804017f */
[----:B--2---:R-:W-:Y:S05]  /*14e90*/  @!P2 NANOSLEEP.SYNCS 0x989680 ;  /* 0x009896800000a95d */ /* 0x004fea0003900000 */
[----:B------:R-:W2:Y:S02]  /*14ea0*/  @!P2 SYNCS.PHASECHK.TRANS64 P2, [R7+URZ+0x38830], R6 ;  /* 0x038830060700a5a7 */ /* 0x000ea4000804007f */
[----:B--2---:R-:W-:Y:S05]  /*14eb0*/  @!P2 BRA `(.L_x_2024) ;  /* 0xfffffffc00eca947 */ /* 0x004fea000383ffff */
[----:B------:R-:W-:Y:S05]  /*14ec0*/  BRA `(.L_x_2021) ;  /* 0xffffff3800487947 */ /* 0x000fea000383ffff */
.L_x_2028:
[----:B-1----:R-:W-:-:S04]  /*14ed0*/  IMAD.U32 R7, RZ, RZ, UR6 ;  /* 0x00000006ff077e24 */ /* 0x002fc8000f8e00ff */
[----:B------:R1:W2:Y:S03]  /*14ee0*/  SYNCS.PHASECHK.TRANS64.TRYWAIT P2, [R7+URZ+0x38850], R6 ;  /* 0x03885006070075a7 */ /* 0x0002a6000804017f */
[----:B--2---:R-:W-:Y:S05]  /*14ef0*/  @!P2 NANOSLEEP.SYNCS 0x989680 ;  /* 0x009896800000a95d */ /* 0x004fea0003900000 */
[----:B------:R-:W2:Y:S02]  /*14f00*/  @!P2 SYNCS.PHASECHK.TRANS64 P2, [R7+URZ+0x38850], R6 ;  /* 0x038850060700a5a7 */ /* 0x000ea4000804007f */
[----:B--2---:R-:W-:Y:S05]  /*14f10*/  @!P2 BRA `(.L_x_2028) ;  /* 0xfffffffc00eca947 */ /* 0x004fea000383ffff */
[----:B------:R-:W-:Y:S05]  /*14f20*/  BRA `(.L_x_2025) ;  /* 0xffffff3c00147947 */ /* 0x000fea000383ffff */
.L_x_2034:
[----:B-1----:R-:W-:-:S04]  /*14f30*/  IMAD.U32 R5, RZ, RZ, UR16 ;  /* 0x00000010ff057e24 */ /* 0x002fc8000f8e00ff */
[----:B------:R1:W2:Y:S03]  /*14f40*/  SYNCS.PHASECHK.TRANS64.TRYWAIT P1, [R5+URZ+0x38850], R0 ;  /* 0x03885000050075a7 */ /* 0x0002a6000802017f */
[----:B--2---:R-:W-:Y:S05]  /*14f50*/  @!P1 NANOSLEEP.SYNCS 0x989680 ;  /* 0x009896800000995d */ /* 0x004fea0003900000 */
[----:B------:R-:W2:Y:S02]  /*14f60*/  @!P1 SYNCS.PHASECHK.TRANS64 P1, [R5+URZ+0x38850], R0 ;  /* 0x03885000050095a7 */ /* 0x000ea4000802007f */
[----:B--2---:R-:W-:Y:S05]  /*14f70*/  @!P1 BRA `(.L_x_2034) ;  /* 0xfffffffc00ec9947 */ /* 0x004fea000383ffff */
[----:B------:R-:W-:Y:S05]  /*14f80*/  BRA `(.L_x_2033) ;  /* 0xffffff6000b07947 */ /* 0x000fea000383ffff */
.L_x_2076:
[----:B------:R-:W-:Y:S02]  /*14f90*/  IMAD.MOV.U32 R13, RZ, RZ, R4 ;  /* 0x000000ffff0d7224 */ /* 0x000fe400078e0004 */
[----:B------:R-:W-:Y:S02]  /*14fa0*/  IMAD.MOV.U32 R12, RZ, RZ, RZ ;  /* 0x000000ffff0c7224 */ /* 0x000fe400078e00ff */
[----:B------:R-:W-:Y:S02]  /*14fb0*/  IMAD.MOV.U32 R11, RZ, RZ, 0x1f ;  /* 0x0000001fff0b7424 */ /* 0x000fe400078e00ff */
[----:B------:R-:W-:-:S07]  /*14fc0*/  IMAD.MOV.U32 R15, RZ, RZ, -0x1 ;  /* 0xffffffffff0f7424 */ /* 0x000fce00078e00ff */
[----:B-1----:R-:W-:Y:S05]  /*14fd0*/  WARPSYNC.COLLECTIVE R15, `(.L_x_2145) ;  /* 0x000000000f087348 */ /* 0x002fea0003c00000 */
[----:B------:R0:W2:Y:S02]  /*14fe0*/  SHFL.IDX P6, R14, R13, R12, R11 ;  /* 0x0000000c0d0e7389 */ /* 0x0000a400000c000b */
[----:B012---:R-:W-:Y:S01]  /*14ff0*/  ENDCOLLECTIVE ;  /* 0x000000000000791b */ /* 0x007fe20003800000 */
.L_x_2145:
[----:B------:R-:W-:Y:S05]  /*15000*/  BRA `(.L_x_2146) ;  /* 0xffffffc400747947 */ /* 0x000fea000383ffff */
.L_x_2078:
[----:B------:R-:W-:Y:S01]  /*15010*/  BSSY B0, `(.L_x_2147) ;  /* 0x0000006000007945 */ /* 0x000fe20003800000 */
[----:B------:R-:W-:-:S07]  /*15020*/  IMAD.MOV.U32 R15, RZ, RZ, -0x1 ;  /* 0xffffffffff0f7424 */ /* 0x000fce00078e00ff */
[----:B0-----:R-:W-:Y:S05]  /*15030*/  WARPSYNC.COLLECTIVE R15, `(.L_x_2148) ;  /* 0x000000000f0c7348 */ /* 0x001fea0003c00000 */
[----:B------:R-:W-:Y:S02]  /*15040*/  ELECT P6, UR62, PT ;  /* 0x00000000003e782f */ /* 0x000fe400038c0000 */
[----:B------:R-:W-:Y:S01]  /*15050*/  MOV R14, UR62 ;  /* 0x0000003e000e7c02 */ /* 0x000fe20008000f00 */
[----:B0-----:R-:W-:Y:S10]  /*15060*/  ENDCOLLECTIVE ;  /* 0x000000000000791b */ /* 0x001ff40003800000 */
.L_x_2148:
[----:B------:R-:W-:Y:S05]  /*15070*/  BSYNC B0 ;  /* 0x0000000000007941 */ /* 0x000fea0003800000 */
.L_x_2147:
[----:B------:R-:W-:Y:S05]  /*15080*/  BRA `(.L_x_2149) ;  /* 0xffffffc400707947 */ /* 0x000fea000383ffff */
.L_x_2081:
[----:B0-----:R0:W1:Y:S02]  /*15090*/  SYNCS.PHASECHK.TRANS64.TRYWAIT P2, [R4+URZ+0x38880], R3 ;  /* 0x03888003040075a7 */ /* 0x001064000804017f */
[----:B-1----:R-:W-:Y:S05]  /*150a0*/  @!P2 NANOSLEEP.SYNCS 0x989680 ;  /* 0x009896800000a95d */ /* 0x002fea0003900000 */
[----:B------:R-:W1:Y:S02]  /*150b0*/  @!P2 SYNCS.PHASECHK.TRANS64 P2, [R4+URZ+0x38880], R3 ;  /* 0x038880030400a5a7 */ /* 0x000e64000804007f */
[----:B-1----:R-:W-:Y:S05]  /*150c0*/  @!P2 BRA `(.L_x_2081) ;  /* 0xfffffffc00f0a947 */ /* 0x002fea000383ffff */
[----:B------:R-:W-:Y:S05]  /*150d0*/  BRA `(.L_x_2150) ;  /* 0xffffffc400d07947 */ /* 0x000fea000383ffff */
.L_x_2083:
[----:B-1----:R1:W2:Y:S02]  /*150e0*/  SYNCS.PHASECHK.TRANS64.TRYWAIT P2, [R4+URZ+0x38840], R3 ;  /* 0x03884003040075a7 */ /* 0x0022a4000804017f */
[----:B--2---:R-:W-:Y:S05]  /*150f0*/  @!P2 NANOSLEEP.SYNCS 0x989680 ;  /* 0x009896800000a95d */ /* 0x004fea0003900000 */
[----:B------:R-:W2:Y:S02]  /*15100*/  @!P2 SYNCS.PHASECHK.TRANS64 P2, [R4+URZ+0x38840], R3 ;  /* 0x038840030400a5a7 */ /* 0x000ea4000804007f */
[----:B--2---:R-:W-:Y:S05]  /*15110*/  @!P2 BRA `(.L_x_2083) ;  /* 0xfffffffc00f0a947 */ /* 0x004fea000383ffff */
[----:B------:R-:W-:Y:S05]  /*15120*/  BRA `(.L_x_2151) ;  /* 0xffffffc800407947 */ /* 0x000fea000383ffff */
.L_x_2086:
[----:B--2---:R-:W-:-:S04]  /*15130*/  IMAD.U32 R3, RZ, RZ, UR41 ;  /* 0x00000029ff037e24 */ /* 0x004fc8000f8e00ff */
[----:B------:R2:W3:Y:S03]  /*15140*/  SYNCS.PHASECHK.TRANS64.TRYWAIT P0, [R3+URZ+0x38820], R2 ;  /* 0x03882002030075a7 */ /* 0x0004e6000800017f */
[----:B---3--:R-:W-:Y:S05]  /*15150*/  @!P0 NANOSLEEP.SYNCS 0x989680 ;  /* 0x009896800000895d */ /* 0x008fea0003900000 */
[----:B------:R-:W3:Y:S02]  /*15160*/  @!P0 SYNCS.PHASECHK.TRANS64 P0, [R3+URZ+0x38820], R2 ;  /* 0x03882002030085a7 */ /* 0x000ee4000800007f */
[----:B---3--:R-:W-:Y:S05]  /*15170*/  @!P0 BRA `(.L_x_2086) ;  /* 0xfffffffc00ec8947 */ /* 0x008fea000383ffff */
[----:B------:R-:W-:Y:S05]  /*15180*/  BRA `(.L_x_2152) ;  /* 0xffffffcc00247947 */ /* 0x000fea000383ffff */
.L_x_2092:
[----:B0-----:R0:W3:Y:S02]  /*15190*/  SYNCS.PHASECHK.TRANS64.TRYWAIT P0, [R4+URZ+0x38880], R3 ;  /* 0x03888003040075a7 */ /* 0x0010e4000800017f */
[----:B---3--:R-:W-:Y:S05]  /*151a0*/  @!P0 NANOSLEEP.SYNCS 0x989680 ;  /* 0x009896800000895d */ /* 0x008fea0003900000 */
[----:B------:R-:W3:Y:S02]  /*151b0*/  @!P0 SYNCS.PHASECHK.TRANS64 P0, [R4+URZ+0x38880], R3 ;  /* 0x03888003040085a7 */ /* 0x000ee4000800007f */
[----:B---3--:R-:W-:Y:S05]  /*151c0*/  @!P0 BRA `(.L_x_2092) ;  /* 0xfffffffc00f08947 */ /* 0x008fea000383ffff */
[----:B------:R-:W-:Y:S05]  /*151d0*/  BRA `(.L_x_2153) ;  /* 0xffffffcc00cc7947 */ /* 0x000fea000383ffff */
.L_x_2098:
[----:B--2---:R2:W3:Y:S02]  /*151e0*/  SYNCS.PHASECHK.TRANS64.TRYWAIT P0, [R4+URZ+0x38840], R3 ;  /* 0x03884003040075a7 */ /* 0x0044e4000800017f */
[----:B---3--:R-:W-:Y:S05]  /*151f0*/  @!P0 NANOSLEEP.SYNCS 0x989680 ;  /* 0x009896800000895d */ /* 0x008fea0003900000 */
[----:B------:R-:W3:Y:S02]  /*15200*/  @!P0 SYNCS.PHASECHK.TRANS64 P0, [R4+URZ+0x38840], R3 ;  /* 0x03884003040085a7 */ /* 0x000ee4000800007f */
[----:B---3--:R-:W-:Y:S05]  /*15210*/  @!P0 BRA `(.L_x_2098) ;  /* 0xfffffffc00f08947 */ /* 0x008fea000383ffff */
[----:B------:R-:W-:Y:S05]  /*15220*/  BRA `(.L_x_2154) ;  /* 0xffffffd000947947 */ /* 0x000fea000383ffff */
.L_x_2105:
[----:B---3--:R-:W3:Y:S02]  /*15230*/  LDL R3, [R1] ;  /* 0x0000000001037983 */ /* 0x008ee40000100800 */
[----:B---3--:R3:W4:Y:S02]  /*15240*/  SYNCS.PHASECHK.TRANS64.TRYWAIT P2, [R3+URZ+0x38870], R2 ;  /* 0x03887002030075a7 */ /* 0x008724000804017f */
[----:B----4-:R-:W-:Y:S05]  /*15250*/  @!P2 NANOSLEEP.SYNCS 0x989680 ;  /* 0x009896800000a95d */ /* 0x010fea0003900000 */
[----:B------:R-:W4:Y:S02]  /*15260*/  @!P2 SYNCS.PHASECHK.TRANS64 P2, [R3+URZ+0x38870], R2 ;  /* 0x038870020300a5a7 */ /* 0x000f24000804007f */
[----:B----4-:R-:W-:Y:S05]  /*15270*/  @!P2 BRA `(.L_x_2105) ;  /* 0xfffffffc00eca947 */ /* 0x010fea000383ffff */
[----:B------:R-:W-:Y:S05]  /*15280*/  BRA `(.L_x_2155) ;  /* 0xffffffd400747947 */ /* 0x000fea000383ffff */
.L_x_2107:
[----:B---3--:R-:W3:Y:S02]  /*15290*/  LDL R3, [R1] ;  /* 0x0000000001037983 */ /* 0x008ee40000100800 */
[----:B---3--:R3:W4:Y:S02]  /*152a0*/  SYNCS.PHASECHK.TRANS64.TRYWAIT P2, [R3+URZ+0x38860], R2 ;  /* 0x03886002030075a7 */ /* 0x008724000804017f */
[----:B----4-:R-:W-:Y:S05]  /*152b0*/  @!P2 NANOSLEEP.SYNCS 0x989680 ;  /* 0x009896800000a95d */ /* 0x010fea0003900000 */
[----:B------:R-:W4:Y:S02]  /*152c0*/  @!P2 SYNCS.PHASECHK.TRANS64 P2, [R3+URZ+0x38860], R2 ;  /* 0x038860020300a5a7 */ /* 0x000f24000804007f */
[----:B----4-:R-:W-:Y:S05]  /*152d0*/  @!P2 BRA `(.L_x_2107) ;  /* 0xfffffffc00eca947 */ /* 0x010fea000383ffff */
[----:B------:R-:W-:Y:S05]  /*152e0*/  BRA `(.L_x_2156) ;  /* 0xffffffd4007c7947 */ /* 0x000fea000383ffff */
.L_x_2114:
[----:B--2---:R2:W3:Y:S02]  /*152f0*/  SYNCS.PHASECHK.TRANS64.TRYWAIT P0, [R21+URZ+0x38870], R0 ;  /* 0x03887000150075a7 */ /* 0x0044e4000800017f */
[----:B---3--:R-:W-:Y:S05]  /*15300*/  @!P0 NANOSLEEP.SYNCS 0x989680 ;  /* 0x009896800000895d */ /* 0x008fea0003900000 */
[----:B------:R-:W3:Y:S02]  /*15310*/  @!P0 SYNCS.PHASECHK.TRANS64 P0, [R21+URZ+0x38870], R0 ;  /* 0x03887000150085a7 */ /* 0x000ee4000800007f */
[----:B---3--:R-:W-:Y:S05]  /*15320*/  @!P0 BRA `(.L_x_2114) ;  /* 0xfffffffc00f08947 */ /* 0x008fea000383ffff */
[----:B------:R-:W-:Y:S05]  /*15330*/  BRA `(.L_x_2157) ;  /* 0xffffffdc00f87947 */ /* 0x000fea000383ffff */
.L_x_2116:
[----:B--2---:R2:W3:Y:S02]  /*15340*/  SYNCS.PHASECHK.TRANS64.TRYWAIT P0, [R21+URZ+0x38860], R0 ;  /* 0x03886000150075a7 */ /* 0x0044e4000800017f */
[----:B---3--:R-:W-:Y:S05]  /*15350*/  @!P0 NANOSLEEP.SYNCS 0x989680 ;  /* 0x009896800000895d */ /* 0x008fea0003900000 */
[----:B------:R-:W3:Y:S02]  /*15360*/  @!P0 SYNCS.PHASECHK.TRANS64 P0, [R21+URZ+0x38860], R0 ;  /* 0x03886000150085a7 */ /* 0x000ee4000800007f */
[----:B---3--:R-:W-:Y:S05]  /*15370*/  @!P0 BRA `(.L_x_2116) ;  /* 0xfffffffc00f08947 */ /* 0x008fea000383ffff */
[----:B------:R-:W-:Y:S05]  /*15380*/  BRA `(.L_x_2158) ;  /* 0xffffffe000007947 */ /* 0x000fea000383ffff */
.L_x_2129:
[----:B0-----:R0:W1:Y:S02]  /*15390*/  SYNCS.PHASECHK.TRANS64.TRYWAIT P0, [R0+URZ+0x38820], R3 ;  /* 0x03882003000075a7 */ /* 0x001064000800017f */
[----:B-1----:R-:W-:Y:S05]  /*153a0*/  @!P0 NANOSLEEP.SYNCS 0x989680 ;  /* 0x009896800000895d */ /* 0x002fea0003900000 */
[----:B------:R-:W1:Y:S02]  /*153b0*/  @!P0 SYNCS.PHASECHK.TRANS64 P0, [R0+URZ+0x38820], R3 ;  /* 0x03882003000085a7 */ /* 0x000e64000800007f */
[----:B-1----:R-:W-:Y:S05]  /*153c0*/  @!P0 BRA `(.L_x_2129) ;  /* 0xfffffffc00f08947 */ /* 0x002fea000383ffff */
[----:B------:R-:W-:Y:S05]  /*153d0*/  BRA `(.L_x_2159) ;  /* 0xfffffff400687947 */ /* 0x000fea000383ffff */
.L_x_2130:
        /* <DEDUP_REMOVED lines=11> */
.L_x_2161:
[----:B------:R-:W-:Y:S05]  /*15490*/  BSYNC B0 ;  /* 0x0000000000007941 */ /* 0x000fea0003800000 */
.L_x_2160:
[----:B------:R-:W-:Y:S05]  /*154a0*/  BRA `(.L_x_2162) ;  /* 0xfffffff400507947 */ /* 0x000fea000383ffff */
.L_x_2133:
[----:B------:R-:W-:Y:S01]  /*154b0*/  BSSY B1, `(.L_x_2163) ;  /* 0x0000006000017945 */ /* 0x000fe20003800000 */
[----:B------:R-:W-:-:S07]  /*154c0*/  IMAD.MOV.U32 R15, RZ, RZ, -0x1 ;  /* 0xffffffffff0f7424 */ /* 0x000fce00078e00ff */
[----:B01----:R-:W-:Y:S05]  /*154d0*/  WARPSYNC.COLLECTIVE R15, `(.L_x_2164) ;  /* 0x000000000f0c7348 */ /* 0x003fea0003c00000 */
[----:B------:R-:W-:Y:S02]  /*154e0*/  ELECT P6, UR62, PT ;  /* 0x00000000003e782f */ /* 0x000fe400038c0000 */
[----:B------:R-:W-:Y:S01]  /*154f0*/  MOV R14, UR62 ;  /* 0x0000003e000e7c02 */ /* 0x000fe20008000f00 */
[----:B01----:R-:W-:Y:S10]  /*15500*/  ENDCOLLECTIVE ;  /* 0x000000000000791b */ /* 0x003ff40003800000 */
.L_x_2164:
[----:B------:R-:W-:Y:S05]  /*15510*/  BSYNC B1 ;  /* 0x0000000000017941 */ /* 0x000fea0003800000 */
.L_x_2163:
[----:B------:R-:W-:Y:S05]  /*15520*/  BRA `(.L_x_2165) ;  /* 0xfffffff400487947 */ /* 0x000fea000383ffff */
.L_x_2135:
[----:B0-----:R0:W1:Y:S02]  /*15530*/  SYNCS.PHASECHK.TRANS64.TRYWAIT P1, [R6+URZ], R5 ;  /* 0x00000005060075a7 */ /* 0x001064000802017f */
[----:B-1----:R-:W-:Y:S05]  /*15540*/  @!P1 NANOSLEEP.SYNCS 0x989680 ;  /* 0x009896800000995d */ /* 0x002fea0003900000 */
[----:B------:R-:W1:Y:S02]  /*15550*/  @!P1 SYNCS.PHASECHK.TRANS64 P1, [R6+URZ], R5 ;  /* 0x00000005060095a7 */ /* 0x000e64000802007f */
[----:B-1----:R-:W-:Y:S05]  /*15560*/  @!P1 BRA `(.L_x_2135) ;  /* 0xfffffffc00f09947 */ /* 0x002fea000383ffff */
[----:B------:R-:W-:Y:S05]  /*15570*/  BRA `(.L_x_2166) ;  /* 0xfffffff400847947 */ /* 0x000fea000383ffff */
.L_x_2136:
[----:B-1----:R1:W2:Y:S02]  /*15580*/  SYNCS.PHASECHK.TRANS64.TRYWAIT P1, [R7+URZ], R2 ;  /* 0x00000002070075a7 */ /* 0x0022a4000802017f */
[----:B--2---:R-:W-:Y:S05]  /*15590*/  @!P1 NANOSLEEP.SYNCS 0x989680 ;  /* 0x009896800000995d */ /* 0x004fea0003900000 */
[----:B------:R-:W2:Y:S02]  /*155a0*/  @!P1 SYNCS.PHASECHK.TRANS64 P1, [R7+URZ], R2 ;  /* 0x00000002070095a7 */ /* 0x000ea4000802007f */
[----:B--2---:R-:W-:Y:S05]  /*155b0*/  @!P1 BRA `(.L_x_2136) ;  /* 0xfffffffc00f09947 */ /* 0x004fea000383ffff */
[----:B------:R-:W-:Y:S05]  /*155c0*/  BRA `(.L_x_2167) ;  /* 0xfffffff400787947 */ /* 0x000fea000383ffff */
.L_x_2138:
[----:B--2---:R2:W3:Y:S02]  /*155d0*/  SYNCS.PHASECHK.TRANS64.TRYWAIT P1, [R4+URZ+0x38860], R5 ;  /* 0x03886005040075a7 */ /* 0x0044e4000802017f */
[----:B---3--:R-:W-:Y:S05]  /*155e0*/  @!P1 NANOSLEEP.SYNCS 0x989680 ;  /* 0x009896800000995d */ /* 0x008fea0003900000 */
[----:B------:R-:W3:Y:S02]  /*155f0*/  @!P1 SYNCS.PHASECHK.TRANS64 P1, [R4+URZ+0x38860], R5 ;  /* 0x03886005040095a7 */ /* 0x000ee4000802007f */
[----:B---3--:R-:W-:Y:S05]  /*15600*/  @!P1 BRA `(.L_x_2138) ;  /* 0xfffffffc00f09947 */ /* 0x008fea000383ffff */
[----:B------:R-:W-:Y:S05]  /*15610*/  BRA `(.L_x_2168) ;  /* 0xfffffff4007c7947 */ /* 0x000fea000383ffff */
.L_x_2140:
[----:B---3--:R3:W4:Y:S02]  /*15620*/  SYNCS.PHASECHK.TRANS64.TRYWAIT P1, [R3+URZ+0x38860], R2 ;  /* 0x03886002030075a7 */ /* 0x008724000802017f */
[----:B----4-:R-:W-:Y:S05]  /*15630*/  @!P1 NANOSLEEP.SYNCS 0x989680 ;  /* 0x009896800000995d */ /* 0x010fea0003900000 */
[----:B------:R-:W4:Y:S02]  /*15640*/  @!P1 SYNCS.PHASECHK.TRANS64 P1, [R3+URZ+0x38860], R2 ;  /* 0x03886002030095a7 */ /* 0x000f24000802007f */
[----:B----4-:R-:W-:Y:S05]  /*15650*/  @!P1 BRA `(.L_x_2140) ;  /* 0xfffffffc00f09947 */ /* 0x010fea000383ffff */
[----:B------:R-:W-:Y:S05]  /*15660*/  BRA `(.L_x_2169) ;  /* 0xfffffff4007c7947 */ /* 0x000fea000383ffff */
.L_x_2142:
[----:B----4-:R4:W0:Y:S02]  /*15670*/  SYNCS.PHASECHK.TRANS64.TRYWAIT P0, [R4+URZ+0x38880], R5 ;  /* 0x03888005040075a7 */ /* 0x010824000800017f */
[----:B0-----:R-:W-:Y:S05]  /*15680*/  @!P0 NANOSLEEP.SYNCS 0x989680 ;  /* 0x009896800000895d */ /* 0x001fea0003900000 */
[----:B------:R-:W0:Y:S02]  /*15690*/  @!P0 SYNCS.PHASECHK.TRANS64 P0, [R4+URZ+0x38880], R5 ;  /* 0x03888005040085a7 */ /* 0x000e24000800007f */
[----:B0-----:R-:W-:Y:S05]  /*156a0*/  @!P0 BRA `(.L_x_2142) ;  /* 0xfffffffc00f08947 */ /* 0x001fea000383ffff */
[----:B------:R-:W-:Y:S05]  /*156b0*/  BRA `(.L_x_2143) ;  /* 0xfffffff400787947 */ /* 0x000fea000383ffff */
.L_x_2170:
        /* <DEDUP_REMOVED lines=12> */
.L_x_2771:


//--------------------- .text._ZN7cutlass13device_kernelIN5flash11enable_sm90INS1_16FlashAttnFwdSm90INS1_25CollectiveMainloopFwdSm90ILi2EN4cute5tupleIJNS5_1CILi1EEES8_S8_EEENS6_IJNS7_ILi128EEESA_NS7_ILi256EEEEEELi256ENS_12float_e4m3_tEfNS_4arch4Sm90ELb1ELb0ELb1ELb1ELb0ELb1ELb0ELb1ELb1ELb0ELb0ELb0EEENS1_21CollectiveEpilogueFwdINS6_IJSA_SB_SA_EEES9_NS_10bfloat16_tESF_Li256ELb1ELb0ELb0ELb1EEENS1_36VarlenDynamicPersistentTileSchedulerILi128ELi128ELi256ELi128ELb0ELb0ELb1ELb1ELb1ELb1EEEEEEEEEvNT_6ParamsE --------------------------
	.section	.text._ZN7cutlass13device_kernelIN5flash11enable_sm90INS1_16FlashAttnFwdSm90INS1_25CollectiveMainloopFwdSm90ILi2EN4cute5tupleIJNS5_1CILi1EEES8_S8_EEENS6_IJNS7_ILi128EEESA_NS7_ILi256EEEEEELi256ENS_12float_e4m3_tEfNS_4arch4Sm90ELb1ELb0ELb1ELb1ELb0ELb1ELb0ELb1ELb1ELb0ELb0ELb0EEENS1_21CollectiveEpilogueFwdINS6_IJSA_SB_SA_EEES9_NS_10bfloat16_tESF_Li256ELb1ELb0ELb0ELb1EEENS1_36VarlenDynamicPersistentTileSchedulerILi128ELi128ELi256ELi128ELb0ELb0ELb1ELb1ELb1ELb1EEEEEEEEEvNT_6ParamsE,"ax",@progbits
	.align	128
.text._ZN7cutlass13device_kernelIN5flash11enable_sm90INS1_16FlashAttnFwdSm90INS1_25CollectiveMainloopFwdSm90ILi2EN4cute5tupleIJNS5_1CILi1EEES8_S8_EEENS6_IJNS7_ILi128EEESA_NS7_ILi256EEEEEELi256ENS_12float_e4m3_tEfNS_4arch4Sm90ELb1ELb0ELb1ELb1ELb0ELb1ELb0ELb1ELb1ELb0ELb0ELb0EEENS1_21CollectiveEpilogueFwdINS6_IJSA_SB_SA_EEES9_NS_10bfloat16_tESF_Li256ELb1ELb0ELb0ELb1EEENS1_36VarlenDynamicPersistentTileSchedulerILi128ELi128ELi256ELi128ELb0ELb0ELb1ELb1ELb1ELb1EEEEEEEEEvNT_6ParamsE:
        .type           _ZN7cutlass13device_kernelIN5flash11enable_sm90INS1_16FlashAttnFwdSm90INS1_25CollectiveMainloopFwdSm90ILi2EN4cute5tupleIJNS5_1CILi1EEES8_S8_EEENS6_IJNS7_ILi128EEESA_NS7_ILi256EEEEEELi256ENS_12float_e4m3_tEfNS_4arch4Sm90ELb1ELb0ELb1ELb1ELb0ELb1ELb0ELb1ELb1ELb0ELb0ELb0EEENS1_21CollectiveEpilogueFwdINS6_IJSA_SB_SA_EEES9_NS_10bfloat16_tESF_Li256ELb1ELb0ELb0ELb1EEENS1_36VarlenDynamicPersistentTileSchedulerILi128ELi128ELi256ELi128ELb0ELb0ELb1ELb1ELb1ELb1EEEEEEEEEvNT_6ParamsE,@function
        .size           _ZN7cutlass13device_kernelIN5flash11enable_sm90INS1_16FlashAttnFwdSm90INS1_25CollectiveMainloopFwdSm90ILi2EN4cute5tupleIJNS5_1CILi1EEES8_S8_EEENS6_IJNS7_ILi128EEESA_NS7_ILi256EEEEEELi256ENS_12float_e4m3_tEfNS_4arch4Sm90ELb1ELb0ELb1ELb1ELb0ELb1ELb0ELb1ELb1ELb0ELb0ELb0EEENS1_21CollectiveEpilogueFwdINS6_IJSA_SB_SA_EEES9_NS_10bfloat16_tESF_Li256ELb1ELb0ELb0ELb1EEENS1_36VarlenDynamicPersistentTileSchedulerILi128ELi128ELi256ELi128ELb0ELb0ELb1ELb1ELb1ELb1EEEEEEEEEvNT_6ParamsE,(.L_x_2772 - _ZN7cutlass13device_kernelIN5flash11enable_sm90INS1_16FlashAttnFwdSm90INS1_25CollectiveMainloopFwdSm90ILi2EN4cute5tupleIJNS5_1CILi1EEES8_S8_EEENS6_IJNS7_ILi128EEESA_NS7_ILi256EEEEEELi256ENS_12float_e4m3_tEfNS_4arch4Sm90ELb1ELb0ELb1ELb1ELb0ELb1ELb0ELb1ELb1ELb0ELb0ELb0EEENS1_21CollectiveEpilogueFwdINS6_IJSA_SB_SA_EEES9_NS_10bfloat16_tESF_Li256ELb1ELb0ELb0ELb1EEENS1_36VarlenDynamicPersistentTileSchedulerILi128ELi128ELi256ELi128ELb0ELb0ELb1ELb1ELb1ELb1EEEEEEEEEvNT_6ParamsE)
        .other          _ZN7cutlass13device_kernelIN5flash11enable_sm90INS1_16FlashAttnFwdSm90INS1_25CollectiveMainloopFwdSm90ILi2EN4cute5tupleIJNS5_1CILi1EEES8_S8_EEENS6_IJNS7_ILi128EEESA_NS7_ILi256EEEEEELi256ENS_12float_e4m3_tEfNS_4arch4Sm90ELb1ELb0ELb1ELb1ELb0ELb1ELb0ELb1ELb1ELb0ELb0ELb0EEENS1_21CollectiveEpilogueFwdINS6_IJSA_SB_SA_EEES9_NS_10bfloat16_tESF_Li256ELb1ELb0ELb0ELb1EEENS1_36VarlenDynamicPersistentTileSchedulerILi128ELi128ELi256ELi128ELb0ELb0ELb1ELb1ELb1ELb1EEEEEEEEEvNT_6ParamsE,@"STO_CUDA_ENTRY STV_DEFAULT"
_ZN7cutlass13device_kernelIN5flash11enable_sm90INS1_16FlashAttnFwdSm90INS1_25CollectiveMainloopFwdSm90ILi2EN4cute5tupleIJNS5_1CILi1EEES8_S8_EEENS6_IJNS7_ILi128EEESA_NS7_ILi256EEEEEELi256ENS_12float_e4m3_tEfNS_4arch4Sm90ELb1ELb0ELb1ELb1ELb0ELb1ELb0ELb1ELb1ELb0ELb0ELb0EEENS1_21CollectiveEpilogueFwdINS6_IJSA_SB_SA_EEES9_NS_10bfloat16_tESF_Li256ELb1ELb0ELb0ELb1EEENS1_36VarlenDynamicPersistentTileSchedulerILi128ELi128ELi256ELi128ELb0ELb0ELb1ELb1ELb1ELb1EEEEEEEEEvNT_6ParamsE:
        /* <DEDUP_REMOVED lines=27> */
.L_x_2172:
[----:B------:R-:W-:Y:S05]  /*01b0*/  BSYNC B0 ;  /* 0x0000000000007941 */ /* 0x000fea0003800000 */
.L_x_2171:
        /* <DEDUP_REMOVED lines=41> */
.L_x_2173:
        /* <DEDUP_REMOVED lines=22> */
.L_x_2174:
        /* <DEDUP_REMOVED lines=18> */
.L_x_2175:
        /* <DEDUP_REMOVED lines=22> */
.L_x_2176:
        /* <DEDUP_REMOVED lines=22> */
.L_x_2177:
        /* <DEDUP_REMOVED lines=8> */
.L_x_2180:
        /* <DEDUP_REMOVED lines=22> */
[----:B------:R-:W-:Y:S01]  /*0b70*/  ULOP3.LUT UR45, UR40, 0x1, URZ, 0xfc, !UPT ;  /* 0x00000001282d7892 */ /* 0x000fe2000f8efc3f */
[----:B------:R-:W-:Y:S01]  /*0b80*/  IMAD.MOV.U32 R237, RZ, RZ, RZ ;  /* 0x000000ffffed7224 */ /* 0x000fe200078e00ff */
[----:B------:R-:W-:Y:S01]  /*0b90*/  UMOV UR43, URZ ;  /* 0x0000003f002b7c82 */ /* 0x000fe20008000000 */
[----:B------:R-:W-:-:S08]  /*0ba0*/  IMAD.MOV.U32 R152, RZ, RZ, RZ ;  /* 0x000000ffff987224 */ /* 0x000fd000078e00ff */
[----:B------:R-:W-:Y:S01]  /*0bb0*/  UIADD3 UR44, UR44, 0x20400, URZ ;  /* 0x000204002c2c7890 */ /* 0x000fe2000fffe03f */
[----:B0-----:R-:W-:-:S05]  /*0bc0*/  VIADD R0, R0, 0xffffff80 ;  /* 0xffffff8000007836 */ /* 0x001fca0000000000 */
[----:B------:R-:W-:-:S04]  /*0bd0*/  SHF.R.S32.HI R3, RZ, 0x1f, R0 ;  /* 0x0000001fff037819 */ /* 0x000fc80000011400 */
[CC--:B------:R-:W-:Y:S02]  /*0be0*/  LEA.HI R5, R3.reuse, R0.reuse, RZ, 0x5 ;  /* 0x0000000003057211 */ /* 0x0c0fe400078f28ff */
[CC--:B------:R-:W-:Y:S02]  /*0bf0*/  LEA.HI R4, R3.reuse, R0.reuse, RZ, 0x4 ;  /* 0x0000000003047211 */ /* 0x0c0fe400078f20ff */
[----:B------:R-:W-:Y:S01]  /*0c00*/  LEA.HI R2, R3, R0, RZ, 0x7 ;  /* 0x0000000003027211 */ /* 0x000fe200078f38ff */
[----:B------:R-:W-:Y:S01]  /*0c10*/  IMAD.SHL.U32 R6, R5, 0x20, RZ ;  /* 0x0000002005067824 */ /* 0x000fe200078e00ff */
[----:B------:R-:W-:Y:S02]  /*0c20*/  LOP3.LUT R5, R4, 0x3fffff0, RZ, 0xc0, !PT ;  /* 0x03fffff004057812 */ /* 0x000fe400078ec0ff */
[----:B------:R-:W-:Y:S02]  /*0c30*/  SHF.R.S32.HI R7, RZ, 0x4, R4 ;  /* 0x00000004ff077819 */ /* 0x000fe40000011404 */
[----:B------:R-:W-:Y:S01]  /*0c40*/  LOP3.LUT R9, R2, 0xffffff80, RZ, 0xc0, !PT ;  /* 0xffffff8002097812 */ /* 0x000fe200078ec0ff */
[----:B------:R-:W-:Y:S01]  /*0c50*/  IMAD.IADD R5, R0, 0x1, -R5 ;  /* 0x0000000100057824 */ /* 0x000fe200078e0a05 */
[----:B------:R-:W-:-:S02]  /*0c60*/  LOP3.LUT R6, R6, 0xfffffc00, RZ, 0xc0, !PT ;  /* 0xfffffc0006067812 */ /* 0x000fc400078ec0ff */
[----:B------:R-:W-:Y:S02]  /*0c70*/  LEA.HI R4, R4, R7, RZ, 0x1 ;  /* 0x0000000704047211 */ /* 0x000fe400078f08ff */
[----:B------:R-:W-:Y:S01]  /*0c80*/  IADD3 R8, R0, -R9, RZ ;  /* 0x8000000900087210 */ /* 0x000fe20007ffe0ff */
[----:B------:R-:W-:Y:S01]  /*0c90*/  IMAD R9, R5, 0x40, R6 ;  /* 0x0000004005097824 */ /* 0x000fe200078e0206 */
[----:B------:R-:W-:Y:S02]  /*0ca0*/  SHF.R.S32.HI R5, RZ, 0x7, R2 ;  /* 0x00000007ff057819 */ /* 0x000fe40000011402 */
[----:B------:R-:W-:Y:S02]  /*0cb0*/  LOP3.LUT R4, R4, 0x1ffffffe, RZ, 0xc0, !PT ;  /* 0x1ffffffe04047812 */ /* 0x000fe400078ec0ff */
[----:B------:R-:W-:Y:S02]  /*0cc0*/  LEA.HI R22, R3, R0, RZ, 0x3 ;  /* 0x0000000003167211 */ /* 0x000fe400078f18ff */
[----:B------:R-:W-:Y:S01]  /*0cd0*/  LEA.HI R2, R2, R5, RZ, 0x1 ;  /* 0x0000000502027211 */ /* 0x000fe200078f08ff */
[----:B------:R-:W-:Y:S01]  /*0ce0*/  IMAD.IADD R4, R7, 0x1, -R4 ;  /* 0x0000000107047824 */ /* 0x000fe200078e0a04 */
[----:B------:R-:W-:-:S02]  /*0cf0*/  SHF.R.S32.HI R11, RZ, 0x1f, R8 ;  /* 0x0000001fff0b7819 */ /* 0x000fc40000011408 */
[----:B------:R-:W-:Y:S02]  /*0d00*/  LOP3.LUT R7, R22, 0xfffffff8, RZ, 0xc0, !PT ;  /* 0xfffffff816077812 */ /* 0x000fe400078ec0ff */
[----:B------:R-:W-:Y:S02]  /*0d10*/  LOP3.LUT R2, R2, 0x3fffffe, RZ, 0xc0, !PT ;  /* 0x03fffffe02027812 */ /* 0x000fe400078ec0ff */
[----:B------:R-:W-:Y:S01]  /*0d20*/  LEA.HI R6, R11, R8, RZ, 0x2 ;  /* 0x000000080b067211 */ /* 0x000fe200078f10ff */
[----:B------:R-:W-:Y:S01]  /*0d30*/  IMAD.IADD R7, R0, 0x1, -R7 ;  /* 0x0000000100077824 */ /* 0x000fe200078e0a07 */
[----:B------:R-:W-:Y:S01]  /*0d40*/  LEA.HI R3, R3, R0, RZ, 0x6 ;  /* 0x0000000003037211 */ /* 0x000fe200078f30ff */
[----:B------:R-:W-:Y:S01]  /*0d50*/  IMAD.IADD R2, R5, 0x1, -R2 ;  /* 0x0000000105027824 */ /* 0x000fe200078e0a02 */
[----:B------:R-:W-:Y:S01]  /*0d60*/  SHF.R.S32.HI R22, RZ, 0x3, R22 ;  /* 0x00000003ff167819 */ /* 0x000fe20000011416 */
[----:B------:R-:W-:Y:S01]  /*0d70*/  IMAD.SHL.U32 R16, R7, 0x10, RZ ;  /* 0x0000001007107824 */ /* 0x000fe200078e00ff */
[----:B------:R-:W-:Y:S01]  /*0d80*/  LEA R0, R4, R9, 0x3 ;  /* 0x0000000904007211 */ /* 0x000fe200078e18ff */
[----:B------:R-:W-:Y:S01]  /*0d90*/  IMAD.SHL.U32 R3, R3, 0x10, RZ ;  /* 0x0000001003037824 */ /* 0x000fe200078e00ff */
[----:B------:R-:W-:Y:S01]  /*0da0*/  LOP3.LUT R5, R6, 0x7ffffffc, RZ, 0xc0, !PT ;  /* 0x7ffffffc06057812 */ /* 0x000fe200078ec0ff */
[C---:B------:R-:W-:Y:S01]  /*0db0*/  VIADD R234, R22.reuse, 0x20 ;  /* 0x0000002016ea7836 */ /* 0x040fe20000000000 */
[--C-:B------:R-:W-:Y:S01]  /*0dc0*/  SHF.R.S32.HI R10, RZ, 0x2, R6.reuse ;  /* 0x00000002ff0a7819 */ /* 0x100fe20000011406 */
[C---:B------:R-:W-:Y:S01]  /*0dd0*/  VIADD R233, R22.reuse, 0x40 ;  /* 0x0000004016e97836 */ /* 0x040fe20000000000 */
[----:B------:R-:W-:Y:S01]  /*0de0*/  SHF.R.S32.HI R13, RZ, 0x1f, R6 ;  /* 0x0000001fff0d7819 */ /* 0x000fe20000011406 */
[----:B------:R0:W-:Y:S01]  /*0df0*/  STL [R1+0x5c], R0 ;  /* 0x00005c0001007387 */ /* 0x0001e20000100800 */
[----:B------:R-:W-:Y:S01]  /*0e00*/  IADD3 R235, R22, 0x60, RZ ;  /* 0x0000006016eb7810 */ /* 0x000fe20007ffe0ff */
[----:B------:R-:W-:Y:S01]  /*0e10*/  IMAD.SHL.U32 R6, R233, 0x80, RZ ;  /* 0x00000080e9067824 */ /* 0x000fe200078e00ff */
[----:B------:R-:W-:-:S02]  /*0e20*/  LEA.HI R11, R11, R8, RZ, 0x5 ;  /* 0x000000080b0b7211 */ /* 0x000fc400078f28ff */
[----:B------:R-:W-:Y:S01]  /*0e30*/  LEA.HI R13, R13, R10, RZ, 0x3 ;  /* 0x0000000a0d0d7211 */ /* 0x000fe200078f18ff */
[----:B------:R-:W-:Y:S01]  /*0e40*/  IMAD.SHL.U32 R12, R235, 0x80, RZ ;  /* 0x00000080eb0c7824 */ /* 0x000fe200078e00ff */
[----:B------:R-:W-:Y:S02]  /*0e50*/  SHF.R.S32.HI R14, RZ, 0x1f, R235 ;  /* 0x0000001fff0e7819 */ /* 0x000fe400000114eb */
[----:B------:R-:W-:Y:S01]  /*0e60*/  LOP3.LUT R13, R13, 0xfffffff8, RZ, 0xc0, !PT ;  /* 0xfffffff80d0d7812 */ /* 0x000fe200078ec0ff */
[----:B0-----:R-:W-:Y:S01]  /*0e70*/  IMAD.IADD R0, R8, 0x1, -R5 ;  /* 0x0000000108007824 */ /* 0x001fe200078e0a05 */
[----:B------:R-:W-:Y:S02]  /*0e80*/  SHF.R.S32.HI R5, RZ, 0x1f, R234 ;  /* 0x0000001fff057819 */ /* 0x000fe400000114ea */
[----:B------:R-:W-:Y:S01]  /*0e90*/  SHF.R.S32.HI R8, RZ, 0x1f, R233 ;  /* 0x0000001fff087819 */ /* 0x000fe200000114e9 */
[----:B------:R-:W-:Y:S01]  /*0ea0*/  IMAD.IADD R10, R10, 0x1, -R13 ;  /* 0x000000010a0a7824 */ /* 0x000fe200078e0a0d */
[----:B------:R0:W-:Y:S01]  /*0eb0*/  STL [R1+0x38], R0 ;  /* 0x0000380001007387 */ /* 0x0001e20000100800 */
[----:B------:R-:W-:-:S02]  /*0ec0*/  LEA.HI R4, R5, R234, RZ, 0x3 ;  /* 0x000000ea05047211 */ /* 0x000fc400078f18ff */
[----:B------:R-:W-:Y:S02]  /*0ed0*/  LEA.HI R8, R8, R233, RZ, 0x3 ;  /* 0x000000e908087211 */ /* 0x000fe400078f18ff */
[----:B------:R-:W-:Y:S02]  /*0ee0*/  LEA.HI R14, R14, R235, RZ, 0x3 ;  /* 0x000000eb0e0e7211 */ /* 0x000fe400078f18ff */
[----:B------:R-:W-:Y:S01]  /*0ef0*/  SHF.R.S32.HI R11, RZ, 0x5, R11 ;  /* 0x00000005ff0b7819 */ /* 0x000fe2000001140b */
[----:B------:R-:W-:Y:S01]  /*0f00*/  IMAD.SHL.U32 R8, R8, 0x80, RZ ;  /* 0x0000008008087824 */ /* 0x000fe200078e00ff */
[----:B------:R-:W-:Y:S01]  /*0f10*/  SHF.L.U32 R4, R4, 0x7, RZ ;  /* 0x0000000704047819 */ /* 0x000fe200000006ff */
[----:B0-----:R-:W-:Y:S01]  /*0f20*/  IMAD.SHL.U32 R0, R234, 0x80, RZ ;  /* 0x00000080ea007824 */ /* 0x001fe200078e00ff */
[----:B------:R-:W-:Y:S01]  /*0f30*/  LOP3.LUT R9, R6, 0x380, RZ, 0xc0, !PT ;  /* 0x0000038006097812 */ /* 0x000fe200078ec0ff */
[----:B------:R-:W-:Y:S01]  /*0f40*/  IMAD.SHL.U32 R14, R14, 0x80, RZ ;  /* 0x000000800e0e7824 */ /* 0x000fe200078e00ff */
[----:B------:R-:W-:Y:S01]  /*0f50*/  LOP3.LUT R21, R4, 0xfffffc00, RZ, 0xc0, !PT ;  /* 0xfffffc0004157812 */ /* 0x000fe200078ec0ff */
[----:B------:R-:W-:Y:S01]  /*0f60*/  IMAD R11, R11, 0x10, R10 ;  /* 0x000000100b0b7824 */ /* 0x000fe200078e020a */
[----:B------:R-:W-:-:S02]  /*0f70*/  LOP3.LUT R5, R0, 0x380, RZ, 0xc0, !PT ;  /* 0x0000038000057812 */ /* 0x000fc400078ec0ff */
[----:B------:R-:W-:Y:S01]  /*0f80*/  LOP3.LUT R20, R8, 0xfffffc00, RZ, 0xc0, !PT ;  /* 0xfffffc0008147812 */ /* 0x000fe200078ec0ff */
[----:B------:R-:W-:Y:S01]  /*0f90*/  STL [R1+0x30], R21 ;  /* 0x0000301501007387 */ /* 0x000fe20000100800 */
[----:B------:R-:W-:Y:S02]  /*0fa0*/  SHF.R.U32.HI R0, RZ, 0x3, R5 ;  /* 0x00000003ff007819 */ /* 0x000fe40000011605 */
[----:B------:R-:W-:Y:S01]  /*0fb0*/  LOP3.LUT R15, R5, 0x70, R16, 0xf8, !PT ;  /* 0x00000070050f7812 */ /* 0x000fe200078ef810 */
[----:B------:R-:W-:Y:S01]  /*0fc0*/  STL [R1+0x2c], R20 ;  /* 0x00002c1401007387 */ /* 0x000fe20000100800 */
[----:B------:R-:W-:Y:S02]  /*0fd0*/  LOP3.LUT R19, R14, 0xfffffc00, RZ, 0xc0, !PT ;  /* 0xfffffc000e137812 */ /* 0x000fe400078ec0ff */
[----:B------:R-:W-:Y:S01]  /*0fe0*/  LOP3.LUT R15, R21, R15, R0, 0xf6, !PT ;  /* 0x0000000f150f7212 */ /* 0x000fe200078ef600 */
[----:B------:R-:W-:Y:S01]  /*0ff0*/  IMAD R0, R2, 0x40, R11 ;  /* 0x0000004002007824 */ /* 0x000fe200078e020b */
[----:B------:R-:W-:Y:S01]  /*1000*/  LOP3.LUT R2, R3, 0xfffffc00, RZ, 0xc0, !PT ;  /* 0xfffffc0003027812 */ /* 0x000fe200078ec0ff */
[----:B------:R0:W-:Y:S01]  /*1010*/  STL [R1+0x28], R19 ;  /* 0x0000281301007387 */ /* 0x0001e20000100800 */
[----:B------:R-:W-:-:S02]  /*1020*/  LOP3.LUT R13, R12, 0x380, RZ, 0xc0, !PT ;  /* 0x000003800c0d7812 */ /* 0x000fc400078ec0ff */
[----:B------:R-:W-:Y:S01]  /*1030*/  SHF.R.U32.HI R5, RZ, 0x3, R9 ;  /* 0x00000003ff057819 */ /* 0x000fe20000011609 */
[----:B------:R-:W-:Y:S01]  /*1040*/  STL [R1+0x4], R25 ;  /* 0x0000041901007387 */ /* 0x000fe20000100800 */
[--C-:B------:R-:W-:Y:S02]  /*1050*/  LOP3.LUT R12, R9, 0x70, R16.reuse, 0xf8, !PT ;  /* 0x00000070090c7812 */ /* 0x100fe400078ef810 */
[----:B------:R-:W-:Y:S01]  /*1060*/  SHF.R.U32.HI R6, RZ, 0x3, R13 ;  /* 0x00000003ff067819 */ /* 0x000fe2000001160d */
[----:B------:R1:W-:Y:S01]  /*1070*/  STL [R1+0x3c], R0 ;  /* 0x00003c0001007387 */ /* 0x0003e20000100800 */
[----:B------:R-:W-:Y:S02]  /*1080*/  LOP3.LUT R13, R13, 0x70, R16, 0xf8, !PT ;  /* 0x000000700d0d7812 */ /* 0x000fe400078ef810 */
[----:B------:R-:W-:Y:S01]  /*1090*/  LOP3.LUT R5, R20, R12, R5, 0xf6, !PT ;  /* 0x0000000c14057212 */ /* 0x000fe200078ef605 */
[----:B------:R-:W-:Y:S01]  /*10a0*/  STL [R1+0x8], R26 ;  /* 0x0000081a01007387 */ /* 0x000fe20000100800 */
[----:B------:R-:W-:-:S02]  /*10b0*/  LOP3.LUT R13, R19, R13, R6, 0xf6, !PT ;  /* 0x0000000d130d7212 */ /* 0x000fc400078ef606 */
[----:B0-----:R-:W-:Y:S01]  /*10c0*/  SHF.L.U32 R19, R7, 0x3, RZ ;  /* 0x0000000307137819 */ /* 0x001fe200000006ff */
[----:B------:R-:W-:Y:S01]  /*10d0*/  STL [R1+0xc], R27 ;  /* 0x00000c1b01007387 */ /* 0x000fe20000100800 */
[----:B------:R-:W-:Y:S02]  /*10e0*/  SHF.R.S32.HI R23, RZ, 0x1f, R22 ;  /* 0x0000001fff177819 */ /* 0x000fe40000011416 */
[----:B-1----:R-:W-:Y:S01]  /*10f0*/  SHF.L.U32 R0, R22, 0x7, RZ ;  /* 0x0000000716007819 */ /* 0x002fe200000006ff */
[----:B------:R-:W-:Y:S01]  /*1100*/  STL [R1+0x10], RZ ;  /* 0x000010ff01007387 */ /* 0x000fe20000100800 */
[----:B------:R-:W-:Y:S02]  /*1110*/  VIADD R236, R19, 0x40 ;  /* 0x0000004013ec7836 */ /* 0x000fe40000000000 */
[----:B------:R-:W-:-:S04]  /*1120*/  LOP3.LUT R4, R0, 0x380, RZ, 0xc0, !PT ;  /* 0x0000038000047812 */ /* 0x000fc800078ec0ff */
[----:B------:R-:W-:Y:S01]  /*1130*/  SHF.R.U32.HI R3, RZ, 0x3, R4 ;  /* 0x00000003ff037819 */ /* 0x000fe20000011604 */
[----:B------:R-:W-:Y:S01]  /*1140*/  STL [R1+0x14], R4 ;  /* 0x0000140401007387 */ /* 0x000fe20000100800 */
[----:B------:R-:W-:-:S03]  /*1150*/  LOP3.LUT R0, R4, 0x70, R16, 0xf8, !PT ;  /* 0x0000007004007812 */ /* 0x000fc600078ef810 */
[----:B------:R-:W-:Y:S04]  /*1160*/  STL [R1+0x1c], R2 ;  /* 0x00001c0201007387 */ /* 0x000fe80000100800 */
[----:B------:R0:W-:Y:S02]  /*1170*/  STL [R1+0x18], R3 ;  /* 0x0000180301007387 */ /* 0x0001e40000100800 */
[----:B0-----:R-:W-:Y:S01]  /*1180*/  LOP3.LUT R3, R2, R0, R3, 0xf6, !PT ;  /* 0x0000000002037212 */ /* 0x001fe200078ef603 */
[----:B------:R-:W-:-:S04]  /*1190*/  IMAD.IADD R2, R18, 0x1, R5 ;  /* 0x0000000112027824 */ /* 0x000fc800078e0205 */
[C---:B------:R-:W-:Y:S02]  /*11a0*/  IMAD.IADD R0, R18.reuse, 0x1, R3 ;  /* 0x0000000112007824 */ /* 0x040fe400078e0203 */
[----:B------:R-:W-:-:S03]  /*11b0*/  IMAD.IADD R3, R18, 0x1, R15 ;  /* 0x0000000112037824 */ /* 0x000fc600078e020f */
[----:B------:R0:W-:Y:S04]  /*11c0*/  STL [R1+0x34], R0 ;  /* 0x0000340001007387 */ /* 0x0001e80000100800 */
[----:B------:R1:W-:Y:S04]  /*11d0*/  STL [R1+0x58], R3 ;  /* 0x0000580301007387 */ /* 0x0003e80000100800 */
[----:B------:R1:W-:Y:S01]  /*11e0*/  STL [R1+0x54], R2 ;  /* 0x0000540201007387 */ /* 0x0003e20000100800 */
[----:B0-----:R-:W-:-:S05]  /*11f0*/  IADD3 R0, R18, R13, RZ ;  /* 0x0000000d12007210 */ /* 0x001fca0007ffe0ff */
[----:B------:R1:W-:Y:S02]  /*1200*/  STL [R1+0x50], R0 ;  /* 0x0000500001007387 */ /* 0x0003e40000100800 */
.L_x_2404:
[----:B-1----:R-:W2:Y:S01]  /*1210*/  LDL.LU R0, [R1+0xc] ;  /* 0x00000c0001007983 */ /* 0x002ea20000300800 */
[----:B------:R-:W2:Y:S01]  /*1220*/  LDC.64 R2, c[0x0][0xc60] ;  /* 0x00031800ff027b82 */ /* 0x000ea20000000a00 */
[----:B------:R-:W-:Y:S05]  /*1230*/  YIELD ;  /* 0x0000000000007946 */ /* 0x000fea0003800000 */
[----:B------:R-:W-:Y:S01]  /*1240*/  ULDC.64 UR4, c[0x0][0xa28] ;  /* 0x00028a0000047ab9 */ /* 0x000fe20000000a00 */
[----:B------:R-:W-:Y:S01]  /*1250*/  ULDC.64 UR8, c[0x0][0xa18] ;  /* 0x0002860000087ab9 */ /* 0x000fe20000000a00 */
[----:B------:R-:W-:Y:S01]  /*1260*/  ISETP.NE.U32.AND P1, PT, RZ, UR4, PT ;  /* 0x00000004ff007c0c */ /* 0x000fe2000bf25070 */
[----:B------:R-:W-:Y:S01]  /*1270*/  ULDC.64 UR6, c[0x0][0xa08] ;  /* 0x0002820000067ab9 */ /* 0x000fe20000000a00 */
[----:B--2---:R-:W-:-:S05]  /*1280*/  IMAD.WIDE R2, R0, 0x4, R2 ;  /* 0x0000000400027825 */ /* 0x004fca00078e0202 */
[----:B0-----:R0:W2:Y:S01]  /*1290*/  LDG.E R0, desc[UR46][R2.64] ;  /* 0x0000002e02007981 */ /* 0x0010a2000c1e1900 */
[----:B------:R-:W-:Y:S01]  /*12a0*/  ISETP.NE.AND.EX P1, PT, RZ, UR5, PT, P1 ;  /* 0x00000005ff007c0c */ /* 0x000fe2000bf25310 */
[----:B---3-5:R-:W-:Y:S01]  /*12b0*/  IMAD.MOV.U32 R27, RZ, RZ, RZ ;  /* 0x000000ffff1b7224 */ /* 0x028fe200078e00ff */
[----:B------:R-:W-:-:S04]  /*12c0*/  ISETP.NE.U32.AND P0, PT, RZ, UR6, PT ;  /* 0x00000006ff007c0c */ /* 0x000fc8000bf05070 */
[----:B------:R-:W-:Y:S01]  /*12d0*/  ISETP.NE.AND.EX P0, PT, RZ, UR7, PT, P0 ;  /* 0x00000007ff007c0c */ /* 0x000fe2000bf05300 */
[----:B0-----:R-:W-:Y:S01]  /*12e0*/  IMAD.MOV.U32 R3, RZ, RZ, RZ ;  /* 0x000000ffff037224 */ /* 0x001fe200078e00ff */
        /* <DEDUP_REMOVED lines=18> */
[----:B------:R-:W2:Y:S01]  /*1410*/  @P2 LDG.E R2, desc[UR46][R6.64] ;  /* 0x0000002e06022981 */ /* 0x000ea2000c1e1900 */
[----:B------:R-:W-:-:S03]  /*1420*/  UISETP.NE.U32.AND UP0, UPT, UR4, URZ, UPT ;  /* 0x0000003f0400728c */ /* 0x000fc6000bf05070 */
[----:B------:R-:W-:Y:S01]  /*1430*/  ULDC UR4, c[0x0][0x404] ;  /* 0x0001010000047ab9 */ /* 0x000fe20000000800 */
[----:B------:R-:W-:-:S03]  /*1440*/  UISETP.NE.AND.EX UP0, UPT, UR5, URZ, UPT, UP0 ;  /* 0x0000003f0500728c */ /* 0x000fc6000bf05300 */
[----:B------:R-:W-:Y:S01]  /*1450*/  ULDC UR5, c[0x0][0x2e0] ;  /* 0x0000b80000057ab9 */ /* 0x000fe20000000800 */
[----:B------:R-:W-:-:S04]  /*1460*/  USEL UR4, UR4, 0x1, UP0 ;  /* 0x0000000104047887 */ /* 0x000fc80008000000 */
[----:B------:R-:W-:-:S03]  /*1470*/  UIMAD UR4, UR4, UR5, URZ ;  /* 0x00000005040472a4 */ /* 0x000fc6000f8e023f */
[----:B------:R-:W-:-:S03]  /*1480*/  ULDC UR5, c[0x0][0x338] ;  /* 0x0000ce0000057ab9 */ /* 0x000fc60000000800 */
[----:B------:R-:W-:Y:S02]  /*1490*/  IMAD.U32 R26, RZ, RZ, UR4 ;  /* 0x00000004ff1a7e24 */ /* 0x000fe4000f8e00ff */
[----:B------:R-:W-:Y:S01]  /*14a0*/  IMAD.MOV.U32 R25, RZ, RZ, R0 ;  /* 0x000000ffff197224 */ /* 0x000fe200078e0000 */
[----:B--2---:R0:W-:Y:S01]  /*14b0*/  STL [R1+0xc], R2 ;  /* 0x00000c0201007387 */ /* 0x0041e20000100800 */
[----:B------:R-:W-:Y:S01]  /*14c0*/  MOV R10, R2 ;  /* 0x00000002000a7202 */ /* 0x000fe20000000f00 */
[----:B0-----:R-:W-:Y:S01]  /*14d0*/  IMAD.U32 R2, RZ, RZ, UR5 ;  /* 0x00000005ff027e24 */ /* 0x001fe2000f8e00ff */
[----:B-1----:R-:W-:Y:S06]  /*14e0*/  @P2 BRA `(.L_x_2182) ;  /* 0x0000000000282947 */ /* 0x002fec0003800000 */
[----:B------:R-:W-:Y:S02]  /*14f0*/  ULDC.64 UR4, c[0x0][0xa00] ;  /* 0x0002800000047ab9 */ /* 0x000fe40000000a00 */
[----:B------:R-:W-:-:S04]  /*1500*/  ISETP.NE.U32.AND P1, PT, RZ, UR4, PT ;  /* 0x00000004ff007c0c */ /* 0x000fc8000bf25070 */
[----:B------:R-:W-:-:S13]  /*1510*/  ISETP.NE.AND.EX P1, PT, RZ, UR5, PT, P1 ;  /* 0x00000005ff007c0c */ /* 0x000fda000bf25310 */
[----:B------:R-:W-:Y:S05]  /*1520*/  @!P1 BRA `(.L_x_2182) ;  /* 0x0000000000189947 */ /* 0x000fea0003800000 */
[----:B------:R-:W0:Y:S02]  /*1530*/  LDC.64 R4, c[0x0][0xa00] ;  /* 0x00028000ff047b82 */ /* 0x000e240000000a00 */
[----:B0-----:R-:W-:-:S05]  /*1540*/  IMAD.WIDE R4, R25, 0x4, R4 ;  /* 0x0000000419047825 */ /* 0x001fca00078e0204 */
[----:B------:R-:W2:Y:S04]  /*1550*/  LDG.E R0, desc[UR46][R4.64] ;  /* 0x0000002e04007981 */ /* 0x000ea8000c1e1900 */
[----:B------:R-:W2:Y:S02]  /*1560*/  LDG.E R7, desc[UR46][R4.64+0x4] ;  /* 0x0000042e04077981 */ /* 0x000ea4000c1e1900 */
[----:B--2---:R-:W-:-:S05]  /*1570*/  IMAD.IADD R10, R7, 0x1, -R0 ;  /* 0x00000001070a7824 */ /* 0x004fca00078e0a00 */
[----:B------:R0:W-:Y:S02]  /*1580*/  STL [R1+0xc], R10 ;  /* 0x00000c0a01007387 */ /* 0x0001e40000100800 */
.L_x_2182:
[----:B------:R-:W2:Y:S01]  /*1590*/  LDL R12, [R1+0x4] ;  /* 0x00000400010c7983 */ /* 0x000ea20000100800 */
[----:B------:R-:W-:-:S03]  /*15a0*/  ULDC.64 UR4, c[0x0][0xa20] ;  /* 0x0002880000047ab9 */ /* 0x000fc60000000a00 */
[----:B------:R-:W3:Y:S01]  /*15b0*/  LDL R30, [R1+0x8] ;  /* 0x00000800011e7983 */ /* 0x000ee20000100800 */
[----:B------:R-:W-:-:S04]  /*15c0*/  ISETP.NE.U32.AND P1, PT, RZ, UR4, PT ;  /* 0x00000004ff007c0c */ /* 0x000fc8000bf25070 */
[----:B------:R-:W-:Y:S01]  /*15d0*/  ISETP.NE.AND.EX P1, PT, RZ, UR5, PT, P1 ;  /* 0x00000005ff007c0c */ /* 0x000fe2000bf25310 */
[----:B--2---:R1:W-:Y:S04]  /*15e0*/  STL [R1+0x48], R12 ;  /* 0x0000480c01007387 */ /* 0x0043e80000100800 */
[----:B---3--:R1:W-:Y:S08]  /*15f0*/  STL [R1+0x40], R30 ;  /* 0x0000401e01007387 */ /* 0x0083f00000100800 */
[----:B------:R-:W-:Y:S05]  /*1600*/  @!P1 BRA `(.L_x_2183) ;  /* 0x0000000000109947 */ /* 0x000fea0003800000 */
[----:B------:R-:W-:-:S04]  /*1610*/  IADD3 R4, P0, R28, UR4, RZ ;  /* 0x000000041c047c10 */ /* 0x000fc8000ff1e0ff */
[----:B------:R-:W-:-:S05]  /*1620*/  IADD3.X R5, R29, UR5, RZ, P0, !PT ;  /* 0x000000051d057c10 */ /* 0x000fca00087fe4ff */
[----:B------:R2:W5:Y:S01]  /*1630*/  LDG.E R26, desc[UR46][R4.64] ;  /* 0x0000002e041a7981 */ /* 0x000562000c1e1900 */
[----:B------:R-:W-:Y:S05]  /*1640*/  BRA `(.L_x_2184) ;  /* 0x0000000000107947 */ /* 0x000fea0003800000 */
.L_x_2183:
[----:B------:R-:W-:Y:S05]  /*1650*/  @!P0 BRA `(.L_x_2184) ;  /* 0x00000000000c8947 */ /* 0x000fea0003800000 */
[----:B------:R-:W2:Y:S04]  /*1660*/  LDG.E R5, desc[UR46][R8.64] ;  /* 0x0000002e08057981 */ /* 0x000ea8000c1e1900 */
[----:B------:R-:W2:Y:S02]  /*1670*/  LDG.E R26, desc[UR46][R8.64+0x4] ;  /* 0x0000042e081a7981 */ /* 0x000ea4000c1e1900 */
[----:B--2---:R-:W-:-:S07]  /*1680*/  IADD3 R26, -R5, R26, RZ ;  /* 0x0000001a051a7210 */ /* 0x004fce0007ffe1ff */
.L_x_2184:
[----:B------:R-:W-:Y:S02]  /*1690*/  ULDC.64 UR4, c[0x0][0xa10] ;  /* 0x0002840000047ab9 */ /* 0x000fe40000000a00 */
[----:B------:R-:W-:-:S04]  /*16a0*/  ISETP.NE.U32.AND P0, PT, RZ, UR4, PT ;  /* 0x00000004ff007c0c */ /* 0x000fc8000bf05070 */
[----:B------:R-:W-:Y:S01]  /*16b0*/  ISETP.NE.AND.EX P0, PT, RZ, UR5, PT, P0 ;  /* 0x00000005ff007c0c */ /* 0x000fe2000bf05300 */
[----:B-----5:R-:W-:Y:S01]  /*16c0*/  IMAD.IADD R11, R26, 0x1, -R3 ;  /* 0x000000011a0b7824 */ /* 0x020fe200078e0a03 */
[----:B------:R-:W-:-:S11]  /*16d0*/  ULDC.64 UR4, c[0x0][0xa30] ;  /* 0x00028c0000047ab9 */ /* 0x000fd60000000a00 */
[----:B--2---:R-:W2:Y:S02]  /*16e0*/  @P0 LDC.64 R4, c[0x0][0xa10] ;  /* 0x00028400ff040b82 */ /* 0x004ea40000000a00 */
[----:B--2---:R-:W-:-:S05]  /*16f0*/  @P0 IMAD.WIDE R4, R25, 0x4, R4 ;  /* 0x0000000419040825 */ /* 0x004fca00078e0204 */
[----:B------:R-:W2:Y:S04]  /*1700*/  @P0 LDG.E R0, desc[UR46][R4.64] ;  /* 0x0000002e04000981 */ /* 0x000ea8000c1e1900 */
[----:B------:R-:W2:Y:S01]  /*1710*/  @P0 LDG.E R9, desc[UR46][R4.64+0x4] ;  /* 0x0000042e04090981 */ /* 0x000ea2000c1e1900 */
[----:B------:R-:W-:Y:S01]  /*1720*/  LEA R3, R12, 0xff, 0x7 ;  /* 0x000000ff0c037811 */ /* 0x000fe200078e38ff */
[----:B------:R-:W-:Y:S01]  /*1730*/  IMAD.MOV R110, RZ, RZ, -R11 ;  /* 0x000000ffff6e7224 */ /* 0x000fe200078e0a0b */
[----:B------:R-:W-:Y:S01]  /*1740*/  ISETP.NE.U32.AND P1, PT, RZ, UR4, PT ;  /* 0x00000004ff007c0c */ /* 0x000fe2000bf25070 */
[----:B------:R-:W-:-:S03]  /*1750*/  IMAD.MOV.U32 R123, RZ, RZ, R26 ;  /* 0x000000ffff7b7224 */ /* 0x000fc600078e001a */
[----:B------:R-:W-:Y:S02]  /*1760*/  VIMNMX R110, RZ, R110, !PT ;  /* 0x0000006eff6e7248 */ /* 0x000fe40007fe0100 */
[----:B------:R-:W-:-:S13]  /*1770*/  ISETP.NE.AND.EX P1, PT, RZ, UR5, PT, P1 ;  /* 0x00000005ff007c0c */ /* 0x000fda000bf25310 */
[----:B------:R-:W-:-:S04]  /*1780*/  @P1 IADD3 R6, P2, R28, UR4, RZ ;  /* 0x000000041c061c10 */ /* 0x000fc8000ff5e0ff */
[----:B------:R-:W-:-:S05]  /*1790*/  @P1 IADD3.X R7, R29, UR5, RZ, P2, !PT ;  /* 0x000000051d071c10 */ /* 0x000fca00097fe4ff */
[----:B------:R3:W5:Y:S01]  /*17a0*/  @P1 LDG.E R123, desc[UR46][R6.64] ;  /* 0x0000002e067b1981 */ /* 0x000762000c1e1900 */
[----:B--2---:R-:W-:-:S04]  /*17b0*/  @P0 IMAD.IADD R2, R9, 0x1, -R0 ;  /* 0x0000000109020824 */ /* 0x004fc800078e0a00 */
[----:B------:R-:W-:-:S05]  /*17c0*/  IMAD.IADD R8, R11, 0x1, R2 ;  /* 0x000000010b087824 */ /* 0x000fca00078e0202 */
[C---:B------:R-:W-:Y:S01]  /*17d0*/  IADD3 R0, R8.reuse, 0x7f, RZ ;  /* 0x0000007f08007810 */ /* 0x040fe20007ffe0ff */
[----:B------:R3:W-:Y:S01]  /*17e0*/  STL [R1+0x20], R8 ;  /* 0x0000200801007387 */ /* 0x0007e20000100800 */
[----:B------:R-:W-:Y:S02]  /*17f0*/  IADD3 R4, R8, R3, -R10 ;  /* 0x0000000308047210 */ /* 0x000fe40007ffe80a */
[----:B------:R-:W-:Y:S02]  /*1800*/  SHF.R.S32.HI R3, RZ, 0x1f, R0 ;  /* 0x0000001fff037819 */ /* 0x000fe40000011400 */
[----:B------:R-:W-:Y:S02]  /*1810*/  SHF.R.S32.HI R5, RZ, 0x1f, R4 ;  /* 0x0000001fff057819 */ /* 0x000fe40000011404 */
[----:B------:R-:W-:Y:S02]  /*1820*/  LEA.HI R3, R3, R0, RZ, 0x7 ;  /* 0x0000000003037211 */ /* 0x000fe400078f38ff */
[----:B------:R-:W-:-:S02]  /*1830*/  LEA.HI R5, R5, R4, RZ, 0x7 ;  /* 0x0000000405057211 */ /* 0x000fc400078f38ff */
[----:B------:R-:W-:Y:S02]  /*1840*/  SHF.R.S32.HI R133, RZ, 0x7, R3 ;  /* 0x00000007ff857819 */ /* 0x000fe40000011403 */
[----:B------:R-:W-:-:S04]  /*1850*/  SHF.R.S32.HI R0, RZ, 0x7, R5 ;  /* 0x00000007ff007819 */ /* 0x000fc80000011405 */
[----:B------:R-:W-:-:S05]  /*1860*/  VIMNMX R0, R133, R0, PT ;  /* 0x0000000085007248 */ /* 0x000fca0003fe0100 */
[----:B------:R-:W-:-:S05]  /*1870*/  IMAD R3, R0, 0x80, -R11 ;  /* 0x0000008000037824 */ /* 0x000fca00078e0a0b */
[----:B------:R-:W-:-:S04]  /*1880*/  VIMNMX R3, R3, R2, PT ;  /* 0x0000000203037248 */ /* 0x000fc80003fe0100 */
        /* <DEDUP_REMOVED lines=9> */
[----:B---3--:R-:W-:Y:S05]  /*1920*/  @!P1 BRA `(.L_x_2185) ;  /* 0x000000a400889947 */ /* 0x008fea0003800000 */
        /* <DEDUP_REMOVED lines=8> */
[----:B------:R2:W3:Y:S01]  /*19b0*/  LDC.64 R14, c[0x4][R0] ;  /* 0x01000000000e7b82 */ /* 0x0004e20000000a00 */
[----:B------:R-:W-:Y:S01]  /*19c0*/  IMAD.U32 R5, RZ, RZ, UR5 ;  /* 0x00000005ff057e24 */ /* 0x000fe2000f8e00ff */
[----:B------:R-:W-:Y:S01]  /*19d0*/  ULDC.64 UR4, c[0x4][0xc8] ;  /* 0x0100320000047ab9 */ /* 0x000fe20000000a00 */
[----:B0-----:R-:W-:Y:S01]  /*19e0*/  MOV R10, UR6 ;  /* 0x00000006000a7c02 */ /* 0x001fe20008000f00 */
[----:B------:R-:W-:Y:S02]  /*19f0*/  IMAD.U32 R6, RZ, RZ, UR4 ;  /* 0x00000004ff067e24 */ /* 0x000fe4000f8e00ff */
[----:B------:R-:W-:-:S02]  /*1a00*/  IMAD.U32 R7, RZ, RZ, UR5 ;  /* 0x00000005ff077e24 */ /* 0x000fc4000f8e00ff */
[----:B------:R-:W-:Y:S02]  /*1a10*/  IMAD.U32 R11, RZ, RZ, UR7 ;  /* 0x00000007ff0b7e24 */ /* 0x000fe4000f8e00ff */
[----:B------:R-:W-:Y:S02]  /*1a20*/  IMAD.MOV.U32 R8, RZ, RZ, 0x70 ;  /* 0x00000070ff087424 */ /* 0x000fe400078e00ff */
[----:B-1----:R-:W-:Y:S02]  /*1a30*/  IMAD.MOV.U32 R12, RZ, RZ, 0x1 ;  /* 0x00000001ff0c7424 */ /* 0x002fe400078e00ff */
[----:B--2---:R-:W-:-:S07]  /*1a40*/  IMAD.MOV.U32 R13, RZ, RZ, RZ ;  /* 0x000000ffff0d7224 */ /* 0x004fce00078e00ff */
[----:B------:R-:W-:-:S07]  /*1a50*/  LEPC R20, `(.L_x_2187) ;  /* 0x000000001014794e */ /* 0x000fce0000000000 */
[----:B---3-5:R-:W-:Y:S05]  /*1a60*/  CALL.ABS.NOINC R14 ;  /* 0x000000000e007343 */ /* 0x028fea0003c00000 */
.L_x_2187:
[----:B------:R-:W-:Y:S05]  /*1a70*/  BSYNC B6 ;  /* 0x0000000000067941 */ /* 0x000fea0003800000 */
.L_x_2186:
        /* <DEDUP_REMOVED lines=20> */
.L_x_2189:
[----:B------:R-:W-:Y:S05]  /*1bc0*/  BSYNC B6 ;  /* 0x0000000000067941 */ /* 0x000fea0003800000 */
.L_x_2188:
[----:B------:R-:W-:Y:S01]  /*1bd0*/  ULDC.64 UR4, c[0x0][0x9f8] ;  /* 0x00027e0000047ab9 */ /* 0x000fe20000000a00 */
[----:B------:R-:W2:Y:S01]  /*1be0*/  LDL R14, [R1+0x14] ;  /* 0x00001400010e7983 */ /* 0x000ea20000100800 */
[----:B------:R-:W-:Y:S01]  /*1bf0*/  ISETP.NE.U32.AND P0, PT, RZ, UR4, PT ;  /* 0x00000004ff007c0c */ /* 0x000fe2000bf05070 */
[----:B------:R-:W3:Y:S08]  /*1c00*/  LDC R0, c[0x0][0x428] ;  /* 0x00010a00ff007b82 */ /* 0x000ef00000000800 */
[----:B------:R-:W4:Y:S01]  /*1c10*/  LDC.64 R102, c[0x0][0x2f0] ;  /* 0x0000bc00ff667b82 */ /* 0x000f220000000a00 */
[----:B------:R-:W-:Y:S01]  /*1c20*/  ISETP.NE.AND.EX P0, PT, RZ, UR5, PT, P0 ;  /* 0x00000005ff007c0c */ /* 0x000fe2000bf05300 */
[----:B------:R-:W2:Y:S01]  /*1c30*/  LDL R36, [R1+0x18] ;  /* 0x0000180001247983 */ /* 0x000ea20000100800 */
[----:B------:R-:W-:Y:S01]  /*1c40*/  IADD3 R45, R27, R26, RZ ;  /* 0x0000001a1b2d7210 */ /* 0x000fe20007ffe0ff */
[----:B------:R-:W-:Y:S01]  /*1c50*/  IMAD.MOV.U32 R3, RZ, RZ, R30 ;  /* 0x000000ffff037224 */ /* 0x000fe200078e001e */
[----:B------:R-:W-:Y:S01]  /*1c60*/  ULDC.64 UR6, c[0x0][0xa08] ;  /* 0x0002820000067ab9 */ /* 0x000fe20000000a00 */
[----:B------:R-:W2:Y:S02]  /*1c70*/  LDL R34, [R1+0x1c] ;  /* 0x00001c0001227983 */ /* 0x000ea40000100800 */
[----:B------:R-:W0:Y:S02]  /*1c80*/  LDC.64 R116, c[0x0][0x3d8] ;  /* 0x0000f600ff747b82 */ /* 0x000e240000000a00 */
[----:B------:R-:W2:Y:S04]  /*1c90*/  LDL R31, [R1+0x2c] ;  /* 0x00002c00011f7983 */ /* 0x000ea80000100800 */
[----:B------:R-:W-:Y:S01]  /*1ca0*/  @P0 IADD3 R4, P1, R28, UR4, RZ ;  /* 0x000000041c040c10 */ /* 0x000fe2000ff3e0ff */
[----:B------:R-:W2:Y:S01]  /*1cb0*/  LDL R33, [R1+0x30] ;  /* 0x0000300001217983 */ /* 0x000ea20000100800 */
[----:B------:R-:W1:Y:S02]  /*1cc0*/  LDC R37, c[0x0][0x3d4] ;  /* 0x0000f500ff257b82 */ /* 0x000e640000000800 */
[----:B------:R-:W-:Y:S01]  /*1cd0*/  @P0 IADD3.X R5, R29, UR5, RZ, P1, !PT ;  /* 0x000000051d050c10 */ /* 0x000fe20008ffe4ff */
[----:B------:R-:W2:Y:S01]  /*1ce0*/  LDL R15, [R1+0x28] ;  /* 0x00002800010f7983 */ /* 0x000ea20000100800 */
[----:B------:R-:W0:Y:S01]  /*1cf0*/  S2R R20, SR_TID.X ;  /* 0x0000000000147919 */ /* 0x000e220000002100 */
[----:B------:R-:W-:Y:S01]  /*1d00*/  SHF.R.S32.HI R39, RZ, 0x1f, R45 ;  /* 0x0000001fff277819 */ /* 0x000fe2000001142d */
[----:B------:R-:W-:Y:S01]  /*1d10*/  ULDC.64 UR4, c[0x0][0x2f8] ;  /* 0x0000be0000047ab9 */ /* 0x000fe20000000a00 */
[----:B------:R4:W2:Y:S01]  /*1d20*/  @P0 LDG.E R25, desc[UR46][R4.64] ;  /* 0x0000002e04190981 */ /* 0x0008a2000c1e1900 */
[----:B---3--:R-:W-:-:S02]  /*1d30*/  ISETP.NE.AND P0, PT, R0, 0x1, PT ;  /* 0x000000010000780c */ /* 0x008fc40003f05270 */
[-C--:B----4-:R-:W-:Y:S02]  /*1d40*/  IMAD R6, R39, R102.reuse, RZ ;  /* 0x0000006627067224 */ /* 0x090fe400078e02ff */
[----:B------:R-:W-:-:S09]  /*1d50*/  IMAD.WIDE.U32 R4, R45, R102, RZ ;  /* 0x000000662d047225 */ /* 0x000fd200078e00ff */
[----:B------:R-:W3:Y:S08]  /*1d60*/  @P0 LDC R0, c[0x0][0x42c] ;  /* 0x00010b00ff000b82 */ /* 0x000ef00000000800 */
[----:B------:R-:W4:Y:S01]  /*1d70*/  @P0 LDC R7, c[0x0][0x430] ;  /* 0x00010c00ff070b82 */ /* 0x000f220000000800 */
[----:B0-----:R-:W-:Y:S01]  /*1d80*/  SHF.R.U32.HI R32, RZ, 0x7, R20 ;  /* 0x00000007ff207819 */ /* 0x001fe20000011614 */
[----:B---3--:R-:W-:-:S05]  /*1d90*/  @P0 IMAD.HI.U32 R0, R30, R0, RZ ;  /* 0x000000001e000227 */ /* 0x008fca00078e00ff */
[----:B----4-:R-:W-:Y:S01]  /*1da0*/  @P0 SHF.R.U32.HI R3, RZ, R7, R0 ;  /* 0x00000007ff030219 */ /* 0x010fe20000011600 */
[----:B------:R-:W-:Y:S01]  /*1db0*/  IMAD R7, R45, R103, R6 ;  /* 0x000000672d077224 */ /* 0x000fe200078e0206 */
[----:B------:R-:W-:Y:S02]  /*1dc0*/  ISETP.NE.U32.AND P0, PT, RZ, UR6, PT ;  /* 0x00000006ff007c0c */ /* 0x000fe4000bf05070 */
[----:B------:R-:W-:Y:S01]  /*1dd0*/  SHF.R.S32.HI R8, RZ, 0x1f, R3 ;  /* 0x0000001fff087819 */ /* 0x000fe20000011403 */
[----:B------:R-:W-:Y:S01]  /*1de0*/  IMAD.IADD R5, R5, 0x1, R7 ;  /* 0x0000000105057824 */ /* 0x000fe200078e0207 */
[----:B------:R-:W-:Y:S02]  /*1df0*/  ISETP.NE.AND.EX P0, PT, RZ, UR7, PT, P0 ;  /* 0x00000007ff007c0c */ /* 0x000fe4000bf05300 */
[----:B------:R-:W-:Y:S01]  /*1e00*/  ISETP.NE.AND P6, PT, R32, 0x1, PT ;  /* 0x000000012000780c */ /* 0x000fe20003fc5270 */
[----:B------:R-:W-:Y:S02]  /*1e10*/  IMAD R6, R8, UR4, RZ ;  /* 0x0000000408067c24 */ /* 0x000fe4000f8e02ff */
[----:B------:R-:W-:-:S04]  /*1e20*/  IMAD.WIDE.U32 R4, R3, UR4, R4 ;  /* 0x0000000403047c25 */ /* 0x000fc8000f8e0004 */
[----:B------:R-:W-:Y:S01]  /*1e30*/  IMAD R7, R3, UR5, R6 ;  /* 0x0000000503077c24 */ /* 0x000fe2000f8e0206 */
[----:B------:R-:W-:-:S03]  /*1e40*/  ULDC.64 UR4, c[0x0][0x300] ;  /* 0x0000c00000047ab9 */ /* 0x000fc60000000a00 */
[----:B------:R-:W-:Y:S01]  /*1e50*/  IMAD.IADD R5, R5, 0x1, R7 ;  /* 0x0000000105057824 */ /* 0x000fe200078e0207 */
[----:B------:R-:W-:Y:S01]  /*1e60*/  SHF.R.S32.HI R17, RZ, 0x1f, R16 ;  /* 0x0000001fff117819 */ /* 0x000fe20000011410 */
[----:B------:R-:W0:Y:S01]  /*1e70*/  LDC.64 R6, c[0x0][0x3e8] ;  /* 0x0000fa00ff067b82 */ /* 0x000e220000000a00 */
[----:B-1----:R-:W-:Y:S01]  /*1e80*/  ISETP.GE.AND P2, PT, R16, R37, PT ;  /* 0x000000251000720c */ /* 0x002fe20003f46270 */
[----:B------:R-:W-:Y:S02]  /*1e90*/  IMAD.SHL.U32 R27, R233, 0x80, RZ ;  /* 0x00000080e91b7824 */ /* 0x000fe400078e00ff */
[----:B------:R-:W-:-:S03]  /*1ea0*/  IMAD.SHL.U32 R28, R234, 0x80, RZ ;  /* 0x00000080ea1c7824 */ /* 0x000fc600078e00ff */
[----:B------:R-:W-:Y:S02]  /*1eb0*/  LOP3.LUT R27, R27, 0x380, RZ, 0xc0, !PT ;  /* 0x000003801b1b7812 */ /* 0x000fe400078ec0ff */
[----:B------:R-:W-:Y:S02]  /*1ec0*/  LOP3.LUT R28, R28, 0x380, RZ, 0xc0, !PT ;  /* 0x000003801c1c7812 */ /* 0x000fe400078ec0ff */
[----:B------:R-:W-:Y:S02]  /*1ed0*/  SHF.R.U32.HI R21, RZ, 0x3, R27 ;  /* 0x00000003ff157819 */ /* 0x000fe4000001161b */
[C---:B------:R-:W-:Y:S02]  /*1ee0*/  SHF.L.U64.HI R93, R102.reuse, 0x5, R103 ;  /* 0x00000005665d7819 */ /* 0x040fe40000010267 */
[----:B------:R-:W-:Y:S01]  /*1ef0*/  SHF.L.U32 R92, R102, 0x5, RZ ;  /* 0x00000005665c7819 */ /* 0x000fe200000006ff */
[----:B0-----:R-:W-:-:S04]  /*1f00*/  IMAD R12, R23, R6, RZ ;  /* 0x00000006170c7224 */ /* 0x001fc800078e02ff */
[C---:B------:R-:W-:Y:S02]  /*1f10*/  IMAD R89, R22.reuse, R7, R12 ;  /* 0x0000000716597224 */ /* 0x040fe400078e020c */
[----:B------:R-:W-:Y:S01]  /*1f20*/  IMAD.WIDE.U32 R12, R22, R6, R16 ;  /* 0x00000006160c7225 */ /* 0x000fe200078e0010 */
[----:B-----5:R-:W-:-:S03]  /*1f30*/  SHF.R.S32.HI R29, RZ, 0x1f, R123 ;  /* 0x0000001fff1d7819 */ /* 0x020fc6000001147b */
[----:B------:R-:W-:Y:S01]  /*1f40*/  IMAD.MOV.U32 R88, RZ, RZ, R12 ;  /* 0x000000ffff587224 */ /* 0x000fe200078e000c */
[----:B------:R-:W-:Y:S01]  /*1f50*/  SHF.L.U32 R26, R235, 0x7, RZ ;  /* 0x00000007eb1a7819 */ /* 0x000fe200000006ff */
[----:B------:R-:W-:-:S03]  /*1f60*/  IMAD.WIDE.U32 R46, R22, R102, R92 ;  /* 0x00000066162e7225 */ /* 0x000fc600078e005c */
[----:B------:R-:W-:Y:S01]  /*1f70*/  LOP3.LUT R26, R26, 0x380, RZ, 0xc0, !PT ;  /* 0x000003801a1a7812 */ /* 0x000fe200078ec0ff */
[----:B------:R-:W-:Y:S01]  /*1f80*/  IMAD.WIDE.U32 R42, R22, R102, R16 ;  /* 0x00000066162a7225 */ /* 0x000fe200078e0010 */
[----:B------:R-:W-:-:S03]  /*1f90*/  IADD3 R109, P1, R92, R46, RZ ;  /* 0x0000002e5c6d7210 */ /* 0x000fc60007f3e0ff */
[----:B------:R-:W-:Y:S01]  /*1fa0*/  IMAD R30, R29, R116, RZ ;  /* 0x000000741d1e7224 */ /* 0x000fe200078e02ff */
[----:B------:R-:W-:Y:S01]  /*1fb0*/  SHF.R.U32.HI R20, RZ, 0x3, R26 ;  /* 0x00000003ff147819 */ /* 0x000fe2000001161a */
[----:B------:R-:W-:Y:S01]  /*1fc0*/  IMAD.SHL.U32 R122, R37, 0x2, RZ ;  /* 0x00000002257a7824 */ /* 0x000fe200078e00ff */
[----:B------:R-:W-:Y:S02]  /*1fd0*/  SHF.L.U64.HI R115, R6, 0x7, R7 ;  /* 0x0000000706737819 */ /* 0x000fe40000010207 */
[----:B------:R-:W-:Y:S01]  /*1fe0*/  IADD3 R129, R32, 0x8, RZ ;  /* 0x0000000820817810 */ /* 0x000fe20007ffe0ff */
[C---:B------:R-:W-:Y:S01]  /*1ff0*/  IMAD.SHL.U32 R132, R102.reuse, 0x80, RZ ;  /* 0x0000008066847824 */ /* 0x040fe200078e00ff */
[----:B------:R-:W-:Y:S02]  /*2000*/  SHF.L.U64.HI R111, R102, 0x6, R103 ;  /* 0x00000006666f7819 */ /* 0x000fe40000010267 */
[----:B--2---:R-:W-:Y:S02]  /*2010*/  SHF.R.S32.HI R0, RZ, 0x1f, R25 ;  /* 0x0000001fff007819 */ /* 0x004fe40000011419 */
[----:B------:R-:W-:-:S02]  /*2020*/  SEL R99, R25, RZ, !P0 ;  /* 0x000000ff19637207 */ /* 0x000fc40004000000 */
        /* <DEDUP_REMOVED lines=10> */
[----:B------:R-:W-:Y:S01]  /*20d0*/  IMAD R0, R10, UR4, RZ ;  /* 0x000000040a007c24 */ /* 0x000fe2000f8e02ff */
[----:B------:R-:W-:Y:S01]  /*20e0*/  MOV R8, R19 ;  /* 0x0000001300087202 */ /* 0x000fe20000000f00 */
[----:B------:R-:W-:Y:S01]  /*20f0*/  IMAD.IADD R5, R5, 0x1, R9 ;  /* 0x0000000105057824 */ /* 0x000fe200078e0209 */
[----:B------:R-:W-:Y:S01]  /*2100*/  SHF.R.S32.HI R9, RZ, 0x1f, R19 ;  /* 0x0000001fff097819 */ /* 0x000fe20000011413 */
[----:B------:R-:W-:Y:S02]  /*2110*/  IMAD R51, R99, UR5, R0 ;  /* 0x0000000563337c24 */ /* 0x000fe4000f8e0200 */
[----:B------:R-:W-:Y:S02]  /*2120*/  IMAD R0, R23, R116, RZ ;  /* 0x0000007417007224 */ /* 0x000fe400078e02ff */
[----:B------:R-:W-:Y:S01]  /*2130*/  IMAD.WIDE.U32 R98, R99, UR4, R4 ;  /* 0x0000000463627c25 */ /* 0x000fe2000f8e0004 */
[----:B------:R-:W-:Y:S01]  /*2140*/  SHF.R.U32.HI R25, RZ, 0x3, R28 ;  /* 0x00000003ff197819 */ /* 0x000fe2000001161c */
[----:B------:R-:W-:-:S02]  /*2150*/  ULDC UR4, c[0x0][0x2e4] ;  /* 0x0000b90000047ab9 */ /* 0x000fc40000000800 */
[C---:B------:R-:W-:Y:S02]  /*2160*/  IMAD R3, R22.reuse, R117, R0 ;  /* 0x0000007516037224 */ /* 0x040fe400078e0200 */
[----:B------:R-:W-:-:S04]  /*2170*/  IMAD.WIDE.U32 R4, R22, R116, R8 ;  /* 0x0000007416047225 */ /* 0x000fc800078e0008 */
[----:B------:R-:W-:-:S04]  /*2180*/  IMAD.WIDE.U32 R10, R22, R116, R16 ;  /* 0x00000074160a7225 */ /* 0x000fc800078e0010 */
[----:B------:R-:W-:Y:S02]  /*2190*/  IMAD.IADD R5, R5, 0x1, R3 ;  /* 0x0000000105057824 */ /* 0x000fe400078e0203 */
[----:B------:R-:W-:Y:S01]  /*21a0*/  IMAD.IADD R11, R3, 0x1, R11 ;  /* 0x00000001030b7824 */ /* 0x000fe200078e020b */
[----:B------:R-:W-:Y:S01]  /*21b0*/  SEL R3, R37, RZ, P2 ;  /* 0x000000ff25037207 */ /* 0x000fe20001000000 */
[----:B------:R-:W-:-:S03]  /*21c0*/  IMAD.WIDE.U32 R8, R22, R6, R8 ;  /* 0x0000000616087225 */ /* 0x000fc600078e0008 */
[----:B------:R-:W-:Y:S01]  /*21d0*/  IADD3 R3, R16, R3, RZ ;  /* 0x0000000310037210 */ /* 0x000fe20007ffe0ff */
[----:B------:R-:W-:-:S03]  /*21e0*/  IMAD.MOV.U32 R90, RZ, RZ, R8 ;  /* 0x000000ffff5a7224 */ /* 0x000fc600078e0008 */
[----:B------:R-:W-:-:S04]  /*21f0*/  SHF.R.S32.HI R8, RZ, 0x1f, R3 ;  /* 0x0000001fff087819 */ /* 0x000fc80000011403 */
[CC--:B------:R-:W-:Y:S02]  /*2200*/  LEA.HI R41, R8.reuse, R3.reuse, RZ, 0x4 ;  /* 0x0000000308297211 */ /* 0x0c0fe400078f20ff */
[----:B------:R-:W-:-:S05]  /*2210*/  LEA.HI R3, R8, R3, RZ, 0x7 ;  /* 0x0000000308037211 */ /* 0x000fca00078f38ff */
[----:B------:R-:W-:Y:S01]  /*2220*/  IMAD.SHL.U32 R8, R3, 0x80, RZ ;  /* 0x0000008003087824 */ /* 0x000fe200078e00ff */
[--C-:B------:R-:W-:Y:S02]  /*2230*/  LOP3.LUT R3, R14, 0x70, R41.reuse, 0xf8, !PT ;  /* 0x000000700e037812 */ /* 0x100fe400078ef829 */
[--C-:B------:R-:W-:Y:S02]  /*2240*/  LOP3.LUT R14, R27, 0x70, R41.reuse, 0xf8, !PT ;  /* 0x000000701b0e7812 */ /* 0x100fe400078ef829 */
[----:B------:R-:W-:Y:S02]  /*2250*/  LOP3.LUT R8, R8, 0xffffc000, RZ, 0xc0, !PT ;  /* 0xffffc00008087812 */ /* 0x000fe400078ec0ff */
[----:B------:R-:W-:Y:S02]  /*2260*/  LOP3.LUT R3, R3, R36, RZ, 0x3c, !PT ;  /* 0x0000002403037212 */ /* 0x000fe400078e3cff */
[----:B------:R-:W-:Y:S02]  /*2270*/  LOP3.LUT R119, R14, R21, RZ, 0x3c, !PT ;  /* 0x000000150e777212 */ /* 0x000fe400078e3cff */
[----:B------:R-:W-:Y:S01]  /*2280*/  IADD3 R121, R3, R8, R34 ;  /* 0x0000000803797210 */ /* 0x000fe20007ffe022 */
[----:B------:R-:W-:Y:S01]  /*2290*/  IMAD R3, R23, R102, RZ ;  /* 0x0000006617037224 */ /* 0x000fe200078e02ff */
[----:B------:R-:W-:Y:S01]  /*22a0*/  LOP3.LUT R12, R28, 0x70, R41, 0xf8, !PT ;  /* 0x000000701c0c7812 */ /* 0x000fe200078ef829 */
[----:B------:R-:W-:Y:S01]  /*22b0*/  IMAD.IADD R91, R9, 0x1, R89 ;  /* 0x00000001095b7824 */ /* 0x000fe200078e0259 */
[----:B------:R-:W-:Y:S01]  /*22c0*/  IADD3 R119, R119, R8, R31 ;  /* 0x0000000877777210 */ /* 0x000fe20007ffe01f */
[----:B------:R-:W-:Y:S01]  /*22d0*/  IMAD R31, R22, R103, R3 ;  /* 0x00000067161f7224 */ /* 0x000fe200078e0203 */
[----:B------:R-:W-:-:S02]  /*22e0*/  LOP3.LUT R9, R12, R25, RZ, 0x3c, !PT ;  /* 0x000000190c097212 */ /* 0x000fc400078e3cff */
[----:B------:R-:W-:Y:S01]  /*22f0*/  IADD3 R44, P0, R22, R45, RZ ;  /* 0x0000002d162c7210 */ /* 0x000fe20007f1e0ff */
[----:B------:R-:W-:Y:S01]  /*2300*/  IMAD.IADD R89, R89, 0x1, R13 ;  /* 0x0000000159597824 */ /* 0x000fe200078e020d */
[----:B------:R-:W-:Y:S01]  /*2310*/  IADD3 R120, R9, R8, R33 ;  /* 0x0000000809787210 */ /* 0x000fe20007ffe021 */
[----:B------:R-:W-:Y:S01]  /*2320*/  IMAD.IADD R3, R31, 0x1, R47 ;  /* 0x000000011f037824 */ /* 0x000fe200078e022f */
[----:B------:R-:W-:Y:S01]  /*2330*/  IADD3.X R45, R23, R39, RZ, P0, !PT ;  /* 0x00000027172d7210 */ /* 0x000fe200007fe4ff */
[----:B------:R-:W-:Y:S01]  /*2340*/  IMAD.IADD R34, R101, 0x1, R35 ;  /* 0x0000000165227824 */ /* 0x000fe200078e0223 */
[----:B------:R-:W-:Y:S01]  /*2350*/  LOP3.LUT R13, R26, 0x70, R41, 0xf8, !PT ;  /* 0x000000701a0d7812 */ /* 0x000fe200078ef829 */
[C---:B------:R-:W-:Y:S01]  /*2360*/  IMAD R33, R123.reuse, R117, R30 ;  /* 0x000000757b217224 */ /* 0x040fe200078e021e */
[----:B------:R-:W-:Y:S01]  /*2370*/  IADD3 R35, P0, R100, R42, RZ ;  /* 0x0000002a64237210 */ /* 0x000fe20007f1e0ff */
[----:B------:R-:W-:Y:S01]  /*2380*/  IMAD.WIDE.U32 R96, R123, R116, R4 ;  /* 0x000000747b607225 */ /* 0x000fe200078e0004 */
[----:B------:R-:W-:-:S03]  /*2390*/  LOP3.LUT R13, R13, R20, RZ, 0x3c, !PT ;  /* 0x000000140d0d7212 */ /* 0x000fc600078e3cff */
[----:B------:R-:W-:Y:S02]  /*23a0*/  IMAD R4, R29, R6, RZ ;  /* 0x000000061d047224 */ /* 0x000fe400078e02ff */
[----:B------:R-:W-:Y:S02]  /*23b0*/  IMAD.IADD R30, R43, 0x1, R31 ;  /* 0x000000012b1e7824 */ /* 0x000fe400078e021f */
[----:B------:R-:W-:Y:S01]  /*23c0*/  IMAD.X R29, R3, 0x1, R93, P1 ;  /* 0x00000001031d7824 */ /* 0x000fe200008e065d */
[----:B------:R-:W-:Y:S01]  /*23d0*/  IADD3 R114, P1, R109, R92, RZ ;  /* 0x0000005c6d727210 */ /* 0x000fe20007f3e0ff */
[C---:B------:R-:W-:Y:S01]  /*23e0*/  IMAD.WIDE.U32 R94, R123.reuse, R116, R10 ;  /* 0x000000747b5e7225 */ /* 0x040fe200078e000a */
[----:B------:R-:W-:Y:S02]  /*23f0*/  P2R R0, PR, RZ, 0x4 ;  /* 0x00000004ff007803 */ /* 0x000fe40000000000 */
[----:B------:R-:W-:Y:S01]  /*2400*/  IADD3 R37, P3, R100, 0x80, RZ ;  /* 0x0000008064257810 */ /* 0x000fe20007f7e0ff */
[----:B------:R-:W-:Y:S01]  /*2410*/  IMAD R49, R123, R7, R4 ;  /* 0x000000077b317224 */ /* 0x000fe200078e0204 */
[----:B------:R-:W-:Y:S01]  /*2420*/  LOP3.LUT R36, R41, 0xfffffff0, RZ, 0xc0, !PT ;  /* 0xfffffff029247812 */ /* 0x000fe200078ec0ff */
[----:B------:R-:W-:Y:S01]  /*2430*/  IMAD.WIDE.U32 R90, R123, R6, R90 ;  /* 0x000000067b5a7225 */ /* 0x000fe200078e005a */
[----:B------:R-:W-:-:S03]  /*2440*/  IADD3 R39, P2, R35, 0x80, RZ ;  /* 0x0000008023277810 */ /* 0x000fc60007f5e0ff */
[----:B------:R-:W-:Y:S02]  /*2450*/  VIADD R5, R16, 0x80 ;  /* 0x0000008010057836 */ /* 0x000fe40000000000 */
[----:B------:R-:W-:Y:S02]  /*2460*/  IMAD.X R38, R30, 0x1, R34, P0 ;  /* 0x000000011e267824 */ /* 0x000fe400000e0622 */
[----:B------:R-:W-:Y:S01]  /*2470*/  IMAD.WIDE.U32 R88, R123, R6, R88 ;  /* 0x000000067b587225 */ /* 0x000fe200078e0058 */
[----:B------:R-:W-:Y:S02]  /*2480*/  IADD3 R118, R13, R8, R15 ;  /* 0x000000080d767210 */ /* 0x000fe40007ffe00f */
[C-C-:B------:R-:W-:Y:S01]  /*2490*/  SHF.L.U64.HI R10, R6.reuse, 0x5, R7.reuse ;  /* 0x00000005060a7819 */ /* 0x140fe20000010207 */
[C---:B------:R-:W-:Y:S01]  /*24a0*/  IMAD.SHL.U32 R8, R6.reuse, 0x20, RZ ;  /* 0x0000002006087824 */ /* 0x040fe200078e00ff */
[C---:B------:R-:W-:Y:S01]  /*24b0*/  SHF.L.U64.HI R9, R6.reuse, 0x6, R7 ;  /* 0x0000000606097819 */ /* 0x040fe20000010207 */
[----:B------:R-:W-:Y:S01]  /*24c0*/  IMAD.SHL.U32 R7, R6, 0x40, RZ ;  /* 0x0000004006077824 */ /* 0x000fe200078e00ff */
[C---:B------:R-:W-:Y:S01]  /*24d0*/  SHF.L.U64.HI R15, R116.reuse, 0x5, R117 ;  /* 0x00000005740f7819 */ /* 0x040fe20000010275 */
[----:B------:R-:W-:Y:S01]  /*24e0*/  IMAD.X R113, R29, 0x1, R93, P1 ;  /* 0x000000011d717824 */ /* 0x000fe200008e065d */
[----:B------:R-:W-:Y:S01]  /*24f0*/  SHF.L.U64.HI R14, R116, 0x6, R117 ;  /* 0x00000006740e7819 */ /* 0x000fe20000010275 */
[----:B------:R-:W-:Y:S01]  /*2500*/  IMAD.IADD R31, R97, 0x1, R33 ;  /* 0x00000001611f7824 */ /* 0x000fe200078e0221 */
[----:B------:R-:W-:Y:S01]  /*2510*/  SHF.L.U64.HI R4, R102, 0x7, R103 ;  /* 0x0000000766047819 */ /* 0x000fe20000010267 */
[----:B------:R-:W-:Y:S01]  /*2520*/  IMAD.IADD R32, R33, 0x1, R95 ;  /* 0x0000000121207824 */ /* 0x000fe200078e025f */
[C---:B------:R-:W-:Y:S01]  /*2530*/  SHF.L.U64.HI R117, R116.reuse, 0x7, R117 ;  /* 0x0000000774757819 */ /* 0x040fe20000010275 */
[C---:B------:R-:W-:Y:S01]  /*2540*/  IMAD.SHL.U32 R13, R116.reuse, 0x20, RZ ;  /* 0x00000020740d7824 */ /* 0x040fe200078e00ff */
[----:B------:R-:W-:Y:S01]  /*2550*/  IADD3 R33, R91, R49, RZ ;  /* 0x000000315b217210 */ /* 0x000fe20007ffe0ff */
[----:B------:R-:W-:Y:S01]  /*2560*/  IMAD.SHL.U32 R12, R116, 0x40, RZ ;  /* 0x00000040740c7824 */ /* 0x000fe200078e00ff */
[----:B------:R-:W-:Y:S01]  /*2570*/  ISETP.GE.AND P0, PT, R16, UR4, PT ;  /* 0x0000000410007c0c */ /* 0x000fe2000bf06270 */
[----:B------:R-:W-:Y:S01]  /*2580*/  IMAD.SHL.U32 R11, R116, 0x80, RZ ;  /* 0x00000080740b7824 */ /* 0x000fe200078e00ff */
[----:B------:R-:W-:Y:S01]  /*2590*/  ISETP.GE.AND P1, PT, R5, UR4, PT ;  /* 0x0000000405007c0c */ /* 0x000fe2000bf26270 */
[----:B------:R-:W-:Y:S01]  /*25a0*/  IMAD.SHL.U32 R6, R6, 0x80, RZ ;  /* 0x0000008006067824 */ /* 0x000fe200078e00ff */
[----:B------:R-:W-:Y:S01]  /*25b0*/  SHF.R.S32.HI R41, RZ, 0x4, R41 ;  /* 0x00000004ff297819 */ /* 0x000fe20000011429 */
[----:B------:R-:W-:Y:S01]  /*25c0*/  IMAD.IADD R40, R49, 0x1, R89 ;  /* 0x0000000131287824 */ /* 0x000fe200078e0259 */
[----:B------:R-:W-:Y:S01]  /*25d0*/  SHF.R.S32.HI R103, RZ, 0x1f, R36 ;  /* 0x0000001fff677819 */ /* 0x000fe20000011424 */
[----:B------:R-:W-:Y:S01]  /*25e0*/  IMAD.X R104, RZ, RZ, R34, P3 ;  /* 0x000000ffff687224 */ /* 0x000fe200018e0622 */
[----:B------:R-:W-:Y:S01]  /*25f0*/  IADD3.X R105, RZ, R38, RZ, P2, !PT ;  /* 0x00000026ff697210 */ /* 0x000fe200017fe4ff */
[----:B------:R-:W-:Y:S01]  /*2600*/  IMAD.IADD R106, R99, 0x1, R51 ;  /* 0x00000001636a7824 */ /* 0x000fe200078e0233 */
[----:B------:R-:W-:Y:S06]  /*2610*/  @!P6 BAR.SYNC.DEFER_BLOCKING 0x9, 0x100 ;  /* 0x024400000000eb1d */ /* 0x000fec0000010000 */
.L_x_2273:
[----:B------:R-:W2:Y:S01]  /*2620*/  LDL R48, [R1+0x14] ;  /* 0x0000140001307983 */ /* 0x000ea20000100800 */
[----:B0-----:R-:W0:Y:S03]  /*2630*/  LDC R126, c[0x0][0x3d4] ;  /* 0x0000f500ff7e7b82 */ /* 0x001e260000000800 */
        /* <DEDUP_REMOVED lines=9> */
[----:B---3--:R-:W-:-:S05]  /*26d0*/  LOP3.LUT R49, R49, R48, R50, 0xf6, !PT ;  /* 0x0000003031317212 */ /* 0x008fca00078ef632 */
[----:B------:R-:W-:-:S04]  /*26e0*/  IMAD R49, R232, 0x8000, R49 ;  /* 0x00008000e8317824 */ /* 0x000fc800078e0231 */
        /* <DEDUP_REMOVED lines=44> */
.L_x_2194:
[----:B------:R-:W-:Y:S05]  /*29b0*/  BSYNC B1 ;  /* 0x0000000000017941 */ /* 0x000fea0003800000 */
.L_x_2193:
        /* <DEDUP_REMOVED lines=13> */
[----:B------:R-:W-:Y:S01]  /*2a90*/  CS2R R74, SRZ ;  /* 0x00000000004a7805 */ /* 0x000fe2000001ff00 */
[----:B------:R-:W-:Y:S01]  /*2aa0*/  IMAD.MOV.U32 R144, RZ, RZ, R80 ;  /* 0x000000ffff907224 */ /* 0x000fe200078e0050 */
        /* <DEDUP_REMOVED lines=21> */
.L_x_2196:
[----:B------:R-:W-:Y:S05]  /*2c00*/  BSYNC B1 ;  /* 0x0000000000017941 */ /* 0x000fea0003800000 */
.L_x_2195:
        /* <DEDUP_REMOVED lines=24> */
.L_x_2198:
[----:B------:R-:W-:Y:S05]  /*2d90*/  BSYNC B1 ;  /* 0x0000000000017941 */ /* 0x000fea0003800000 */
.L_x_2197:
[----:B------:R-:W-:Y:S01]  /*2da0*/  ISETP.GE.AND P4, PT, R235, R116, PT ;  /* 0x00000074eb00720c */ /* 0x000fe20003f86270 */
[----:B------:R-:W-:-:S12]  /*2db0*/  BSSY B1, `(.L_x_2199) ;  /* 0x000001c000017945 */ /* 0x000fd80003800000 */
[----:B------:R-:W-:Y:S05]  /*2dc0*/  @P4 BRA `(.L_x_2200) ;  /* 0x0000000000684947 */ /* 0x000fea0003800000 */
[----:B------:R-:W2:Y:S01]  /*2dd0*/  LDC.64 R52, c[0x0][0x3d8] ;  /* 0x0000f600ff347b82 */ /* 0x000ea20000000a00 */
[----:B------:R-:W-:Y:S01]  /*2de0*/  MOV R49, R107 ;  /* 0x0000006b00317202 */ /* 0x000fe20000000f00 */
[----:B------:R-:W-:Y:S01]  /*2df0*/  ULDC.64 UR4, c[0x0][0x3c8] ;  /* 0x0000f20000047ab9 */ /* 0x000fe20000000a00 */
[----:B------:R-:W-:Y:S01]  /*2e00*/  IMAD.MOV.U32 R51, RZ, RZ, R131 ;  /* 0x000000ffff337224 */ /* 0x000fe200078e0083 */
        /* <DEDUP_REMOVED lines=22> */
.L_x_2200:
[----:B------:R-:W-:Y:S05]  /*2f70*/  BSYNC B1 ;  /* 0x0000000000017941 */ /* 0x000fea0003800000 */
.L_x_2199:
        /* <DEDUP_REMOVED lines=8> */
[----:B01----:R-:W-:Y:S01]  /*3000*/  MOV R86, R56 ;  /* 0x0000003800567202 */ /* 0x003fe20000000f00 */
[----:B------:R-:W-:Y:S02]  /*3010*/  IMAD.MOV.U32 R140, RZ, RZ, R74 ;  /* 0x000000ffff8c7224 */ /* 0x000fe400078e004a */
[----:B------:R-:W-:-:S02]  /*3020*/  IMAD.MOV.U32 R135, RZ, RZ, R64 ;  /* 0x000000ffff877224 */ /* 0x000fc400078e0040 */
[----:B------:R-:W-:Y:S02]  /*3030*/  IMAD.MOV.U32 R131, RZ, RZ, R62 ;  /* 0x000000ffff837224 */ /* 0x000fe400078e003e */
[----:B------:R-:W-:Y:S02]  /*3040*/  IMAD.MOV.U32 R136, RZ, RZ, R66 ;  /* 0x000000ffff887224 */ /* 0x000fe400078e0042 */
[----:B------:R-:W-:Y:S02]  /*3050*/  IMAD.MOV.U32 R84, RZ, RZ, R52 ;  /* 0x000000ffff547224 */ /* 0x000fe400078e0034 */
[----:B------:R-:W-:Y:S02]  /*3060*/  IMAD.MOV.U32 R85, RZ, RZ, R54 ;  /* 0x000000ffff557224 */ /* 0x000fe400078e0036 */
[----:B------:R-:W-:Y:S01]  /*3070*/  IMAD.MOV.U32 R87, RZ, RZ, R58 ;  /* 0x000000ffff577224 */ /* 0x000fe200078e003a */
[----:B------:R-:W-:Y:S06]  /*3080*/  @!P5 BRA `(.L_x_2201) ;  /* 0x000000000004d947 */ /* 0x000fec0003800000 */
[----:B------:R-:W-:Y:S01]  /*3090*/  BPT.TRAP 0x1 ;  /* 0x000000040000795c */ /* 0x000fe20000300000 */
.L_x_2201:
[----:B--2---:R-:W2:Y:S01]  /*30a0*/  LDL R48, [R1+0x10] ;  /* 0x0000100001307983 */ /* 0x004ea20000100800 */
[----:B------:R-:W-:Y:S01]  /*30b0*/  IMAD R107, R232, 0x8, R18 ;  /* 0x00000008e86b7824 */ /* 0x000fe200078e0212 */
[----:B------:R-:W-:Y:S01]  /*30c0*/  BSSY B1, `(.L_x_2202) ;  /* 0x0000004000017945 */ /* 0x000fe20003800000 */
[----:B--2---:R-:W-:-:S04]  /*30d0*/  SHF.L.U32 R128, R48, 0x1f, RZ ;  /* 0x0000001f30807819 */ /* 0x004fc800000006ff */
[----:B------:R-:W0:Y:S02]  /*30e0*/  SYNCS.PHASECHK.TRANS64.TRYWAIT P6, [R107+URZ+0x38890], R128 ;  /* 0x038890806b0075a7 */ /* 0x000e2400080c017f */
[----:B0-----:R-:W-:Y:S05]  /*30f0*/  @!P6 BRA `(.L_x_2203) ;  /* 0x0000027c00b8e947 */ /* 0x001fea0003800000 */
.L_x_2533:
[----:B------:R-:W-:Y:S05]  /*3100*/  BSYNC B1 ;  /* 0x0000000000017941 */ /* 0x000fea0003800000 */
.L_x_2202:
[----:B------:R-:W-:Y:S04]  /*3110*/  BSSY B1, `(.L_x_2204) ;  /* 0x00000e8000017945 */ /* 0x000fe80003800000 */
[----:B------:R-:W-:Y:S05]  /*3120*/  @P2 BRA `(.L_x_2205) ;  /* 0x0000000c00982947 */ /* 0x000fea0003800000 */
[----:B------:R-:W-:Y:S01]  /*3130*/  IADD3 R142, P2, R42, R124, RZ ;  /* 0x0000007c2a8e7210 */ /* 0x000fe20007f5e0ff */
[----:B------:R-:W-:Y:S04]  /*3140*/  BSSY B2, `(.L_x_2206) ;  /* 0x0000073000027945 */ /* 0x000fe80003800000 */
[----:B------:R-:W-:Y:S01]  /*3150*/  IMAD.X R141, R127, 0x1, R30, P2 ;  /* 0x000000017f8d7824 */ /* 0x000fe200010e061e */
[----:B------:R-:W-:Y:S07]  /*3160*/  @P0 BRA `(.L_x_2207) ;  /* 0x0000000400c00947 */ /* 0x000fee0003800000 */
[----:B------:R1:W2:Y:S01]  /*3170*/  LDS.128 R48, [R112+0x28400] ;  /* 0x0284000070307984 */ /* 0x0002a20000000c00 */
[----:B------:R-:W-:Y:S01]  /*3180*/  ISETP.GE.AND P2, PT, R19, R126, PT ;  /* 0x0000007e1300720c */ /* 0x000fe20003f46270 */
[----:B------:R-:W-:-:S12]  /*3190*/  BSSY B3, `(.L_x_2208) ;  /* 0x0000069000037945 */ /* 0x000fd80003800000 */
[----:B-1----:R-:W-:Y:S05]  /*31a0*/  @P2 BRA `(.L_x_2209) ;  /* 0x00000004009c2947 */ /* 0x002fea0003800000 */
[----:B------:R-:W-:Y:S02]  /*31b0*/  SHF.R.U32.HI R80, RZ, 0x8, R83 ;  /* 0x00000008ff507819 */ /* 0x000fe40000011653 */
[----:B------:R-:W-:Y:S02]  /*31c0*/  SHF.R.U32.HI R147, RZ, 0x8, R81 ;  /* 0x00000008ff937819 */ /* 0x000fe40000011651 */
[----:B------:R-:W-:Y:S02]  /*31d0*/  SHF.R.U32.HI R148, RZ, 0x10, R83 ;  /* 0x00000010ff947819 */ /* 0x000fe40000011653 */
[----:B------:R-:W-:Y:S01]  /*31e0*/  LOP3.LUT R146, R83, 0xff0000ff, RZ, 0xc0, !PT ;  /* 0xff0000ff53927812 */ /* 0x000fe200078ec0ff */
[----:B------:R-:W-:Y:S01]  /*31f0*/  IMAD.SHL.U32 R83, R80, 0x100, RZ ;  /* 0x0000010050537824 */ /* 0x000fe200078e00ff */
[----:B------:R-:W-:Y:S01]  /*3200*/  SHF.R.U32.HI R149, RZ, 0x10, R81 ;  /* 0x00000010ff957819 */ /* 0x000fe20000011651 */
[----:B--2---:R-:W-:Y:S01]  /*3210*/  IMAD.MOV.U32 R80, RZ, RZ, R48 ;  /* 0x000000ffff507224 */ /* 0x004fe200078e0030 */
[----:B------:R-:W-:-:S02]  /*3220*/  LOP3.LUT R82, R81, 0xff0000ff, RZ, 0xc0, !PT ;  /* 0xff0000ff51527812 */ /* 0x000fc400078ec0ff */
[----:B------:R-:W-:Y:S02]  /*3230*/  SHF.L.U32 R81, R147, 0x8, RZ ;  /* 0x0000000893517819 */ /* 0x000fe400000006ff */
[----:B------:R-:W-:Y:S01]  /*3240*/  LOP3.LUT R147, R146, 0xff00, R83, 0xf8, !PT ;  /* 0x0000ff0092937812 */ /* 0x000fe200078ef853 */
[----:B------:R-:W-:Y:S01]  /*3250*/  IMAD.U32 R146, R148, 0x10000, RZ ;  /* 0x0001000094927824 */ /* 0x000fe200078e00ff */
[----:B------:R-:W-:Y:S01]  /*3260*/  LOP3.LUT R82, R82, 0xff00, R81, 0xf8, !PT ;  /* 0x0000ff0052527812 */ /* 0x000fe200078ef851 */
[----:B------:R-:W-:Y:S01]  /*3270*/  IMAD.U32 R81, R149, 0x10000, RZ ;  /* 0x0001000095517824 */ /* 0x000fe200078e00ff */
[----:B------:R-:W-:Y:S02]  /*3280*/  F2FP.F16.E4M3.UNPACK_B R83, R155.H1 ;  /* 0x0000009bff53723e */ /* 0x000fe400030006ff */
[-C--:B------:R-:W-:Y:S02]  /*3290*/  F2FP.F16.E4M3.UNPACK_B R48, R49.reuse ;  /* 0x00000031ff30723e */ /* 0x080fe400020006ff */
[----:B------:R-:W-:Y:S01]  /*32a0*/  LOP3.LUT R151, R147, 0xff0000, R146, 0xf8, !PT ;  /* 0x00ff000093977812 */ /* 0x000fe200078ef892 */
[--C-:B------:R-:W-:Y:S01]  /*32b0*/  HADD2.F32 R149, -RZ, R83.reuse.H0_H0 ;  /* 0x20000053ff957230 */ /* 0x100fe20000004100 */
[----:B------:R-:W-:Y:S01]  /*32c0*/  LOP3.LUT R148, R82, 0xff0000, R81, 0xf8, !PT ;  /* 0x00ff000052947812 */ /* 0x000fe200078ef851 */
[--C-:B------:R-:W-:Y:S01]  /*32d0*/  HADD2.F32 R81, -RZ, R48.reuse.H1_H1 ;  /* 0x30000030ff517230 */ /* 0x100fe20000004100 */
[----:B------:R-:W-:Y:S01]  /*32e0*/  F2FP.F16.E4M3.UNPACK_B R146, R144.H1 ;  /* 0x00000090ff92723e */ /* 0x000fe200030006ff */
[----:B------:R-:W-:Y:S01]  /*32f0*/  HADD2.F32 R48, -RZ, R48.H0_H0 ;  /* 0x20000030ff307230 */ /* 0x000fe20000004100 */
[----:B------:R-:W-:Y:S01]  /*3300*/  F2FP.F16.E4M3.UNPACK_B R49, R49.H1 ;  /* 0x00000031ff31723e */ /* 0x000fe200030006ff */
[----:B------:R-:W-:-:S02]  /*3310*/  HADD2.F32 R150, -RZ, R83.H1_H1 ;  /* 0x30000053ff967230 */ /* 0x000fc40000004100 */
[-C--:B------:R-:W-:Y:S01]  /*3320*/  FMUL.FTZ R153, R81, R149.reuse ;  /* 0x0000009551997220 */ /* 0x080fe20000410000 */
[--C-:B------:R-:W-:Y:S02]  /*3330*/  HADD2.F32 R147, -RZ, R146.reuse.H0_H0 ;  /* 0x20000092ff937230 */ /* 0x100fe40000004100 */
[C---:B------:R-:W-:Y:S01]  /*3340*/  FMUL.FTZ R154, R48.reuse, R149 ;  /* 0x00000095309a7220 */ /* 0x040fe20000410000 */
[--C-:B------:R-:W-:Y:S01]  /*3350*/  HADD2.F32 R83, -RZ, R49.reuse.H1_H1 ;  /* 0x30000031ff537230 */ /* 0x100fe20000004100 */
[----:B------:R-:W-:Y:S01]  /*3360*/  F2FP.F16.E4M3.UNPACK_B R149, R155 ;  /* 0x0000009bff95723e */ /* 0x000fe200020006ff */
[----:B------:R-:W-:Y:S02]  /*3370*/  HADD2.F32 R82, -RZ, R49.H0_H0 ;  /* 0x20000031ff527230 */ /* 0x000fe40000004100 */
[-C--:B------:R-:W-:Y:S01]  /*3380*/  FFMA.FTZ R48, R48, R147.reuse, -R153 ;  /* 0x0000009330307223 */ /* 0x080fe20000010899 */
[----:B------:R-:W-:Y:S02]  /*3390*/  HADD2.F32 R146, -RZ, R146.H1_H1 ;  /* 0x30000092ff927230 */ /* 0x000fe40000004100 */
[-C--:B------:R-:W-:Y:S01]  /*33a0*/  FMUL.FTZ R153, R83, R150.reuse ;  /* 0x0000009653997220 */ /* 0x080fe20000410000 */
[----:B------:R-:W-:Y:S01]  /*33b0*/  FFMA.FTZ R49, R81, R147, R154 ;  /* 0x0000009351317223 */ /* 0x000fe2000001009a */
[C---:B------:R-:W-:Y:S01]  /*33c0*/  FMUL.FTZ R150, R82.reuse, R150 ;  /* 0x0000009652967220 */ /* 0x040fe20000410000 */
[----:B------:R-:W-:Y:S01]  /*33d0*/  F2FP.F16.E4M3.UNPACK_B R81, R80.H1 ;  /* 0x00000050ff51723e */ /* 0x000fe200030006ff */
[----:B------:R-:W-:Y:S01]  /*33e0*/  FFMA.FTZ R155, R82, R146, -R153 ;  /* 0x00000092529b7223 */ /* 0x000fe20000010899 */
[----:B------:R-:W-:Y:S01]  /*33f0*/  F2FP.F16.E4M3.UNPACK_B R80, R80 ;  /* 0x00000050ff50723e */ /* 0x000fe200020006ff */
[----:B------:R-:W-:Y:S01]  /*3400*/  FFMA.FTZ R156, R83, R146, R150 ;  /* 0x00000092539c7223 */ /* 0x000fe20000010096 */
[----:B------:R-:W-:Y:S01]  /*3410*/  F2FP.F16.E4M3.UNPACK_B R144, R144 ;  /* 0x00000090ff90723e */ /* 0x000fe200020006ff */
[----:B------:R-:W-:-:S02]  /*3420*/  HADD2.F32 R82, -RZ, R81.H0_H0 ;  /* 0x20000051ff527230 */ /* 0x000fc40000004100 */
[----:B------:R-:W-:Y:S01]  /*3430*/  HADD2.F32 R83, -RZ, R81.H1_H1 ;  /* 0x30000051ff537230 */ /* 0x000fe20000004100 */
[----:B------:R-:W-:Y:S01]  /*3440*/  F2FP.SATFINITE.E4M3.F32.PACK_AB_MERGE_C R159, R156, R155, RZ ;  /* 0x0000009b9c9f723e */ /* 0x000fe200048070ff */
[--C-:B------:R-:W-:Y:S02]  /*3450*/  HADD2.F32 R147, -RZ, R149.reuse.H1_H1 ;  /* 0x30000095ff937230 */ /* 0x100fe40000004100 */
[--C-:B------:R-:W-:Y:S01]  /*3460*/  HADD2.F32 R81, -RZ, R80.reuse.H0_H0 ;  /* 0x20000050ff517230 */ /* 0x100fe20000004100 */
[----:B------:R-:W-:Y:S01]  /*3470*/  F2FP.SATFINITE.E4M3.F32.PACK_AB_MERGE_C R49, R49, R48, R159 ;  /* 0x000000303131723e */ /* 0x000fe2000480709f */
[----:B------:R-:W-:Y:S02]  /*3480*/  HADD2.F32 R149, -RZ, R149.H0_H0 ;  /* 0x20000095ff957230 */ /* 0x000fe40000004100 */
[-C--:B------:R-:W-:Y:S01]  /*3490*/  FMUL.FTZ R153, R83, R147.reuse ;  /* 0x0000009353997220 */ /* 0x080fe20000410000 */
[----:B------:R-:W-:Y:S02]  /*34a0*/  HADD2.F32 R80, -RZ, R80.H1_H1 ;  /* 0x30000050ff507230 */ /* 0x000fe40000004100 */
[----:B------:R-:W-:Y:S01]  /*34b0*/  FMUL.FTZ R154, R82, R147 ;  /* 0x00000093529a7220 */ /* 0x000fe20000410000 */
[--C-:B------:R-:W-:Y:S01]  /*34c0*/  HADD2.F32 R146, -RZ, R144.reuse.H1_H1 ;  /* 0x30000090ff927230 */ /* 0x100fe20000004100 */
[----:B------:R-:W-:Y:S01]  /*34d0*/  F2FP.F16.E4M3.UNPACK_B R147, R151.H1 ;  /* 0x00000097ff93723e */ /* 0x000fe200030006ff */
[----:B------:R-:W-:-:S02]  /*34e0*/  HADD2.F32 R144, -RZ, R144.H0_H0 ;  /* 0x20000090ff907230 */ /* 0x000fc40000004100 */
[-C--:B------:R-:W-:Y:S01]  /*34f0*/  FMUL.FTZ R150, R80, R149.reuse ;  /* 0x0000009550967220 */ /* 0x080fe20000410000 */
[----:B------:R-:W-:Y:S01]  /*3500*/  FMUL.FTZ R149, R81, R149 ;  /* 0x0000009551957220 */ /* 0x000fe20000410000 */
[-C--:B------:R-:W-:Y:S01]  /*3510*/  FFMA.FTZ R82, R82, R146.reuse, -R153 ;  /* 0x0000009252527223 */ /* 0x080fe20000010899 */
[----:B------:R-:W-:Y:S01]  /*3520*/  FFMA.FTZ R83, R83, R146, R154 ;  /* 0x0000009253537223 */ /* 0x000fe2000001009a */
[-C--:B------:R-:W-:Y:S01]  /*3530*/  FFMA.FTZ R153, R81, R144.reuse, -R150 ;  /* 0x0000009051997223 */ /* 0x080fe20000010896 */
[----:B------:R-:W-:Y:S01]  /*3540*/  F2FP.F16.E4M3.UNPACK_B R81, R51.H1 ;  /* 0x00000033ff51723e */ /* 0x000fe200030006ff */
[----:B------:R-:W-:Y:S01]  /*3550*/  FFMA.FTZ R154, R80, R144, R149 ;  /* 0x00000090509a7223 */ /* 0x000fe20000010095 */
[----:B------:R-:W-:Y:S01]  /*3560*/  F2FP.F16.E4M3.UNPACK_B R144, R148.H1 ;  /* 0x00000094ff90723e */ /* 0x000fe200030006ff */
[----:B------:R-:W-:Y:S01]  /*3570*/  HADD2.F32 R150, -RZ, R147.H1_H1 ;  /* 0x30000093ff967230 */ /* 0x000fe20000004100 */
[----:B------:R-:W-:Y:S01]  /*3580*/  F2FP.SATFINITE.E4M3.F32.PACK_AB_MERGE_C R157, R83, R82, RZ ;  /* 0x00000052539d723e */ /* 0x000fe200048070ff */
[--C-:B------:R-:W-:Y:S01]  /*3590*/  HADD2.F32 R83, -RZ, R81.reuse.H1_H1 ;  /* 0x30000051ff537230 */ /* 0x100fe20000004100 */
[----:B------:R-:W-:Y:S01]  /*35a0*/  F2FP.F16.E4M3.UNPACK_B R80, R50.H1 ;  /* 0x00000032ff50723e */ /* 0x000fe200030006ff */
[----:B------:R-:W-:Y:S01]  /*35b0*/  HADD2.F32 R82, -RZ, R81.H0_H0 ;  /* 0x20000051ff527230 */ /* 0x000fe20000004100 */
[----:B------:R-:W-:Y:S01]  /*35c0*/  F2FP.F16.E4M3.UNPACK_B R151, R151 ;  /* 0x00000097ff97723e */ /* 0x000fe200020006ff */
[----:B------:R-:W-:Y:S01]  /*35d0*/  HADD2.F32 R146, -RZ, R144.H1_H1 ;  /* 0x30000090ff927230 */ /* 0x000fe20000004100 */
        /* <DEDUP_REMOVED lines=21> */
[----:B------:R-:W-:Y:S01]  /*3730*/  HADD2.F32 R50, -RZ, R50.H1_H1 ;  /* 0x30000032ff327230 */ /* 0x000fe20000004100 */
[----:B------:R-:W-:Y:S01]  /*3740*/  F2FP.SATFINITE.E4M3.F32.PACK_AB_MERGE_C R149, R149, R156, RZ ;  /* 0x0000009c9595723e */ /* 0x000fe200048070ff */
[----:B------:R-:W-:-:S02]  /*3750*/  HADD2.F32 R147, -RZ, R147.H0_H0 ;  /* 0x20000093ff937230 */ /* 0x000fc40000004100 */
[----:B------:R-:W-:Y:S02]  /*3760*/  HADD2.F32 R144, -RZ, R144.H0_H0 ;  /* 0x20000090ff907230 */ /* 0x000fe40000004100 */
        /* <DEDUP_REMOVED lines=11> */
.L_x_2209:
[----:B------:R-:W-:Y:S05]  /*3820*/  BSYNC B3 ;  /* 0x0000000000037941 */ /* 0x000fea0003800000 */
.L_x_2208:
[----:B------:R-:W-:Y:S02]  /*3830*/  ULDC.64 UR4, c[0x0][0x2d8] ;  /* 0x0000b60000047ab9 */ /* 0x000fe40000000a00 */
[----:B------:R-:W-:-:S04]  /*3840*/  IADD3 R80, P2, P6, R142, UR4, R100 ;  /* 0x000000048e507c10 */ /* 0x000fc8000fe5e064 */
[----:B------:R-:W-:-:S05]  /*3850*/  IADD3.X R81, R141, UR5, R34, P2, P6 ;  /* 0x000000058d517c10 */ /* 0x000fca00097ec422 */
[----:B--2---:R1:W-:Y:S04]  /*3860*/  STG.E.128 desc[UR46][R80.64], R48 ;  /* 0x0000003050007986 */ /* 0x0043e8000c101d2e */
.L_x_2207:
[----:B------:R-:W-:Y:S05]  /*3870*/  BSYNC B2 ;  /* 0x0000000000027941 */ /* 0x000fea0003800000 */
.L_x_2206:
[----:B------:R-:W-:Y:S05]  /*3880*/  @P1 BRA `(.L_x_2205) ;  /* 0x0000000400c01947 */ /* 0x000fea0003800000 */
[----:B-1----:R1:W2:Y:S01]  /*3890*/  LDS.128 R48, [R112+0x2c400] ;  /* 0x02c4000070307984 */ /* 0x0022a20000000c00 */
[----:B------:R-:W-:Y:S01]  /*38a0*/  ISETP.GE.AND P2, PT, R236, R126, PT ;  /* 0x0000007eec00720c */ /* 0x000fe20003f46270 */
[----:B------:R-:W-:-:S12]  /*38b0*/  BSSY B2, `(.L_x_2210) ;  /* 0x0000069000027945 */ /* 0x000fd80003800000 */
[----:B-1----:R-:W-:Y:S05]  /*38c0*/  @P2 BRA `(.L_x_2211) ;  /* 0x00000004009c2947 */ /* 0x002fea0003800000 */
[----:B------:R-:W-:Y:S02]  /*38d0*/  SHF.R.U32.HI R83, RZ, 0x8, R77 ;  /* 0x00000008ff537819 */ /* 0x000fe4000001164d */
[----:B------:R-:W-:Y:S02]  /*38e0*/  SHF.R.U32.HI R76, RZ, 0x8, R79 ;  /* 0x00000008ff4c7819 */ /* 0x000fe4000001164f */
[----:B------:R-:W-:Y:S02]  /*38f0*/  LOP3.LUT R78, R77, 0xff0000ff, RZ, 0xc0, !PT ;  /* 0xff0000ff4d4e7812 */ /* 0x000fe400078ec0ff */
[----:B------:R-:W-:Y:S02]  /*3900*/  SHF.R.U32.HI R82, RZ, 0x10, R77 ;  /* 0x00000010ff527819 */ /* 0x000fe4000001164d */
[----:B------:R-:W-:Y:S02]  /*3910*/  LOP3.LUT R80, R79, 0xff0000ff, RZ, 0xc0, !PT ;  /* 0xff0000ff4f507812 */ /* 0x000fe400078ec0ff */
[----:B------:R-:W-:Y:S01]  /*3920*/  SHF.R.U32.HI R81, RZ, 0x10, R79 ;  /* 0x00000010ff517819 */ /* 0x000fe2000001164f */
[----:B------:R-:W-:Y:S01]  /*3930*/  IMAD.SHL.U32 R79, R76, 0x100, RZ ;  /* 0x000001004c4f7824 */ /* 0x000fe200078e00ff */
[----:B------:R-:W-:Y:S01]  /*3940*/  SHF.L.U32 R77, R83, 0x8, RZ ;  /* 0x00000008534d7819 */ /* 0x000fe200000006ff */
[----:B--2---:R-:W-:Y:S01]  /*3950*/  IMAD.MOV.U32 R76, RZ, RZ, R48 ;  /* 0x000000ffff4c7224 */ /* 0x004fe200078e0030 */
[----:B------:R-:W-:Y:S01]  /*3960*/  F2FP.F16.E4M3.UNPACK_B R48, R49 ;  /* 0x00000031ff30723e */ /* 0x000fe200020006ff */
[----:B------:R-:W-:Y:S01]  /*3970*/  IMAD.U32 R81, R81, 0x10000, RZ ;  /* 0x0001000051517824 */ /* 0x000fe200078e00ff */
[----:B------:R-:W-:Y:S01]  /*3980*/  LOP3.LUT R77, R78, 0xff00, R77, 0xf8, !PT ;  /* 0x0000ff004e4d7812 */ /* 0x000fe200078ef84d */
[----:B------:R-:W-:Y:S01]  /*3990*/  IMAD.U32 R78, R82, 0x10000, RZ ;  /* 0x00010000524e7824 */ /* 0x000fe200078e00ff */
[----:B------:R-:W-:-:S02]  /*39a0*/  LOP3.LUT R80, R80, 0xff00, R79, 0xf8, !PT ;  /* 0x0000ff0050507812 */ /* 0x000fc400078ef84f */
        /* <DEDUP_REMOVED lines=15> */
[-C--:B------:R-:W-:Y:S01]  /*3aa0*/  FFMA.FTZ R49, R77, R81.reuse, R148 ;  /* 0x000000514d317223 */ /* 0x080fe20000010094 */
[----:B------:R-:W-:Y:S02]  /*3ab0*/  HADD2.F32 R80, -RZ, R80.H1_H1 ;  /* 0x30000050ff507230 */ /* 0x000fe40000004100 */
[C---:B------:R-:W-:Y:S01]  /*3ac0*/  FMUL.FTZ R83, R79.reuse, R144 ;  /* 0x000000904f537220 */ /* 0x040fe20000410000 */
        /* <DEDUP_REMOVED lines=21> */
[-C--:B------:R-:W-:Y:S01]  /*3c20*/  F2FP.F16.E4M3.UNPACK_B R80, R82.reuse.H1 ;  /* 0x00000052ff50723e */ /* 0x080fe200030006ff */
[-C--:B------:R-:W-:Y:S01]  /*3c30*/  FMUL.FTZ R144, R76, R143.reuse ;  /* 0x0000008f4c907220 */ /* 0x080fe20000410000 */
[C---:B------:R-:W-:Y:S01]  /*3c40*/  FMUL.FTZ R143, R77.reuse, R143 ;  /* 0x0000008f4d8f7220 */ /* 0x040fe20000410000 */
[----:B------:R-:W-:Y:S02]  /*3c50*/  F2FP.F16.E4M3.UNPACK_B R82, R82 ;  /* 0x00000052ff52723e */ /* 0x000fe400020006ff */
[-C--:B------:R-:W-:Y:S01]  /*3c60*/  FFMA.FTZ R144, R77, R134.reuse, -R144 ;  /* 0x000000864d907223 */ /* 0x080fe20000010890 */
[----:B------:R-:W-:Y:S01]  /*3c70*/  F2FP.SATFINITE.E4M3.F32.PACK_AB_MERGE_C R151, R148, R83, RZ ;  /* 0x000000539497723e */ /* 0x000fe200048070ff */
[----:B------:R-:W-:Y:S01]  /*3c80*/  FFMA.FTZ R147, R76, R134, R143 ;  /* 0x000000864c937223 */ /* 0x000fe2000001008f */
[-C--:B------:R-:W-:Y:S01]  /*3c90*/  F2FP.F16.E4M3.UNPACK_B R77, R51.reuse.H1 ;  /* 0x00000033ff4d723e */ /* 0x080fe200030006ff */
[--C-:B------:R-:W-:Y:S01]  /*3ca0*/  HADD2.F32 R81, -RZ, R80.reuse.H1_H1 ;  /* 0x30000050ff517230 */ /* 0x100fe20000004100 */
[----:B------:R-:W-:Y:S01]  /*3cb0*/  F2FP.F16.E4M3.UNPACK_B R83, R146.H1 ;  /* 0x00000092ff53723e */ /* 0x000fe200030006ff */
[----:B------:R-:W-:Y:S01]  /*3cc0*/  HADD2.F32 R80, -RZ, R80.H0_H0 ;  /* 0x20000050ff507230 */ /* 0x000fe20000004100 */
        /* <DEDUP_REMOVED lines=15> */
[----:B------:R-:W-:-:S02]  /*3dc0*/  HADD2.F32 R83, -RZ, R83.H0_H0 ;  /* 0x20000053ff537230 */ /* 0x000fc40000004100 */
[C---:B------:R-:W-:Y:S01]  /*3dd0*/  FMUL.FTZ R134, R76.reuse, R134 ;  /* 0x000000864c867220 */ /* 0x040fe20000410000 */
[----:B------:R-:W-:Y:S02]  /*3de0*/  HADD2.F32 R146, -RZ, R146.H0_H0 ;  /* 0x20000092ff927230 */ /* 0x000fe40000004100 */
[-C--:B------:R-:W-:Y:S01]  /*3df0*/  FFMA.FTZ R143, R76, R78.reuse, -R143 ;  /* 0x0000004e4c8f7223 */ /* 0x080fe2000001088f */
[--C-:B------:R-:W-:Y:S02]  /*3e00*/  HADD2.F32 R76, -RZ, R51.reuse.H0_H0 ;  /* 0x20000033ff4c7230 */ /* 0x100fe40000004100 */
[----:B------:R-:W-:Y:S01]  /*3e10*/  FFMA.FTZ R134, R77, R78, R134 ;  /* 0x0000004e4d867223 */ /* 0x000fe20000010086 */
[----:B------:R-:W-:Y:S02]  /*3e20*/  HADD2.F32 R77, -RZ, R51.H1_H1 ;  /* 0x30000033ff4d7230 */ /* 0x000fe40000004100 */
[----:B------:R-:W-:Y:S01]  /*3e30*/  FFMA.FTZ R150, R79, R81, R148 ;  /* 0x000000514f967223 */ /* 0x000fe20000010094 */
[----:B------:R-:W-:-:S02]  /*3e40*/  HADD2.F32 R51, -RZ, R50.H0_H0 ;  /* 0x20000032ff337230 */ /* 0x000fc40000004100 */
[-C--:B------:R-:W-:Y:S01]  /*3e50*/  FMUL.FTZ R148, R76, R83.reuse ;  /* 0x000000534c947220 */ /* 0x080fe20000410000 */
[----:B------:R-:W-:Y:S02]  /*3e60*/  HADD2.F32 R50, -RZ, R50.H1_H1 ;  /* 0x30000032ff327230 */ /* 0x000fe40000004100 */
[----:B------:R-:W-:Y:S01]  /*3e70*/  FMUL.FTZ R81, R77, R83 ;  /* 0x000000534d517220 */ /* 0x000fe20000410000 */
[----:B------:R-:W-:Y:S02]  /*3e80*/  HADD2.F32 R82, -RZ, R82.H0_H0 ;  /* 0x20000052ff527230 */ /* 0x000fe40000004100 */
[----:B------:R-:W-:Y:S01]  /*3e90*/  FMUL.FTZ R79, R51, R146 ;  /* 0x00000092334f7220 */ /* 0x000fe20000410000 */
[----:B------:R-:W-:Y:S01]  /*3ea0*/  FFMA.FTZ R148, R77, R80, R148 ;  /* 0x000000504d947223 */ /* 0x000fe20000010094 */
[----:B------:R-:W-:Y:S01]  /*3eb0*/  FMUL.FTZ R78, R50, R146 ;  /* 0x00000092324e7220 */ /* 0x000fe20000410000 */
[----:B------:R-:W-:Y:S01]  /*3ec0*/  FFMA.FTZ R81, R76, R80, -R81 ;  /* 0x000000504c517223 */ /* 0x000fe20000010851 */
[-C--:B------:R-:W-:Y:S01]  /*3ed0*/  FFMA.FTZ R79, R50, R82.reuse, R79 ;  /* 0x00000052324f7223 */ /* 0x080fe2000001004f */
[----:B------:R-:W-:Y:S01]  /*3ee0*/  F2FP.SATFINITE.E4M3.F32.PACK_AB_MERGE_C R134, R134, R143, RZ ;  /* 0x0000008f8686723e */ /* 0x000fe200048070ff */
[----:B------:R-:W-:Y:S01]  /*3ef0*/  FFMA.FTZ R78, R51, R82, -R78 ;  /* 0x00000052334e7223 */ /* 0x000fe2000001084e */
[----:B------:R-:W-:-:S02]  /*3f00*/  F2FP.SATFINITE.E4M3.F32.PACK_AB_MERGE_C R149, R150, R149, RZ ;  /* 0x000000959695723e */ /* 0x000fc400048070ff */
[----:B------:R-:W-:Y:S02]  /*3f10*/  F2FP.SATFINITE.E4M3.F32.PACK_AB_MERGE_C R48, R147, R144, R151 ;  /* 0x000000909330723e */ /* 0x000fe40004807097 */
[----:B------:R-:W-:Y:S02]  /*3f20*/  F2FP.SATFINITE.E4M3.F32.PACK_AB_MERGE_C R50, R79, R78, R134 ;  /* 0x0000004e4f32723e */ /* 0x000fe40004807086 */
[----:B------:R-:W-:-:S07]  /*3f30*/  F2FP.SATFINITE.E4M3.F32.PACK_AB_MERGE_C R51, R148, R81, R149 ;  /* 0x000000519433723e */ /* 0x000fce0004807095 */
.L_x_2211:
[----:B------:R-:W-:Y:S05]  /*3f40*/  BSYNC B2 ;  /* 0x0000000000027941 */ /* 0x000fea0003800000 */
.L_x_2210:
[----:B------:R-:W-:Y:S02]  /*3f50*/  ULDC.64 UR4, c[0x0][0x2d8] ;  /* 0x0000b60000047ab9 */ /* 0x000fe40000000a00 */
[----:B------:R-:W-:-:S04]  /*3f60*/  IADD3 R76, P2, P6, R37, UR4, R142 ;  /* 0x00000004254c7c10 */ /* 0x000fc8000fe5e08e */
[----:B------:R-:W-:-:S05]  /*3f70*/  IADD3.X R77, R104, UR5, R141, P2, P6 ;  /* 0x00000005684d7c10 */ /* 0x000fca00097ec48d */
[----:B--2---:R2:W-:Y:S04]  /*3f80*/  STG.E.128 desc[UR46][R76.64], R48 ;  /* 0x000000304c007986 */ /* 0x0045e8000c101d2e */
.L_x_2205:
[----:B------:R-:W-:Y:S05]  /*3f90*/  BSYNC B1 ;  /* 0x0000000000017941 */ /* 0x000fea0003800000 */
.L_x_2204:
[----:B------:R-:W-:Y:S04]  /*3fa0*/  BSSY B1, `(.L_x_2212) ;  /* 0x00000ea000017945 */ /* 0x000fe80003800000 */
[----:B------:R-:W-:Y:S05]  /*3fb0*/  @P3 BRA `(.L_x_2213) ;  /* 0x0000000c00a03947 */ /* 0x000fea0003800000 */
[----:B--2---:R-:W-:Y:S01]  /*3fc0*/  IADD3 R76, P2, P3, R46, R124, R16 ;  /* 0x0000007c2e4c7210 */ /* 0x004fe20007b5e010 */
[----:B------:R-:W-:Y:S03]  /*3fd0*/  BSSY B2, `(.L_x_2214) ;  /* 0x0000073000027945 */ /* 0x000fe60003800000 */
[----:B------:R-:W-:Y:S01]  /*3fe0*/  IADD3.X R77, R3, R127, R17, P2, P3 ;  /* 0x0000007f034d7210 */ /* 0x000fe200017e6411 */
[----:B------:R-:W-:Y:S08]  /*3ff0*/  @P0 BRA `(.L_x_2215) ;  /* 0x0000000400c00947 */ /* 0x000ff00003800000 */
[----:B-1----:R1:W2:Y:S01]  /*4000*/  LDS.128 R48, [R112+0x29400] ;  /* 0x0294000070307984 */ /* 0x0022a20000000c00 */
        /* <DEDUP_REMOVED lines=8> */
[----:B------:R-:W-:Y:S01]  /*4090*/  LOP3.LUT R74, R73, 0xff0000ff, RZ, 0xc0, !PT ;  /* 0xff0000ff494a7812 */ /* 0x000fe200078ec0ff */
[----:B--2---:R-:W-:Y:S01]  /*40a0*/  IMAD.MOV.U32 R72, RZ, RZ, R48 ;  /* 0x000000ffff487224 */ /* 0x004fe200078e0030 */
[----:B------:R-:W-:Y:S01]  /*40b0*/  SHF.R.U32.HI R79, RZ, 0x10, R73 ;  /* 0x00000010ff4f7819 */ /* 0x000fe20000011649 */
[----:B------:R-:W-:Y:S01]  /*40c0*/  IMAD.U32 R80, R80, 0x10000, RZ ;  /* 0x0001000050507824 */ /* 0x000fe200078e00ff */
[----:B------:R-:W-:-:S02]  /*40d0*/  SHF.L.U32 R73, R81, 0x8, RZ ;  /* 0x0000000851497819 */ /* 0x000fc400000006ff */
[----:B------:R-:W-:Y:S02]  /*40e0*/  LOP3.LUT R75, R78, 0xff00, R75, 0xf8, !PT ;  /* 0x0000ff004e4b7812 */ /* 0x000fe400078ef84b */
[----:B------:R-:W-:Y:S01]  /*40f0*/  LOP3.LUT R73, R74, 0xff00, R73, 0xf8, !PT ;  /* 0x0000ff004a497812 */ /* 0x000fe200078ef849 */
[----:B------:R-:W-:Y:S01]  /*4100*/  IMAD.U32 R74, R79, 0x10000, RZ ;  /* 0x000100004f4a7824 */ /* 0x000fe200078e00ff */
[-C--:B------:R-:W-:Y:S02]  /*4110*/  F2FP.F16.E4M3.UNPACK_B R48, R49.reuse ;  /* 0x00000031ff30723e */ /* 0x080fe400020006ff */
[-C--:B------:R-:W-:Y:S02]  /*4120*/  F2FP.F16.E4M3.UNPACK_B R78, R140.reuse.H1 ;  /* 0x0000008cff4e723e */ /* 0x080fe400030006ff */
        /* <DEDUP_REMOVED lines=20> */
[----:B------:R-:W-:Y:S01]  /*4270*/  F2FP.F16.E4M3.UNPACK_B R72, R72 ;  /* 0x00000048ff48723e */ /* 0x000fe200020006ff */
[-C--:B------:R-:W-:Y:S01]  /*4280*/  FFMA.FTZ R48, R48, R78.reuse, -R83 ;  /* 0x0000004e30307223 */ /* 0x080fe20000010853 */
[----:B------:R-:W-:Y:S01]  /*4290*/  FFMA.FTZ R143, R74, R75, R81 ;  /* 0x0000004b4a8f7223 */ /* 0x000fe20000010051 */
[----:B------:R-:W-:Y:S01]  /*42a0*/  FFMA.FTZ R141, R73, R78, R80 ;  /* 0x0000004e498d7223 */ /* 0x000fe20000010050 */
        /* <DEDUP_REMOVED lines=64> */
.L_x_2217:
[----:B------:R-:W-:Y:S05]  /*46b0*/  BSYNC B3 ;  /* 0x0000000000037941 */ /* 0x000fea0003800000 */
.L_x_2216:
[----:B------:R-:W-:Y:S02]  /*46c0*/  ULDC.64 UR4, c[0x0][0x2d8] ;  /* 0x0000b60000047ab9 */ /* 0x000fe40000000a00 */
[----:B------:R-:W-:-:S04]  /*46d0*/  IADD3 R72, P2, P3, R76, UR4, R100 ;  /* 0x000000044c487c10 */ /* 0x000fc8000fb5e064 */
[----:B------:R-:W-:-:S05]  /*46e0*/  IADD3.X R73, R77, UR5, R34, P2, P3 ;  /* 0x000000054d497c10 */ /* 0x000fca00097e6422 */
[----:B--2---:R2:W-:Y:S04]  /*46f0*/  STG.E.128 desc[UR46][R72.64], R48 ;  /* 0x0000003048007986 */ /* 0x0045e8000c101d2e */
.L_x_2215:
[----:B------:R-:W-:Y:S05]  /*4700*/  BSYNC B2 ;  /* 0x0000000000027941 */ /* 0x000fea0003800000 */
.L_x_2214:
[----:B------:R-:W-:Y:S05]  /*4710*/  @P1 BRA `(.L_x_2213) ;  /* 0x0000000400c81947 */ /* 0x000fea0003800000 */
[----:B-12---:R1:W2:Y:S01]  /*4720*/  LDS.128 R48, [R112+0x2d400] ;  /* 0x02d4000070307984 */ /* 0x0062a20000000c00 */
[----:B------:R-:W-:Y:S01]  /*4730*/  ISETP.GE.AND P2, PT, R236, R126, PT ;  /* 0x0000007eec00720c */ /* 0x000fe20003f46270 */
[----:B------:R-:W-:-:S12]  /*4740*/  BSSY B2, `(.L_x_2218) ;  /* 0x000006b000027945 */ /* 0x000fd80003800000 */
[----:B-1----:R-:W-:Y:S05]  /*4750*/  @P2 BRA `(.L_x_2219) ;  /* 0x0000000400a42947 */ /* 0x002fea0003800000 */
[----:B------:R-:W-:Y:S02]  /*4760*/  SHF.R.U32.HI R68, RZ, 0x8, R71 ;  /* 0x00000008ff447819 */ /* 0x000fe40000011647 */
[--C-:B------:R-:W-:Y:S02]  /*4770*/  SHF.R.U32.HI R74, RZ, 0x8, R69.reuse ;  /* 0x00000008ff4a7819 */ /* 0x100fe40000011645 */
[----:B------:R-:W-:Y:S02]  /*4780*/  SHF.R.U32.HI R78, RZ, 0x10, R69 ;  /* 0x00000010ff4e7819 */ /* 0x000fe40000011645 */
[----:B------:R-:W-:Y:S01]  /*4790*/  LOP3.LUT R73, R69, 0xff0000ff, RZ, 0xc0, !PT ;  /* 0xff0000ff45497812 */ /* 0x000fe200078ec0ff */
[----:B--2---:R-:W-:Y:S01]  /*47a0*/  IMAD.MOV.U32 R69, RZ, RZ, R50 ;  /* 0x000000ffff457224 */ /* 0x004fe200078e0032 */
[----:B------:R-:W-:Y:S01]  /*47b0*/  MOV R70, R51 ;  /* 0x0000003300467202 */ /* 0x000fe20000000f00 */
[----:B------:R-:W-:Y:S01]  /*47c0*/  IMAD.SHL.U32 R51, R68, 0x100, RZ ;  /* 0x0000010044337824 */ /* 0x000fe200078e00ff */
[----:B------:R-:W-:Y:S01]  /*47d0*/  LOP3.LUT R72, R71, 0xff0000ff, RZ, 0xc0, !PT ;  /* 0xff0000ff47487812 */ /* 0x000fe200078ec0ff */
[----:B------:R-:W-:Y:S01]  /*47e0*/  IMAD.SHL.U32 R50, R74, 0x100, RZ ;  /* 0x000001004a327824 */ /* 0x000fe200078e00ff */
[----:B------:R-:W-:-:S02]  /*47f0*/  SHF.R.U32.HI R75, RZ, 0x10, R71 ;  /* 0x00000010ff4b7819 */ /* 0x000fc40000011647 */
[----:B------:R-:W-:Y:S01]  /*4800*/  LOP3.LUT R74, R72, 0xff00, R51, 0xf8, !PT ;  /* 0x0000ff00484a7812 */ /* 0x000fe200078ef833 */
[----:B------:R-:W-:Y:S01]  /*4810*/  IMAD.U32 R51, R78, 0x10000, RZ ;  /* 0x000100004e337824 */ /* 0x000fe200078e00ff */
[----:B------:R-:W-:Y:S02]  /*4820*/  LOP3.LUT R68, R73, 0xff00, R50, 0xf8, !PT ;  /* 0x0000ff0049447812 */ /* 0x000fe400078ef832 */
[----:B------:R-:W-:Y:S02]  /*4830*/  SHF.L.U32 R71, R75, 0x10, RZ ;  /* 0x000000104b477819 */ /* 0x000fe400000006ff */
[----:B------:R-:W-:Y:S02]  /*4840*/  F2FP.F16.E4M3.UNPACK_B R72, R138.H1 ;  /* 0x0000008aff48723e */ /* 0x000fe400030006ff */
[----:B------:R-:W-:Y:S02]  /*4850*/  F2FP.F16.E4M3.UNPACK_B R50, R49 ;  /* 0x00000031ff32723e */ /* 0x000fe400020006ff */
        /* <DEDUP_REMOVED lines=8> */
[C---:B------:R-:W-:Y:S01]  /*48e0*/  FMUL.FTZ R79, R51.reuse, R74 ;  /* 0x0000004a334f7220 */ /* 0x040fe20000410000 */
        /* <DEDUP_REMOVED lines=27> */
[----:B------:R-:W-:Y:S01]  /*4aa0*/  F2FP.SATFINITE.E4M3.F32.PACK_AB_MERGE_C R138, R134, R83, RZ ;  /* 0x00000053868a723e */ /* 0x000fe200048070ff */
[-C--:B------:R-:W-:Y:S01]  /*4ab0*/  FFMA.FTZ R75, R50, R68.reuse, -R75 ;  /* 0x00000044324b7223 */ /* 0x080fe2000001084b */
[----:B------:R-:W-:Y:S01]  /*4ac0*/  FFMA.FTZ R74, R51, R68, R74 ;  /* 0x00000044334a7223 */ /* 0x000fe2000001004a */
[-C--:B------:R-:W-:Y:S01]  /*4ad0*/  FFMA.FTZ R79, R49, R137.reuse, -R72 ;  /* 0x00000089314f7223 */ /* 0x080fe20000010848 */
        /* <DEDUP_REMOVED lines=49> */
.L_x_2219:
[----:B------:R-:W-:Y:S05]  /*4df0*/  BSYNC B2 ;  /* 0x0000000000027941 */ /* 0x000fea0003800000 */
.L_x_2218:
[----:B------:R-:W-:Y:S02]  /*4e00*/  ULDC.64 UR4, c[0x0][0x2d8] ;  /* 0x0000b60000047ab9 */ /* 0x000fe40000000a00 */
[----:B------:R-:W-:-:S04]  /*4e10*/  IADD3 R68, P2, P3, R37, UR4, R76 ;  /* 0x0000000425447c10 */ /* 0x000fc8000fb5e04c */
[----:B------:R-:W-:-:S05]  /*4e20*/  IADD3.X R69, R104, UR5, R77, P2, P3 ;  /* 0x0000000568457c10 */ /* 0x000fca00097e644d */
[----:B--2---:R3:W-:Y:S04]  /*4e30*/  STG.E.128 desc[UR46][R68.64], R48 ;  /* 0x0000003044007986 */ /* 0x0047e8000c101d2e */
.L_x_2213:
[----:B------:R-:W-:Y:S05]  /*4e40*/  BSYNC B1 ;  /* 0x0000000000017941 */ /* 0x000fea0003800000 */
.L_x_2212:
[----:B------:R-:W-:Y:S01]  /*4e50*/  ISETP.NE.AND P2, PT, R145, RZ, PT ;  /* 0x000000ff9100720c */ /* 0x000fe20003f45270 */
[----:B------:R-:W-:-:S12]  /*4e60*/  BSSY B1, `(.L_x_2220) ;  /* 0x00000ec000017945 */ /* 0x000fd80003800000 */
        /* <DEDUP_REMOVED lines=9> */
[----:B------:R-:W-:Y:S01]  /*4f00*/  SHF.R.U32.HI R72, RZ, 0x8, R65 ;  /* 0x00000008ff487819 */ /* 0x000fe20000011641 */
[----:B--2---:R-:W-:Y:S01]  /*4f10*/  IMAD.MOV.U32 R66, RZ, RZ, R51 ;  /* 0x000000ffff427224 */ /* 0x004fe200078e0033 */
[----:B------:R-:W-:Y:S02]  /*4f20*/  SHF.R.U32.HI R64, RZ, 0x8, R67 ;  /* 0x00000008ff407819 */ /* 0x000fe40000011643 */
[----:B------:R-:W-:Y:S02]  /*4f30*/  SHF.R.U32.HI R74, RZ, 0x10, R65 ;  /* 0x00000010ff4a7819 */ /* 0x000fe40000011641 */
[----:B------:R-:W-:Y:S01]  /*4f40*/  LOP3.LUT R71, R65, 0xff0000ff, RZ, 0xc0, !PT ;  /* 0xff0000ff41477812 */ /* 0x000fe200078ec0ff */
[----:B------:R-:W-:Y:S01]  /*4f50*/  IMAD.MOV.U32 R65, RZ, RZ, R50 ;  /* 0x000000ffff417224 */ /* 0x000fe200078e0032 */
[----:B------:R-:W-:Y:S01]  /*4f60*/  SHF.R.U32.HI R73, RZ, 0x10, R67 ;  /* 0x00000010ff497819 */ /* 0x000fe20000011643 */
[----:B------:R-:W-:Y:S01]  /*4f70*/  IMAD.SHL.U32 R50, R72, 0x100, RZ ;  /* 0x0000010048327824 */ /* 0x000fe200078e00ff */
[----:B------:R-:W-:-:S02]  /*4f80*/  LOP3.LUT R70, R67, 0xff0000ff, RZ, 0xc0, !PT ;  /* 0xff0000ff43467812 */ /* 0x000fc400078ec0ff */
[----:B------:R-:W-:Y:S01]  /*4f90*/  SHF.L.U32 R51, R64, 0x8, RZ ;  /* 0x0000000840337819 */ /* 0x000fe200000006ff */
[----:B------:R-:W-:Y:S01]  /*4fa0*/  IMAD.U32 R67, R73, 0x10000, RZ ;  /* 0x0001000049437824 */ /* 0x000fe200078e00ff */
[----:B------:R-:W-:Y:S02]  /*4fb0*/  LOP3.LUT R64, R71, 0xff00, R50, 0xf8, !PT ;  /* 0x0000ff0047407812 */ /* 0x000fe400078ef832 */
[----:B------:R-:W-:Y:S01]  /*4fc0*/  LOP3.LUT R72, R70, 0xff00, R51, 0xf8, !PT ;  /* 0x0000ff0046487812 */ /* 0x000fe200078ef833 */
[----:B------:R-:W-:Y:S01]  /*4fd0*/  IMAD.U32 R51, R74, 0x10000, RZ ;  /* 0x000100004a337824 */ /* 0x000fe200078e00ff */
        /* <DEDUP_REMOVED lines=91> */
.L_x_2225:
[----:B------:R-:W-:Y:S05]  /*5590*/  BSYNC B3 ;  /* 0x0000000000037941 */ /* 0x000fea0003800000 */
.L_x_2224:
[----:B------:R-:W-:Y:S02]  /*55a0*/  ULDC.64 UR4, c[0x0][0x2d8] ;  /* 0x0000b60000047ab9 */ /* 0x000fe40000000a00 */
[----:B------:R-:W-:-:S04]  /*55b0*/  IADD3 R64, P2, P3, R68, UR4, R100 ;  /* 0x0000000444407c10 */ /* 0x000fc8000fb5e064 */
[----:B------:R-:W-:-:S05]  /*55c0*/  IADD3.X R65, R69, UR5, R34, P2, P3 ;  /* 0x0000000545417c10 */ /* 0x000fca00097e6422 */
[----:B--2---:R3:W-:Y:S04]  /*55d0*/  STG.E.128 desc[UR46][R64.64], R48 ;  /* 0x0000003040007986 */ /* 0x0047e8000c101d2e */
.L_x_2223:
[----:B------:R-:W-:Y:S05]  /*55e0*/  BSYNC B2 ;  /* 0x0000000000027941 */ /* 0x000fea0003800000 */
.L_x_2222:
[----:B------:R-:W-:Y:S05]  /*55f0*/  @P1 BRA `(.L_x_2221) ;  /* 0x0000000400c81947 */ /* 0x000fea0003800000 */
[----:B-123--:R1:W2:Y:S01]  /*5600*/  LDS.128 R48, [R112+0x2e400] ;  /* 0x02e4000070307984 */ /* 0x00e2a20000000c00 */
        /* <DEDUP_REMOVED lines=13> */
[----:B------:R-:W-:-:S02]  /*56e0*/  LOP3.LUT R51, R60, 0xff00, R51, 0xf8, !PT ;  /* 0x0000ff003c337812 */ /* 0x000fc400078ef833 */
[----:B------:R-:W-:Y:S01]  /*56f0*/  MOV R61, R50 ;  /* 0x00000032003d7202 */ /* 0x000fe20000000f00 */
        /* <DEDUP_REMOVED lines=93> */
.L_x_2227:
[----:B------:R-:W-:Y:S05]  /*5cd0*/  BSYNC B2 ;  /* 0x0000000000027941 */ /* 0x000fea0003800000 */
.L_x_2226:
[----:B------:R-:W-:Y:S02]  /*5ce0*/  ULDC.64 UR4, c[0x0][0x2d8] ;  /* 0x0000b60000047ab9 */ /* 0x000fe40000000a00 */
[----:B------:R-:W-:-:S04]  /*5cf0*/  IADD3 R60, P2, P3, R37, UR4, R68 ;  /* 0x00000004253c7c10 */ /* 0x000fc8000fb5e044 */
[----:B------:R-:W-:-:S05]  /*5d00*/  IADD3.X R61, R104, UR5, R69, P2, P3 ;  /* 0x00000005683d7c10 */ /* 0x000fca00097e6445 */
[----:B--2---:R4:W-:Y:S04]  /*5d10*/  STG.E.128 desc[UR46][R60.64], R48 ;  /* 0x000000303c007986 */ /* 0x0049e8000c101d2e */
.L_x_2221:
[----:B------:R-:W-:Y:S05]  /*5d20*/  BSYNC B1 ;  /* 0x0000000000017941 */ /* 0x000fea0003800000 */
.L_x_2220:
        /* <DEDUP_REMOVED lines=19> */
[----:B------:R-:W-:Y:S01]  /*5e60*/  LOP3.LUT R51, R56, 0xff00, R51, 0xf8, !PT ;  /* 0x0000ff0038337812 */ /* 0x000fe200078ef833 */
[----:B------:R-:W-:Y:S01]  /*5e70*/  IMAD.MOV.U32 R57, RZ, RZ, R50 ;  /* 0x000000ffff397224 */ /* 0x000fe200078e0032 */
[----:B------:R-:W-:-:S02]  /*5e80*/  LOP3.LUT R59, R60, 0xff00, R59, 0xf8, !PT ;  /* 0x0000ff003c3b7812 */ /* 0x000fc400078ef83b */
        /* <DEDUP_REMOVED lines=92> */
.L_x_2232:
[----:B------:R-:W-:Y:S05]  /*6450*/  BSYNC B2 ;  /* 0x0000000000027941 */ /* 0x000fea0003800000 */
.L_x_2231:
[----:B------:R-:W-:Y:S02]  /*6460*/  ULDC.64 UR4, c[0x0][0x2d8] ;  /* 0x0000b60000047ab9 */ /* 0x000fe40000000a00 */
[----:B------:R-:W-:-:S04]  /*6470*/  IADD3 R56, P2, P3, R124, UR4, R100 ;  /* 0x000000047c387c10 */ /* 0x000fc8000fb5e064 */
[----:B------:R-:W-:-:S05]  /*6480*/  IADD3.X R57, R127, UR5, R34, P2, P3 ;  /* 0x000000057f397c10 */ /* 0x000fca00097e6422 */
[----:B--2---:R1:W-:Y:S04]  /*6490*/  STG.E.128 desc[UR46][R56.64], R48 ;  /* 0x0000003038007986 */ /* 0x0043e8000c101d2e */
.L_x_2230:
[----:B------:R-:W-:Y:S05]  /*64a0*/  BSYNC B1 ;  /* 0x0000000000017941 */ /* 0x000fea0003800000 */
.L_x_2229:
        /* <DEDUP_REMOVED lines=12> */
[----:B------:R-:W-:Y:S02]  /*6570*/  SHF.R.U32.HI R59, RZ, 0x10, R55 ;  /* 0x00000010ff3b7819 */ /* 0x000fe40000011637 */
[----:B------:R-:W-:-:S02]  /*6580*/  LOP3.LUT R56, R55, 0xff0000ff, RZ, 0xc0, !PT ;  /* 0xff0000ff37387812 */ /* 0x000fc400078ec0ff */
[----:B------:R-:W-:Y:S01]  /*6590*/  SHF.L.U32 R50, R58, 0x8, RZ ;  /* 0x000000083a327819 */ /* 0x000fe200000006ff */
        /* <DEDUP_REMOVED lines=95> */
.L_x_2234:
[----:B------:R-:W-:Y:S05]  /*6b90*/  BSYNC B1 ;  /* 0x0000000000017941 */ /* 0x000fea0003800000 */
.L_x_2233:
[----:B------:R-:W-:Y:S02]  /*6ba0*/  ULDC.64 UR4, c[0x0][0x2d8] ;  /* 0x0000b60000047ab9 */ /* 0x000fe40000000a00 */
[----:B------:R-:W-:-:S04]  /*6bb0*/  IADD3 R124, P2, P3, R37, UR4, R124 ;  /* 0x00000004257c7c10 */ /* 0x000fc8000fb5e07c */
[----:B------:R-:W-:-:S05]  /*6bc0*/  IADD3.X R125, R104, UR5, R127, P2, P3 ;  /* 0x00000005687d7c10 */ /* 0x000fca00097e647f */
[----:B--2---:R1:W-:Y:S01]  /*6bd0*/  STG.E.128 desc[UR46][R124.64], R48 ;  /* 0x000000307c007986 */ /* 0x0043e2000c101d2e */
[----:B------:R-:W-:Y:S05]  /*6be0*/  BRA `(.L_x_2228) ;  /* 0x0000004800e47947 */ /* 0x000fea0003800000 */
.L_x_2192:
        /* <DEDUP_REMOVED lines=10> */
[----:B------:R-:W-:Y:S01]  /*6c90*/  @!P2 MOV R49, R107 ;  /* 0x0000006b0031a202 */ /* 0x000fe20000000f00 */
[----:B------:R-:W-:-:S06]  /*6ca0*/  @!P2 IMAD.MOV.U32 R51, RZ, RZ, R131 ;  /* 0x000000ffff33a224 */ /* 0x000fcc00078e0083 */
[----:B------:R-:W2:Y:S08]  /*6cb0*/  @!P2 LDC.64 R80, c[0x0][0x3c8] ;  /* 0x0000f200ff50ab82 */ /* 0x000eb00000000a00 */
[----:B------:R-:W3:Y:S01]  /*6cc0*/  @!P2 LDC.64 R82, c[0x0][0x3e0] ;  /* 0x0000f800ff52ab82 */ /* 0x000ee20000000a00 */
[----:B0-----:R-:W-:-:S04]  /*6cd0*/  @!P2 IMAD.WIDE.U32 R52, R54, 0x60, R48 ;  /* 0x000000603634a825 */ /* 0x001fc800078e0030 */
[----:B------:R-:W-:-:S04]  /*6ce0*/  @!P2 IMAD R55, R55, 0x60, RZ ;  /* 0x000000603737a824 */ /* 0x000fc800078e02ff */
[----:B------:R-:W-:Y:S01]  /*6cf0*/  @!P2 IMAD.IADD R55, R53, 0x1, R55 ;  /* 0x000000013537a824 */ /* 0x000fe200078e0237 */
[----:B--2---:R-:W-:-:S04]  /*6d00*/  @!P2 IADD3 R80, P3, P4, R94, R80, R52 ;  /* 0x000000505e50a210 */ /* 0x004fc80007c7e034 */
        /* <DEDUP_REMOVED lines=27> */
[----:B------:R-:W-:Y:S01]  /*6ec0*/  ISETP.NE.AND P0, PT, R61, RZ, PT ;  /* 0x000000ff3d00720c */ /* 0x000fe20003f05270 */
[----:B------:R-:W-:Y:S01]  /*6ed0*/  @!P4 IMAD.X R65, R60, 0x1, R65, P6 ;  /* 0x000000013c41c824 */ /* 0x000fe200030e0641 */
[----:B-1----:R-:W-:-:S04]  /*6ee0*/  @!P4 IADD3 R66, P6, R53, R66, RZ ;  /* 0x000000423542c210 */ /* 0x002fc80007fde0ff */
[----:B------:R-:W-:Y:S02]  /*6ef0*/  @!P4 IADD3.X R67, R54, R67, RZ, P6, !PT ;  /* 0x000000433643c210 */ /* 0x000fe400037fe4ff */
[----:B------:R-:W-:Y:S02]  /*6f00*/  CS2R R54, SRZ ;  /* 0x0000000000367805 */ /* 0x000fe4000001ff00 */
[----:B--2---:R-:W-:-:S05]  /*6f10*/  @!P3 IADD3 R68, P6, R49, R68, RZ ;  /* 0x000000443144b210 */ /* 0x004fca0007fde0ff */
[----:B------:R-:W-:Y:S01]  /*6f20*/  @!P3 IMAD.X R69, R52, 0x1, R69, P6 ;  /* 0x000000013445b824 */ /* 0x000fe200030e0645 */
[----:B---3--:R-:W-:Y:S02]  /*6f30*/  @!P3 IADD3 R84, P6, R51, R84, RZ ;  /* 0x000000543354b210 */ /* 0x008fe40007fde0ff */
[----:B------:R-:W-:Y:S02]  /*6f40*/  CS2R R50, SRZ ;  /* 0x0000000000327805 */ /* 0x000fe4000001ff00 */
[----:B------:R-:W-:Y:S01]  /*6f50*/  CS2R R52, SRZ ;  /* 0x0000000000347805 */ /* 0x000fe2000001ff00 */
[----:B------:R-:W-:Y:S01]  /*6f60*/  @!P3 IMAD.X R85, R48, 0x1, R85, P6 ;  /* 0x000000013055b824 */ /* 0x000fe200030e0655 */
[----:B------:R-:W-:Y:S02]  /*6f70*/  CS2R R48, SRZ ;  /* 0x0000000000307805 */ /* 0x000fe4000001ff00 */
[----:B------:R-:W-:Y:S02]  /*6f80*/  CS2R R60, SRZ ;  /* 0x00000000003c7805 */ /* 0x000fe4000001ff00 */
        /* <DEDUP_REMOVED lines=25> */
[----:B-----5:R-:W-:Y:S01]  /*7120*/  IMAD.MOV.U32 R147, RZ, RZ, R60 ;  /* 0x000000ffff937224 */ /* 0x020fe200078e003c */
[----:B------:R-:W-:Y:S01]  /*7130*/  MOV R144, R62 ;  /* 0x0000003e00907202 */ /* 0x000fe20000000f00 */
[----:B----4-:R-:W-:-:S02]  /*7140*/  IMAD.MOV.U32 R146, RZ, RZ, R56 ;  /* 0x000000ffff927224 */ /* 0x010fc400078e0038 */
[----:B------:R-:W-:Y:S01]  /*7150*/  IMAD.MOV.U32 R145, RZ, RZ, R58 ;  /* 0x000000ffff917224 */ /* 0x000fe200078e003a */
[----:B------:R-:W-:Y:S01]  /*7160*/  MOV R134, R72 ;  /* 0x0000004800867202 */ /* 0x000fe20000000f00 */
[----:B------:R-:W-:Y:S02]  /*7170*/  IMAD.MOV.U32 R135, RZ, RZ, R74 ;  /* 0x000000ffff877224 */ /* 0x000fe400078e004a */
[----:B------:R-:W-:Y:S02]  /*7180*/  IMAD.MOV.U32 R136, RZ, RZ, R76 ;  /* 0x000000ffff887224 */ /* 0x000fe400078e004c */
[----:B------:R-:W-:Y:S02]  /*7190*/  IMAD.MOV.U32 R137, RZ, RZ, R78 ;  /* 0x000000ffff897224 */ /* 0x000fe400078e004e */
[----:B------:R-:W-:Y:S02]  /*71a0*/  IMAD.MOV.U32 R138, RZ, RZ, R64 ;  /* 0x000000ffff8a7224 */ /* 0x000fe400078e0040 */
[----:B------:R-:W-:-:S02]  /*71b0*/  IMAD.MOV.U32 R140, RZ, RZ, R66 ;  /* 0x000000ffff8c7224 */ /* 0x000fc400078e0042 */
[----:B------:R-:W-:Y:S02]  /*71c0*/  IMAD.MOV.U32 R142, RZ, RZ, R68 ;  /* 0x000000ffff8e7224 */ /* 0x000fe400078e0044 */
[----:B------:R-:W-:Y:S01]  /*71d0*/  IMAD.MOV.U32 R143, RZ, RZ, R70 ;  /* 0x000000ffff8f7224 */ /* 0x000fe200078e0046 */
[----:B------:R-:W-:Y:S06]  /*71e0*/  @!P5 BRA `(.L_x_2235) ;  /* 0x000000000004d947 */ /* 0x000fec0003800000 */
[----:B------:R-:W-:Y:S01]  /*71f0*/  BPT.TRAP 0x1 ;  /* 0x000000040000795c */ /* 0x000fe20000300000 */
.L_x_2235:
[----:B------:R-:W2:Y:S01]  /*7200*/  LDL R80, [R1+0x10] ;  /* 0x0000100001507983 */ /* 0x000ea20000100800 */
[----:B------:R-:W-:Y:S01]  /*7210*/  IMAD R107, R232, 0x8, R18 ;  /* 0x00000008e86b7824 */ /* 0x000fe200078e0212 */
[----:B------:R-:W0:Y:S01]  /*7220*/  LDC R139, c[0x0][0x2e4] ;  /* 0x0000b900ff8b7b82 */ /* 0x000e220000000800 */
[----:B------:R-:W-:Y:S01]  /*7230*/  MOV R125, R127 ;  /* 0x0000007f007d7202 */ /* 0x000fe20000000f00 */
[----:B------:R-:W-:Y:S06]  /*7240*/  BSSY B1, `(.L_x_2236) ;  /* 0x0000006000017945 */ /* 0x000fec0003800000 */
[----:B------:R-:W1:Y:S01]  /*7250*/  LDC.64 R126, c[0x0][0x2f0] ;  /* 0x0000bc00ff7e7b82 */ /* 0x000e620000000a00 */
[----:B0-----:R-:W-:Y:S01]  /*7260*/  IMAD.IADD R141, R139, 0x1, -R122 ;  /* 0x000000018b8d7824 */ /* 0x001fe200078e0a7a */
[----:B--2---:R-:W-:-:S04]  /*7270*/  SHF.L.U32 R128, R80, 0x1f, RZ ;  /* 0x0000001f50807819 */ /* 0x004fc800000006ff */
[----:B------:R-:W0:Y:S02]  /*7280*/  SYNCS.PHASECHK.TRANS64.TRYWAIT P3, [R107+URZ+0x38890], R128 ;  /* 0x038890806b0075a7 */ /* 0x000e24000806017f */
[----:B01----:R-:W-:Y:S05]  /*7290*/  @!P3 BRA `(.L_x_2237) ;  /* 0x0000023c0064b947 */ /* 0x003fea0003800000 */
.L_x_2534:
[----:B------:R-:W-:Y:S05]  /*72a0*/  BSYNC B1 ;  /* 0x0000000000017941 */ /* 0x000fea0003800000 */
.L_x_2236:
[----:B------:R-:W-:Y:S01]  /*72b0*/  ISETP.GE.OR P3, PT, R22, R116, P0 ;  /* 0x000000741600720c */ /* 0x000fe20000766670 */
[----:B------:R-:W-:-:S12]  /*72c0*/  BSSY B1, `(.L_x_2238) ;  /* 0x00000f8000017945 */ /* 0x000fd80003800000 */
[----:B------:R-:W-:Y:S05]  /*72d0*/  @P3 BRA `(.L_x_2239) ;  /* 0x0000000c00d83947 */ /* 0x000fea0003800000 */
[----:B------:R-:W2:Y:S04]  /*72e0*/  LDL R84, [R1+0x14] ;  /* 0x0000140001547983 */ /* 0x000ea80000100800 */
[----:B------:R-:W3:Y:S04]  /*72f0*/  LDL R83, [R1+0x18] ;  /* 0x0000180001537983 */ /* 0x000ee80000100800 */
[----:B------:R-:W4:Y:S01]  /*7300*/  LDL R82, [R1+0x1c] ;  /* 0x00001c0001527983 */ /* 0x000f220000100800 */
[-C--:B------:R-:W-:Y:S01]  /*7310*/  IMAD R80, R23, R126.reuse, RZ ;  /* 0x0000007e17507224 */ /* 0x080fe200078e02ff */
        /* <DEDUP_REMOVED lines=13> */
[----:B------:R-:W-:-:S05]  /*73f0*/  LEA.HI R81, R81, R80, RZ, 0x3 ;  /* 0x0000005051517211 */ /* 0x000fca00078f18ff */
[----:B------:R-:W-:-:S05]  /*7400*/  IMAD.SHL.U32 R81, R81, 0x800, RZ ;  /* 0x0000080051517824 */ /* 0x000fca00078e00ff */
[----:B------:R-:W-:Y:S02]  /*7410*/  LOP3.LUT R81, R81, 0xffffc000, RZ, 0xc0, !PT ;  /* 0xffffc00051517812 */ /* 0x000fe400078ec0ff */
[----:B--2---:R-:W-:-:S04]  /*7420*/  LOP3.LUT R80, R84, 0x70, R151, 0xf8, !PT ;  /* 0x0000007054507812 */ /* 0x004fc800078ef897 */
[----:B---3--:R-:W-:-:S04]  /*7430*/  LOP3.LUT R80, R80, R83, RZ, 0x3c, !PT ;  /* 0x0000005350507212 */ /* 0x008fc800078e3cff */
[----:B----4-:R-:W-:Y:S02]  /*7440*/  IADD3 R83, R80, R81, R82 ;  /* 0x0000005150537210 */ /* 0x010fe40007ffe052 */
[----:B------:R-:W-:-:S03]  /*7450*/  LEA R81, R232, R121, 0xf ;  /* 0x00000079e8517211 */ /* 0x000fc600078e78ff */
[----:B------:R-:W-:Y:S02]  /*7460*/  IMAD R83, R232, 0x8000, R83 ;  /* 0x00008000e8537824 */ /* 0x000fe400078e0253 */
[C---:B------:R-:W-:Y:S02]  /*7470*/  IMAD.IADD R81, R18.reuse, 0x1, R81 ;  /* 0x0000000112517824 */ /* 0x040fe400078e0251 */
[----:B------:R-:W-:-:S04]  /*7480*/  IMAD.IADD R84, R18, 0x1, R83 ;  /* 0x0000000112547824 */ /* 0x000fc800078e0253 */
        /* <DEDUP_REMOVED lines=9> */
[----:B------:R-:W-:-:S02]  /*7520*/  LOP3.LUT R50, R51, 0xff0000ff, RZ, 0xc0, !PT ;  /* 0xff0000ff33327812 */ /* 0x000fc400078ec0ff */
[----:B------:R-:W-:Y:S02]  /*7530*/  SHF.R.U32.HI R160, RZ, 0x10, R51 ;  /* 0x00000010ffa07819 */ /* 0x000fe40000011633 */
[----:B------:R-:W-:Y:S01]  /*7540*/  LOP3.LUT R48, R48, 0xff00, R49, 0xf8, !PT ;  /* 0x0000ff0030307812 */ /* 0x000fe200078ef831 */
[----:B------:R-:W-:Y:S01]  /*7550*/  IMAD.U32 R49, R161, 0x10000, RZ ;  /* 0x00010000a1317824 */ /* 0x000fe200078e00ff */
[----:B------:R-:W-:Y:S02]  /*7560*/  LOP3.LUT R54, R55, 0xff0000ff, RZ, 0xc0, !PT ;  /* 0xff0000ff37367812 */ /* 0x000fe400078ec0ff */
[----:B------:R-:W-:Y:S01]  /*7570*/  SHF.R.U32.HI R164, RZ, 0x10, R55 ;  /* 0x00000010ffa47819 */ /* 0x000fe20000011637 */
[----:B------:R-:W-:Y:S01]  /*7580*/  IMAD.SHL.U32 R55, R157, 0x100, RZ ;  /* 0x000001009d377824 */ /* 0x000fe200078e00ff */
[----:B------:R-:W-:Y:S02]  /*7590*/  SHF.L.U32 R51, R159, 0x8, RZ ;  /* 0x000000089f337819 */ /* 0x000fe400000006ff */
[----:B------:R-:W-:Y:S01]  /*75a0*/  SHF.R.U32.HI R158, RZ, 0x8, R53 ;  /* 0x00000008ff9e7819 */ /* 0x000fe20000011635 */
[----:B------:R-:W-:Y:S01]  /*75b0*/  IMAD.U32 R164, R164, 0x10000, RZ ;  /* 0x00010000a4a47824 */ /* 0x000fe200078e00ff */
[----:B------:R-:W-:-:S02]  /*75c0*/  LOP3.LUT R51, R50, 0xff00, R51, 0xf8, !PT ;  /* 0x0000ff0032337812 */ /* 0x000fc400078ef833 */
[----:B------:R-:W-:Y:S02]  /*75d0*/  LOP3.LUT R52, R53, 0xff0000ff, RZ, 0xc0, !PT ;  /* 0xff0000ff35347812 */ /* 0x000fe400078ec0ff */
[----:B------:R-:W-:Y:S01]  /*75e0*/  SHF.R.U32.HI R162, RZ, 0x10, R53 ;  /* 0x00000010ffa27819 */ /* 0x000fe20000011635 */
[----:B------:R-:W-:Y:S01]  /*75f0*/  IMAD.SHL.U32 R53, R158, 0x100, RZ ;  /* 0x000001009e357824 */ /* 0x000fe200078e00ff */
[----:B------:R-:W-:Y:S01]  /*7600*/  LOP3.LUT R50, R48, 0xff0000, R49, 0xf8, !PT ;  /* 0x00ff000030327812 */ /* 0x000fe200078ef831 */
[----:B------:R-:W-:Y:S01]  /*7610*/  IMAD.U32 R48, R160, 0x10000, RZ ;  /* 0x00010000a0307824 */ /* 0x000fe200078e00ff */
[----:B------:R-:W-:Y:S02]  /*7620*/  LOP3.LUT R161, R54, 0xff00, R55, 0xf8, !PT ;  /* 0x0000ff0036a17812 */ /* 0x000fe400078ef837 */
[----:B------:R-:W-:Y:S02]  /*7630*/  F2FP.F16.E4M3.UNPACK_B R160, R155.H1 ;  /* 0x0000009bffa0723e */ /* 0x000fe400030006ff */
[----:B--2---:R-:W-:-:S02]  /*7640*/  F2FP.F16.E4M3.UNPACK_B R55, R84.H1 ;  /* 0x00000054ff37723e */ /* 0x004fc400030006ff */
[----:B-1----:R-:W-:Y:S01]  /*7650*/  F2FP.F16.E4M3.UNPACK_B R54, R80.H1 ;  /* 0x00000050ff36723e */ /* 0x002fe200030006ff */
[----:B------:R-:W-:Y:S01]  /*7660*/  HADD2.F32 R49, -RZ, R160.H0_H0 ;  /* 0x200000a0ff317230 */ /* 0x000fe20000004100 */
[----:B------:R-:W-:Y:S01]  /*7670*/  LOP3.LUT R159, R52, 0xff00, R53, 0xf8, !PT ;  /* 0x0000ff00349f7812 */ /* 0x000fe200078ef835 */
[----:B------:R-:W-:Y:S01]  /*7680*/  HADD2.F32 R53, -RZ, R55.H0_H0 ;  /* 0x20000037ff357230 */ /* 0x000fe20000004100 */
[----:B------:R-:W-:Y:S01]  /*7690*/  F2FP.F16.E4M3.UNPACK_B R157, R154.H1 ;  /* 0x0000009aff9d723e */ /* 0x000fe200030006ff */
[--C-:B------:R-:W-:Y:S01]  /*76a0*/  HADD2.F32 R52, -RZ, R54.reuse.H0_H0 ;  /* 0x20000036ff347230 */ /* 0x100fe20000004100 */
[----:B------:R-:W-:Y:S01]  /*76b0*/  SHF.L.U32 R162, R162, 0x10, RZ ;  /* 0x00000010a2a27819 */ /* 0x000fe200000006ff */
[----:B------:R-:W-:Y:S02]  /*76c0*/  HADD2.F32 R54, -RZ, R54.H1_H1 ;  /* 0x30000036ff367230 */ /* 0x000fe40000004100 */
[----:B------:R-:W-:Y:S01]  /*76d0*/  FMUL.FTZ R163, R53, R49 ;  /* 0x0000003135a37220 */ /* 0x000fe20000410000 */
[----:B------:R-:W-:-:S02]  /*76e0*/  HADD2.F32 R158, -RZ, R157.H0_H0 ;  /* 0x2000009dff9e7230 */ /* 0x000fc40000004100 */
        /* <DEDUP_REMOVED lines=169> */
.L_x_2241:
[----:B------:R-:W-:Y:S05]  /*8180*/  BSYNC B2 ;  /* 0x0000000000027941 */ /* 0x000fea0003800000 */
.L_x_2240:
        /* <DEDUP_REMOVED lines=11> */
.L_x_2239:
[----:B------:R-:W-:Y:S05]  /*8240*/  BSYNC B1 ;  /* 0x0000000000017941 */ /* 0x000fea0003800000 */
.L_x_2238:
[----:B------:R-:W-:Y:S01]  /*8250*/  ISETP.GE.OR P3, PT, R234, R116, P0 ;  /* 0x00000074ea00720c */ /* 0x000fe20000766670 */
[----:B------:R-:W-:-:S12]  /*8260*/  BSSY B1, `(.L_x_2242) ;  /* 0x00000fe000017945 */ /* 0x000fd80003800000 */
[----:B------:R-:W-:Y:S05]  /*8270*/  @P3 BRA `(.L_x_2243) ;  /* 0x0000000c00f03947 */ /* 0x000fea0003800000 */
[----:B-1----:R-:W2:Y:S01]  /*8280*/  LDL R50, [R1+0x30] ;  /* 0x0000300001327983 */ /* 0x002ea20000100800 */
[----:B------:R-:W-:Y:S01]  /*8290*/  SHF.R.S32.HI R49, RZ, 0x1f, R234 ;  /* 0x0000001fff317819 */ /* 0x000fe200000114ea */
[-C--:B------:R-:W-:Y:S01]  /*82a0*/  IMAD.WIDE.U32 R80, R234, R126.reuse, R124 ;  /* 0x0000007eea507225 */ /* 0x080fe200078e007c */
        /* <DEDUP_REMOVED lines=21> */
[C---:B------:R-:W-:Y:S02]  /*8400*/  IMAD.IADD R49, R18.reuse, 0x1, R49 ;  /* 0x0000000112317824 */ /* 0x040fe400078e0231 */
[----:B------:R-:W-:-:S04]  /*8410*/  IMAD.IADD R52, R18, 0x1, R51 ;  /* 0x0000000112347824 */ /* 0x000fc800078e0233 */
[----:B------:R-:W1:Y:S04]  /*8420*/  LDS.128 R48, [R49+0x28400] ;  /* 0x0284000031307984 */ /* 0x000e680000000c00 */
[----:B------:R-:W2:Y:S01]  /*8430*/  LDS.128 R52, [R52+0x28400] ;  /* 0x0284000034347984 */ /* 0x000ea20000000c00 */
[----:B------:R-:W-:Y:S05]  /*8440*/  @P2 BRA `(.L_x_2245) ;  /* 0x0000000c004c2947 */ /* 0x000fea0003800000 */
[----:B------:R-:W-:Y:S01]  /*8450*/  SHF.R.U32.HI R148, RZ, 0x8, R57 ;  /* 0x00000008ff947819 */ /* 0x000fe20000011639 */
[----:B-1----:R-:W-:Y:S01]  /*8460*/  IMAD.MOV.U32 R56, RZ, RZ, R49 ;  /* 0x000000ffff387224 */ /* 0x002fe200078e0031 */
[----:B------:R-:W-:Y:S02]  /*8470*/  MOV R60, R48 ;  /* 0x00000030003c7202 */ /* 0x000fe40000000f00 */
[----:B------:R-:W-:Y:S01]  /*8480*/  LOP3.LUT R131, R57, 0xff0000ff, RZ, 0xc0, !PT ;  /* 0xff0000ff39837812 */ /* 0x000fe200078ec0ff */
[----:B------:R-:W-:Y:S01]  /*8490*/  IMAD.SHL.U32 R48, R148, 0x100, RZ ;  /* 0x0000010094307824 */ /* 0x000fe200078e00ff */
[----:B------:R-:W-:Y:S02]  /*84a0*/  SHF.R.U32.HI R130, RZ, 0x8, R59 ;  /* 0x00000008ff827819 */ /* 0x000fe4000001163b */
[----:B------:R-:W-:Y:S02]  /*84b0*/  SHF.R.U32.HI R62, RZ, 0x8, R63 ;  /* 0x00000008ff3e7819 */ /* 0x000fe4000001163f */
[----:B------:R-:W-:-:S02]  /*84c0*/  SHF.R.U32.HI R150, RZ, 0x10, R61 ;  /* 0x00000010ff967819 */ /* 0x000fc4000001163d */
[----:B------:R-:W-:Y:S02]  /*84d0*/  SHF.R.U32.HI R84, RZ, 0x8, R61 ;  /* 0x00000008ff547819 */ /* 0x000fe4000001163d */
[----:B------:R-:W-:Y:S02]  /*84e0*/  LOP3.LUT R58, R61, 0xff0000ff, RZ, 0xc0, !PT ;  /* 0xff0000ff3d3a7812 */ /* 0x000fe400078ec0ff */
[----:B------:R-:W-:Y:S02]  /*84f0*/  SHF.R.U32.HI R86, RZ, 0x10, R63 ;  /* 0x00000010ff567819 */ /* 0x000fe4000001163f */
[----:B------:R-:W-:Y:S01]  /*8500*/  LOP3.LUT R61, R63, 0xff0000ff, RZ, 0xc0, !PT ;  /* 0xff0000ff3f3d7812 */ /* 0x000fe200078ec0ff */
[----:B--2---:R-:W-:Y:S01]  /*8510*/  IMAD.MOV.U32 R63, RZ, RZ, R52 ;  /* 0x000000ffff3f7224 */ /* 0x004fe200078e0034 */
[----:B------:R-:W-:Y:S01]  /*8520*/  LOP3.LUT R131, R131, 0xff00, R48, 0xf8, !PT ;  /* 0x0000ff0083837812 */ /* 0x000fe200078ef830 */
[----:B------:R-:W-:Y:S01]  /*8530*/  IMAD.SHL.U32 R48, R130, 0x100, RZ ;  /* 0x0000010082307824 */ /* 0x000fe200078e00ff */
[----:B------:R-:W-:Y:S01]  /*8540*/  SHF.R.U32.HI R151, RZ, 0x10, R59 ;  /* 0x00000010ff977819 */ /* 0x000fe2000001163b */
[----:B------:R-:W-:Y:S01]  /*8550*/  IMAD.SHL.U32 R52, R62, 0x100, RZ ;  /* 0x000001003e347824 */ /* 0x000fe200078e00ff */
[----:B------:R-:W-:-:S02]  /*8560*/  LOP3.LUT R59, R59, 0xff0000ff, RZ, 0xc0, !PT ;  /* 0xff0000ff3b3b7812 */ /* 0x000fc400078ec0ff */
[----:B------:R-:W-:Y:S01]  /*8570*/  SHF.R.U32.HI R149, RZ, 0x10, R57 ;  /* 0x00000010ff957819 */ /* 0x000fe20000011639 */
[----:B------:R-:W-:Y:S01]  /*8580*/  IMAD.MOV.U32 R57, RZ, RZ, R50 ;  /* 0x000000ffff397224 */ /* 0x000fe200078e0032 */
[----:B------:R-:W-:Y:S01]  /*8590*/  LOP3.LUT R59, R59, 0xff00, R48, 0xf8, !PT ;  /* 0x0000ff003b3b7812 */ /* 0x000fe200078ef830 */
[----:B------:R-:W-:Y:S01]  /*85a0*/  IMAD.U32 R48, R151, 0x10000, RZ ;  /* 0x0001000097307824 */ /* 0x000fe200078e00ff */
[----:B------:R-:W-:Y:S01]  /*85b0*/  SHF.L.U32 R49, R84, 0x8, RZ ;  /* 0x0000000854317819 */ /* 0x000fe200000006ff */
[----:B------:R-:W-:Y:S01]  /*85c0*/  IMAD.U32 R50, R149, 0x10000, RZ ;  /* 0x0001000095327824 */ /* 0x000fe200078e00ff */
[----:B------:R-:W-:Y:S01]  /*85d0*/  LOP3.LUT R148, R61, 0xff00, R52, 0xf8, !PT ;  /* 0x0000ff003d947812 */ /* 0x000fe200078ef834 */
[----:B------:R-:W-:Y:S01]  /*85e0*/  IMAD.U32 R52, R150, 0x10000, RZ ;  /* 0x0001000096347824 */ /* 0x000fe200078e00ff */
        /* <DEDUP_REMOVED lines=9> */
[----:B------:R-:W-:Y:S02]  /*8680*/  LOP3.LUT R50, R131, 0xff0000, R50, 0xf8, !PT ;  /* 0x00ff000083327812 */ /* 0x000fe400078ef832 */
[----:B------:R-:W-:Y:S01]  /*8690*/  SHF.L.U32 R131, R86, 0x10, RZ ;  /* 0x0000001056837819 */ /* 0x000fe200000006ff */
[----:B------:R-:W-:-:S02]  /*86a0*/  HADD2.F32 R86, -RZ, R62.H0_H0 ;  /* 0x2000003eff567230 */ /* 0x000fc40000004100 */
[-C--:B------:R-:W-:Y:S01]  /*86b0*/  FMUL.FTZ R151, R59, R49.reuse ;  /* 0x000000313b977220 */ /* 0x080fe20000410000 */
        /* <DEDUP_REMOVED lines=66> */
[C---:B------:R-:W-:Y:S01]  /*8ae0*/  FMUL.FTZ R131, R61.reuse, R63 ;  /* 0x0000003f3d837220 */ /* 0x040fe20000410000 */
[----:B------:R-:W-:Y:S01]  /*8af0*/  HADD2.F32 R62, -RZ, R145.H0_H0 ;  /* 0x20000091ff3e7230 */ /* 0x000fe20000004100 */
[----:B------:R-:W-:Y:S01]  /*8b00*/  F2FP.SATFINITE.E4M3.F32.PACK_AB_MERGE_C R154, R154, R59, RZ ;  /* 0x0000003b9a9a723e */ /* 0x000fe200048070ff */
[----:B------:R-:W-:Y:S02]  /*8b10*/  HADD2.F32 R57, -RZ, R57.H1_H1 ;  /* 0x30000039ff397230 */ /* 0x000fe40000004100 */
[----:B------:R-:W-:Y:S01]  /*8b20*/  FMUL.FTZ R86, R60, R144 ;  /* 0x000000903c567220 */ /* 0x000fe20000410000 */
[----:B------:R-:W-:Y:S02]  /*8b30*/  HADD2.F32 R145, -RZ, R145.H1_H1 ;  /* 0x30000091ff917230 */ /* 0x000fe40000004100 */
[-C--:B------:R-:W-:Y:S01]  /*8b40*/  FFMA.FTZ R54, R54, R62.reuse, -R131 ;  /* 0x0000003e36367223 */ /* 0x080fe20000010883 */
[----:B------:R-:W-:Y:S01]  /*8b50*/  FFMA.FTZ R84, R61, R62, R84 ;  /* 0x0000003e3d547223 */ /* 0x000fe20000010054 */
        /* <DEDUP_REMOVED lines=11> */
[----:B------:R-:W-:Y:S01]  /*8c10*/  F2FP.SATFINITE.E4M3.F32.PACK_AB_MERGE_C R54, R145, R84, R130 ;  /* 0x000000549136723e */ /* 0x000fe20004807082 */
[----:B------:R-:W-:-:S02]  /*8c20*/  HADD2.F32 R130, -RZ, R86.H0_H0 ;  /* 0x20000056ff827230 */ /* 0x000fc40000004100 */
[CC--:B------:R-:W-:Y:S01]  /*8c30*/  FMUL.FTZ R145, R63.reuse, R144.reuse ;  /* 0x000000903f917220 */ /* 0x0c0fe20000410000 */
[----:B------:R-:W-:Y:S02]  /*8c40*/  HADD2.F32 R84, -RZ, R62.H1_H1 ;  /* 0x3000003eff547230 */ /* 0x000fe40000004100 */
[C---:B------:R-:W-:Y:S01]  /*8c50*/  FMUL.FTZ R144, R60.reuse, R144 ;  /* 0x000000903c907220 */ /* 0x040fe20000410000 */
[----:B------:R-:W-:Y:S02]  /*8c60*/  HADD2.F32 R131, -RZ, R131.H1_H1 ;  /* 0x30000083ff837230 */ /* 0x000fe40000004100 */
[-C--:B------:R-:W-:Y:S01]  /*8c70*/  FFMA.FTZ R60, R60, R130.reuse, -R145 ;  /* 0x000000823c3c7223 */ /* 0x080fe20000010891 */
[----:B------:R-:W-:Y:S02]  /*8c80*/  HADD2.F32 R62, -RZ, R61.H1_H1 ;  /* 0x3000003dff3e7230 */ /* 0x000fe40000004100 */
[----:B------:R-:W-:Y:S01]  /*8c90*/  FFMA.FTZ R61, R63, R130, R144 ;  /* 0x000000823f3d7223 */ /* 0x000fe20000010090 */
[----:B------:R-:W-:-:S02]  /*8ca0*/  HADD2.F32 R63, -RZ, R86.H1_H1 ;  /* 0x30000056ff3f7230 */ /* 0x000fc40000004100 */
[----:B------:R-:W-:Y:S01]  /*8cb0*/  FMUL.FTZ R145, R84, R131 ;  /* 0x0000008354917220 */ /* 0x000fe20000410000 */
[----:B------:R-:W-:Y:S01]  /*8cc0*/  F2FP.F16.E4M3.UNPACK_B R53, R53.H1 ;  /* 0x00000035ff35723e */ /* 0x000fe200030006ff */
[----:B------:R-:W-:Y:S01]  /*8cd0*/  FMUL.FTZ R131, R62, R131 ;  /* 0x000000833e837220 */ /* 0x000fe20000410000 */
[----:B------:R-:W-:Y:S02]  /*8ce0*/  F2FP.F16.E4M3.UNPACK_B R86, R52.H1 ;  /* 0x00000034ff56723e */ /* 0x000fe400030006ff */
[----:B------:R-:W-:Y:S01]  /*8cf0*/  F2FP.F16.E4M3.UNPACK_B R56, R56.H1 ;  /* 0x00000038ff38723e */ /* 0x000fe200030006ff */
[-C--:B------:R-:W-:Y:S01]  /*8d00*/  FFMA.FTZ R146, R84, R63.reuse, R131 ;  /* 0x0000003f54927223 */ /* 0x080fe20000010083 */
[----:B------:R-:W-:Y:S01]  /*8d10*/  F2FP.SATFINITE.E4M3.F32.PACK_AB_MERGE_C R59, R147, R148, R58 ;  /* 0x00000094933b723e */ /* 0x000fe2000480703a */
[----:B------:R-:W-:Y:S01]  /*8d20*/  FFMA.FTZ R147, R62, R63, -R145 ;  /* 0x0000003f3e937223 */ /* 0x000fe20000010891 */
[--C-:B------:R-:W-:Y:S01]  /*8d30*/  HADD2.F32 R62, -RZ, R53.reuse.H0_H0 ;  /* 0x20000035ff3e7230 */ /* 0x100fe20000004100 */
[----:B------:R-:W-:Y:S01]  /*8d40*/  F2FP.F16.E4M3.UNPACK_B R50, R50.H1 ;  /* 0x00000032ff32723e */ /* 0x000fe200030006ff */
[--C-:B------:R-:W-:Y:S01]  /*8d50*/  HADD2.F32 R131, -RZ, R86.reuse.H0_H0 ;  /* 0x20000056ff837230 */ /* 0x100fe20000004100 */
[----:B------:R-:W-:Y:S01]  /*8d60*/  F2FP.SATFINITE.E4M3.F32.PACK_AB_MERGE_C R58, R150, R149, R154 ;  /* 0x00000095963a723e */ /* 0x000fe2000480709a */
[----:B------:R-:W-:Y:S01]  /*8d70*/  HADD2.F32 R53, -RZ, R53.H1_H1 ;  /* 0x30000035ff357230 */ /* 0x000fe20000004100 */
[----:B------:R-:W-:Y:S01]  /*8d80*/  F2FP.F16.E4M3.UNPACK_B R130, R49.H1 ;  /* 0x00000031ff82723e */ /* 0x000fe200030006ff */
[----:B------:R-:W-:-:S02]  /*8d90*/  HADD2.F32 R86, -RZ, R86.H1_H1 ;  /* 0x30000056ff567230 */ /* 0x000fc40000004100 */
[-C--:B------:R-:W-:Y:S01]  /*8da0*/  FMUL.FTZ R145, R62, R131.reuse ;  /* 0x000000833e917220 */ /* 0x080fe20000410000 */
[--C-:B------:R-:W-:Y:S02]  /*8db0*/  HADD2.F32 R52, -RZ, R56.reuse.H0_H0 ;  /* 0x20000038ff347230 */ /* 0x100fe40000004100 */
[----:B------:R-:W-:Y:S02]  /*8dc0*/  HADD2.F32 R56, -RZ, R56.H1_H1 ;  /* 0x30000038ff387230 */ /* 0x000fe40000004100 */
[CC--:B------:R-:W-:Y:S01]  /*8dd0*/  FMUL.FTZ R151, R53.reuse, R86.reuse ;  /* 0x0000005635977220 */ /* 0x0c0fe20000410000 */
[--C-:B------:R-:W-:Y:S02]  /*8de0*/  HADD2.F32 R84, -RZ, R50.reuse.H1_H1 ;  /* 0x30000032ff547230 */ /* 0x100fe40000004100 */
[----:B------:R-:W-:Y:S01]  /*8df0*/  FMUL.FTZ R131, R52, R131 ;  /* 0x0000008334837220 */ /* 0x000fe20000410000 */
[----:B------:R-:W-:Y:S02]  /*8e00*/  HADD2.F32 R63, -RZ, R50.H0_H0 ;  /* 0x20000032ff3f7230 */ /* 0x000fe40000004100 */
        /* <DEDUP_REMOVED lines=17> */
[CC--:B------:R-:W-:Y:S01]  /*8f20*/  FMUL.FTZ R155, R53.reuse, R144.reuse ;  /* 0x00000090359b7220 */ /* 0x0c0fe20000410000 */
        /* <DEDUP_REMOVED lines=25> */
[----:B------:R-:W-:Y:S01]  /*90c0*/  FMUL.FTZ R53, R50, R53 ;  /* 0x0000003532357220 */ /* 0x000fe20000410000 */
[----:B------:R-:W-:-:S02]  /*90d0*/  IMAD.MOV.U32 R48, RZ, RZ, R59 ;  /* 0x000000ffff307224 */ /* 0x000fc400078e003b */
[-C--:B------:R-:W-:Y:S01]  /*90e0*/  FFMA.FTZ R50, R50, R49.reuse, -R63 ;  /* 0x0000003132327223 */ /* 0x080fe2000001083f */
[----:B------:R-:W-:Y:S01]  /*90f0*/  F2FP.SATFINITE.E4M3.F32.PACK_AB_MERGE_C R51, R51, R154, RZ ;  /* 0x0000009a3333723e */ /* 0x000fe200048070ff */
[----:B------:R-:W-:Y:S01]  /*9100*/  FFMA.FTZ R56, R56, R49, R53 ;  /* 0x0000003138387223 */ /* 0x000fe20000010035 */
[----:B------:R-:W-:Y:S01]  /*9110*/  F2FP.SATFINITE.E4M3.F32.PACK_AB_MERGE_C R130, R130, R155, RZ ;  /* 0x0000009b8282723e */ /* 0x000fe200048070ff */
[----:B------:R-:W-:Y:S01]  /*9120*/  IMAD.MOV.U32 R52, RZ, RZ, R58 ;  /* 0x000000ffff347224 */ /* 0x000fe200078e003a */
[----:B------:R-:W-:Y:S01]  /*9130*/  F2FP.SATFINITE.E4M3.F32.PACK_AB_MERGE_C R51, R50, R153, R51 ;  /* 0x000000993233723e */ /* 0x000fe20004807033 */
[----:B------:R-:W-:Y:S01]  /*9140*/  IMAD.MOV.U32 R50, RZ, RZ, R57 ;  /* 0x000000ffff327224 */ /* 0x000fe200078e0039 */
[----:B------:R-:W-:Y:S02]  /*9150*/  F2FP.SATFINITE.E4M3.F32.PACK_AB_MERGE_C R49, R147, R60, R148 ;  /* 0x0000003c9331723e */ /* 0x000fe40004807094 */
[----:B------:R-:W-:Y:S02]  /*9160*/  F2FP.SATFINITE.E4M3.F32.PACK_AB_MERGE_C R53, R146, R61, R149 ;  /* 0x0000003d9235723e */ /* 0x000fe40004807095 */
[----:B------:R-:W-:-:S07]  /*9170*/  F2FP.SATFINITE.E4M3.F32.PACK_AB_MERGE_C R55, R56, R145, R130 ;  /* 0x000000913837723e */ /* 0x000fce0004807082 */
.L_x_2245:
[----:B------:R-:W-:Y:S05]  /*9180*/  BSYNC B2 ;  /* 0x0000000000027941 */ /* 0x000fea0003800000 */
.L_x_2244:
        /* <DEDUP_REMOVED lines=11> */
.L_x_2243:
[----:B------:R-:W-:Y:S05]  /*9240*/  BSYNC B1 ;  /* 0x0000000000017941 */ /* 0x000fea0003800000 */
.L_x_2242:
[----:B------:R-:W-:Y:S01]  /*9250*/  ISETP.GE.OR P3, PT, R233, R116, P0 ;  /* 0x00000074e900720c */ /* 0x000fe20000766670 */
[----:B------:R-:W-:-:S12]  /*9260*/  BSSY B1, `(.L_x_2246) ;  /* 0x00000ff000017945 */ /* 0x000fd80003800000 */
[----:B------:R-:W-:Y:S05]  /*9270*/  @P3 BRA `(.L_x_2247) ;  /* 0x0000000c00f43947 */ /* 0x000fea0003800000 */
[----:B-1-3--:R-:W2:Y:S01]  /*9280*/  LDL R50, [R1+0x2c] ;  /* 0x00002c0001327983 */ /* 0x00aea20000100800 */
        /* <DEDUP_REMOVED lines=20> */
[----:B--2---:R-:W-:Y:S01]  /*93d0*/  IADD3 R51, R48, R49, R50 ;  /* 0x0000003130337210 */ /* 0x004fe20007ffe032 */
[----:B------:R-:W-:-:S04]  /*93e0*/  IMAD R49, R232, 0x8000, R119 ;  /* 0x00008000e8317824 */ /* 0x000fc800078e0277 */
        /* <DEDUP_REMOVED lines=11> */
[----:B------:R-:W-:Y:S01]  /*94a0*/  IMAD.SHL.U32 R65, R61, 0x100, RZ ;  /* 0x000001003d417824 */ /* 0x000fe200078e00ff */
[----:B------:R-:W-:Y:S01]  /*94b0*/  SHF.R.U32.HI R87, RZ, 0x8, R67 ;  /* 0x00000008ff577819 */ /* 0x000fe20000011643 */
[----:B------:R-:W-:Y:S01]  /*94c0*/  IMAD.MOV.U32 R61, RZ, RZ, R50 ;  /* 0x000000ffff3d7224 */ /* 0x000fe200078e0032 */
[----:B------:R-:W-:Y:S02]  /*94d0*/  SHF.R.U32.HI R85, RZ, 0x8, R69 ;  /* 0x00000008ff557819 */ /* 0x000fe40000011645 */
[----:B------:R-:W-:Y:S01]  /*94e0*/  LOP3.LUT R52, R64, 0xff00, R65, 0xf8, !PT ;  /* 0x0000ff0040347812 */ /* 0x000fe200078ef841 */
[----:B------:R-:W-:Y:S01]  /*94f0*/  IMAD.U32 R65, R130, 0x10000, RZ ;  /* 0x0001000082417824 */ /* 0x000fe200078e00ff */
[----:B------:R-:W-:-:S02]  /*9500*/  LOP3.LUT R68, R67, 0xff0000ff, RZ, 0xc0, !PT ;  /* 0xff0000ff43447812 */ /* 0x000fc400078ec0ff */
[----:B------:R-:W-:Y:S01]  /*9510*/  SHF.R.U32.HI R86, RZ, 0x10, R67 ;  /* 0x00000010ff567819 */ /* 0x000fe20000011643 */
[----:B------:R-:W-:Y:S01]  /*9520*/  IMAD.SHL.U32 R67, R87, 0x100, RZ ;  /* 0x0000010057437824 */ /* 0x000fe200078e00ff */
[----:B------:R-:W-:Y:S02]  /*9530*/  SHF.R.U32.HI R82, RZ, 0x8, R71 ;  /* 0x00000008ff527819 */ /* 0x000fe40000011647 */
[----:B------:R-:W-:Y:S02]  /*9540*/  LOP3.LUT R70, R69, 0xff0000ff, RZ, 0xc0, !PT ;  /* 0xff0000ff45467812 */ /* 0x000fe400078ec0ff */
[----:B------:R-:W-:Y:S01]  /*9550*/  SHF.R.U32.HI R84, RZ, 0x10, R69 ;  /* 0x00000010ff547819 */ /* 0x000fe20000011645 */
[----:B------:R-:W-:Y:S01]  /*9560*/  IMAD.SHL.U32 R69, R85, 0x100, RZ ;  /* 0x0000010055457824 */ /* 0x000fe200078e00ff */
[----:B------:R-:W-:Y:S01]  /*9570*/  LOP3.LUT R81, R71, 0xff0000ff, RZ, 0xc0, !PT ;  /* 0xff0000ff47517812 */ /* 0x000fe200078ec0ff */
[----:B------:R-:W-:Y:S01]  /*9580*/  IMAD.SHL.U32 R50, R82, 0x100, RZ ;  /* 0x0000010052327824 */ /* 0x000fe200078e00ff */
[----:B------:R-:W-:-:S02]  /*9590*/  SHF.R.U32.HI R83, RZ, 0x10, R71 ;  /* 0x00000010ff537819 */ /* 0x000fc40000011647 */
[----:B------:R-:W-:Y:S02]  /*95a0*/  LOP3.LUT R52, R52, 0xff0000, R65, 0xf8, !PT ;  /* 0x00ff000034347812 */ /* 0x000fe400078ef841 */
[----:B------:R-:W-:Y:S01]  /*95b0*/  LOP3.LUT R48, R68, 0xff00, R67, 0xf8, !PT ;  /* 0x0000ff0044307812 */ /* 0x000fe200078ef843 */
[----:B------:R-:W-:Y:S01]  /*95c0*/  IMAD.U32 R83, R83, 0x10000, RZ ;  /* 0x0001000053537824 */ /* 0x000fe200078e00ff */
[----:B------:R-:W-:Y:S02]  /*95d0*/  SHF.L.U32 R65, R86, 0x10, RZ ;  /* 0x0000001056417819 */ /* 0x000fe400000006ff */
[----:B------:R-:W-:Y:S02]  /*95e0*/  F2FP.F16.E4M3.UNPACK_B R71, R142.H1 ;  /* 0x0000008eff47723e */ /* 0x000fe400030006ff */
[----:B------:R-:W-:Y:S02]  /*95f0*/  F2FP.F16.E4M3.UNPACK_B R64, R63.H1 ;  /* 0x0000003fff40723e */ /* 0x000fe400030006ff */
[----:B------:R-:W-:-:S02]  /*9600*/  F2FP.F16.E4M3.UNPACK_B R67, R66.H1 ;  /* 0x00000042ff43723e */ /* 0x000fc400030006ff */
[----:B------:R-:W-:Y:S02]  /*9610*/  MOV R62, R54 ;  /* 0x00000036003e7202 */ /* 0x000fe40000000f00 */
[----:B------:R-:W-:Y:S01]  /*9620*/  LOP3.LUT R54, R70, 0xff00, R69, 0xf8, !PT ;  /* 0x0000ff0046367812 */ /* 0x000fe200078ef845 */
[----:B------:R-:W-:Y:S01]  /*9630*/  HADD2.F32 R68, -RZ, R67.H0_H0 ;  /* 0x20000043ff447230 */ /* 0x000fe20000004100 */
[----:B------:R-:W-:Y:S01]  /*9640*/  LOP3.LUT R82, R81, 0xff00, R50, 0xf8, !PT ;  /* 0x0000ff0051527812 */ /* 0x000fe200078ef832 */
[--C-:B------:R-:W-:Y:S01]  /*9650*/  HADD2.F32 R50, -RZ, R71.reuse.H0_H0 ;  /* 0x20000047ff327230 */ /* 0x100fe20000004100 */
[----:B------:R-:W-:Y:S01]  /*9660*/  LOP3.LUT R48, R48, 0xff0000, R65, 0xf8, !PT ;  /* 0x00ff000030307812 */ /* 0x000fe200078ef841 */
[----:B------:R-:W-:Y:S01]  /*9670*/  HADD2.F32 R65, -RZ, R64.H0_H0 ;  /* 0x20000040ff417230 */ /* 0x000fe20000004100 */
[----:B------:R-:W-:Y:S01]  /*9680*/  F2FP.F16.E4M3.UNPACK_B R69, R138.H1 ;  /* 0x0000008aff45723e */ /* 0x000fe200030006ff */
[----:B------:R-:W-:Y:S02]  /*9690*/  IMAD.U32 R81, R84, 0x10000, RZ ;  /* 0x0001000054517824 */ /* 0x000fe400078e00ff */
[----:B------:R-:W-:Y:S01]  /*96a0*/  FMUL.FTZ R84, R68, R50 ;  /* 0x0000003244547220 */ /* 0x000fe20000410000 */
[----:B------:R-:W-:-:S02]  /*96b0*/  HADD2.F32 R71, -RZ, R71.H1_H1 ;  /* 0x30000047ff477230 */ /* 0x000fc40000004100 */
[C---:B------:R-:W-:Y:S01]  /*96c0*/  FMUL.FTZ R85, R65.reuse, R50 ;  /* 0x0000003241557220 */ /* 0x040fe20000410000 */
[--C-:B------:R-:W-:Y:S01]  /*96d0*/  HADD2.F32 R70, -RZ, R69.reuse.H0_H0 ;  /* 0x20000045ff467230 */ /* 0x100fe20000004100 */
[----:B------:R-:W-:Y:S01]  /*96e0*/  F2FP.F16.E4M3.UNPACK_B R142, R142 ;  /* 0x0000008eff8e723e */ /* 0x000fe200020006ff */
[----:B------:R-:W-:Y:S01]  /*96f0*/  HADD2.F32 R69, -RZ, R69.H1_H1 ;  /* 0x30000045ff457230 */ /* 0x000fe20000004100 */
[----:B------:R-:W-:Y:S02]  /*9700*/  F2FP.F16.E4M3.UNPACK_B R66, R66 ;  /* 0x00000042ff42723e */ /* 0x000fe400020006ff */
[-C--:B------:R-:W-:Y:S01]  /*9710*/  FFMA.FTZ R85, R68, R70.reuse, R85 ;  /* 0x0000004644557223 */ /* 0x080fe20000010055 */
[----:B------:R-:W-:Y:S01]  /*9720*/  FFMA.FTZ R84, R65, R70, -R84 ;  /* 0x0000004641547223 */ /* 0x000fe20000010854 */
[----:B------:R-:W-:Y:S01]  /*9730*/  HADD2.F32 R68, -RZ, R67.H1_H1 ;  /* 0x30000043ff447230 */ /* 0x000fe20000004100 */
[----:B------:R-:W-:Y:S01]  /*9740*/  F2FP.F16.E4M3.UNPACK_B R63, R63 ;  /* 0x0000003fff3f723e */ /* 0x000fe200020006ff */
[----:B------:R-:W-:Y:S01]  /*9750*/  HADD2.F32 R65, -RZ, R64.H1_H1 ;  /* 0x30000040ff417230 */ /* 0x000fe20000004100 */
[----:B------:R-:W-:Y:S01]  /*9760*/  LOP3.LUT R50, R82, 0xff0000, R83, 0xf8, !PT ;  /* 0x00ff000052327812 */ /* 0x000fe200078ef853 */
[----:B------:R-:W-:-:S02]  /*9770*/  HADD2.F32 R70, -RZ, R142.H0_H0 ;  /* 0x2000008eff467230 */ /* 0x000fc40000004100 */
[CC--:B------:R-:W-:Y:S01]  /*9780*/  FMUL.FTZ R82, R68.reuse, R71.reuse ;  /* 0x0000004744527220 */ /* 0x0c0fe20000410000 */
[----:B------:R-:W-:Y:S01]  /*9790*/  F2FP.F16.E4M3.UNPACK_B R138, R138 ;  /* 0x0000008aff8a723e */ /* 0x000fe200020006ff */
[C---:B------:R-:W-:Y:S01]  /*97a0*/  FMUL.FTZ R71, R65.reuse, R71 ;  /* 0x0000004741477220 */ /* 0x040fe20000410000 */
[----:B------:R-:W-:Y:S02]  /*97b0*/  HADD2.F32 R67, -RZ, R66.H0_H0 ;  /* 0x20000042ff437230 */ /* 0x000fe40000004100 */
[-C--:B------:R-:W-:Y:S01]  /*97c0*/  FFMA.FTZ R87, R65, R69.reuse, -R82 ;  /* 0x0000004541577223 */ /* 0x080fe20000010852 */
[----:B------:R-:W-:Y:S02]  /*97d0*/  HADD2.F32 R64, -RZ, R63.H0_H0 ;  /* 0x2000003fff407230 */ /* 0x000fe40000004100 */
[----:B------:R-:W-:Y:S01]  /*97e0*/  FFMA.FTZ R86, R68, R69, R71 ;  /* 0x0000004544567223 */ /* 0x000fe20000010047 */
[----:B------:R-:W-:Y:S02]  /*97f0*/  HADD2.F32 R65, -RZ, R138.H0_H0 ;  /* 0x2000008aff417230 */ /* 0x000fe40000004100 */
[----:B------:R-:W-:Y:S01]  /*9800*/  FMUL.FTZ R69, R67, R70 ;  /* 0x0000004643457220 */ /* 0x000fe20000410000 */
[----:B------:R-:W-:-:S02]  /*9810*/  HADD2.F32 R142, -RZ, R142.H1_H1 ;  /* 0x3000008eff8e7230 */ /* 0x000fc40000004100 */
        /* <DEDUP_REMOVED lines=29> */
[----:B------:R-:W-:Y:S01]  /*99f0*/  F2FP.F16.E4M3.UNPACK_B R140, R140 ;  /* 0x0000008cff8c723e */ /* 0x000fe200020006ff */
[----:B------:R-:W-:Y:S01]  /*9a00*/  FMUL.FTZ R70, R63, R70 ;  /* 0x000000463f467220 */ /* 0x000fe20000410000 */
[----:B------:R-:W-:Y:S01]  /*9a10*/  FFMA.FTZ R142, R67, R66, R142 ;  /* 0x00000042438e7223 */ /* 0x000fe2000001008e */
[----:B------:R-:W-:Y:S01]  /*9a20*/  FFMA.FTZ R131, R63, R68, -R64 ;  /* 0x000000443f837223 */ /* 0x000fe20000010840 */
[----:B------:R-:W-:Y:S01]  /*9a30*/  F2FP.F16.E4M3.UNPACK_B R63, R62 ;  /* 0x0000003eff3f723e */ /* 0x000fe200020006ff */
[--C-:B------:R-:W-:Y:S02]  /*9a40*/  HADD2.F32 R67, -RZ, R143.reuse.H0_H0 ;  /* 0x2000008fff437230 */ /* 0x100fe40000004100 */
[----:B------:R-:W-:Y:S01]  /*9a50*/  FFMA.FTZ R145, R65, R68, R70 ;  /* 0x0000004441917223 */ /* 0x000fe20000010046 */
[----:B------:R-:W-:Y:S01]  /*9a60*/  HADD2.F32 R66, -RZ, R143.H1_H1 ;  /* 0x3000008fff427230 */ /* 0x000fe20000004100 */
[----:B------:R-:W-:Y:S01]  /*9a70*/  F2FP.F16.E4M3.UNPACK_B R70, R54 ;  /* 0x00000036ff46723e */ /* 0x000fe200020006ff */
        /* <DEDUP_REMOVED lines=9> */
[-C--:B------:R-:W-:Y:S01]  /*9b10*/  FMUL.FTZ R68, R63, R66.reuse ;  /* 0x000000423f447220 */ /* 0x080fe20000410000 */
[----:B------:R-:W-:Y:S02]  /*9b20*/  HADD2.F32 R140, -RZ, R140.H1_H1 ;  /* 0x3000008cff8c7230 */ /* 0x000fe40000004100 */
[C---:B------:R-:W-:Y:S01]  /*9b30*/  FMUL.FTZ R66, R61.reuse, R66 ;  /* 0x000000423d427220 */ /* 0x040fe20000410000 */
        /* <DEDUP_REMOVED lines=8> */
[----:B------:R-:W-:Y:S01]  /*9bc0*/  HADD2.F32 R68, -RZ, R67.H0_H0 ;  /* 0x20000043ff447230 */ /* 0x000fe20000004100 */
[----:B------:R-:W-:Y:S01]  /*9bd0*/  F2FP.SATFINITE.E4M3.F32.PACK_AB_MERGE_C R64, R87, R84, RZ ;  /* 0x000000545740723e */ /* 0x000fe200048070ff */
[--C-:B------:R-:W-:Y:S01]  /*9be0*/  HADD2.F32 R81, -RZ, R70.reuse.H0_H0 ;  /* 0x20000046ff517230 */ /* 0x100fe20000004100 */
[----:B------:R-:W-:Y:S01]  /*9bf0*/  F2FP.F16.E4M3.UNPACK_B R69, R52 ;  /* 0x00000034ff45723e */ /* 0x000fe200020006ff */
[----:B------:R-:W-:Y:S01]  /*9c00*/  HADD2.F32 R66, -RZ, R65.H0_H0 ;  /* 0x20000041ff427230 */ /* 0x000fe20000004100 */
[----:B------:R-:W-:Y:S01]  /*9c10*/  F2FP.SATFINITE.E4M3.F32.PACK_AB_MERGE_C R62, R61, R62, R130 ;  /* 0x0000003e3d3e723e */ /* 0x000fe20004807082 */
[----:B------:R-:W-:Y:S01]  /*9c20*/  HADD2.F32 R67, -RZ, R67.H1_H1 ;  /* 0x30000043ff437230 */ /* 0x000fe20000004100 */
[----:B------:R-:W-:Y:S01]  /*9c30*/  F2FP.SATFINITE.E4M3.F32.PACK_AB_MERGE_C R64, R82, R71, R64 ;  /* 0x000000475240723e */ /* 0x000fe20004807040 */
[----:B------:R-:W-:Y:S01]  /*9c40*/  HADD2.F32 R71, -RZ, R69.H0_H0 ;  /* 0x20000045ff477230 */ /* 0x000fe20000004100 */
[----:B------:R-:W-:Y:S01]  /*9c50*/  F2FP.SATFINITE.E4M3.F32.PACK_AB_MERGE_C R61, R140, R83, R142 ;  /* 0x000000538c3d723e */ /* 0x000fe2000480708e */
[-C--:B------:R-:W-:Y:S01]  /*9c60*/  FMUL.FTZ R83, R68, R81.reuse ;  /* 0x0000005144537220 */ /* 0x080fe20000410000 */
[----:B------:R-:W-:Y:S01]  /*9c70*/  FMUL.FTZ R81, R66, R81 ;  /* 0x0000005142517220 */ /* 0x000fe20000410000 */
[----:B------:R-:W-:Y:S01]  /*9c80*/  HADD2.F32 R70, -RZ, R70.H1_H1 ;  /* 0x30000046ff467230 */ /* 0x000fe20000004100 */
[----:B------:R-:W-:Y:S01]  /*9c90*/  F2FP.F16.E4M3.UNPACK_B R49, R49.H1 ;  /* 0x00000031ff31723e */ /* 0x000fe200030006ff */
[----:B------:R-:W-:-:S02]  /*9ca0*/  HADD2.F32 R65, -RZ, R65.H1_H1 ;  /* 0x30000041ff417230 */ /* 0x000fc40000004100 */
[-C--:B------:R-:W-:Y:S01]  /*9cb0*/  FFMA.FTZ R82, R68, R71.reuse, R81 ;  /* 0x0000004744527223 */ /* 0x080fe20000010051 */
[----:B------:R-:W-:Y:S02]  /*9cc0*/  HADD2.F32 R68, -RZ, R69.H1_H1 ;  /* 0x30000045ff447230 */ /* 0x000fe40000004100 */
[-C--:B------:R-:W-:Y:S01]  /*9cd0*/  FMUL.FTZ R84, R67, R70.reuse ;  /* 0x0000004643547220 */ /* 0x080fe20000410000 */
[----:B------:R-:W-:Y:S01]  /*9ce0*/  FFMA.FTZ R83, R66, R71, -R83 ;  /* 0x0000004742537223 */ /* 0x000fe20000010853 */
[C---:B------:R-:W-:Y:S01]  /*9cf0*/  FMUL.FTZ R70, R65.reuse, R70 ;  /* 0x0000004641467220 */ /* 0x040fe20000410000 */
[----:B------:R-:W-:Y:S01]  /*9d00*/  F2FP.F16.E4M3.UNPACK_B R66, R53.H1 ;  /* 0x00000035ff42723e */ /* 0x000fe200030006ff */
[----:B------:R-:W-:Y:S01]  /*9d10*/  FFMA.FTZ R84, R65, R68, -R84 ;  /* 0x0000004441547223 */ /* 0x000fe20000010854 */
[----:B------:R-:W-:Y:S01]  /*9d20*/  F2FP.F16.E4M3.UNPACK_B R65, R54.H1 ;  /* 0x00000036ff41723e */ /* 0x000fe200030006ff */
[----:B------:R-:W-:Y:S01]  /*9d30*/  FFMA.FTZ R85, R67, R68, R70 ;  /* 0x0000004443557223 */ /* 0x000fe20000010046 */
[----:B------:R-:W-:Y:S01]  /*9d40*/  F2FP.F16.E4M3.UNPACK_B R52, R52.H1 ;  /* 0x00000034ff34723e */ /* 0x000fe200030006ff */
[----:B------:R-:W-:Y:S01]  /*9d50*/  HADD2.F32 R54, -RZ, R66.H0_H0 ;  /* 0x20000042ff367230 */ /* 0x000fe20000004100 */
[----:B------:R-:W-:Y:S01]  /*9d60*/  F2FP.F16.E4M3.UNPACK_B R69, R50 ;  /* 0x00000032ff45723e */ /* 0x000fe200020006ff */
[----:B------:R-:W-:-:S02]  /*9d70*/  HADD2.F32 R67, -RZ, R65.H0_H0 ;  /* 0x20000041ff437230 */ /* 0x000fc40000004100 */
[----:B------:R-:W-:Y:S02]  /*9d80*/  HADD2.F32 R53, -RZ, R49.H0_H0 ;  /* 0x20000031ff357230 */ /* 0x000fe40000004100 */
[----:B------:R-:W-:Y:S02]  /*9d90*/  HADD2.F32 R66, -RZ, R66.H1_H1 ;  /* 0x30000042ff427230 */ /* 0x000fe40000004100 */
[-C--:B------:R-:W-:Y:S01]  /*9da0*/  FMUL.FTZ R70, R54, R67.reuse ;  /* 0x0000004336467220 */ /* 0x080fe20000410000 */
[----:B------:R-:W-:Y:S02]  /*9db0*/  HADD2.F32 R68, -RZ, R65.H1_H1 ;  /* 0x30000041ff447230 */ /* 0x000fe40000004100 */
[----:B------:R-:W-:Y:S01]  /*9dc0*/  FMUL.FTZ R67, R53, R67 ;  /* 0x0000004335437220 */ /* 0x000fe20000410000 */
[----:B------:R-:W-:Y:S02]  /*9dd0*/  HADD2.F32 R65, -RZ, R52.H0_H0 ;  /* 0x20000034ff417230 */ /* 0x000fe40000004100 */
[----:B------:R-:W-:-:S02]  /*9de0*/  HADD2.F32 R49, -RZ, R49.H1_H1 ;  /* 0x30000031ff317230 */ /* 0x000fc40000004100 */
        /* <DEDUP_REMOVED lines=58> */
.L_x_2249:
[----:B------:R-:W-:Y:S05]  /*a190*/  BSYNC B2 ;  /* 0x0000000000027941 */ /* 0x000fea0003800000 */
.L_x_2248:
        /* <DEDUP_REMOVED lines=11> */
.L_x_2247:
[----:B------:R-:W-:Y:S05]  /*a250*/  BSYNC B1 ;  /* 0x0000000000017941 */ /* 0x000fea0003800000 */
.L_x_2246:
[C---:B------:R-:W-:Y:S01]  /*a260*/  ISETP.GE.OR P3, PT, R235.reuse, R116, P0 ;  /* 0x00000074eb00720c */ /* 0x040fe20000766670 */
[----:B------:R-:W-:Y:S01]  /*a270*/  IMAD.WIDE.U32 R124, R235, R126, R124 ;  /* 0x0000007eeb7c7225 */ /* 0x000fe200078e007c */
[----:B-1-34-:R-:W-:-:S05]  /*a280*/  SHF.R.S32.HI R49, RZ, 0x1f, R235 ;  /* 0x0000001fff317819 */ /* 0x01afca00000114eb */
[----:B------:R-:W-:-:S04]  /*a290*/  IMAD R48, R49, R126, RZ ;  /* 0x0000007e31307224 */ /* 0x000fc800078e02ff */
[----:B------:R-:W-:Y:S02]  /*a2a0*/  IMAD R61, R235, R127, R48 ;  /* 0x0000007feb3d7224 */ /* 0x000fe400078e0230 */
[----:B------:R-:W-:Y:S05]  /*a2b0*/  @P3 BRA `(.L_x_2228) ;  /* 0x0000001400303947 */ /* 0x000fea0003800000 */
[----:B------:R-:W2:Y:S01]  /*a2c0*/  LDL R50, [R1+0x28] ;  /* 0x0000280001327983 */ /* 0x000ea20000100800 */
[----:B------:R-:W1:Y:S01]  /*a2d0*/  LDC.64 R56, c[0x0][0x2d8] ;  /* 0x0000b600ff387b82 */ /* 0x000e620000000a00 */
[----:B------:R-:W-:Y:S01]  /*a2e0*/  IMAD.IADD R61, R125, 0x1, R61 ;  /* 0x000000017d3d7824 */ /* 0x000fe200078e023d */
[----:B------:R-:W-:Y:S01]  /*a2f0*/  IADD3 R59, P3, P4, R100, R124, R36 ;  /* 0x0000007c643b7210 */ /* 0x000fe20007c7e024 */
[----:B------:R-:W-:Y:S01]  /*a300*/  BSSY B1, `(.L_x_2250) ;  /* 0x00000ec000017945 */ /* 0x000fe20003800000 */
[----:B------:R-:W-:Y:S02]  /*a310*/  ISETP.NE.AND P6, PT, R0, RZ, PT ;  /* 0x000000ff0000720c */ /* 0x000fe40003fc5270 */
[----:B------:R-:W-:Y:S02]  /*a320*/  IADD3.X R48, R34, R61, R103, P3, P4 ;  /* 0x0000003d22307210 */ /* 0x000fe40001fe8467 */
[----:B------:R-:W-:Y:S02]  /*a330*/  SEL R141, R122, R141, !P6 ;  /* 0x0000008d7a8d7207 */ /* 0x000fe40007000000 */
[----:B-1----:R-:W-:-:S05]  /*a340*/  IADD3 R58, P3, R59, R56, RZ ;  /* 0x000000383b3a7210 */ /* 0x002fca0007f7e0ff */
        /* <DEDUP_REMOVED lines=9> */
[----:B------:R-:W-:Y:S02]  /*a3e0*/  LOP3.LUT R49, R49, R20, RZ, 0x3c, !PT ;  /* 0x0000001431317212 */ /* 0x000fe400078e3cff */
[----:B------:R-:W-:-:S04]  /*a3f0*/  LOP3.LUT R48, R48, 0xffffc000, RZ, 0xc0, !PT ;  /* 0xffffc00030307812 */ /* 0x000fc800078ec0ff */
[----:B--2---:R-:W-:Y:S01]  /*a400*/  IADD3 R51, R49, R48, R50 ;  /* 0x0000003031337210 */ /* 0x004fe20007ffe032 */
[----:B------:R-:W-:-:S04]  /*a410*/  IMAD R49, R232, 0x8000, R118 ;  /* 0x00008000e8317824 */ /* 0x000fc800078e0276 */
[----:B------:R-:W-:Y:S02]  /*a420*/  IMAD R51, R232, 0x8000, R51 ;  /* 0x00008000e8337824 */ /* 0x000fe400078e0233 */
[C---:B------:R-:W-:Y:S02]  /*a430*/  IMAD.IADD R49, R18.reuse, 0x1, R49 ;  /* 0x0000000112317824 */ /* 0x040fe400078e0231 */
[----:B------:R-:W-:-:S04]  /*a440*/  IMAD.IADD R52, R18, 0x1, R51 ;  /* 0x0000000112347824 */ /* 0x000fc800078e0233 */
[----:B------:R-:W1:Y:S04]  /*a450*/  LDS.128 R48, [R49+0x28400] ;  /* 0x0284000031307984 */ /* 0x000e680000000c00 */
[----:B------:R-:W2:Y:S01]  /*a460*/  LDS.128 R52, [R52+0x28400] ;  /* 0x0284000034347984 */ /* 0x000ea20000000c00 */
[----:B------:R-:W-:Y:S05]  /*a470*/  @P2 BRA `(.L_x_2251) ;  /* 0x0000000c00502947 */ /* 0x000fea0003800000 */
[--C-:B------:R-:W-:Y:S01]  /*a480*/  SHF.R.U32.HI R65, RZ, 0x8, R73.reuse ;  /* 0x00000008ff417819 */ /* 0x100fe20000011649 */
[----:B--2---:R-:W-:Y:S01]  /*a490*/  IMAD.MOV.U32 R66, RZ, RZ, R52 ;  /* 0x000000ffff427224 */ /* 0x004fe200078e0034 */
[----:B------:R-:W-:Y:S01]  /*a4a0*/  SHF.R.U32.HI R72, RZ, 0x10, R73 ;  /* 0x00000010ff487819 */ /* 0x000fe20000011649 */
[----:B------:R-:W-:Y:S01]  /*a4b0*/  IMAD.MOV.U32 R69, RZ, RZ, R54 ;  /* 0x000000ffff457224 */ /* 0x000fe200078e0036 */
[----:B-1----:R-:W-:Y:S01]  /*a4c0*/  MOV R60, R48 ;  /* 0x00000030003c7202 */ /* 0x002fe20000000f00 */
[----:B------:R-:W-:Y:S01]  /*a4d0*/  IMAD.SHL.U32 R48, R65, 0x100, RZ ;  /* 0x0000010041307824 */ /* 0x000fe200078e00ff */
[----:B------:R-:W-:Y:S01]  /*a4e0*/  LOP3.LUT R67, R73, 0xff0000ff, RZ, 0xc0, !PT ;  /* 0xff0000ff49437812 */ /* 0x000fe200078ec0ff */
[----:B------:R-:W-:Y:S01]  /*a4f0*/  IMAD.U32 R52, R72, 0x10000, RZ ;  /* 0x0001000048347824 */ /* 0x000fe200078e00ff */
[----:B------:R-:W-:Y:S01]  /*a500*/  SHF.R.U32.HI R64, RZ, 0x8, R77 ;  /* 0x00000008ff407819 */ /* 0x000fe2000001164d */
[----:B------:R-:W-:Y:S01]  /*a510*/  IMAD.MOV.U32 R65, RZ, RZ, R50 ;  /* 0x000000ffff417224 */ /* 0x000fe200078e0032 */
[----:B------:R-:W-:-:S02]  /*a520*/  SHF.R.U32.HI R68, RZ, 0x8, R75 ;  /* 0x00000008ff447819 */ /* 0x000fc4000001164b */
[----:B------:R-:W-:Y:S01]  /*a530*/  SHF.R.U32.HI R62, RZ, 0x8, R79 ;  /* 0x00000008ff3e7819 */ /* 0x000fe2000001164f */
[----:B------:R-:W-:Y:S01]  /*a540*/  IMAD.SHL.U32 R50, R64, 0x100, RZ ;  /* 0x0000010040327824 */ /* 0x000fe200078e00ff */
[----:B------:R-:W-:Y:S02]  /*a550*/  LOP3.LUT R67, R67, 0xff00, R48, 0xf8, !PT ;  /* 0x0000ff0043437812 */ /* 0x000fe400078ef830 */
[----:B------:R-:W-:Y:S01]  /*a560*/  SHF.R.U32.HI R70, RZ, 0x10, R75 ;  /* 0x00000010ff467819 */ /* 0x000fe2000001164b */
[----:B------:R-:W-:Y:S01]  /*a570*/  IMAD.SHL.U32 R54, R62, 0x100, RZ ;  /* 0x000001003e367824 */ /* 0x000fe200078e00ff */
[----:B------:R-:W-:Y:S02]  /*a580*/  LOP3.LUT R71, R75, 0xff0000ff, RZ, 0xc0, !PT ;  /* 0xff0000ff4b477812 */ /* 0x000fe400078ec0ff */
[----:B------:R-:W-:Y:S02]  /*a590*/  SHF.L.U32 R48, R68, 0x8, RZ ;  /* 0x0000000844307819 */ /* 0x000fe400000006ff */
[----:B------:R-:W-:-:S02]  /*a5a0*/  LOP3.LUT R52, R67, 0xff0000, R52, 0xf8, !PT ;  /* 0x00ff000043347812 */ /* 0x000fc400078ef834 */
        /* <DEDUP_REMOVED lines=20> */
[----:B------:R-:W-:Y:S01]  /*a6f0*/  SHF.L.U32 R54, R76, 0x10, RZ ;  /* 0x000000104c367819 */ /* 0x000fe200000006ff */
[-C--:B------:R-:W-:Y:S01]  /*a700*/  FFMA.FTZ R76, R68, R71.reuse, R73 ;  /* 0x00000047444c7223 */ /* 0x080fe20000010049 */
[----:B------:R-:W-:Y:S01]  /*a710*/  FFMA.FTZ R79, R64, R71, -R79 ;  /* 0x00000047404f7223 */ /* 0x000fe2000001084f */
[----:B------:R-:W-:Y:S01]  /*a720*/  HADD2.F32 R73, -RZ, R72.H1_H1 ;  /* 0x30000048ff497230 */ /* 0x000fe20000004100 */
[----:B------:R-:W-:Y:S01]  /*a730*/  F2FP.F16.E4M3.UNPACK_B R136, R136 ;  /* 0x00000088ff88723e */ /* 0x000fe200020006ff */
[----:B------:R-:W-:Y:S01]  /*a740*/  HADD2.F32 R68, -RZ, R67.H1_H1 ;  /* 0x30000043ff447230 */ /* 0x000fe20000004100 */
[----:B------:R-:W-:Y:S01]  /*a750*/  F2FP.F16.E4M3.UNPACK_B R66, R66 ;  /* 0x00000042ff42723e */ /* 0x000fe200020006ff */
[----:B------:R-:W-:Y:S01]  /*a760*/  HADD2.F32 R64, -RZ, R62.H1_H1 ;  /* 0x3000003eff407230 */ /* 0x000fe20000004100 */
[----:B------:R-:W-:Y:S01]  /*a770*/  F2FP.F16.E4M3.UNPACK_B R60, R60 ;  /* 0x0000003cff3c723e */ /* 0x000fe200020006ff */
[----:B------:R-:W-:Y:S01]  /*a780*/  HADD2.F32 R71, -RZ, R70.H1_H1 ;  /* 0x30000046ff477230 */ /* 0x000fe20000004100 */
[----:B------:R-:W-:Y:S01]  /*a790*/  LOP3.LUT R54, R75, 0xff0000, R54, 0xf8, !PT ;  /* 0x00ff00004b367812 */ /* 0x000fe200078ef836 */
[----:B------:R-:W-:Y:S01]  /*a7a0*/  FMUL.FTZ R75, R68, R73 ;  /* 0x00000049444b7220 */ /* 0x000fe20000410000 */
[----:B------:R-:W-:Y:S01]  /*a7b0*/  F2FP.F16.E4M3.UNPACK_B R134, R134 ;  /* 0x00000086ff86723e */ /* 0x000fe200020006ff */
[----:B------:R-:W-:-:S02]  /*a7c0*/  HADD2.F32 R70, -RZ, R136.H0_H0 ;  /* 0x20000088ff467230 */ /* 0x000fc40000004100 */
        /* <DEDUP_REMOVED lines=15> */
[----:B------:R-:W-:Y:S01]  /*a8c0*/  F2FP.F16.E4M3.UNPACK_B R62, R137.H1 ;  /* 0x00000089ff3e723e */ /* 0x000fe200030006ff */
[C---:B------:R-:W-:Y:S01]  /*a8d0*/  FMUL.FTZ R73, R60.reuse, R73 ;  /* 0x000000493c497220 */ /* 0x040fe20000410000 */
[----:B------:R-:W-:Y:S01]  /*a8e0*/  F2FP.F16.E4M3.UNPACK_B R64, R69.H1 ;  /* 0x00000045ff40723e */ /* 0x000fe200030006ff */
[----:B------:R-:W-:Y:S01]  /*a8f0*/  FFMA.FTZ R75, R60, R71, -R67 ;  /* 0x000000473c4b7223 */ /* 0x000fe20000010843 */
[----:B------:R-:W-:Y:S01]  /*a900*/  F2FP.F16.E4M3.UNPACK_B R68, R135.H1 ;  /* 0x00000087ff44723e */ /* 0x000fe200030006ff */
[----:B------:R-:W-:Y:S01]  /*a910*/  HADD2.F32 R70, -RZ, R62.H0_H0 ;  /* 0x2000003eff467230 */ /* 0x000fe20000004100 */
[----:B------:R-:W-:Y:S01]  /*a920*/  F2FP.F16.E4M3.UNPACK_B R60, R65.H1 ;  /* 0x00000041ff3c723e */ /* 0x000fe200030006ff */
[----:B------:R-:W-:Y:S01]  /*a930*/  HADD2.F32 R67, -RZ, R64.H0_H0 ;  /* 0x20000040ff437230 */ /* 0x000fe20000004100 */
[----:B------:R-:W-:Y:S01]  /*a940*/  LOP3.LUT R50, R77, 0xff0000, R50, 0xf8, !PT ;  /* 0x00ff00004d327812 */ /* 0x000fe200078ef832 */
[----:B------:R-:W-:Y:S01]  /*a950*/  FFMA.FTZ R77, R66, R71, R73 ;  /* 0x00000047424d7223 */ /* 0x000fe20000010049 */
[----:B------:R-:W-:Y:S01]  /*a960*/  HADD2.F32 R73, -RZ, R62.H1_H1 ;  /* 0x3000003eff497230 */ /* 0x000fe20000004100 */
[----:B------:R-:W-:Y:S01]  /*a970*/  F2FP.F16.E4M3.UNPACK_B R137, R137 ;  /* 0x00000089ff89723e */ /* 0x000fe200020006ff */
[----:B------:R-:W-:-:S02]  /*a980*/  HADD2.F32 R62, -RZ, R60.H0_H0 ;  /* 0x2000003cff3e7230 */ /* 0x000fc40000004100 */
[CC--:B------:R-:W-:Y:S01]  /*a990*/  FMUL.FTZ R71, R67.reuse, R70.reuse ;  /* 0x0000004643477220 */ /* 0x0c0fe20000410000 */
[----:B------:R-:W-:Y:S01]  /*a9a0*/  HADD2.F32 R66, -RZ, R68.H0_H0 ;  /* 0x20000044ff427230 */ /* 0x000fe20000004100 */
[----:B------:R-:W-:Y:S01]  /*a9b0*/  F2FP.F16.E4M3.UNPACK_B R69, R69 ;  /* 0x00000045ff45723e */ /* 0x000fe200020006ff */
[----:B------:R-:W-:Y:S02]  /*a9c0*/  HADD2.F32 R64, -RZ, R64.H1_H1 ;  /* 0x30000040ff407230 */ /* 0x000fe40000004100 */
[C---:B------:R-:W-:Y:S01]  /*a9d0*/  FMUL.FTZ R70, R62.reuse, R70 ;  /* 0x000000463e467220 */ /* 0x040fe20000410000 */
[----:B------:R-:W-:Y:S02]  /*a9e0*/  HADD2.F32 R60, -RZ, R60.H1_H1 ;  /* 0x3000003cff3c7230 */ /* 0x000fe40000004100 */
[-C--:B------:R-:W-:Y:S01]  /*a9f0*/  FFMA.FTZ R80, R62, R66.reuse, -R71 ;  /* 0x000000423e507223 */ /* 0x080fe20000010847 */
[----:B------:R-:W-:Y:S02]  /*aa00*/  HADD2.F32 R71, -RZ, R68.H1_H1 ;  /* 0x30000044ff477230 */ /* 0x000fe40000004100 */
[----:B------:R-:W-:Y:S01]  /*aa10*/  FMUL.FTZ R83, R64, R73 ;  /* 0x0000004940537220 */ /* 0x000fe20000410000 */
[----:B------:R-:W-:Y:S01]  /*aa20*/  F2FP.F16.E4M3.UNPACK_B R65, R65 ;  /* 0x00000041ff41723e */ /* 0x000fe200020006ff */
[C---:B------:R-:W-:Y:S01]  /*aa30*/  FMUL.FTZ R73, R60.reuse, R73 ;  /* 0x000000493c497220 */ /* 0x040fe20000410000 */
[----:B------:R-:W-:Y:S01]  /*aa40*/  FFMA.FTZ R82, R67, R66, R70 ;  /* 0x0000004243527223 */ /* 0x000fe20000010046 */
[----:B------:R-:W-:Y:S01]  /*aa50*/  FFMA.FTZ R83, R60, R71, -R83 ;  /* 0x000000473c537223 */ /* 0x000fe20000010853 */
[----:B------:R-:W-:Y:S01]  /*aa60*/  F2FP.F16.E4M3.UNPACK_B R135, R135 ;  /* 0x00000087ff87723e */ /* 0x000fe200020006ff */
[----:B------:R-:W-:Y:S01]  /*aa70*/  FFMA.FTZ R85, R64, R71, R73 ;  /* 0x0000004740557223 */ /* 0x000fe20000010049 */
[----:B------:R-:W-:Y:S01]  /*aa80*/  HADD2.F32 R71, -RZ, R137.H0_H0 ;  /* 0x20000089ff477230 */ /* 0x000fe20000004100 */
[----:B------:R-:W-:Y:S01]  /*aa90*/  F2FP.SATFINITE.E4M3.F32.PACK_AB_MERGE_C R78, R78, R79, RZ ;  /* 0x0000004f4e4e723e */ /* 0x000fe200048070ff */
[----:B------:R-:W-:Y:S01]  /*aaa0*/  HADD2.F32 R62, -RZ, R69.H0_H0 ;  /* 0x20000045ff3e7230 */ /* 0x000fe20000004100 */
[----:B------:R-:W-:Y:S01]  /*aab0*/  F2FP.SATFINITE.E4M3.F32.PACK_AB_MERGE_C R83, R83, R80, RZ ;  /* 0x000000505353723e */ /* 0x000fe200048070ff */
[----:B------:R-:W-:Y:S01]  /*aac0*/  HADD2.F32 R66, -RZ, R137.H1_H1 ;  /* 0x30000089ff427230 */ /* 0x000fe20000004100 */
[----:B------:R-:W-:Y:S01]  /*aad0*/  F2FP.SATFINITE.E4M3.F32.PACK_AB_MERGE_C R85, R85, R82, RZ ;  /* 0x000000525555723e */ /* 0x000fe200048070ff */
[----:B------:R-:W-:-:S02]  /*aae0*/  HADD2.F32 R60, -RZ, R65.H0_H0 ;  /* 0x20000041ff3c7230 */ /* 0x000fc40000004100 */
[-C--:B------:R-:W-:Y:S01]  /*aaf0*/  FMUL.FTZ R73, R62, R71.reuse ;  /* 0x000000473e497220 */ /* 0x080fe20000410000 */
[----:B------:R-:W-:Y:S01]  /*ab00*/  HADD2.F32 R69, -RZ, R69.H1_H1 ;  /* 0x30000045ff457230 */ /* 0x000fe20000004100 */
[----:B------:R-:W-:Y:S01]  /*ab10*/  F2FP.SATFINITE.E4M3.F32.PACK_AB_MERGE_C R80, R75, R72, R78 ;  /* 0x000000484b50723e */ /* 0x000fe2000480704e */
[----:B------:R-:W-:Y:S02]  /*ab20*/  HADD2.F32 R65, -RZ, R65.H1_H1 ;  /* 0x30000041ff417230 */ /* 0x000fe40000004100 */
[----:B------:R-:W-:Y:S01]  /*ab30*/  FMUL.FTZ R71, R60, R71 ;  /* 0x000000473c477220 */ /* 0x000fe20000410000 */
[--C-:B------:R-:W-:Y:S02]  /*ab40*/  HADD2.F32 R67, -RZ, R135.reuse.H0_H0 ;  /* 0x20000087ff437230 */ /* 0x100fe40000004100 */
[-C--:B------:R-:W-:Y:S01]  /*ab50*/  FMUL.FTZ R68, R69, R66.reuse ;  /* 0x0000004245447220 */ /* 0x080fe20000410000 */
[----:B------:R-:W-:Y:S02]  /*ab60*/  HADD2.F32 R64, -RZ, R135.H1_H1 ;  /* 0x30000087ff407230 */ /* 0x000fe40000004100 */
[----:B------:R-:W-:Y:S01]  /*ab70*/  FMUL.FTZ R66, R65, R66 ;  /* 0x0000004241427220 */ /* 0x000fe20000410000 */
[----:B------:R-:W-:Y:S01]  /*ab80*/  F2FP.SATFINITE.E4M3.F32.PACK_AB_MERGE_C R76, R81, R76, RZ ;  /* 0x0000004c514c723e */ /* 0x000fe200048070ff */
[-C--:B------:R-:W-:Y:S01]  /*ab90*/  FFMA.FTZ R71, R62, R67.reuse, R71 ;  /* 0x000000433e477223 */ /* 0x080fe20000010047 */
[----:B------:R-:W-:Y:S01]  /*aba0*/  FFMA.FTZ R73, R60, R67, -R73 ;  /* 0x000000433c497223 */ /* 0x000fe20000010849 */
[-C--:B------:R-:W-:Y:S01]  /*abb0*/  FFMA.FTZ R62, R65, R64.reuse, -R68 ;  /* 0x00000040413e7223 */ /* 0x080fe20000010844 */
[----:B------:R-:W-:Y:S01]  /*abc0*/  FFMA.FTZ R70, R69, R64, R66 ;  /* 0x0000004045467223 */ /* 0x000fe20000010042 */
[----:B------:R-:W-:-:S02]  /*abd0*/  F2FP.F16.E4M3.UNPACK_B R64, R53 ;  /* 0x00000035ff40723e */ /* 0x000fc400020006ff */
[----:B------:R-:W-:Y:S02]  /*abe0*/  F2FP.F16.E4M3.UNPACK_B R68, R54 ;  /* 0x00000036ff44723e */ /* 0x000fe400020006ff */
[----:B------:R-:W-:Y:S01]  /*abf0*/  F2FP.F16.E4M3.UNPACK_B R60, R49 ;  /* 0x00000031ff3c723e */ /* 0x000fe200020006ff */
        /* <DEDUP_REMOVED lines=19> */
[-C--:B------:R-:W-:Y:S01]  /*ad30*/  FFMA.FTZ R72, R60, R65.reuse, -R67 ;  /* 0x000000413c487223 */ /* 0x080fe20000010843 */
[----:B------:R-:W-:Y:S01]  /*ad40*/  F2FP.F16.E4M3.UNPACK_B R60, R54.H1 ;  /* 0x00000036ff3c723e */ /* 0x000fe200030006ff */
[----:B------:R-:W-:Y:S01]  /*ad50*/  FFMA.FTZ R73, R64, R65, R69 ;  /* 0x0000004140497223 */ /* 0x000fe20000010045 */
[----:B------:R-:W-:Y:S01]  /*ad60*/  F2FP.F16.E4M3.UNPACK_B R52, R52.H1 ;  /* 0x00000034ff34723e */ /* 0x000fe200030006ff */
[----:B------:R-:W-:Y:S01]  /*ad70*/  HADD2.F32 R53, -RZ, R49.H0_H0 ;  /* 0x20000031ff357230 */ /* 0x000fe20000004100 */
[----:B------:R-:W-:Y:S01]  /*ad80*/  F2FP.SATFINITE.E4M3.F32.PACK_AB_MERGE_C R82, R77, R74, R76 ;  /* 0x0000004a4d52723e */ /* 0x000fe2000480704c */
[----:B------:R-:W-:-:S02]  /*ad90*/  HADD2.F32 R54, -RZ, R62.H0_H0 ;  /* 0x2000003eff367230 */ /* 0x000fc40000004100 */
[----:B------:R-:W-:Y:S02]  /*ada0*/  HADD2.F32 R64, -RZ, R60.H0_H0 ;  /* 0x2000003cff407230 */ /* 0x000fe40000004100 */
        /* <DEDUP_REMOVED lines=57> */
[----:B------:R-:W-:-:S02]  /*b140*/  F2FP.SATFINITE.E4M3.F32.PACK_AB_MERGE_C R51, R51, R78, RZ ;  /* 0x0000004e3333723e */ /* 0x000fc400048070ff */
[----:B------:R-:W-:Y:S02]  /*b150*/  F2FP.SATFINITE.E4M3.F32.PACK_AB_MERGE_C R60, R60, R81, RZ ;  /* 0x000000513c3c723e */ /* 0x000fe400048070ff */
[----:B------:R-:W-:Y:S01]  /*b160*/  F2FP.SATFINITE.E4M3.F32.PACK_AB_MERGE_C R51, R48, R79, R51 ;  /* 0x0000004f3033723e */ /* 0x000fe20004807033 */
[----:B------:R-:W-:Y:S01]  /*b170*/  IMAD.MOV.U32 R48, RZ, RZ, R80 ;  /* 0x000000ffff307224 */ /* 0x000fe200078e0050 */
[----:B------:R-:W-:Y:S01]  /*b180*/  F2FP.SATFINITE.E4M3.F32.PACK_AB_MERGE_C R55, R50, R69, R60 ;  /* 0x000000453237723e */ /* 0x000fe2000480703c */
[----:B------:R-:W-:Y:S01]  /*b190*/  IMAD.MOV.U32 R50, RZ, RZ, R83 ;  /* 0x000000ffff327224 */ /* 0x000fe200078e0053 */
[----:B------:R-:W-:Y:S02]  /*b1a0*/  F2FP.SATFINITE.E4M3.F32.PACK_AB_MERGE_C R53, R73, R70, R75 ;  /* 0x000000464935723e */ /* 0x000fe4000480704b */
[----:B------:R-:W-:-:S07]  /*b1b0*/  MOV R54, R85 ;  /* 0x0000005500367202 */ /* 0x000fce0000000f00 */
.L_x_2251:
[----:B------:R-:W-:Y:S05]  /*b1c0*/  BSYNC B1 ;  /* 0x0000000000017941 */ /* 0x000fea0003800000 */
.L_x_2250:
        /* <DEDUP_REMOVED lines=10> */
.L_x_2191:
[----:B------:R-:W-:-:S06]  /*b270*/  UISETP.NE.AND UP0, UPT, UR45, 0x3, UPT ;  /* 0x000000032d00788c */ /* 0x000fcc000bf05270 */
[----:B------:R-:W-:-:S13]  /*b280*/  PLOP3.LUT P5, PT, PT, PT, UP0, 0x80, 0x0 ;  /* 0x000000000000781c */ /* 0x000fda0003faf008 */
[----:B------:R-:W-:Y:S05]  /*b290*/  @!P5 BRA `(.L_x_2252) ;  /* 0x000000000004d947 */ /* 0x000fea0003800000 */
[----:B------:R-:W-:Y:S01]  /*b2a0*/  BPT.TRAP 0x1 ;  /* 0x000000040000795c */ /* 0x000fe20000300000 */
.L_x_2252:
[----:B------:R-:W2:Y:S01]  /*b2b0*/  LDL R48, [R1+0x10] ;  /* 0x0000100001307983 */ /* 0x000ea20000100800 */
[----:B------:R-:W-:Y:S01]  /*b2c0*/  IMAD R107, R232, 0x8, R18 ;  /* 0x00000008e86b7824 */ /* 0x000fe200078e0212 */
[----:B------:R-:W-:Y:S01]  /*b2d0*/  BSSY B1, `(.L_x_2253) ;  /* 0x0000008000017945 */ /* 0x000fe20003800000 */
[----:B------:R-:W-:Y:S01]  /*b2e0*/  IMAD R116, R24, -0x80, R2 ;  /* 0xffffff8018747824 */ /* 0x000fe200078e0202 */
[----:B------:R-:W-:-:S04]  /*b2f0*/  SHF.R.S32.HI R49, RZ, 0x1f, R24 ;  /* 0x0000001fff317819 */ /* 0x000fc80000011418 */
[----:B------:R-:W-:Y:S02]  /*b300*/  VIMNMX R116, R116, 0x80, PT ;  /* 0x0000008074747848 */ /* 0x000fe40003fe0100 */
[----:B--2---:R-:W-:Y:S01]  /*b310*/  SHF.L.U32 R128, R48, 0x1f, RZ ;  /* 0x0000001f30807819 */ /* 0x004fe200000006ff */
[----:B------:R-:W-:-:S03]  /*b320*/  IMAD R48, R4, R24, RZ ;  /* 0x0000001804307224 */ /* 0x000fc600078e02ff */
[----:B------:R-:W0:Y:S02]  /*b330*/  SYNCS.PHASECHK.TRANS64.TRYWAIT P2, [R107+URZ+0x38890], R128 ;  /* 0x038890806b0075a7 */ /* 0x000e24000804017f */
[----:B0-----:R-:W-:Y:S05]  /*b340*/  @!P2 BRA `(.L_x_2254) ;  /* 0x000001fc004ca947 */ /* 0x001fea0003800000 */
.L_x_2535:
[----:B------:R-:W-:Y:S05]  /*b350*/  BSYNC B1 ;  /* 0x0000000000017941 */ /* 0x000fea0003800000 */
.L_x_2253:
        /* <DEDUP_REMOVED lines=16> */
.L_x_2256:
[----:B------:R-:W-:Y:S05]  /*b460*/  BSYNC B1 ;  /* 0x0000000000017941 */ /* 0x000fea0003800000 */
.L_x_2255:
        /* <DEDUP_REMOVED lines=15> */
.L_x_2258:
[----:B------:R-:W-:Y:S05]  /*b560*/  BSYNC B1 ;  /* 0x0000000000017941 */ /* 0x000fea0003800000 */
.L_x_2257:
        /* <DEDUP_REMOVED lines=15> */
.L_x_2260:
[----:B------:R-:W-:Y:S05]  /*b660*/  BSYNC B1 ;  /* 0x0000000000017941 */ /* 0x000fea0003800000 */
.L_x_2259:
        /* <DEDUP_REMOVED lines=17> */
.L_x_2228:
[----:B------:R-:W-:Y:S05]  /*b780*/  BSYNC B0 ;  /* 0x0000000000007941 */ /* 0x000fea0003800000 */
.L_x_2190:
        /* <DEDUP_REMOVED lines=12> */
[----:B------:R-:W-:-:S05]  /*b850*/  @!P2 VIADD R48, R107, 0x388a0 ;  /* 0x000388a06b30a836 */ /* 0x000fca0000000000 */
[----:B------:R-:W-:-:S04]  /*b860*/  @!P2 PRMT R48, RZ, 0x654, R48 ;  /* 0x00000654ff30a816 */ /* 0x000fc80000000030 */
[----:B------:R1:W-:Y:S01]  /*b870*/  @!P2 SYNCS.ARRIVE.TRANS64.RED.A1T0 RZ, [R48+URZ], RZ ;  /* 0x000000ff30ffa9a7 */ /* 0x0003e2000810043f */
[----:B------:R-:W-:Y:S05]  /*b880*/  @!P5 BRA `(.L_x_2262) ;  /* 0x000000000004d947 */ /* 0x000fea0003800000 */
[----:B------:R-:W-:Y:S01]  /*b890*/  BPT.TRAP 0x1 ;  /* 0x000000040000795c */ /* 0x000fe20000300000 */
.L_x_2262:
[----:B------:R-:W-:Y:S05]  /*b8a0*/  BSYNC B0 ;  /* 0x0000000000007941 */ /* 0x000fea0003800000 */
.L_x_2261:
[----:B------:R-:W2:Y:S01]  /*b8b0*/  SYNCS.PHASECHK.TRANS64.TRYWAIT P3, [R107+URZ+0x388b0], R128 ;  /* 0x0388b0806b0075a7 */ /* 0x000ea2000806017f */
[----:B------:R-:W-:Y:S01]  /*b8c0*/  ULDC UR41, c[0x0][0x2e4] ;  /* 0x0000b90000297ab9 */ /* 0x000fe20000000800 */
[----:B------:R-:W-:Y:S01]  /*b8d0*/  ULDC.64 UR36, c[0x0][0x318] ;  /* 0x0000c60000247ab9 */ /* 0x000fe20000000a00 */
[----:B------:R-:W-:Y:S01]  /*b8e0*/  ULDC.64 UR38, c[0x0][0x308] ;  /* 0x0000c20000267ab9 */ /* 0x000fe20000000a00 */
[----:B------:R-:W-:Y:S04]  /*b8f0*/  BSSY B0, `(.L_x_2263) ;  /* 0x0000002000007945 */ /* 0x000fe80003800000 */
[----:B--2---:R-:W-:Y:S05]  /*b900*/  @!P3 BRA `(.L_x_2264) ;  /* 0x000001f400f0b947 */ /* 0x004fea0003800000 */
.L_x_2536:
[----:B------:R-:W-:Y:S05]  /*b910*/  BSYNC B0 ;  /* 0x0000000000007941 */ /* 0x000fea0003800000 */
.L_x_2263:
[----:B------:R-:W-:Y:S01]  /*b920*/  ISETP.GE.AND P3, PT, R22, R116, PT ;  /* 0x000000741600720c */ /* 0x000fe20003f66270 */
[----:B------:R-:W-:Y:S01]  /*b930*/  BSSY B0, `(.L_x_2265) ;  /* 0x0000010000007945 */ /* 0x000fe20003800000 */
[----:B------:R-:W-:-:S11]  /*b940*/  IMAD.WIDE R52, R24, 0x80, R44 ;  /* 0x0000008018347825 */ /* 0x000fd600078e022c */
[----:B------:R-:W-:Y:S05]  /*b950*/  @P3 BRA `(.L_x_2266) ;  /* 0x0000000000343947 */ /* 0x000fea0003800000 */
[----:B------:R-:W-:Y:S01]  /*b960*/  MOV R49, R106 ;  /* 0x0000006a00317202 */ /* 0x000fe20000000f00 */
[----:B-1----:R-:W-:Y:S02]  /*b970*/  IMAD.MOV.U32 R48, RZ, RZ, R98 ;  /* 0x000000ffff307224 */ /* 0x002fe400078e0062 */
        /* <DEDUP_REMOVED lines=11> */
.L_x_2266:
[----:B------:R-:W-:Y:S05]  /*ba30*/  BSYNC B0 ;  /* 0x0000000000007941 */ /* 0x000fea0003800000 */
.L_x_2265:
[----:B------:R-:W-:Y:S01]  /*ba40*/  ISETP.GE.AND P3, PT, R234, R116, PT ;  /* 0x00000074ea00720c */ /* 0x000fe20003f66270 */
[----:B------:R-:W-:-:S12]  /*ba50*/  BSSY B0, `(.L_x_2267) ;  /* 0x0000011000007945 */ /* 0x000fd80003800000 */
[----:B------:R-:W-:Y:S05]  /*ba60*/  @P3 BRA `(.L_x_2268) ;  /* 0x00000000003c3947 */ /* 0x000fea0003800000 */
[----:B---3--:R-:W-:Y:S01]  /*ba70*/  IADD3 R51, P3, R52, 0x20, RZ ;  /* 0x0000002034337810 */ /* 0x008fe20007f7e0ff */
[----:B-1----:R-:W-:Y:S02]  /*ba80*/  IMAD.MOV.U32 R48, RZ, RZ, R98 ;  /* 0x000000ffff307224 */ /* 0x002fe400078e0062 */
[----:B------:R-:W-:Y:S02]  /*ba90*/  IMAD.MOV.U32 R49, RZ, RZ, R106 ;  /* 0x000000ffff317224 */ /* 0x000fe400078e006a */
[----:B------:R-:W-:Y:S02]  /*baa0*/  IMAD.X R50, RZ, RZ, R53, P3 ;  /* 0x000000ffff327224 */ /* 0x000fe400018e0635 */
        /* <DEDUP_REMOVED lines=11> */
.L_x_2268:
[----:B------:R-:W-:Y:S05]  /*bb60*/  BSYNC B0 ;  /* 0x0000000000007941 */ /* 0x000fea0003800000 */
.L_x_2267:
[----:B------:R-:W-:Y:S01]  /*bb70*/  ISETP.GE.AND P3, PT, R233, R116, PT ;  /* 0x00000074e900720c */ /* 0x000fe20003f66270 */
[----:B------:R-:W-:-:S12]  /*bb80*/  BSSY B0, `(.L_x_2269) ;  /* 0x0000011000007945 */ /* 0x000fd80003800000 */
[----:B------:R-:W-:Y:S05]  /*bb90*/  @P3 BRA `(.L_x_2270) ;  /* 0x00000000003c3947 */ /* 0x000fea0003800000 */
[----:B---34-:R-:W-:Y:S01]  /*bba0*/  IADD3 R51, P3, R52, 0x40, RZ ;  /* 0x0000004034337810 */ /* 0x018fe20007f7e0ff */
[----:B------:R-:W-:Y:S01]  /*bbb0*/  IMAD.MOV.U32 R49, RZ, RZ, R106 ;  /* 0x000000ffff317224 */ /* 0x000fe200078e006a */
[----:B-1----:R-:W-:-:S03]  /*bbc0*/  MOV R48, R98 ;  /* 0x0000006200307202 */ /* 0x002fc60000000f00 */
        /* <DEDUP_REMOVED lines=12> */
.L_x_2270:
[----:B------:R-:W-:Y:S05]  /*bc90*/  BSYNC B0 ;  /* 0x0000000000007941 */ /* 0x000fea0003800000 */
.L_x_2269:
[----:B------:R-:W-:Y:S01]  /*bca0*/  ISETP.GE.AND P3, PT, R235, R116, PT ;  /* 0x00000074eb00720c */ /* 0x000fe20003f66270 */
[----:B------:R-:W-:-:S12]  /*bcb0*/  BSSY B0, `(.L_x_2271) ;  /* 0x0000011000007945 */ /* 0x000fd80003800000 */
[----:B------:R-:W-:Y:S05]  /*bcc0*/  @P3 BRA `(.L_x_2272) ;  /* 0x00000000003c3947 */ /* 0x000fea0003800000 */
[----:B-1-34-:R-:W-:Y:S01]  /*bcd0*/  IADD3 R51, P3, R52, 0x60, RZ ;  /* 0x0000006034337810 */ /* 0x01afe20007f7e0ff */
[----:B------:R-:W-:Y:S02]  /*bce0*/  IMAD.MOV.U32 R48, RZ, RZ, R98 ;  /* 0x000000ffff307224 */ /* 0x000fe400078e0062 */
        /* <DEDUP_REMOVED lines=13> */
.L_x_2272:
[----:B------:R-:W-:Y:S05]  /*bdc0*/  BSYNC B0 ;  /* 0x0000000000007941 */ /* 0x000fea0003800000 */
.L_x_2271:
[----:B-1-34-:R-:W3:Y:S01]  /*bdd0*/  LDL.LU R49, [R1+0x10] ;  /* 0x0000100001317983 */ /* 0x01aee20000300800 */
[----:B0-2---:R-:W-:Y:S01]  /*bde0*/  @!P2 IADD3 R107, R107, 0x388c0, RZ ;  /* 0x000388c06b6ba810 */ /* 0x005fe20007ffe0ff */
[----:B------:R-:W-:Y:S01]  /*bdf0*/  VIADD R232, R232, 0x1 ;  /* 0x00000001e8e87836 */ /* 0x000fe20000000000 */
[----:B------:R-:W-:Y:S01]  /*be00*/  ISETP.NE.AND P3, PT, R108, RZ, PT ;  /* 0x000000ff6c00720c */ /* 0x000fe20003f65270 */
[----:B------:R-:W-:Y:S01]  /*be10*/  @!PT LDS RZ, [RZ] ;  /* 0x00000000fffff984 */ /* 0x000fe20000000800 */
[----:B------:R-:W-:Y:S01]  /*be20*/  @!PT LDS RZ, [RZ] ;  /* 0x00000000fffff984 */ /* 0x000fe20000000800 */
[----:B------:R-:W-:Y:S01]  /*be30*/  @!PT LDS RZ, [RZ] ;  /* 0x00000000fffff984 */ /* 0x000fe20000000800 */
[----:B------:R-:W-:Y:S01]  /*be40*/  @!PT LDS RZ, [RZ] ;  /* 0x00000000fffff984 */ /* 0x000fe20000000800 */
[----:B------:R0:W-:Y:S06]  /*be50*/  MEMBAR.ALL.CTA ;  /* 0x0000000000007992 */ /* 0x0001ec0000008000 */
[----:B0-----:R-:W0:Y:S01]  /*be60*/  FENCE.VIEW.ASYNC.S ;  /* 0x00000000000073c6 */ /* 0x001e220000000000 */
[----:B------:R-:W-:Y:S01]  /*be70*/  @!P2 PRMT R107, RZ, 0x654, R107 ;  /* 0x00000654ff6ba816 */ /* 0x000fe2000000006b */
[----:B0-----:R0:W-:Y:S06]  /*be80*/  BAR.SYNC.DEFER_BLOCKING R129, 0x80 ;  /* 0x000200810000751d */ /* 0x0011ec0000010000 */
[----:B------:R0:W-:Y:S01]  /*be90*/  @!P2 SYNCS.ARRIVE.TRANS64.RED.A1T0 RZ, [R107+URZ], RZ ;  /* 0x000000ff6bffa9a7 */ /* 0x0001e2000810043f */
[----:B------:R-:W-:-:S04]  /*bea0*/  ISETP.NE.AND P2, PT, R232, 0x2, PT ;  /* 0x00000002e800780c */ /* 0x000fc80003f45270 */
[----:B------:R-:W-:Y:S02]  /*beb0*/  SEL R48, RZ, 0x1, P2 ;  /* 0x00000001ff307807 */ /* 0x000fe40001000000 */
[----:B------:R-:W-:Y:S02]  /*bec0*/  SEL R232, R232, RZ, P2 ;  /* 0x000000ffe8e87207 */ /* 0x000fe40001000000 */
[----:B---3--:R-:W-:-:S05]  /*bed0*/  LOP3.LUT R49, R49, R48, RZ, 0x3c, !PT ;  /* 0x0000003031317212 */ /* 0x008fca00078e3cff */
[----:B------:R0:W-:Y:S01]  /*bee0*/  STL [R1+0x10], R49 ;  /* 0x0000103101007387 */ /* 0x0001e20000100800 */
[----:B------:R-:W-:Y:S05]  /*bef0*/  @P3 BRA `(.L_x_2273) ;  /* 0xffffff6400c83947 */ /* 0x000fea000383ffff */
[----:B0-----:R-:W0:Y:S01]  /*bf00*/  S2R R49, SR_TID.X ;  /* 0x0000000000317919 */ /* 0x001e220000002100 */
[----:B------:R-:W-:Y:S02]  /*bf10*/  PLOP3.LUT P0, PT, PT, PT, PT, 0x8, 0x0 ;  /* 0x000000000000781c */ /* 0x000fe40003f0e170 */
[----:B0-----:R-:W-:-:S04]  /*bf20*/  SHF.R.U32.HI R49, RZ, 0x7, R49 ;  /* 0x00000007ff317819 */ /* 0x001fc80000011631 */
[----:B------:R-:W-:-:S13]  /*bf30*/  ISETP.NE.AND P3, PT, R49, 0x1, PT ;  /* 0x000000013100780c */ /* 0x000fda0003f65270 */
[----:B------:R-:W-:Y:S06]  /*bf40*/  @!P3 BAR.ARV 0x9, 0x100 ;  /* 0x024400000000bb1d */ /* 0x000fec0000002000 */
.L_x_2185:
[----:B------:R-:W2:Y:S01]  /*bf50*/  LDL R7, [R1+0xc] ;  /* 0x00000c0001077983 */ /* 0x000ea20000100800 */
[----:B------:R-:W3:Y:S03]  /*bf60*/  LDC R0, c[0x0][0x428] ;  /* 0x00010a00ff007b82 */ /* 0x000ee60000000800 */
[----:B------:R-:W2:Y:S04]  /*bf70*/  LDL R6, [R1+0x20] ;  /* 0x0000200001067983 */ /* 0x000ea80000100800 */
[----:B------:R-:W4:Y:S04]  /*bf80*/  LDL R3, [R1+0x4] ;  /* 0x0000040001037983 */ /* 0x000f280000100800 */
[----:B------:R-:W4:Y:S01]  /*bf90*/  LDL.LU R4, [R1+0x8] ;  /* 0x0000080001047983 */ /* 0x000f220000300800 */
[----:B------:R-:W-:-:S02]  /*bfa0*/  PLOP3.LUT P1, PT, PT, PT, PT, 0x80, 0x0 ;  /* 0x000000000000781c */ /* 0x000fc40003f2f070 */
[----:B------:R-:W-:Y:S01]  /*bfb0*/  CS2R R154, SRZ ;  /* 0x00000000009a7805 */ /* 0x000fe2000001ff00 */
[----:B------:R-:W-:Y:S01]  /*bfc0*/  IMAD.MOV.U32 R153, RZ, RZ, RZ ;  /* 0x000000ffff997224 */ /* 0x000fe200078e00ff */
[----:B------:R-:W-:Y:S02]  /*bfd0*/  MOV R151, RZ ;  /* 0x000000ff00977202 */ /* 0x000fe40000000f00 */
[----:B------:R-:W-:Y:S02]  /*bfe0*/  CS2R R114, SRZ ;  /* 0x0000000000727805 */ /* 0x000fe4000001ff00 */
[----:B------:R-:W-:Y:S02]  /*bff0*/  CS2R R116, SRZ ;  /* 0x0000000000747805 */ /* 0x000fe4000001ff00 */
[----:B------:R-:W-:Y:S01]  /*c000*/  CS2R R112, SRZ ;  /* 0x0000000000707805 */ /* 0x000fe2000001ff00 */
[----:B------:R-:W-:Y:S01]  /*c010*/  IMAD.MOV.U32 R130, RZ, RZ, RZ ;  /* 0x000000ffff827224 */ /* 0x000fe200078e00ff */
[----:B------:R-:W-:Y:S01]  /*c020*/  CS2R R106, SRZ ;  /* 0x00000000006a7805 */ /* 0x000fe2000001ff00 */
[----:B------:R-:W-:Y:S01]  /*c030*/  IMAD.MOV.U32 R126, RZ, RZ, RZ ;  /* 0x000000ffff7e7224 */ /* 0x000fe200078e00ff */
[----:B------:R-:W-:-:S02]  /*c040*/  CS2R R102, SRZ ;  /* 0x0000000000667805 */ /* 0x000fc4000001ff00 */
[----:B------:R-:W-:Y:S02]  /*c050*/  CS2R R108, SRZ ;  /* 0x00000000006c7805 */ /* 0x000fe4000001ff00 */
[----:B---3--:R-:W-:Y:S02]  /*c060*/  ISETP.NE.AND P2, PT, R0, 0x1, PT ;  /* 0x000000010000780c */ /* 0x008fe40003f45270 */
[----:B------:R-:W-:Y:S01]  /*c070*/  CS2R R104, SRZ ;  /* 0x0000000000687805 */ /* 0x000fe2000001ff00 */
[----:B------:R-:W-:Y:S01]  /*c080*/  IMAD.MOV.U32 R122, RZ, RZ, RZ ;  /* 0x000000ffff7a7224 */ /* 0x000fe200078e00ff */
[----:B------:R-:W-:Y:S01]  /*c090*/  CS2R R98, SRZ ;  /* 0x0000000000627805 */ /* 0x000fe2000001ff00 */
[----:B------:R-:W-:Y:S01]  /*c0a0*/  IMAD.MOV.U32 R118, RZ, RZ, RZ ;  /* 0x000000ffff767224 */ /* 0x000fe200078e00ff */
[----:B------:R-:W-:Y:S02]  /*c0b0*/  CS2R R94, SRZ ;  /* 0x00000000005e7805 */ /* 0x000fe4000001ff00 */
[----:B------:R-:W-:-:S02]  /*c0c0*/  CS2R R100, SRZ ;  /* 0x0000000000647805 */ /* 0x000fc4000001ff00 */
[----:B------:R-:W-:Y:S02]  /*c0d0*/  CS2R R96, SRZ ;  /* 0x0000000000607805 */ /* 0x000fe4000001ff00 */
[----:B------:R-:W-:Y:S02]  /*c0e0*/  MOV R134, RZ ;  /* 0x000000ff00867202 */ /* 0x000fe40000000f00 */
[----:B------:R-:W-:Y:S02]  /*c0f0*/  CS2R R90, SRZ ;  /* 0x00000000005a7805 */ /* 0x000fe4000001ff00 */
[----:B------:R-:W-:Y:S02]  /*c100*/  CS2R R86, SRZ ;  /* 0x0000000000567805 */ /* 0x000fe4000001ff00 */
[----:B------:R-:W-:Y:S02]  /*c110*/  CS2R R92, SRZ ;  /* 0x00000000005c7805 */ /* 0x000fe4000001ff00 */
[----:B------:R-:W-:Y:S01]  /*c120*/  CS2R R88, SRZ ;  /* 0x0000000000587805 */ /* 0x000fe2000001ff00 */
[----:B------:R-:W3:Y:S01]  /*c130*/  @P2 LDC R2, c[0x0][0x42c] ;  /* 0x00010b00ff022b82 */ /* 0x000ee20000000800 */
[----:B------:R-:W-:-:S02]  /*c140*/  CS2R R148, SRZ ;  /* 0x0000000000947805 */ /* 0x000fc4000001ff00 */
[----:B------:R-:W-:Y:S02]  /*c150*/  CS2R R82, SRZ ;  /* 0x0000000000527805 */ /* 0x000fe4000001ff00 */
[----:B------:R-:W-:Y:S02]  /*c160*/  CS2R R84, SRZ ;  /* 0x0000000000547805 */ /* 0x000fe4000001ff00 */
[----:B------:R-:W-:Y:S01]  /*c170*/  CS2R R80, SRZ ;  /* 0x0000000000507805 */ /* 0x000fe2000001ff00 */
[----:B------:R-:W-:Y:S01]  /*c180*/  IMAD.MOV.U32 R161, RZ, RZ, RZ ;  /* 0x000000ffffa17224 */ /* 0x000fe200078e00ff */
[----:B------:R-:W-:Y:S01]  /*c190*/  CS2R R76, SRZ ;  /* 0x00000000004c7805 */ /* 0x000fe2000001ff00 */
[----:B------:R-:W-:Y:S01]  /*c1a0*/  IMAD.MOV.U32 R110, RZ, RZ, RZ ;  /* 0x000000ffff6e7224 */ /* 0x000fe200078e00ff */
[----:B------:R-:W3:Y:S01]  /*c1b0*/  @P2 LDC R5, c[0x0][0x430] ;  /* 0x00010c00ff052b82 */ /* 0x000ee20000000800 */
[----:B------:R-:W-:Y:S01]  /*c1c0*/  IMAD.MOV.U32 R63, RZ, RZ, RZ ;  /* 0x000000ffff3f7224 */ /* 0x000fe200078e00ff */
[----:B------:R-:W-:-:S02]  /*c1d0*/  CS2R R72, SRZ ;  /* 0x0000000000487805 */ /* 0x000fc4000001ff00 */
[----:B------:R-:W-:Y:S02]  /*c1e0*/  CS2R R144, SRZ ;  /* 0x0000000000907805 */ /* 0x000fe4000001ff00 */
[----:B------:R-:W-:Y:S02]  /*c1f0*/  CS2R R58, SRZ ;  /* 0x00000000003a7805 */ /* 0x000fe4000001ff00 */
[----:B------:R-:W-:Y:S02]  /*c200*/  CS2R R50, SRZ ;  /* 0x0000000000327805 */ /* 0x000fe4000001ff00 */
[----:B------:R-:W-:Y:S02]  /*c210*/  CS2R R68, SRZ ;  /* 0x0000000000447805 */ /* 0x000fe4000001ff00 */
[----:B------:R-:W-:Y:S01]  /*c220*/  CS2R R64, SRZ ;  /* 0x0000000000407805 */ /* 0x000fe2000001ff00 */
[----:B------:R-:W-:Y:S01]  /*c230*/  IMAD.MOV.U32 R159, RZ, RZ, RZ ;  /* 0x000000ffff9f7224 */ /* 0x000fe200078e00ff */
[----:B------:R-:W-:-:S02]  /*c240*/  CS2R R78, SRZ ;  /* 0x00000000004e7805 */ /* 0x000fc4000001ff00 */
[----:B------:R-:W-:Y:S02]  /*c250*/  CS2R R60, SRZ ;  /* 0x00000000003c7805 */ /* 0x000fe4000001ff00 */
[----:B------:R-:W-:Y:S02]  /*c260*/  CS2R R52, SRZ ;  /* 0x0000000000347805 */ /* 0x000fe4000001ff00 */
[----:B------:R-:W-:Y:S02]  /*c270*/  MOV R157, RZ ;  /* 0x000000ff009d7202 */ /* 0x000fe40000000f00 */
[----:B------:R-:W-:Y:S02]  /*c280*/  CS2R R74, SRZ ;  /* 0x00000000004a7805 */ /* 0x000fe4000001ff00 */
[----:B------:R-:W-:Y:S02]  /*c290*/  CS2R R56, SRZ ;  /* 0x0000000000387805 */ /* 0x000fe4000001ff00 */
[----:B------:R-:W-:-:S02]  /*c2a0*/  CS2R R48, SRZ ;  /* 0x0000000000307805 */ /* 0x000fc4000001ff00 */
[----:B------:R-:W-:Y:S01]  /*c2b0*/  CS2R R38, SRZ ;  /* 0x0000000000267805 */ /* 0x000fe2000001ff00 */
[----:B------:R-:W-:Y:S01]  /*c2c0*/  IMAD.MOV.U32 R71, RZ, RZ, RZ ;  /* 0x000000ffff477224 */ /* 0x000fe200078e00ff */
[----:B------:R-:W-:Y:S02]  /*c2d0*/  CS2R R44, SRZ ;  /* 0x00000000002c7805 */ /* 0x000fe4000001ff00 */
[----:B------:R-:W-:Y:S01]  /*c2e0*/  CS2R R40, SRZ ;  /* 0x0000000000287805 */ /* 0x000fe2000001ff00 */
[----:B------:R-:W-:Y:S01]  /*c2f0*/  IMAD.MOV.U32 R54, RZ, RZ, RZ ;  /* 0x000000ffff367224 */ /* 0x000fe200078e00ff */
[----:B------:R-:W-:Y:S01]  /*c300*/  CS2R R36, SRZ ;  /* 0x0000000000247805 */ /* 0x000fe2000001ff00 */
[----:B------:R-:W-:Y:S01]  /*c310*/  IMAD.MOV.U32 R67, RZ, RZ, RZ ;  /* 0x000000ffff437224 */ /* 0x000fe200078e00ff */
[----:B------:R-:W-:Y:S02]  /*c320*/  CS2R R32, SRZ ;  /* 0x0000000000207805 */ /* 0x000fe4000001ff00 */
[----:B------:R-:W-:-:S02]  /*c330*/  CS2R R42, SRZ ;  /* 0x00000000002a7805 */ /* 0x000fc4000001ff00 */
[----:B-1----:R-:W-:Y:S02]  /*c340*/  CS2R R30, SRZ ;  /* 0x00000000001e7805 */ /* 0x002fe4000001ff00 */
        /* <DEDUP_REMOVED lines=8> */
[----:B0-----:R-:W-:Y:S02]  /*c3d0*/  CS2R R10, SRZ ;  /* 0x00000000000a7805 */ /* 0x001fe4000001ff00 */
[----:B------:R-:W-:Y:S02]  /*c3e0*/  CS2R R128, SRZ ;  /* 0x0000000000807805 */ /* 0x000fe4000001ff00 */
[----:B------:R-:W-:-:S02]  /*c3f0*/  CS2R R8, SRZ ;  /* 0x0000000000087805 */ /* 0x000fc4000001ff00 */
[----:B------:R-:W-:Y:S02]  /*c400*/  CS2R R124, SRZ ;  /* 0x00000000007c7805 */ /* 0x000fe4000001ff00 */
[----:B------:R-:W-:Y:S02]  /*c410*/  CS2R R136, SRZ ;  /* 0x0000000000887805 */ /* 0x000fe4000001ff00 */
[----:B------:R-:W-:Y:S01]  /*c420*/  CS2R R120, SRZ ;  /* 0x0000000000787805 */ /* 0x000fe2000001ff00 */
[----:B------:R-:W-:Y:S01]  /*c430*/  IMAD.MOV.U32 R132, RZ, RZ, RZ ;  /* 0x000000ffff847224 */ /* 0x000fe200078e00ff */
[----:B--2---:R-:W-:Y:S02]  /*c440*/  IADD3 R0, R6, 0xff, -R7 ;  /* 0x000000ff06007810 */ /* 0x004fe40007ffe807 */
[----:B------:R-:W-:-:S03]  /*c450*/  CS2R R6, SRZ ;  /* 0x0000000000067805 */ /* 0x000fc6000001ff00 */
[----:B----4-:R-:W-:Y:S02]  /*c460*/  IMAD R0, R3, 0x80, R0 ;  /* 0x0000008003007824 */ /* 0x010fe400078e0200 */
[----:B---3--:R-:W-:-:S03]  /*c470*/  @P2 IMAD.HI.U32 R2, R4, R2, RZ ;  /* 0x0000000204022227 */ /* 0x008fc600078e00ff */
[----:B------:R-:W-:Y:S01]  /*c480*/  SHF.R.S32.HI R3, RZ, 0x1f, R0 ;  /* 0x0000001fff037819 */ /* 0x000fe20000011400 */
[----:B------:R-:W-:Y:S01]  /*c490*/  IMAD.MOV.U32 R26, RZ, RZ, R4 ;  /* 0x000000ffff1a7224 */ /* 0x000fe200078e0004 */
[----:B------:R-:W-:Y:S01]  /*c4a0*/  @P2 SHF.R.U32.HI R26, RZ, R5, R2 ;  /* 0x00000005ff1a2219 */ /* 0x000fe20000011602 */
[----:B------:R-:W-:Y:S01]  /*c4b0*/  IMAD.MOV.U32 R4, RZ, RZ, RZ ;  /* 0x000000ffff047224 */ /* 0x000fe200078e00ff */
[----:B------:R-:W-:-:S03]  /*c4c0*/  LEA.HI R3, R3, R0, RZ, 0x7 ;  /* 0x0000000003037211 */ /* 0x000fc600078f38ff */
[----:B------:R0:W-:Y:S01]  /*c4d0*/  STL [R1+0x8], R26 ;  /* 0x0000081a01007387 */ /* 0x0001e20000100800 */
[----:B------:R-:W-:Y:S02]  /*c4e0*/  SHF.R.S32.HI R0, RZ, 0x7, R3 ;  /* 0x00000007ff007819 */ /* 0x000fe40000011403 */
[----:B------:R-:W-:Y:S02]  /*c4f0*/  MOV R3, RZ ;  /* 0x000000ff00037202 */ /* 0x000fe40000000f00 */
[----:B------:R-:W-:-:S04]  /*c500*/  VIMNMX R133, R133, R0, PT ;  /* 0x0000000085857248 */ /* 0x000fc80003fe0100 */
[----:B------:R-:W-:Y:S01]  /*c510*/  ISETP.GE.AND P2, PT, R133, 0x1, PT ;  /* 0x000000018500780c */ /* 0x000fe20003f46270 */
[----:B0-----:R-:W-:-:S12]  /*c520*/  @P0 BRA `(.L_x_2274) ;  /* 0x00000000000c0947 */ /* 0x001fd80003800000 */
[----:B------:R-:W0:Y:S01]  /*c530*/  FENCE.VIEW.ASYNC.G ;  /* 0x00000000000073c6 */ /* 0x000e220000000100 */
[----:B------:R-:W-:Y:S05]  /*c540*/  WARPSYNC.ALL ;  /* 0x0000000000007948 */ /* 0x000fea0003800000 */
[----:B0-----:R-:W-:Y:S06]  /*c550*/  BAR.ARV 0xc, 0x180 ;  /* 0x0306000000007b1d */ /* 0x001fec0000002000 */
.L_x_2274:
[----:B------:R-:W-:Y:S02]  /*c560*/  IMAD.MOV.U32 R5, RZ, RZ, RZ ;  /* 0x000000ffff057224 */ /* 0x000fe400078e00ff */
[----:B------:R-:W-:Y:S01]  /*c570*/  IMAD.MOV.U32 R0, RZ, RZ, RZ ;  /* 0x000000ffff007224 */ /* 0x000fe200078e00ff */
[----:B------:R-:W-:Y:S06]  /*c580*/  @!P2 BRA `(.L_x_2275) ;  /* 0x0000014400a0a947 */ /* 0x000fec0003800000 */
[----:B------:R-:W0:Y:S01]  /*c590*/  S2R R2, SR_TID.X ;  /* 0x0000000000027919 */ /* 0x000e220000002100 */
[----:B------:R-:W-:Y:S01]  /*c5a0*/  UMOV UR4, 0xffffffff ;  /* 0xffffffff00047882 */ /* 0x000fe20000000000 */
[----:B0-----:R-:W-:-:S05]  /*c5b0*/  VIADD R31, R2, 0xffffff80 ;  /* 0xffffff80021f7836 */ /* 0x001fca0000000000 */
[----:B------:R-:W-:-:S04]  /*c5c0*/  SHF.R.S32.HI R32, RZ, 0x1f, R31 ;  /* 0x0000001fff207819 */ /* 0x000fc8000001141f */
[----:B------:R-:W-:-:S04]  /*c5d0*/  LEA.HI R13, R32, R31, RZ, 0x7 ;  /* 0x0000001f200d7211 */ /* 0x000fc800078f38ff */
[----:B------:R-:W-:Y:S01]  /*c5e0*/  SHF.R.S32.HI R13, RZ, 0x7, R13 ;  /* 0x00000007ff0d7819 */ /* 0x000fe2000001140d */
[----:B------:R-:W-:Y:S06]  /*c5f0*/  BRA.DIV UR4, `(.L_x_2276) ;  /* 0x000001ea04c87947 */ /* 0x000fec000b800000 */
[----:B------:R-:W0:Y:S04]  /*c600*/  SHFL.IDX PT, R0, R13, RZ, 0x1f ;  /* 0x00001fff0d007589 */ /* 0x000e2800000e0000 */
[----:B0-----:R1:W-:Y:S02]  /*c610*/  STL [R1], R0 ;  /* 0x0000000001007387 */ /* 0x0013e40000100800 */
.L_x_2539:
[----:B------:R-:W1:Y:S02]  /*c620*/  LDL R2, [R1] ;  /* 0x0000000001027983 */ /* 0x000e640000100800 */
        /* <DEDUP_REMOVED lines=19> */
[----:B------:R-:W-:Y:S01]  /*c760*/  IMAD.U32 R10, RZ, RZ, UR4 ;  /* 0x00000004ff0a7e24 */ /* 0x000fe2000f8e00ff */
[----:B------:R-:W-:Y:S01]  /*c770*/  MOV R13, RZ ;  /* 0x000000ff000d7202 */ /* 0x000fe20000000f00 */
[----:B------:R-:W-:-:S02]  /*c780*/  IMAD.U32 R11, RZ, RZ, UR5 ;  /* 0x00000005ff0b7e24 */ /* 0x000fc4000f8e00ff */
[----:B------:R-:W-:Y:S02]  /*c790*/  IMAD.MOV.U32 R8, RZ, RZ, 0x70 ;  /* 0x00000070ff087424 */ /* 0x000fe400078e00ff */
[----:B-1----:R-:W-:-:S07]  /*c7a0*/  IMAD.MOV.U32 R12, RZ, RZ, 0x1 ;  /* 0x00000001ff0c7424 */ /* 0x002fce00078e00ff */
[----:B------:R-:W-:-:S07]  /*c7b0*/  LEPC R20, `(.L_x_2277) ;  /* 0x000000001014794e */ /* 0x000fce0000000000 */
[----:B0-2--5:R-:W-:Y:S05]  /*c7c0*/  CALL.ABS.NOINC R2 ;  /* 0x0000000002007343 */ /* 0x025fea0003c00000 */
.L_x_2277:
[----:B------:R-:W2:Y:S01]  /*c7d0*/  LDL R2, [R1+0x44] ;  /* 0x0000440001027983 */ /* 0x000ea20000100800 */
[----:B------:R-:W-:Y:S01]  /*c7e0*/  ULDC.64 UR4, c[0x0][0x990] ;  /* 0x0002640000047ab9 */ /* 0x000fe20000000a00 */
[----:B------:R-:W-:Y:S02]  /*c7f0*/  ULDC.64 UR6, c[0x0][0x998] ;  /* 0x0002660000067ab9 */ /* 0x000fe40000000a00 */
[----:B------:R-:W3:Y:S01]  /*c800*/  LDL R20, [R1+0x24] ;  /* 0x0000240001147983 */ /* 0x000ee20000100800 */
[----:B------:R-:W-:Y:S02]  /*c810*/  ISETP.NE.U32.AND P0, PT, RZ, UR4, PT ;  /* 0x00000004ff007c0c */ /* 0x000fe4000bf05070 */
[----:B------:R-:W-:Y:S02]  /*c820*/  ISETP.NE.U32.AND P1, PT, RZ, UR6, PT ;  /* 0x00000006ff007c0c */ /* 0x000fe4000bf25070 */
[----:B------:R-:W-:Y:S02]  /*c830*/  ISETP.NE.AND.EX P0, PT, RZ, UR5, PT, P0 ;  /* 0x00000005ff007c0c */ /* 0x000fe4000bf05300 */
[----:B------:R-:W-:-:S11]  /*c840*/  ISETP.NE.AND.EX P1, PT, RZ, UR7, PT, P1 ;  /* 0x00000007ff007c0c */ /* 0x000fd6000bf25310 */
[----:B------:R-:W2:Y:S01]  /*c850*/  @P0 LDC.64 R8, c[0x0][0x9a8] ;  /* 0x00026a00ff080b82 */ /* 0x000ea20000000a00 */
[----:B------:R-:W-:-:S07]  /*c860*/  @P0 SHF.R.S32.HI R7, RZ, 0x1f, R26 ;  /* 0x0000001fff070819 */ /* 0x000fce000001141a */
[----:B------:R-:W1:Y:S08]  /*c870*/  @P1 LDC.64 R10, c[0x0][0x9b8] ;  /* 0x00026e00ff0a1b82 */ /* 0x000e700000000a00 */
[----:B------:R-:W4:Y:S08]  /*c880*/  @P0 LDC.64 R12, c[0x0][0x9b0] ;  /* 0x00026c00ff0c0b82 */ /* 0x000f300000000a00 */
[----:B0-----:R-:W0:Y:S01]  /*c890*/  @P1 LDC.64 R14, c[0x0][0x9c0] ;  /* 0x00027000ff0e1b82 */ /* 0x001e220000000a00 */
[----:B--2---:R-:W-:-:S02]  /*c8a0*/  @P0 IMAD R0, R2, R8, RZ ;  /* 0x0000000802000224 */ /* 0x004fc400078e02ff */
[----:B-1----:R-:W-:Y:S02]  /*c8b0*/  @P1 IMAD R4, R2, R10, RZ ;  /* 0x0000000a02041224 */ /* 0x002fe400078e02ff */
[C---:B---3--:R-:W-:Y:S02]  /*c8c0*/  @P0 IMAD R9, R20.reuse, R9, R0 ;  /* 0x0000000914090224 */ /* 0x048fe400078e0200 */
[----:B------:R-:W-:-:S04]  /*c8d0*/  @P0 IMAD.WIDE.U32 R2, R20, R8, RZ ;  /* 0x0000000814020225 */ /* 0x000fc800078e00ff */
[----:B------:R-:W-:Y:S01]  /*c8e0*/  @P0 IMAD.IADD R3, R3, 0x1, R9 ;  /* 0x0000000103030824 */ /* 0x000fe200078e0209 */
[----:B------:R-:W-:Y:S01]  /*c8f0*/  @P1 SHF.R.S32.HI R9, RZ, 0x1f, R26 ;  /* 0x0000001fff091819 */ /* 0x000fe2000001141a */
[C---:B------:R-:W-:Y:S02]  /*c900*/  @P1 IMAD R11, R20.reuse, R11, R4 ;  /* 0x0000000b140b1224 */ /* 0x040fe400078e0204 */
[----:B------:R-:W-:-:S04]  /*c910*/  @P1 IMAD.WIDE.U32 R4, R20, R10, RZ ;  /* 0x0000000a14041225 */ /* 0x000fc800078e00ff */
[----:B----4-:R-:W-:Y:S02]  /*c920*/  @P0 IMAD R0, R7, R12, RZ ;  /* 0x0000000c07000224 */ /* 0x010fe400078e02ff */
[----:B0-----:R-:W-:Y:S02]  /*c930*/  @P1 IMAD R6, R9, R14, RZ ;  /* 0x0000000e09061224 */ /* 0x001fe400078e02ff */
[----:B------:R-:W-:Y:S02]  /*c940*/  @P1 IMAD.IADD R5, R5, 0x1, R11 ;  /* 0x0000000105051824 */ /* 0x000fe400078e020b */
        /* <DEDUP_REMOVED lines=30> */
.L_x_2281:
[----:B-1----:R1:W2:Y:S02]  /*cb30*/  SYNCS.PHASECHK.TRANS64.TRYWAIT P0, [R18+URZ+0x38800], R3 ;  /* 0x03880003120075a7 */ /* 0x0022a4000800017f */
[----:B--2---:R-:W-:Y:S05]  /*cb40*/  @!P0 NANOSLEEP.SYNCS 0x989680 ;  /* 0x009896800000895d */ /* 0x004fea0003900000 */
[----:B------:R-:W2:Y:S02]  /*cb50*/  @!P0 SYNCS.PHASECHK.TRANS64 P0, [R18+URZ+0x38800], R3 ;  /* 0x03880003120085a7 */ /* 0x000ea4000800007f */
[----:B--2---:R-:W-:Y:S05]  /*cb60*/  @!P0 BRA `(.L_x_2281) ;  /* 0xfffffffc00f08947 */ /* 0x004fea000383ffff */
.L_x_2280:
[----:B------:R-:W-:Y:S05]  /*cb70*/  BSYNC B0 ;  /* 0x0000000000007941 */ /* 0x000fea0003800000 */
.L_x_2279:
[----:B------:R-:W-:Y:S05]  /*cb80*/  BRA `(.L_x_2282) ;  /* 0x0000009800187947 */ /* 0x000fea0003800000 */
.L_x_2278:
[----:B------:R-:W0:Y:S01]  /*cb90*/  LDC.64 R12, c[0x0][0x3d8] ;  /* 0x0000f600ff0c7b82 */ /* 0x000e220000000a00 */
[----:B-----5:R-:W-:Y:S01]  /*cba0*/  SHF.R.S32.HI R3, RZ, 0x1f, R123 ;  /* 0x0000001fff037819 */ /* 0x020fe2000001147b */
[--C-:B------:R-:W-:Y:S01]  /*cbb0*/  IMAD.MOV.U32 R4, RZ, RZ, R19.reuse ;  /* 0x000000ffff047224 */ /* 0x100fe200078e0013 */
[----:B------:R-:W-:Y:S01]  /*cbc0*/  ISETP.NE.AND P4, PT, R24, RZ, PT ;  /* 0x000000ff1800720c */ /* 0x000fe20003f85270 */
[--C-:B------:R-:W-:Y:S01]  /*cbd0*/  IMAD.MOV.U32 R8, RZ, RZ, R16.reuse ;  /* 0x000000ffff087224 */ /* 0x100fe200078e0010 */
[----:B------:R-:W-:Y:S02]  /*cbe0*/  SHF.R.S32.HI R5, RZ, 0x1f, R19 ;  /* 0x0000001fff057819 */ /* 0x000fe40000011413 */
[----:B------:R-:W-:Y:S01]  /*cbf0*/  SHF.R.S32.HI R9, RZ, 0x1f, R16 ;  /* 0x0000001fff097819 */ /* 0x000fe20000011410 */
[----:B------:R-:W1:Y:S01]  /*cc00*/  LDC.64 R14, c[0x0][0x3e8] ;  /* 0x0000fa00ff0e7b82 */ /* 0x000e620000000a00 */
[-C--:B0-----:R-:W-:Y:S01]  /*cc10*/  IMAD R7, R23, R12.reuse, RZ ;  /* 0x0000000c17077224 */ /* 0x081fe200078e02ff */
[----:B------:R-:W-:Y:S01]  /*cc20*/  SHF.L.U64.HI R27, R12, 0x5, R13 ;  /* 0x000000050c1b7819 */ /* 0x000fe2000001020d */
[----:B------:R-:W-:-:S02]  /*cc30*/  IMAD R0, R3, R12, RZ ;  /* 0x0000000c03007224 */ /* 0x000fc400078e02ff */
[----:B------:R-:W-:Y:S02]  /*cc40*/  IMAD R24, R22, R13, R7 ;  /* 0x0000000d16187224 */ /* 0x000fe400078e0207 */
[----:B------:R-:W-:Y:S01]  /*cc50*/  IMAD.WIDE.U32 R60, R123, R12, RZ ;  /* 0x0000000c7b3c7225 */ /* 0x000fe200078e00ff */
[----:B-1----:R-:W-:-:S03]  /*cc60*/  SHF.L.U64.HI R29, R14, 0x5, R15 ;  /* 0x000000050e1d7819 */ /* 0x002fc6000001020f */
[----:B------:R-:W-:Y:S02]  /*cc70*/  IMAD R6, R3, R14, RZ ;  /* 0x0000000e03067224 */ /* 0x000fe400078e02ff */
[C---:B------:R-:W-:Y:S02]  /*cc80*/  IMAD R63, R123.reuse, R13, R0 ;  /* 0x0000000d7b3f7224 */ /* 0x040fe400078e0200 */
[----:B------:R-:W-:Y:S02]  /*cc90*/  IMAD R57, R123, R15, R6 ;  /* 0x0000000f7b397224 */ /* 0x000fe400078e0206 */
[----:B------:R-:W-:Y:S01]  /*cca0*/  IMAD.WIDE.U32 R6, R22, R12, R4 ;  /* 0x0000000c16067225 */ /* 0x000fe200078e0004 */
[----:B------:R-:W-:-:S03]  /*ccb0*/  IADD3 R63, R63, R61, RZ ;  /* 0x0000003d3f3f7210 */ /* 0x000fc60007ffe0ff */
[----:B------:R-:W-:Y:S01]  /*ccc0*/  IMAD.WIDE.U32 R10, R22, R12, R8 ;  /* 0x0000000c160a7225 */ /* 0x000fe200078e0008 */
[----:B------:R-:W-:-:S03]  /*ccd0*/  IADD3 R65, P0, R6, R60, RZ ;  /* 0x0000003c06417210 */ /* 0x000fc60007f1e0ff */
[----:B------:R-:W-:Y:S01]  /*cce0*/  IMAD R3, R23, R14, RZ ;  /* 0x0000000e17037224 */ /* 0x000fe200078e02ff */
[----:B------:R-:W-:Y:S01]  /*ccf0*/  IADD3 R25, P2, R10, R60, RZ ;  /* 0x0000003c0a197210 */ /* 0x000fe20007f5e0ff */
[----:B------:R-:W-:Y:S01]  /*cd00*/  IMAD.WIDE.U32 R58, R123, R14, RZ ;  /* 0x0000000e7b3a7225 */ /* 0x000fe200078e00ff */
[C---:B------:R-:W-:Y:S02]  /*cd10*/  IADD3.X R54, R63.reuse, R7, R24, P0, !PT ;  /* 0x000000073f367210 */ /* 0x040fe400007fe418 */
[----:B------:R-:W-:Y:S01]  /*cd20*/  IADD3.X R24, R63, R24, R11, P2, !PT ;  /* 0x000000183f187210 */ /* 0x000fe200017fe40b */
[----:B------:R-:W-:-:S04]  /*cd30*/  IMAD.WIDE.U32 R4, R22, R14, R4 ;  /* 0x0000000e16047225 */ /* 0x000fc800078e0004 */
[----:B------:R-:W-:Y:S01]  /*cd40*/  IMAD.WIDE.U32 R8, R22, R14, R8 ;  /* 0x0000000e16087225 */ /* 0x000fe200078e0008 */
[----:B------:R-:W-:-:S03]  /*cd50*/  IADD3 R67, P1, R4, R58, RZ ;  /* 0x0000003a04437210 */ /* 0x000fc60007f3e0ff */
[----:B------:R-:W-:Y:S01]  /*cd60*/  IMAD R3, R22, R15, R3 ;  /* 0x0000000f16037224 */ /* 0x000fe200078e0203 */
[----:B------:R-:W-:Y:S01]  /*cd70*/  IADD3 R71, P3, R8, R58, RZ ;  /* 0x0000003a08477210 */ /* 0x000fe20007f7e0ff */
[----:B------:R-:W-:Y:S02]  /*cd80*/  IMAD.IADD R57, R57, 0x1, R59 ;  /* 0x0000000139397824 */ /* 0x000fe400078e023b */
[----:B------:R-:W-:Y:S02]  /*cd90*/  IMAD.SHL.U32 R28, R12, 0x20, RZ ;  /* 0x000000200c1c7824 */ /* 0x000fe400078e00ff */
[----:B------:R-:W-:Y:S01]  /*cda0*/  IMAD.SHL.U32 R30, R14, 0x20, RZ ;  /* 0x000000200e1e7824 */ /* 0x000fe200078e00ff */
[C---:B------:R-:W-:Y:S02]  /*cdb0*/  IADD3.X R69, R57.reuse, R5, R3, P1, !PT ;  /* 0x0000000539457210 */ /* 0x040fe40000ffe403 */
[----:B------:R-:W-:Y:S01]  /*cdc0*/  IADD3.X R26, R57, R3, R9, P3, !PT ;  /* 0x00000003391a7210 */ /* 0x000fe20001ffe409 */
[----:B------:R-:W-:Y:S06]  /*cdd0*/  @!P4 BRA `(.L_x_2283) ;  /* 0x000000000040c947 */ /* 0x000fec0003800000 */
        /* <DEDUP_REMOVED lines=8> */
[----:B------:R-:W-:Y:S01]  /*ce60*/  MOV R8, 0x70 ;  /* 0x0000007000087802 */ /* 0x000fe20000000f00 */
[----:B------:R-:W-:Y:S02]  /*ce70*/  IMAD.U32 R7, RZ, RZ, UR7 ;  /* 0x00000007ff077e24 */ /* 0x000fe4000f8e00ff */
[----:B------:R-:W-:-:S02]  /*ce80*/  IMAD.U32 R10, RZ, RZ, UR4 ;  /* 0x00000004ff0a7e24 */ /* 0x000fc4000f8e00ff */
[----:B------:R-:W-:Y:S02]  /*ce90*/  IMAD.U32 R11, RZ, RZ, UR5 ;  /* 0x00000005ff0b7e24 */ /* 0x000fe4000f8e00ff */
[----:B------:R-:W-:Y:S02]  /*cea0*/  IMAD.MOV.U32 R12, RZ, RZ, 0x1 ;  /* 0x00000001ff0c7424 */ /* 0x000fe400078e00ff */
[----:B0-----:R-:W-:-:S07]  /*ceb0*/  IMAD.MOV.U32 R13, RZ, RZ, RZ ;  /* 0x000000ffff0d7224 */ /* 0x001fce00078e00ff */
[----:B------:R-:W-:-:S07]  /*cec0*/  LEPC R20, `(.L_x_2283) ;  /* 0x000000001014794e */ /* 0x000fce0000000000 */
[----:B-1----:R-:W-:Y:S05]  /*ced0*/  CALL.ABS.NOINC R14 ;  /* 0x000000000e007343 */ /* 0x002fea0003c00000 */
.L_x_2283:
[----:B------:R-:W2:Y:S01]  /*cee0*/  LDL R21, [R1+0x4] ;  /* 0x0000040001157983 */ /* 0x000ea20000100800 */
[----:B------:R-:W0:Y:S01]  /*cef0*/  LDC.64 R6, c[0x0][0x3d8] ;  /* 0x0000f600ff067b82 */ /* 0x000e220000000a00 */
[----:B------:R-:W-:Y:S02]  /*cf00*/  ULDC.U8 UR4, c[0x0][0x3f0] ;  /* 0x0000fc0000047ab9 */ /* 0x000fe40000000000 */
[----:B------:R-:W3:Y:S05]  /*cf10*/  LDL R33, [R1+0xc] ;  /* 0x00000c0001217983 */ /* 0x000eea0000100800 */
[----:B------:R-:W1:Y:S01]  /*cf20*/  LDC.64 R4, c[0x0][0x3e8] ;  /* 0x0000fa00ff047b82 */ /* 0x000e620000000a00 */
[----:B------:R-:W-:-:S02]  /*cf30*/  ISETP.NE.AND P0, PT, RZ, UR4, PT ;  /* 0x00000004ff007c0c */ /* 0x000fc4000bf05270 */
[----:B------:R-:W-:Y:S01]  /*cf40*/  LEA.HI R32, R32, R31, RZ, 0x3 ;  /* 0x0000001f20207211 */ /* 0x000fe200078f18ff */
[----:B------:R-:W-:Y:S03]  /*cf50*/  BSSY B0, `(.L_x_2284) ;  /* 0x0000941000007945 */ /* 0x000fe60003800000 */
[----:B------:R-:W-:-:S05]  /*cf60*/  LOP3.LUT R20, R32, 0xfffffff8, RZ, 0xc0, !PT ;  /* 0xfffffff820147812 */ /* 0x000fca00078ec0ff */
[----:B------:R-:W-:Y:S01]  /*cf70*/  IMAD.IADD R20, R31, 0x1, -R20 ;  /* 0x000000011f147824 */ /* 0x000fe200078e0a14 */
[----:B--2---:R-:W-:Y:S01]  /*cf80*/  SHF.R.S32.HI R3, RZ, 0x1f, R21 ;  /* 0x0000001fff037819 */ /* 0x004fe20000011415 */
[----:B0-----:R-:W-:-:S04]  /*cf90*/  IMAD.WIDE.U32 R8, R21, R6, RZ ;  /* 0x0000000615087225 */ /* 0x001fc800078e00ff */
[C---:B------:R-:W-:Y:S02]  /*cfa0*/  IMAD R0, R3.reuse, R6, RZ ;  /* 0x0000000603007224 */ /* 0x040fe400078e02ff */
[-C--:B-1----:R-:W-:Y:S02]  /*cfb0*/  IMAD R10, R3, R4.reuse, RZ ;  /* 0x00000004030a7224 */ /* 0x082fe400078e02ff */
[C---:B------:R-:W-:Y:S02]  /*cfc0*/  IMAD R3, R21.reuse, R7, R0 ;  /* 0x0000000715037224 */ /* 0x040fe400078e0200 */
[----:B------:R-:W-:-:S04]  /*cfd0*/  IMAD.WIDE.U32 R14, R21, R4, RZ ;  /* 0x00000004150e7225 */ /* 0x000fc800078e00ff */
[C---:B------:R-:W-:Y:S02]  /*cfe0*/  IMAD R11, R21.reuse, R5, R10 ;  /* 0x00000005150b7224 */ /* 0x040fe400078e020a */
[----:B---3--:R-:W-:Y:S02]  /*cff0*/  IMAD R0, R21, -0x80, R33 ;  /* 0xffffff8015007824 */ /* 0x008fe400078e0221 */
[----:B------:R-:W-:Y:S01]  /*d000*/  IMAD.IADD R9, R9, 0x1, R3 ;  /* 0x0000000109097824 */ /* 0x000fe200078e0203 */
[----:B------:R-:W-:Y:S01]  /*d010*/  IADD3 R3, R15, R11, RZ ;  /* 0x0000000b0f037210 */ /* 0x000fe20007ffe0ff */
[----:B------:R-:W-:Y:S01]  /*d020*/  IMAD.SHL.U32 R12, R8, 0x80, RZ ;  /* 0x00000080080c7824 */ /* 0x000fe200078e00ff */
[----:B------:R-:W-:Y:S01]  /*d030*/  VIMNMX R72, R0, 0x80, PT ;  /* 0x0000008000487848 */ /* 0x000fe20003fe0100 */
[----:B------:R-:W-:Y:S01]  /*d040*/  IMAD.SHL.U32 R10, R14, 0x80, RZ ;  /* 0x000000800e0a7824 */ /* 0x000fe200078e00ff */
[----:B------:R-:W-:Y:S02]  /*d050*/  SHF.L.U64.HI R13, R8, 0x7, R9 ;  /* 0x00000007080d7819 */ /* 0x000fe40000010209 */
[----:B------:R-:W-:Y:S01]  /*d060*/  SHF.L.U64.HI R11, R14, 0x7, R3 ;  /* 0x000000070e0b7819 */ /* 0x000fe20000010203 */
[----:B------:R-:W-:Y:S06]  /*d070*/  @!P0 BRA `(.L_x_2285) ;  /* 0x0000004800748947 */ /* 0x000fec0003800000 */
[----:B------:R-:W0:Y:S01]  /*d080*/  LDC R0, c[0x0][0x428] ;  /* 0x00010a00ff007b82 */ /* 0x000e220000000800 */
        /* <DEDUP_REMOVED lines=8> */
[----:B0-----:R-:W-:-:S13]  /*d110*/  ISETP.NE.AND P1, PT, R0, 0x1, PT ;  /* 0x000000010000780c */ /* 0x001fda0003f25270 */
[----:B------:R-:W0:Y:S08]  /*d120*/  @P1 LDC R0, c[0x0][0x42c] ;  /* 0x00010b00ff001b82 */ /* 0x000e300000000800 */
[----:B------:R-:W1:Y:S01]  /*d130*/  @P1 LDC R31, c[0x0][0x430] ;  /* 0x00010c00ff1f1b82 */ /* 0x000e620000000800 */
        /* <DEDUP_REMOVED lines=18> */
.L_x_2287:
[----:B------:R-:W-:Y:S05]  /*d260*/  BSYNC B1 ;  /* 0x0000000000017941 */ /* 0x000fea0003800000 */
.L_x_2286:
[----:B------:R-:W-:Y:S01]  /*d270*/  ISETP.GE.AND P2, PT, R234, R72, PT ;  /* 0x00000048ea00720c */ /* 0x000fe20003f46270 */
[----:B------:R-:W-:Y:S01]  /*d280*/  IMAD R3, R20, 0x20, R3 ;  /* 0x0000002014037824 */ /* 0x000fe200078e0203 */
[----:B------:R-:W-:Y:S01]  /*d290*/  BSSY B1, `(.L_x_2288) ;  /* 0x000001b000017945 */ /* 0x000fe20003800000 */
[----:B------:R-:W-:Y:S02]  /*d2a0*/  CS2R R40, SRZ ;  /* 0x0000000000287805 */ /* 0x000fe4000001ff00 */
[----:B------:R-:W-:Y:S01]  /*d2b0*/  CS2R R20, SRZ ;  /* 0x0000000000147805 */ /* 0x000fe2000001ff00 */
[----:B0-----:R-:W-:Y:S01]  /*d2c0*/  @P1 IMAD.HI.U32 R0, R3, R0, RZ ;  /* 0x0000000003001227 */ /* 0x001fe200078e00ff */
[----:B------:R-:W-:-:S06]  /*d2d0*/  CS2R R42, SRZ ;  /* 0x00000000002a7805 */ /* 0x000fcc000001ff00 */
[----:B------:R-:W-:Y:S05]  /*d2e0*/  @P2 BRA `(.L_x_2289) ;  /* 0x0000000000542947 */ /* 0x000fea0003800000 */
[----:B--2---:R-:W-:Y:S01]  /*d2f0*/  IADD3 R14, P3, P4, R65, R28, R12 ;  /* 0x0000001c410e7210 */ /* 0x004fe20007c7e00c */
        /* <DEDUP_REMOVED lines=10> */
[----:B------:R-:W-:Y:S02]  /*d3a0*/  ISETP.GE.AND P5, PT, R19, UR4, PT ;  /* 0x0000000413007c0c */ /* 0x000fe4000bfa6270 */
[----:B------:R-:W-:Y:S02]  /*d3b0*/  ISETP.GE.AND P4, PT, R236, UR4, PT ;  /* 0x00000004ec007c0c */ /* 0x000fe4000bf86270 */
[----:B------:R-:W-:-:S02]  /*d3c0*/  IADD3.X R15, R9, UR7, RZ, P3, !PT ;  /* 0x00000007090f7c10 */ /* 0x000fc40009ffe4ff */
[----:B------:R-:W-:-:S04]  /*d3d0*/  IADD3 R24, P3, R24, UR8, RZ ;  /* 0x0000000818187c10 */ /* 0x000fc8000ff7e0ff */
[----:B------:R-:W-:Y:S02]  /*d3e0*/  IADD3.X R25, R8, UR9, RZ, P3, !PT ;  /* 0x0000000908197c10 */ /* 0x000fe40009ffe4ff */
[----:B------:R-:W-:Y:S01]  /*d3f0*/  CS2R R8, SRZ ;  /* 0x0000000000087805 */ /* 0x000fe2000001ff00 */
[----:B------:R0:W5:Y:S05]  /*d400*/  @!P5 LDG.E.64 R40, desc[UR46][R14.64] ;  /* 0x0000002e0e28d981 */ /* 0x00016a000c1e1b00 */
[----:B------:R0:W5:Y:S04]  /*d410*/  @!P4 LDG.E.64 R8, desc[UR46][R14.64+0x40] ;  /* 0x0000402e0e08c981 */ /* 0x000168000c1e1b00 */
[----:B------:R0:W5:Y:S04]  /*d420*/  @!P5 LDG.E.64 R42, desc[UR46][R24.64] ;  /* 0x0000002e182ad981 */ /* 0x000168000c1e1b00 */
[----:B------:R0:W5:Y:S02]  /*d430*/  @!P4 LDG.E.64 R20, desc[UR46][R24.64+0x40] ;  /* 0x0000402e1814c981 */ /* 0x000164000c1e1b00 */
.L_x_2289:
[----:B------:R-:W-:Y:S05]  /*d440*/  BSYNC B1 ;  /* 0x0000000000017941 */ /* 0x000fea0003800000 */
.L_x_2288:
[-C--:B------:R-:W-:Y:S01]  /*d450*/  ISETP.GE.AND P3, PT, R233, R72.reuse, PT ;  /* 0x00000048e900720c */ /* 0x080fe20003f66270 */
[----:B------:R-:W-:Y:S01]  /*d460*/  BSSY B1, `(.L_x_2290) ;  /* 0x0000024000017945 */ /* 0x000fe20003800000 */
[----:B-1----:R-:W-:Y:S01]  /*d470*/  @P1 SHF.R.U32.HI R3, RZ, R31, R0 ;  /* 0x0000001fff031219 */ /* 0x002fe20000011600 */
[----:B------:R-:W-:Y:S01]  /*d480*/  IMAD.MOV.U32 R59, RZ, RZ, R57 ;  /* 0x000000ffff3b7224 */ /* 0x000fe200078e0039 */
[----:B------:R-:W-:Y:S02]  /*d490*/  ISETP.GE.AND P4, PT, R235, R72, PT ;  /* 0x00000048eb00720c */ /* 0x000fe40003f86270 */
[----:B0-2---:R-:W-:Y:S02]  /*d4a0*/  CS2R R24, SRZ ;  /* 0x0000000000187805 */ /* 0x005fe4000001ff00 */
        /* <DEDUP_REMOVED lines=31> */
.L_x_2291:
[----:B------:R-:W-:Y:S05]  /*d6a0*/  BSYNC B1 ;  /* 0x0000000000017941 */ /* 0x000fea0003800000 */
.L_x_2290:
[----:B------:R-:W-:Y:S04]  /*d6b0*/  BSSY B1, `(.L_x_2292) ;  /* 0x0000019000017945 */ /* 0x000fe80003800000 */
[----:B------:R-:W-:Y:S05]  /*d6c0*/  @P4 BRA `(.L_x_2293) ;  /* 0x00000000005c4947 */ /* 0x000fea0003800000 */
[----:B0-----:R-:W-:Y:S01]  /*d6d0*/  IMAD R15, R7, 0x60, RZ ;  /* 0x00000060070f7824 */ /* 0x001fe200078e02ff */
[----:B------:R-:W-:Y:S01]  /*d6e0*/  ULDC.64 UR4, c[0x0][0x3c8] ;  /* 0x0000f20000047ab9 */ /* 0x000fe20000000a00 */
[----:B------:R-:W-:Y:S01]  /*d6f0*/  IMAD.WIDE.U32 R12, R6, 0x60, R12 ;  /* 0x00000060060c7825 */ /* 0x000fe200078e000c */
[----:B------:R-:W-:Y:S01]  /*d700*/  ULDC.64 UR6, c[0x0][0x3e0] ;  /* 0x0000f80000067ab9 */ /* 0x000fe20000000a00 */
[----:B------:R-:W-:Y:S02]  /*d710*/  CS2R R32, SRZ ;  /* 0x0000000000207805 */ /* 0x000fe4000001ff00 */
[----:B------:R-:W-:Y:S01]  /*d720*/  CS2R R34, SRZ ;  /* 0x0000000000227805 */ /* 0x000fe2000001ff00 */
[----:B------:R-:W-:Y:S01]  /*d730*/  IMAD.IADD R13, R15, 0x1, R13 ;  /* 0x000000010f0d7824 */ /* 0x000fe200078e020d */
[----:B------:R-:W-:Y:S01]  /*d740*/  IADD3 R12, P1, P5, R65, UR4, R12 ;  /* 0x00000004410c7c10 */ /* 0x000fe2000fd3e00c */
[----:B------:R-:W-:Y:S01]  /*d750*/  IMAD R25, R5, 0x60, RZ ;  /* 0x0000006005197824 */ /* 0x000fe200078e02ff */
[----:B------:R-:W-:Y:S01]  /*d760*/  ULDC UR4, c[0x0][0x3d4] ;  /* 0x0000f50000047ab9 */ /* 0x000fe20000000800 */
[----:B------:R-:W-:Y:S01]  /*d770*/  IMAD.WIDE.U32 R10, R4, 0x60, R10 ;  /* 0x00000060040a7825 */ /* 0x000fe200078e000a */
[----:B------:R-:W-:-:S02]  /*d780*/  IADD3.X R13, R54, UR5, R13, P1, P5 ;  /* 0x00000005360d7c10 */ /* 0x000fc40008fea40d */
[----:B------:R-:W-:Y:S01]  /*d790*/  CS2R R26, SRZ ;  /* 0x00000000001a7805 */ /* 0x000fe2000001ff00 */
[----:B------:R-:W-:Y:S01]  /*d7a0*/  IMAD.IADD R0, R25, 0x1, R11 ;  /* 0x0000000119007824 */ /* 0x000fe200078e020b */
[----:B------:R-:W-:Y:S02]  /*d7b0*/  IADD3 R10, P1, P5, R67, UR6, R10 ;  /* 0x00000006430a7c10 */ /* 0x000fe4000fd3e00a */
[----:B------:R-:W-:Y:S02]  /*d7c0*/  CS2R R24, SRZ ;  /* 0x0000000000187805 */ /* 0x000fe4000001ff00 */
[----:B------:R-:W-:Y:S02]  /*d7d0*/  IADD3.X R11, R69, UR7, R0, P1, P5 ;  /* 0x00000007450b7c10 */ /* 0x000fe40008fea400 */
[----:B------:R-:W-:Y:S02]  /*d7e0*/  ISETP.GE.AND P1, PT, R19, UR4, PT ;  /* 0x0000000413007c0c */ /* 0x000fe4000bf26270 */
[----:B------:R-:W-:-:S11]  /*d7f0*/  ISETP.GE.AND P5, PT, R236, UR4, PT ;  /* 0x00000004ec007c0c */ /* 0x000fd6000bfa6270 */
[----:B------:R1:W5:Y:S04]  /*d800*/  @!P1 LDG.E.64 R32, desc[UR46][R12.64] ;  /* 0x0000002e0c209981 */ /* 0x000368000c1e1b00 */
[----:B------:R1:W5:Y:S04]  /*d810*/  @!P5 LDG.E.64 R24, desc[UR46][R12.64+0x40] ;  /* 0x0000402e0c18d981 */ /* 0x000368000c1e1b00 */
[----:B------:R1:W5:Y:S04]  /*d820*/  @!P1 LDG.E.64 R34, desc[UR46][R10.64] ;  /* 0x0000002e0a229981 */ /* 0x000368000c1e1b00 */
[----:B------:R1:W5:Y:S02]  /*d830*/  @!P5 LDG.E.64 R26, desc[UR46][R10.64+0x40] ;  /* 0x0000402e0a1ad981 */ /* 0x000364000c1e1b00 */
.L_x_2293:
[----:B------:R-:W-:Y:S05]  /*d840*/  BSYNC B1 ;  /* 0x0000000000017941 */ /* 0x000fea0003800000 */
.L_x_2292:
[-C--:B------:R-:W-:Y:S01]  /*d850*/  IMAD R0, R55, R6.reuse, RZ ;  /* 0x0000000637007224 */ /* 0x080fe200078e02ff */
[----:B------:R-:W-:Y:S01]  /*d860*/  ULDC.64 UR4, c[0x0][0x3c8] ;  /* 0x0000f20000047ab9 */ /* 0x000fe20000000a00 */
[----:B-1----:R-:W-:Y:S01]  /*d870*/  IMAD.WIDE.U32 R10, R3, R6, R62 ;  /* 0x00000006030a7225 */ /* 0x002fe200078e003e */
        /* <DEDUP_REMOVED lines=11> */
.L_x_2542:
[----:B------:R-:W-:-:S03]  /*d930*/  UMOV UR4, 0xffffffff ;  /* 0xffffffff00047882 */ /* 0x000fc60000000000 */
[----:B------:R-:W-:Y:S05]  /*d940*/  BRA.DIV UR4, `(.L_x_2295) ;  /* 0x000001da04447947 */ /* 0x000fea000b800000 */
.L_x_2545:
[----:B------:R-:W-:-:S03]  /*d950*/  UMOV UR4, 0xffffffff ;  /* 0xffffffff00047882 */ /* 0x000fc60000000000 */
[----:B------:R-:W-:Y:S05]  /*d960*/  BRA.DIV UR4, `(.L_x_2296) ;  /* 0x000001da04647947 */ /* 0x000fea000b800000 */
.L_x_2548:
[----:B------:R-:W-:-:S03]  /*d970*/  UMOV UR4, 0xffffffff ;  /* 0xffffffff00047882 */ /* 0x000fc60000000000 */
[----:B------:R-:W-:Y:S05]  /*d980*/  BRA.DIV UR4, `(.L_x_2297) ;  /* 0x000001da04847947 */ /* 0x000fea000b800000 */
.L_x_2551:
[----:B------:R-:W-:-:S03]  /*d990*/  UMOV UR4, 0xffffffff ;  /* 0xffffffff00047882 */ /* 0x000fc60000000000 */
[----:B------:R-:W-:Y:S05]  /*d9a0*/  BRA.DIV UR4, `(.L_x_2298) ;  /* 0x000001da04a47947 */ /* 0x000fea000b800000 */
.L_x_2554:
[----:B------:R-:W-:-:S03]  /*d9b0*/  UMOV UR4, 0xffffffff ;  /* 0xffffffff00047882 */ /* 0x000fc60000000000 */
[----:B------:R-:W-:Y:S05]  /*d9c0*/  BRA.DIV UR4, `(.L_x_2299) ;  /* 0x000001da04c47947 */ /* 0x000fea000b800000 */
.L_x_2557:
[----:B------:R-:W-:-:S03]  /*d9d0*/  UMOV UR4, 0xffffffff ;  /* 0xffffffff00047882 */ /* 0x000fc60000000000 */
[----:B------:R-:W-:Y:S05]  /*d9e0*/  BRA.DIV UR4, `(.L_x_2300) ;  /* 0x000001da04e47947 */ /* 0x000fea000b800000 */
.L_x_2560:
[----:B------:R-:W-:-:S03]  /*d9f0*/  UMOV UR4, 0xffffffff ;  /* 0xffffffff00047882 */ /* 0x000fc60000000000 */
[----:B------:R-:W-:Y:S05]  /*da00*/  BRA.DIV UR4, `(.L_x_2301) ;  /* 0x000001de04047947 */ /* 0x000fea000b800000 */
.L_x_2563:
[----:B------:R-:W-:-:S03]  /*da10*/  UMOV UR4, 0xffffffff ;  /* 0xffffffff00047882 */ /* 0x000fc60000000000 */
[----:B------:R-:W-:Y:S05]  /*da20*/  BRA.DIV UR4, `(.L_x_2302) ;  /* 0x000001de04247947 */ /* 0x000fea000b800000 */
.L_x_2566:
[----:B------:R-:W-:-:S03]  /*da30*/  UMOV UR4, 0xffffffff ;  /* 0xffffffff00047882 */ /* 0x000fc60000000000 */
[----:B------:R-:W-:Y:S05]  /*da40*/  BRA.DIV UR4, `(.L_x_2303) ;  /* 0x000001de04447947 */ /* 0x000fea000b800000 */
.L_x_2569:
[----:B------:R-:W-:-:S03]  /*da50*/  UMOV UR4, 0xffffffff ;  /* 0xffffffff00047882 */ /* 0x000fc60000000000 */
[----:B------:R-:W-:Y:S05]  /*da60*/  BRA.DIV UR4, `(.L_x_2304) ;  /* 0x000001de04647947 */ /* 0x000fea000b800000 */
.L_x_2572:
[----:B------:R-:W-:-:S03]  /*da70*/  UMOV UR4, 0xffffffff ;  /* 0xffffffff00047882 */ /* 0x000fc60000000000 */
[----:B------:R-:W-:Y:S05]  /*da80*/  BRA.DIV UR4, `(.L_x_2305) ;  /* 0x000001de04847947 */ /* 0x000fea000b800000 */
.L_x_2575:
[----:B------:R-:W-:-:S03]  /*da90*/  UMOV UR4, 0xffffffff ;  /* 0xffffffff00047882 */ /* 0x000fc60000000000 */
[----:B------:R-:W-:Y:S05]  /*daa0*/  BRA.DIV UR4, `(.L_x_2306) ;  /* 0x000001de04a47947 */ /* 0x000fea000b800000 */
.L_x_2578:
[----:B------:R-:W-:-:S03]  /*dab0*/  UMOV UR4, 0xffffffff ;  /* 0xffffffff00047882 */ /* 0x000fc60000000000 */
[----:B------:R-:W-:Y:S05]  /*dac0*/  BRA.DIV UR4, `(.L_x_2307) ;  /* 0x000001de04c47947 */ /* 0x000fea000b800000 */
.L_x_2581:
[----:B------:R-:W-:-:S03]  /*dad0*/  UMOV UR4, 0xffffffff ;  /* 0xffffffff00047882 */ /* 0x000fc60000000000 */
[----:B------:R-:W-:Y:S05]  /*dae0*/  BRA.DIV UR4, `(.L_x_2308) ;  /* 0x000001de04e47947 */ /* 0x000fea000b800000 */
.L_x_2584:
[----:B------:R-:W-:-:S03]  /*daf0*/  UMOV UR4, 0xffffffff ;  /* 0xffffffff00047882 */ /* 0x000fc60000000000 */
[----:B------:R-:W-:Y:S05]  /*db00*/  BRA.DIV UR4, `(.L_x_2309) ;  /* 0x000001e204047947 */ /* 0x000fea000b800000 */
.L_x_2587:
[----:B------:R-:W-:Y:S01]  /*db10*/  ULEA.HI UR4, UR43, UR43, URZ, 0x1 ;  /* 0x0000002b2b047291 */ /* 0x000fe2000f8f083f */
[----:B------:R-:W-:Y:S03]  /*db20*/  BSSY B1, `(.L_x_2310) ;  /* 0x0000007000017945 */ /* 0x000fe60003800000 */
[----:B------:R-:W-:-:S04]  /*db30*/  ULOP3.LUT UR4, UR4, 0xfffffffe, URZ, 0xc0, !UPT ;  /* 0xfffffffe04047892 */ /* 0x000fc8000f8ec03f */
[----:B------:R-:W-:-:S06]  /*db40*/  UIADD3 UR4, UR43, -UR4, URZ ;  /* 0x800000042b047290 */ /* 0x000fcc000fffe03f */
[----:B------:R-:W-:-:S05]  /*db50*/  IMAD.U32 R3, RZ, RZ, UR4 ;  /* 0x00000004ff037e24 */ /* 0x000fca000f8e00ff */
[----:B------:R-:W-:-:S04]  /*db60*/  SHF.L.U32 R3, R3, 0x1f, RZ ;  /* 0x0000001f03037819 */ /* 0x000fc800000006ff */
[----:B------:R-:W1:Y:S02]  /*db70*/  SYNCS.PHASECHK.TRANS64.TRYWAIT P1, [R18+URZ+0x38800], R3 ;  /* 0x03880003120075a7 */ /* 0x000e64000802017f */
[----:B-1----:R-:W-:Y:S05]  /*db80*/  @!P1 BRA `(.L_x_2311) ;  /* 0x000001e0000c9947 */ /* 0x002fea0003800000 */
.L_x_2588:
[----:B------:R-:W-:Y:S05]  /*db90*/  BSYNC B1 ;  /* 0x0000000000017941 */ /* 0x000fea0003800000 */
.L_x_2310:
[----:B------:R-:W-:Y:S04]  /*dba0*/  BSSY B1, `(.L_x_2312) ;  /* 0x00000fa000017945 */ /* 0x000fe80003800000 */
[----:B------:R-:W-:Y:S05]  /*dbb0*/  @P0 BRA `(.L_x_2313) ;  /* 0x0000000c00e00947 */ /* 0x000fea0003800000 */
[----:B------:R2:W5:Y:S01]  /*dbc0*/  LDL R61, [R1+0x34] ;  /* 0x00003400013d7983 */ /* 0x0005620000100800 */
[----:B------:R-:W3:Y:S01]  /*dbd0*/  LDC R0, c[0x0][0x3d4] ;  /* 0x0000f500ff007b82 */ /* 0x000ee20000000800 */
[----:B------:R-:W-:Y:S01]  /*dbe0*/  BSSY B2, `(.L_x_2314) ;  /* 0x000007a000027945 */ /* 0x000fe20003800000 */
[-C--:B---3--:R-:W-:Y:S02]  /*dbf0*/  ISETP.GE.AND P0, PT, R19, R0.reuse, PT ;  /* 0x000000001300720c */ /* 0x088fe40003f06270 */
[----:B------:R-:W-:-:S11]  /*dc00*/  ISETP.GE.AND P1, PT, R236, R0, PT ;  /* 0x00000000ec00720c */ /* 0x000fd60003f26270 */
[----:B--2---:R-:W-:Y:S05]  /*dc10*/  @P0 BRA `(.L_x_2315) ;  /* 0x0000000400d80947 */ /* 0x004fea0003800000 */
[----:B-----5:R-:W2:Y:S01]  /*dc20*/  LDS.128 R4, [R61+0x20400] ;  /* 0x020400003d047984 */ /* 0x020ea20000000c00 */
[----:B------:R-:W-:Y:S02]  /*dc30*/  SHF.R.U32.HI R10, RZ, 0x8, R51 ;  /* 0x00000008ff0a7819 */ /* 0x000fe40000011633 */
[----:B------:R-:W-:Y:S02]  /*dc40*/  SHF.R.U32.HI R12, RZ, 0x8, R49 ;  /* 0x00000008ff0c7819 */ /* 0x000fe40000011631 */
[----:B------:R-:W-:Y:S02]  /*dc50*/  SHF.R.U32.HI R0, RZ, 0x8, R50 ;  /* 0x00000008ff007819 */ /* 0x000fe40000011632 */
[----:B------:R-:W-:Y:S02]  /*dc60*/  LOP3.LUT R11, R51, 0xff, RZ, 0xc0, !PT ;  /* 0x000000ff330b7812 */ /* 0x000fe400078ec0ff */
[----:B------:R-:W-:Y:S02]  /*dc70*/  LOP3.LUT R10, R10, 0xff, RZ, 0xc0, !PT ;  /* 0x000000ff0a0a7812 */ /* 0x000fe400078ec0ff */
[----:B0-----:R-:W-:-:S02]  /*dc80*/  LOP3.LUT R15, R49, 0xff, RZ, 0xc0, !PT ;  /* 0x000000ff310f7812 */ /* 0x001fc400078ec0ff */
[----:B------:R-:W-:Y:S02]  /*dc90*/  LOP3.LUT R12, R12, 0xff, RZ, 0xc0, !PT ;  /* 0x000000ff0c0c7812 */ /* 0x000fe400078ec0ff */
[----:B------:R-:W-:Y:S02]  /*dca0*/  SHF.R.U32.HI R14, RZ, 0x10, R49 ;  /* 0x00000010ff0e7819 */ /* 0x000fe40000011631 */
[----:B-1----:R-:W-:Y:S02]  /*dcb0*/  LOP3.LUT R3, R50, 0xff, RZ, 0xc0, !PT ;  /* 0x000000ff32037812 */ /* 0x002fe400078ec0ff */
[----:B------:R-:W-:Y:S02]  /*dcc0*/  LOP3.LUT R0, R0, 0xff, RZ, 0xc0, !PT ;  /* 0x000000ff00007812 */ /* 0x000fe400078ec0ff */
[----:B------:R-:W-:Y:S02]  /*dcd0*/  PRMT R10, R10, 0x7604, R11 ;  /* 0x000076040a0a7816 */ /* 0x000fe4000000000b */
[----:B------:R-:W-:-:S02]  /*dce0*/  SHF.R.U32.HI R11, RZ, 0x10, R51 ;  /* 0x00000010ff0b7819 */ /* 0x000fc40000011633 */
[----:B------:R-:W-:Y:S01]  /*dcf0*/  PRMT R12, R12, 0x7604, R15 ;  /* 0x000076040c0c7816 */ /* 0x000fe2000000000f */
[----:B------:R-:W-:Y:S01]  /*dd00*/  IMAD.U32 R15, R14, 0x10000, RZ ;  /* 0x000100000e0f7824 */ /* 0x000fe200078e00ff */
[----:B------:R-:W-:Y:S02]  /*dd10*/  PRMT R3, R0, 0x7604, R3 ;  /* 0x0000760400037816 */ /* 0x000fe40000000003 */
[----:B------:R-:W-:Y:S02]  /*dd20*/  SHF.R.U32.HI R0, RZ, 0x8, R48 ;  /* 0x00000008ff007819 */ /* 0x000fe40000011630 */
[----:B------:R-:W-:Y:S02]  /*dd30*/  SHF.L.U32 R11, R11, 0x10, RZ ;  /* 0x000000100b0b7819 */ /* 0x000fe400000006ff */
        /* <DEDUP_REMOVED lines=8> */
[----:B------:R-:W-:Y:S02]  /*ddc0*/  LOP3.LUT R50, R11, 0xff000000, R51, 0xf8, !PT ;  /* 0xff0000000b327812 */ /* 0x000fe400078ef833 */
[----:B--2---:R-:W-:Y:S02]  /*ddd0*/  F2FP.F16.E4M3.UNPACK_B R0, R6.H1 ;  /* 0x00000006ff00723e */ /* 0x004fe400030006ff */
[----:B------:R-:W-:Y:S02]  /*dde0*/  F2FP.F16.E4M3.UNPACK_B R51, R52 ;  /* 0x00000034ff33723e */ /* 0x000fe400020006ff */
[--C-:B------:R-:W-:Y:S01]  /*ddf0*/  LOP3.LUT R13, R13, 0xff0000, R48.reuse, 0xf8, !PT ;  /* 0x00ff00000d0d7812 */ /* 0x100fe200078ef830 */
        /* <DEDUP_REMOVED lines=88> */
.L_x_2315:
[----:B------:R-:W-:Y:S05]  /*e380*/  BSYNC B2 ;  /* 0x0000000000027941 */ /* 0x000fea0003800000 */
.L_x_2314:
[----:B------:R-:W-:Y:S05]  /*e390*/  @P1 BRA `(.L_x_2313) ;  /* 0x0000000400e81947 */ /* 0x000fea0003800000 */
[----:B--2--5:R-:W2:Y:S01]  /*e3a0*/  LDS.128 R4, [R61+0x24400] ;  /* 0x024400003d047984 */ /* 0x024ea20000000c00 */
[----:B-1----:R-:W-:Y:S02]  /*e3b0*/  SHF.R.U32.HI R3, RZ, 0x8, R36 ;  /* 0x00000008ff037819 */ /* 0x002fe40000011624 */
[----:B------:R-:W-:Y:S02]  /*e3c0*/  SHF.R.U32.HI R11, RZ, 0x8, R37 ;  /* 0x00000008ff0b7819 */ /* 0x000fe40000011625 */
[----:B0-----:R-:W-:Y:S02]  /*e3d0*/  SHF.R.U32.HI R15, RZ, 0x8, R39 ;  /* 0x00000008ff0f7819 */ /* 0x001fe40000011627 */
        /* <DEDUP_REMOVED lines=26> */
[----:B--2---:R-:W-:-:S02]  /*e580*/  F2FP.F16.E4M3.UNPACK_B R0, R6.H1 ;  /* 0x00000006ff00723e */ /* 0x004fc400030006ff */
        /* <DEDUP_REMOVED lines=91> */
.L_x_2313:
[----:B------:R-:W-:Y:S05]  /*eb40*/  BSYNC B1 ;  /* 0x0000000000017941 */ /* 0x000fea0003800000 */
.L_x_2312:
[----:B------:R-:W-:Y:S04]  /*eb50*/  BSSY B1, `(.L_x_2316) ;  /* 0x00000fa000017945 */ /* 0x000fe80003800000 */
[----:B------:R-:W-:Y:S05]  /*eb60*/  @P2 BRA `(.L_x_2317) ;  /* 0x0000000c00e02947 */ /* 0x000fea0003800000 */
[----:B-----5:R4:W5:Y:S01]  /*eb70*/  LDL R51, [R1+0x34] ;  /* 0x0000340001337983 */ /* 0x0209620000100800 */
[----:B------:R-:W0:Y:S01]  /*eb80*/  LDC R0, c[0x0][0x3d4] ;  /* 0x0000f500ff007b82 */ /* 0x000e220000000800 */
[----:B------:R-:W-:Y:S01]  /*eb90*/  BSSY B2, `(.L_x_2318) ;  /* 0x000007e000027945 */ /* 0x000fe20003800000 */
[-C--:B0-----:R-:W-:Y:S02]  /*eba0*/  ISETP.GE.AND P0, PT, R19, R0.reuse, PT ;  /* 0x000000001300720c */ /* 0x081fe40003f06270 */
[----:B------:R-:W-:-:S11]  /*ebb0*/  ISETP.GE.AND P1, PT, R236, R0, PT ;  /* 0x00000000ec00720c */ /* 0x000fd60003f26270 */
[----:B----4-:R-:W-:Y:S05]  /*ebc0*/  @P0 BRA `(.L_x_2319) ;  /* 0x0000000400e80947 */ /* 0x010fea0003800000 */
[----:B--23-5:R-:W0:Y:S01]  /*ebd0*/  LDS.128 R4, [R51+0x21400] ;  /* 0x0214000033047984 */ /* 0x02ce220000000c00 */
[----:B-1----:R-:W-:Y:S02]  /*ebe0*/  SHF.R.U32.HI R3, RZ, 0x8, R40 ;  /* 0x00000008ff037819 */ /* 0x002fe40000011628 */
        /* <DEDUP_REMOVED lines=120> */
.L_x_2319:
[----:B------:R-:W-:Y:S05]  /*f370*/  BSYNC B2 ;  /* 0x0000000000027941 */ /* 0x000fea0003800000 */
.L_x_2318:
[----:B------:R-:W-:Y:S05]  /*f380*/  @P1 BRA `(.L_x_2317) ;  /* 0x0000000400d81947 */ /* 0x000fea0003800000 */
[----:B0-23-5:R-:W0:Y:S01]  /*f390*/  LDS.128 R4, [R51+0x25400] ;  /* 0x0254000033047984 */ /* 0x02de220000000c00 */
[----:B------:R-:W-:Y:S02]  /*f3a0*/  SHF.R.U32.HI R10, RZ, 0x8, R9 ;  /* 0x00000008ff0a7819 */ /* 0x000fe40000011609 */
[----:B------:R-:W-:Y:S02]  /*f3b0*/  SHF.R.U32.HI R0, RZ, 0x8, R8 ;  /* 0x00000008ff007819 */ /* 0x000fe40000011608 */
[----:B------:R-:W-:Y:S02]  /*f3c0*/  LOP3.LUT R11, R9, 0xff, RZ, 0xc0, !PT ;  /* 0x000000ff090b7812 */ /* 0x000fe400078ec0ff */
[----:B------:R-:W-:Y:S02]  /*f3d0*/  LOP3.LUT R10, R10, 0xff, RZ, 0xc0, !PT ;  /* 0x000000ff0a0a7812 */ /* 0x000fe400078ec0ff */
[----:B------:R-:W-:Y:S02]  /*f3e0*/  SHF.R.U32.HI R12, RZ, 0x8, R21 ;  /* 0x00000008ff0c7819 */ /* 0x000fe40000011615 */
[----:B-1----:R-:W-:-:S02]  /*f3f0*/  LOP3.LUT R3, R8, 0xff, RZ, 0xc0, !PT ;  /* 0x000000ff08037812 */ /* 0x002fc400078ec0ff */
        /* <DEDUP_REMOVED lines=87> */
[--C-:B------:R-:W-:Y:S01]  /*f970*/  HADD2.F32 R3, -RZ, R7.reuse.H1_H1 ;  /* 0x30000007ff037230 */ /* 0x100fe20000004100 */
[----:B------:R-:W-:Y:S01]  /*f980*/  F2FP.SATFINITE.E4M3.F32.PACK_AB_MERGE_C R14, R15, R14, RZ ;  /* 0x0000000e0f0e723e */ /* 0x000fe200048070ff */
        /* <DEDUP_REMOVED lines=20> */
[----:B------:R-:W-:-:S05]  /*fad0*/  F2FP.SATFINITE.E4M3.F32.PACK_AB_MERGE_C R5, R0, R3, R5 ;  /* 0x000000030005723e */ /* 0x000fca0004807005 */
[----:B------:R4:W-:Y:S02]  /*fae0*/  STS.128 [R51+0x25400], R4 ;  /* 0x0254000433007388 */ /* 0x0009e40000000c00 */
.L_x_2317:
[----:B------:R-:W-:Y:S05]  /*faf0*/  BSYNC B1 ;  /* 0x0000000000017941 */ /* 0x000fea0003800000 */
.L_x_2316:
[----:B------:R-:W-:Y:S04]  /*fb00*/  BSSY B1, `(.L_x_2320) ;  /* 0x00000fa000017945 */ /* 0x000fe80003800000 */
[----:B------:R-:W-:Y:S05]  /*fb10*/  @P3 BRA `(.L_x_2321) ;  /* 0x0000000c00e03947 */ /* 0x000fea0003800000 */
[----:B-----5:R0:W5:Y:S01]  /*fb20*/  LDL R40, [R1+0x34] ;  /* 0x0000340001287983 */ /* 0x0201620000100800 */
[----:B------:R-:W1:Y:S01]  /*fb30*/  LDC R0, c[0x0][0x3d4] ;  /* 0x0000f500ff007b82 */ /* 0x000e620000000800 */
[----:B------:R-:W-:Y:S01]  /*fb40*/  BSSY B2, `(.L_x_2322) ;  /* 0x000007a000027945 */ /* 0x000fe20003800000 */
[-C--:B-1----:R-:W-:Y:S02]  /*fb50*/  ISETP.GE.AND P0, PT, R19, R0.reuse, PT ;  /* 0x000000001300720c */ /* 0x082fe40003f06270 */
[----:B------:R-:W-:-:S11]  /*fb60*/  ISETP.GE.AND P1, PT, R236, R0, PT ;  /* 0x00000000ec00720c */ /* 0x000fd60003f26270 */
[----:B0-----:R-:W-:Y:S05]  /*fb70*/  @P0 BRA `(.L_x_2323) ;  /* 0x0000000400d80947 */ /* 0x001fea0003800000 */
[----:B--2345:R-:W0:Y:S01]  /*fb80*/  LDS.128 R4, [R40+0x22400] ;  /* 0x0224000028047984 */ /* 0x03ce220000000c00 */
[----:B------:R-:W-:Y:S02]  /*fb90*/  SHF.R.U32.HI R8, RZ, 0x8, R45 ;  /* 0x00000008ff087819 */ /* 0x000fe4000001162d */
[----:B------:R-:W-:Y:S02]  /*fba0*/  LOP3.LUT R9, R45, 0xff, RZ, 0xc0, !PT ;  /* 0x000000ff2d097812 */ /* 0x000fe400078ec0ff */
[----:B------:R-:W-:Y:S02]  /*fbb0*/  LOP3.LUT R8, R8, 0xff, RZ, 0xc0, !PT ;  /* 0x000000ff08087812 */ /* 0x000fe400078ec0ff */
[----:B------:R-:W-:Y:S02]  /*fbc0*/  SHF.R.U32.HI R0, RZ, 0x8, R44 ;  /* 0x00000008ff007819 */ /* 0x000fe4000001162c */
[----:B------:R-:W-:Y:S02]  /*fbd0*/  SHF.R.U32.HI R10, RZ, 0x8, R47 ;  /* 0x00000008ff0a7819 */ /* 0x000fe4000001162f */
[----:B------:R-:W-:-:S02]  /*fbe0*/  PRMT R8, R8, 0x7604, R9 ;  /* 0x0000760408087816 */ /* 0x000fc40000000009 */
[----:B------:R-:W-:Y:S02]  /*fbf0*/  SHF.R.U32.HI R9, RZ, 0x10, R45 ;  /* 0x00000010ff097819 */ /* 0x000fe4000001162d */
[----:B------:R-:W-:Y:S02]  /*fc00*/  LOP3.LUT R3, R44, 0xff, RZ, 0xc0, !PT ;  /* 0x000000ff2c037812 */ /* 0x000fe400078ec0ff */
[----:B------:R-:W-:Y:S01]  /*fc10*/  LOP3.LUT R0, R0, 0xff, RZ, 0xc0, !PT ;  /* 0x000000ff00007812 */ /* 0x000fe200078ec0ff */
[----:B------:R-:W-:Y:S01]  /*fc20*/  IMAD.U32 R9, R9, 0x10000, RZ ;  /* 0x0001000009097824 */ /* 0x000fe200078e00ff */
[----:B------:R-:W-:Y:S02]  /*fc30*/  LOP3.LUT R13, R47, 0xff, RZ, 0xc0, !PT ;  /* 0x000000ff2f0d7812 */ /* 0x000fe400078ec0ff */
        /* <DEDUP_REMOVED lines=82> */
[----:B------:R-:W-:Y:S01]  /*10160*/  HADD2.F32 R3, -RZ, R7.H1_H1 ;  /* 0x30000007ff037230 */ /* 0x000fe20000004100 */
[----:B------:R-:W-:Y:S01]  /*10170*/  F2FP.SATFINITE.E4M3.F32.PACK_AB_MERGE_C R14, R15, R14, RZ ;  /* 0x0000000e0f0e723e */ /* 0x000fe200048070ff */
        /* <DEDUP_REMOVED lines=17> */
[----:B------:R-:W-:Y:S02]  /*10290*/  F2FP.SATFINITE.E4M3.F32.PACK_AB_MERGE_C R6, R20, R21, R6 ;  /* 0x000000151406723e */ /* 0x000fe40004807006 */
[----:B------:R-:W-:Y:S02]  /*102a0*/  F2FP.SATFINITE.E4M3.F32.PACK_AB_MERGE_C R7, R39, R38, R7 ;  /* 0x000000262707723e */ /* 0x000fe40004807007 */
[----:B------:R-:W-:Y:S02]  /*102b0*/  F2FP.SATFINITE.E4M3.F32.PACK_AB_MERGE_C R4, R10, R11, R14 ;  /* 0x0000000b0a04723e */ /* 0x000fe4000480700e */
[----:B------:R-:W-:-:S05]  /*102c0*/  F2FP.SATFINITE.E4M3.F32.PACK_AB_MERGE_C R5, R0, R3, R5 ;  /* 0x000000030005723e */ /* 0x000fca0004807005 */
[----:B------:R0:W-:Y:S02]  /*102d0*/  STS.128 [R40+0x22400], R4 ;  /* 0x0224000428007388 */ /* 0x0001e40000000c00 */
.L_x_2323:
[----:B------:R-:W-:Y:S05]  /*102e0*/  BSYNC B2 ;  /* 0x0000000000027941 */ /* 0x000fea0003800000 */
.L_x_2322:
[----:B------:R-:W-:Y:S05]  /*102f0*/  @P1 BRA `(.L_x_2321) ;  /* 0x0000000400e81947 */ /* 0x000fea0003800000 */
[----:B0-2345:R-:W0:Y:S01]  /*10300*/  LDS.128 R4, [R40+0x26400] ;  /* 0x0264000028047984 */ /* 0x03de220000000c00 */
[----:B------:R-:W-:Y:S02]  /*10310*/  SHF.R.U32.HI R3, RZ, 0x8, R28 ;  /* 0x00000008ff037819 */ /* 0x000fe4000001161c */
        /* <DEDUP_REMOVED lines=81> */
[----:B------:R-:W-:Y:S01]  /*10830*/  HADD2.F32 R5, -RZ, R4.H1_H1 ;  /* 0x30000004ff057230 */ /* 0x000fe20000004100 */
[----:B------:R-:W-:Y:S01]  /*10840*/  F2FP.SATFINITE.E4M3.F32.PACK_AB_MERGE_C R29, R36, R29, RZ ;  /* 0x0000001d241d723e */ /* 0x000fe200048070ff */
[----:B------:R-:W-:Y:S01]  /*10850*/  HADD2.F32 R9, -RZ, R8.H1_H1 ;  /* 0x30000008ff097230 */ /* 0x000fe20000004100 */
[----:B------:R-:W-:Y:S01]  /*10860*/  F2FP.SATFINITE.E4M3.F32.PACK_AB_MERGE_C R28, R37, R28, RZ ;  /* 0x0000001c251c723e */ /* 0x000fe200048070ff */
[----:B------:R-:W-:-:S02]  /*10870*/  HADD2.F32 R3, -RZ, R0.H1_H1 ;  /* 0x30000000ff037230 */ /* 0x000fc40000004100 */
[C---:B------:R-:W-:Y:S01]  /*10880*/  FMUL.FTZ R11, R5.reuse, R13 ;  /* 0x0000000d050b7220 */ /* 0x040fe20000410000 */
[----:B------:R-:W-:Y:S02]  /*10890*/  HADD2.F32 R8, -RZ, R8.H0_H0 ;  /* 0x20000008ff087230 */ /* 0x000fe40000004100 */
[----:B------:R-:W-:Y:S01]  /*108a0*/  FMUL.FTZ R15, R5, R9 ;  /* 0x00000009050f7220 */ /* 0x000fe20000410000 */
[----:B------:R-:W-:Y:S02]  /*108b0*/  HADD2.F32 R4, -RZ, R4.H0_H0 ;  /* 0x20000004ff047230 */ /* 0x000fe40000004100 */
[C---:B------:R-:W-:Y:S01]  /*108c0*/  FMUL.FTZ R5, R3.reuse, R10 ;  /* 0x0000000a03057220 */ /* 0x040fe20000410000 */
[----:B------:R-:W-:Y:S02]  /*108d0*/  HADD2.F32 R0, -RZ, R0.H0_H0 ;  /* 0x20000000ff007230 */ /* 0x000fe40000004100 */
[-C--:B------:R-:W-:Y:S01]  /*108e0*/  FMUL.FTZ R3, R3, R8.reuse ;  /* 0x0000000803037220 */ /* 0x080fe20000410000 */
[----:B------:R-:W-:Y:S01]  /*108f0*/  F2FP.SATFINITE.E4M3.F32.PACK_AB_MERGE_C R31, R38, R31, R28 ;  /* 0x0000001f261f723e */ /* 0x000fe2000480701c */
        /* <DEDUP_REMOVED lines=10> */
[----:B------:R-:W-:Y:S01]  /*109a0*/  HADD2.F32 R0, -RZ, R6.H1_H1 ;  /* 0x30000006ff007230 */ /* 0x000fe20000004100 */
[----:B------:R-:W-:Y:S01]  /*109b0*/  F2FP.SATFINITE.E4M3.F32.PACK_AB_MERGE_C R30, R20, R21, R29 ;  /* 0x00000015141e723e */ /* 0x000fe2000480701d */
[----:B------:R-:W-:Y:S02]  /*109c0*/  HADD2.F32 R5, -RZ, R12.H0_H0 ;  /* 0x2000000cff057230 */ /* 0x000fe40000004100 */
[----:B------:R-:W-:Y:S01]  /*109d0*/  FMUL.FTZ R12, R3, R8 ;  /* 0x00000008030c7220 */ /* 0x000fe20000410000 */
[----:B------:R-:W-:-:S02]  /*109e0*/  HADD2.F32 R7, -RZ, R7.H0_H0 ;  /* 0x20000007ff077230 */ /* 0x000fc40000004100 */
[C---:B------:R-:W-:Y:S01]  /*109f0*/  FMUL.FTZ R3, R0.reuse, R9 ;  /* 0x0000000900037220 */ /* 0x040fe20000410000 */
[----:B------:R-:W-:Y:S02]  /*10a00*/  HADD2.F32 R6, -RZ, R6.H0_H0 ;  /* 0x20000006ff067230 */ /* 0x000fe40000004100 */
[----:B------:R-:W-:Y:S01]  /*10a10*/  FMUL.FTZ R0, R0, R5 ;  /* 0x0000000500007220 */ /* 0x000fe20000410000 */
[----:B------:R-:W-:Y:S01]  /*10a20*/  F2FP.SATFINITE.E4M3.F32.PACK_AB_MERGE_C R28, R10, R11, R14 ;  /* 0x0000000b0a1c723e */ /* 0x000fe2000480700e */
[C---:B------:R-:W-:Y:S01]  /*10a30*/  FFMA.FTZ R12, R7.reuse, R4, -R12 ;  /* 0x00000004070c7223 */ /* 0x040fe2000001080c */
[----:B------:R-:W-:Y:S01]  /*10a40*/  FFMA.FTZ R13, R7, R8, R13 ;  /* 0x00000008070d7223 */ /* 0x000fe2000001000d */
[C---:B------:R-:W-:Y:S01]  /*10a50*/  FFMA.FTZ R3, R6.reuse, R5, -R3 ;  /* 0x0000000506037223 */ /* 0x040fe20000010803 */
[----:B------:R-:W-:-:S03]  /*10a60*/  FFMA.FTZ R0, R6, R9, R0 ;  /* 0x0000000906007223 */ /* 0x000fc60000010000 */
[----:B------:R-:W-:-:S04]  /*10a70*/  F2FP.SATFINITE.E4M3.F32.PACK_AB_MERGE_C R12, R13, R12, RZ ;  /* 0x0000000c0d0c723e */ /* 0x000fc800048070ff */
[----:B------:R-:W-:-:S05]  /*10a80*/  F2FP.SATFINITE.E4M3.F32.PACK_AB_MERGE_C R29, R0, R3, R12 ;  /* 0x00000003001d723e */ /* 0x000fca000480700c */
[----:B------:R0:W-:Y:S02]  /*10a90*/  STS.128 [R40+0x26400], R28 ;  /* 0x0264001c28007388 */ /* 0x0001e40000000c00 */
.L_x_2321:
[----:B------:R-:W-:Y:S05]  /*10aa0*/  BSYNC B1 ;  /* 0x0000000000017941 */ /* 0x000fea0003800000 */
.L_x_2320:
        /* <DEDUP_REMOVED lines=129> */
.L_x_2326:
[----:B------:R-:W-:Y:S05]  /*112c0*/  BSYNC B1 ;  /* 0x0000000000017941 */ /* 0x000fea0003800000 */
.L_x_2325:
[----:B------:R-:W-:Y:S05]  /*112d0*/  @P1 BRA `(.L_x_2324) ;  /* 0x0000005000201947 */ /* 0x000fea0003800000 */
[----:B0-2345:R-:W0:Y:S01]  /*112e0*/  LDS.128 R4, [R36+0x27400] ;  /* 0x0274000024047984 */ /* 0x03de220000000c00 */
        /* <DEDUP_REMOVED lines=10> */
[----:B------:R-:W-:Y:S02]  /*11390*/  SHF.R.U32.HI R12, RZ, 0x10, R27 ;  /* 0x00000010ff0c7819 */ /* 0x000fe4000001161b */
[----:B------:R-:W-:Y:S02]  /*113a0*/  LOP3.LUT R3, R24, 0xff, RZ, 0xc0, !PT ;  /* 0x000000ff18037812 */ /* 0x000fe400078ec0ff */
        /* <DEDUP_REMOVED lines=104> */
[----:B------:R0:W-:Y:S01]  /*11a30*/  STS.128 [R36+0x27400], R24 ;  /* 0x0274001824007388 */ /* 0x0001e20000000c00 */
[----:B------:R-:W-:Y:S05]  /*11a40*/  BRA `(.L_x_2324) ;  /* 0x0000004800447947 */ /* 0x000fea0003800000 */
.L_x_2285:
[----:B------:R-:W0:Y:S01]  /*11a50*/  LDC R21, c[0x0][0x3d4] ;  /* 0x0000f500ff157b82 */ /* 0x000e220000000800 */
[-C--:B------:R-:W-:Y:S01]  /*11a60*/  ISETP.GE.AND P0, PT, R233, R72.reuse, PT ;  /* 0x00000048e900720c */ /* 0x080fe20003f06270 */
[----:B------:R-:W-:Y:S01]  /*11a70*/  ULDC.64 UR4, c[0x0][0x3c8] ;  /* 0x0000f20000047ab9 */ /* 0x000fe20000000a00 */
[-C--:B------:R-:W-:Y:S01]  /*11a80*/  ISETP.GE.AND P1, PT, R235, R72.reuse, PT ;  /* 0x00000048eb00720c */ /* 0x080fe20003f26270 */
[----:B------:R-:W2:Y:S01]  /*11a90*/  LDL R62, [R1+0x4] ;  /* 0x00000400013e7983 */ /* 0x000ea20000100800 */
[-C--:B------:R-:W-:Y:S01]  /*11aa0*/  ISETP.GE.AND P2, PT, R234, R72.reuse, PT ;  /* 0x00000048ea00720c */ /* 0x080fe20003f46270 */
[----:B------:R-:W-:Y:S01]  /*11ab0*/  ULDC.64 UR6, c[0x0][0x3e0] ;  /* 0x0000f80000067ab9 */ /* 0x000fe20000000a00 */
[----:B------:R-:W-:Y:S02]  /*11ac0*/  ISETP.GE.AND P3, PT, R22, R72, PT ;  /* 0x000000481600720c */ /* 0x000fe40003f66270 */
[CC--:B0-----:R-:W-:Y:S02]  /*11ad0*/  ISETP.GE.OR P0, PT, R16.reuse, R21.reuse, P0 ;  /* 0x000000151000720c */ /* 0x0c1fe40000706670 */
[----:B------:R-:W-:-:S02]  /*11ae0*/  ISETP.GE.OR P1, PT, R16, R21, P1 ;  /* 0x000000151000720c */ /* 0x000fc40000f26670 */
[CC--:B------:R-:W-:Y:S02]  /*11af0*/  ISETP.GE.OR P2, PT, R16.reuse, R21.reuse, P2 ;  /* 0x000000151000720c */ /* 0x0c0fe40001746670 */
[----:B------:R-:W-:-:S07]  /*11b00*/  ISETP.GE.OR P3, PT, R16, R21, P3 ;  /* 0x000000151000720c */ /* 0x000fce0001f66670 */
[----:B------:R-:W0:Y:S01]  /*11b10*/  @!P0 LDC.64 R8, c[0x0][0x3c8] ;  /* 0x0000f200ff088b82 */ /* 0x000e220000000a00 */
[C---:B------:R-:W-:Y:S01]  /*11b20*/  @!P0 LEA R64, P4, R6.reuse, R12, 0x6 ;  /* 0x0000000c06408211 */ /* 0x040fe200078830ff */
[----:B------:R-:W-:Y:S02]  /*11b30*/  @!P1 IMAD R15, R7, 0x60, RZ ;  /* 0x00000060070f9824 */ /* 0x000fe400078e02ff */
[C---:B------:R-:W-:Y:S01]  /*11b40*/  @!P1 IMAD.WIDE.U32 R68, R6.reuse, 0x60, R12 ;  /* 0x0000006006449825 */ /* 0x040fe200078e000c */
[----:B------:R-:W-:-:S03]  /*11b50*/  @!P0 LEA.HI.X R0, R6, R13, R7, 0x6, P4 ;  /* 0x0000000d06008211 */ /* 0x000fc600020f3407 */
[----:B------:R-:W1:Y:S01]  /*11b60*/  @!P1 LDC.64 R32, c[0x0][0x3c8] ;  /* 0x0000f200ff209b82 */ /* 0x000e620000000a00 */
[----:B------:R-:W-:-:S07]  /*11b70*/  @!P1 IMAD.IADD R15, R15, 0x1, R69 ;  /* 0x000000010f0f9824 */ /* 0x000fce00078e0245 */
[----:B------:R-:W3:Y:S01]  /*11b80*/  @!P0 LDC.64 R34, c[0x0][0x3e0] ;  /* 0x0000f800ff228b82 */ /* 0x000ee20000000a00 */
[----:B0-----:R-:W-:-:S04]  /*11b90*/  @!P0 IADD3 R64, P4, P5, R25, R8, R64 ;  /* 0x0000000819408210 */ /* 0x001fc80007d9e040 */
[----:B------:R-:W-:Y:S02]  /*11ba0*/  @!P0 IADD3.X R65, R24, R9, R0, P4, P5 ;  /* 0x0000000918418210 */ /* 0x000fe400027ea400 */
[----:B------:R-:W-:-:S04]  /*11bb0*/  @!P2 IADD3 R3, P4, P5, R25, R28, R12 ;  /* 0x0000001c1903a210 */ /* 0x000fc80007d9e00c */
[----:B------:R-:W-:Y:S02]  /*11bc0*/  @!P2 IADD3.X R14, R24, R27, R13, P4, P5 ;  /* 0x0000001b180ea210 */ /* 0x000fe400027ea40d */
[----:B------:R-:W-:-:S04]  /*11bd0*/  @!P3 IADD3 R8, P4, P5, R25, UR4, R12 ;  /* 0x000000041908bc10 */ /* 0x000fc8000fd9e00c */
[----:B------:R-:W-:Y:S02]  /*11be0*/  @!P3 IADD3.X R9, R24, UR5, R13, P4, P5 ;  /* 0x000000051809bc10 */ /* 0x000fe4000a7ea40d */
[----:B-1----:R-:W-:-:S04]  /*11bf0*/  @!P1 IADD3 R68, P4, P5, R25, R32, R68 ;  /* 0x0000002019449210 */ /* 0x002fc80007d9e044 */
[----:B------:R-:W-:Y:S02]  /*11c00*/  @!P1 IADD3.X R69, R24, R33, R15, P4, P5 ;  /* 0x0000002118459210 */ /* 0x000fe400027ea40f */
[--C-:B------:R-:W-:Y:S01]  /*11c10*/  @!P2 IADD3 R15, P4, P5, R71, R30, R10.reuse ;  /* 0x0000001e470fa210 */ /* 0x100fe20007d9e00a */
[----:B------:R-:W0:Y:S03]  /*11c20*/  @!P2 LDC.64 R24, c[0x0][0x3c8] ;  /* 0x0000f200ff18ab82 */ /* 0x000e260000000a00 */
[----:B------:R-:W-:Y:S01]  /*11c30*/  @!P2 IADD3.X R0, R26, R29, R11, P4, P5 ;  /* 0x0000001d1a00a210 */ /* 0x000fe200027ea40b */
[----:B------:R-:W-:Y:S01]  /*11c40*/  @!P1 IMAD R29, R5, 0x60, RZ ;  /* 0x00000060051d9824 */ /* 0x000fe200078e02ff */
[----:B------:R-:W-:-:S03]  /*11c50*/  @!P3 IADD3 R12, P4, P5, R71, UR6, R10 ;  /* 0x00000006470cbc10 */ /* 0x000fc6000fd9e00a */
[----:B------:R-:W1:Y:S01]  /*11c60*/  @!P1 LDC.64 R30, c[0x0][0x3e0] ;  /* 0x0000f800ff1e9b82 */ /* 0x000e620000000a00 */
[----:B------:R-:W-:Y:S02]  /*11c70*/  @!P3 IADD3.X R13, R26, UR7, R11, P4, P5 ;  /* 0x000000071a0dbc10 */ /* 0x000fe4000a7ea40b */
[----:B------:R-:W-:-:S04]  /*11c80*/  @!P0 LEA R66, P4, R4, R10, 0x6 ;  /* 0x0000000a04428211 */ /* 0x000fc800078830ff */
[C---:B------:R-:W-:Y:S01]  /*11c90*/  @!P0 LEA.HI.X R27, R4.reuse, R11, R5, 0x6, P4 ;  /* 0x0000000b041b8211 */ /* 0x040fe200020f3405 */
[----:B------:R-:W4:Y:S01]  /*11ca0*/  @!P2 LDC.64 R32, c[0x0][0x3e0] ;  /* 0x0000f800ff20ab82 */ /* 0x000f220000000a00 */
[----:B---3--:R-:W-:Y:S01]  /*11cb0*/  @!P0 IADD3 R66, P4, P5, R71, R34, R66 ;  /* 0x0000002247428210 */ /* 0x008fe20007d9e042 */
[----:B------:R-:W-:-:S03]  /*11cc0*/  @!P1 IMAD.WIDE.U32 R10, R4, 0x60, R10 ;  /* 0x00000060040a9825 */ /* 0x000fc600078e000a */
[----:B------:R-:W-:Y:S01]  /*11cd0*/  @!P0 IADD3.X R67, R26, R35, R27, P4, P5 ;  /* 0x000000231a438210 */ /* 0x000fe200027ea41b */
[----:B------:R-:W-:Y:S01]  /*11ce0*/  @!P1 IMAD.IADD R29, R29, 0x1, R11 ;  /* 0x000000011d1d9824 */ /* 0x000fe200078e020b */
[----:B-1----:R-:W-:-:S04]  /*11cf0*/  @!P1 IADD3 R70, P4, P5, R71, R30, R10 ;  /* 0x0000001e47469210 */ /* 0x002fc80007d9e00a */
[----:B------:R-:W-:Y:S02]  /*11d00*/  @!P1 IADD3.X R71, R26, R31, R29, P4, P5 ;  /* 0x0000001f1a479210 */ /* 0x000fe400027ea41d */
[----:B------:R-:W-:Y:S02]  /*11d10*/  CS2R R52, SRZ ;  /* 0x0000000000347805 */ /* 0x000fe4000001ff00 */
[----:B0-----:R-:W-:Y:S02]  /*11d20*/  @!P2 IADD3 R10, P4, R3, R24, RZ ;  /* 0x00000018030aa210 */ /* 0x001fe40007f9e0ff */
[----:B------:R-:W-:Y:S02]  /*11d30*/  CS2R R54, SRZ ;  /* 0x0000000000367805 */ /* 0x000fe4000001ff00 */
[----:B------:R-:W-:Y:S02]  /*11d40*/  CS2R R34, SRZ ;  /* 0x0000000000227805 */ /* 0x000fe4000001ff00 */
[----:B------:R-:W-:-:S02]  /*11d50*/  CS2R R40, SRZ ;  /* 0x0000000000287805 */ /* 0x000fc4000001ff00 */
[----:B------:R-:W-:Y:S02]  /*11d60*/  @!P2 IADD3.X R11, R14, R25, RZ, P4, !PT ;  /* 0x000000190e0ba210 */ /* 0x000fe400027fe4ff */
[----:B------:R-:W-:Y:S02]  /*11d70*/  CS2R R42, SRZ ;  /* 0x00000000002a7805 */ /* 0x000fe4000001ff00 */
[----:B----4-:R-:W-:Y:S02]  /*11d80*/  @!P2 IADD3 R14, P4, R15, R32, RZ ;  /* 0x000000200f0ea210 */ /* 0x010fe40007f9e0ff */
[----:B------:R-:W-:Y:S02]  /*11d90*/  CS2R R24, SRZ ;  /* 0x0000000000187805 */ /* 0x000fe4000001ff00 */
[----:B------:R-:W-:Y:S02]  /*11da0*/  CS2R R26, SRZ ;  /* 0x00000000001a7805 */ /* 0x000fe4000001ff00 */
[----:B------:R-:W-:-:S02]  /*11db0*/  CS2R R28, SRZ ;  /* 0x00000000001c7805 */ /* 0x000fc4000001ff00 */
[----:B------:R-:W-:Y:S01]  /*11dc0*/  CS2R R30, SRZ ;  /* 0x00000000001e7805 */ /* 0x000fe2000001ff00 */
[----:B------:R-:W-:Y:S01]  /*11dd0*/  @!P2 IMAD.X R15, R0, 0x1, R33, P4 ;  /* 0x00000001000fa824 */ /* 0x000fe200020e0621 */
[----:B------:R-:W5:Y:S01]  /*11de0*/  @!P0 LDG.E.128 R40, desc[UR46][R66.64] ;  /* 0x0000002e42288981 */ /* 0x000f62000c1e1d00 */
[----:B------:R-:W0:Y:S03]  /*11df0*/  LDC R0, c[0x0][0x428] ;  /* 0x00010a00ff007b82 */ /* 0x000e260000000800 */
[----:B------:R-:W5:Y:S01]  /*11e00*/  @!P2 LDG.E.128 R52, desc[UR46][R14.64] ;  /* 0x0000002e0e34a981 */ /* 0x000f62000c1e1d00 */
[----:B------:R-:W-:-:S03]  /*11e10*/  CS2R R32, SRZ ;  /* 0x0000000000207805 */ /* 0x000fc6000001ff00 */
[----:B------:R1:W5:Y:S04]  /*11e20*/  @!P3 LDG.E.128 R24, desc[UR46][R8.64] ;  /* 0x0000002e0818b981 */ /* 0x000368000c1e1d00 */
[----:B------:R-:W5:Y:S01]  /*11e30*/  @!P0 LDG.E.128 R32, desc[UR46][R64.64] ;  /* 0x0000002e40208981 */ /* 0x000f62000c1e1d00 */
[----:B------:R-:W-:Y:S02]  /*11e40*/  CS2R R48, SRZ ;  /* 0x0000000000307805 */ /* 0x000fe4000001ff00 */
[----:B------:R-:W-:Y:S01]  /*11e50*/  CS2R R50, SRZ ;  /* 0x0000000000327805 */ /* 0x000fe2000001ff00 */
[----:B------:R-:W5:Y:S01]  /*11e60*/  @!P3 LDG.E.128 R28, desc[UR46][R12.64] ;  /* 0x0000002e0c1cb981 */ /* 0x000f62000c1e1d00 */
[----:B------:R-:W-:Y:S02]  /*11e70*/  CS2R R36, SRZ ;  /* 0x0000000000247805 */ /* 0x000fe4000001ff00 */
[----:B------:R-:W-:-:S02]  /*11e80*/  CS2R R38, SRZ ;  /* 0x0000000000267805 */ /* 0x000fc4000001ff00 */
[----:B------:R3:W5:Y:S01]  /*11e90*/  @!P2 LDG.E.128 R48, desc[UR46][R10.64] ;  /* 0x0000002e0a30a981 */ /* 0x000762000c1e1d00 */
[----:B------:R-:W-:Y:S02]  /*11ea0*/  CS2R R44, SRZ ;  /* 0x00000000002c7805 */ /* 0x000fe4000001ff00 */
[----:B------:R-:W-:Y:S01]  /*11eb0*/  CS2R R46, SRZ ;  /* 0x00000000002e7805 */ /* 0x000fe2000001ff00 */
[----:B------:R4:W5:Y:S01]  /*11ec0*/  @!P1 LDG.E.128 R36, desc[UR46][R68.64] ;  /* 0x0000002e44249981 */ /* 0x000962000c1e1d00 */
[----:B0-----:R-:W-:-:S04]  /*11ed0*/  ISETP.NE.AND P0, PT, R0, 0x1, PT ;  /* 0x000000010000780c */ /* 0x001fc80003f05270 */
[----:B------:R4:W5:Y:S09]  /*11ee0*/  @!P1 LDG.E.128 R44, desc[UR46][R70.64] ;  /* 0x0000002e462c9981 */ /* 0x000972000c1e1d00 */
[----:B------:R-:W0:Y:S08]  /*11ef0*/  @P0 LDC R0, c[0x0][0x42c] ;  /* 0x00010b00ff000b82 */ /* 0x000e300000000800 */
[----:B-1----:R-:W1:Y:S01]  /*11f00*/  @P0 LDC R9, c[0x0][0x430] ;  /* 0x00010c00ff090b82 */ /* 0x002e620000000800 */
[----:B---3--:R-:W-:Y:S01]  /*11f10*/  MOV R10, R58 ;  /* 0x0000003a000a7202 */ /* 0x008fe20000000f00 */
[----:B------:R-:W-:-:S02]  /*11f20*/  IMAD.MOV.U32 R11, RZ, RZ, R57 ;  /* 0x000000ffff0b7224 */ /* 0x000fc400078e0039 */
[----:B--2---:R-:W-:-:S04]  /*11f30*/  IMAD R3, R62, 0x80, R22 ;  /* 0x000000803e037824 */ /* 0x004fc800078e0216 */
[----:B------:R-:W-:-:S04]  /*11f40*/  IMAD R3, R20, 0x20, R3 ;  /* 0x0000002014037824 */ /* 0x000fc800078e0203 */
[----:B0-----:R-:W-:-:S05]  /*11f50*/  @P0 IMAD.HI.U32 R0, R3, R0, RZ ;  /* 0x0000000003000227 */ /* 0x001fca00078e00ff */
[----:B-1----:R-:W-:Y:S01]  /*11f60*/  @P0 SHF.R.U32.HI R3, RZ, R9, R0 ;  /* 0x00000009ff030219 */ /* 0x002fe20000011600 */
[----:B------:R-:W-:-:S03]  /*11f70*/  IMAD.MOV.U32 R62, RZ, RZ, R60 ;  /* 0x000000ffff3e7224 */ /* 0x000fc600078e003c */
[----:B------:R-:W-:Y:S01]  /*11f80*/  SHF.R.S32.HI R13, RZ, 0x1f, R3 ;  /* 0x0000001fff0d7819 */ /* 0x000fe20000011403 */
        /* <DEDUP_REMOVED lines=11> */
[----:B----4-:R-:W-:Y:S08]  /*12040*/  BRA.DIV UR4, `(.L_x_2327) ;  /* 0x0000019a04f07947 */ /* 0x010ff0000b800000 */
.L_x_2591:
[----:B------:R-:W-:-:S03]  /*12050*/  UMOV UR4, 0xffffffff ;  /* 0xffffffff00047882 */ /* 0x000fc60000000000 */
[----:B------:R-:W-:Y:S05]  /*12060*/  BRA.DIV UR4, `(.L_x_2328) ;  /* 0x0000019e04107947 */ /* 0x000fea000b800000 */
.L_x_2594:
[----:B------:R-:W-:-:S03]  /*12070*/  UMOV UR4, 0xffffffff ;  /* 0xffffffff00047882 */ /* 0x000fc60000000000 */
[----:B------:R-:W-:Y:S05]  /*12080*/  BRA.DIV UR4, `(.L_x_2329) ;  /* 0x0000019e04307947 */ /* 0x000fea000b800000 */
.L_x_2597:
[----:B------:R-:W-:-:S03]  /*12090*/  UMOV UR4, 0xffffffff ;  /* 0xffffffff00047882 */ /* 0x000fc60000000000 */
[----:B------:R-:W-:Y:S05]  /*120a0*/  BRA.DIV UR4, `(.L_x_2330) ;  /* 0x0000019e04507947 */ /* 0x000fea000b800000 */
.L_x_2600:
[----:B------:R-:W-:-:S03]  /*120b0*/  UMOV UR4, 0xffffffff ;  /* 0xffffffff00047882 */ /* 0x000fc60000000000 */
[----:B------:R-:W-:Y:S05]  /*120c0*/  BRA.DIV UR4, `(.L_x_2331) ;  /* 0x0000019e04707947 */ /* 0x000fea000b800000 */
.L_x_2603:
[----:B------:R-:W-:-:S03]  /*120d0*/  UMOV UR4, 0xffffffff ;  /* 0xffffffff00047882 */ /* 0x000fc60000000000 */
[----:B------:R-:W-:Y:S05]  /*120e0*/  BRA.DIV UR4, `(.L_x_2332) ;  /* 0x0000019e04907947 */ /* 0x000fea000b800000 */
.L_x_2606:
[----:B------:R-:W-:-:S03]  /*120f0*/  UMOV UR4, 0xffffffff ;  /* 0xffffffff00047882 */ /* 0x000fc60000000000 */
[----:B------:R-:W-:Y:S05]  /*12100*/  BRA.DIV UR4, `(.L_x_2333) ;  /* 0x0000019e04b07947 */ /* 0x000fea000b800000 */
.L_x_2609:
[----:B------:R-:W-:-:S03]  /*12110*/  UMOV UR4, 0xffffffff ;  /* 0xffffffff00047882 */ /* 0x000fc60000000000 */
[----:B------:R-:W-:Y:S05]  /*12120*/  BRA.DIV UR4, `(.L_x_2334) ;  /* 0x0000019e04d07947 */ /* 0x000fea000b800000 */
.L_x_2612:
[----:B------:R-:W-:-:S03]  /*12130*/  UMOV UR4, 0xffffffff ;  /* 0xffffffff00047882 */ /* 0x000fc60000000000 */
[----:B------:R-:W-:Y:S05]  /*12140*/  BRA.DIV UR4, `(.L_x_2335) ;  /* 0x0000019e04f07947 */ /* 0x000fea000b800000 */
.L_x_2615:
[----:B------:R-:W-:-:S03]  /*12150*/  UMOV UR4, 0xffffffff ;  /* 0xffffffff00047882 */ /* 0x000fc60000000000 */
[----:B------:R-:W-:Y:S05]  /*12160*/  BRA.DIV UR4, `(.L_x_2336) ;  /* 0x000001a204107947 */ /* 0x000fea000b800000 */
.L_x_2618:
[----:B------:R-:W-:-:S03]  /*12170*/  UMOV UR4, 0xffffffff ;  /* 0xffffffff00047882 */ /* 0x000fc60000000000 */
[----:B------:R-:W-:Y:S05]  /*12180*/  BRA.DIV UR4, `(.L_x_2337) ;  /* 0x000001a204307947 */ /* 0x000fea000b800000 */
.L_x_2621:
[----:B------:R-:W-:-:S03]  /*12190*/  UMOV UR4, 0xffffffff ;  /* 0xffffffff00047882 */ /* 0x000fc60000000000 */
[----:B------:R-:W-:Y:S05]  /*121a0*/  BRA.DIV UR4, `(.L_x_2338) ;  /* 0x000001a204507947 */ /* 0x000fea000b800000 */
.L_x_2624:
[----:B------:R-:W-:-:S03]  /*121b0*/  UMOV UR4, 0xffffffff ;  /* 0xffffffff00047882 */ /* 0x000fc60000000000 */
[----:B------:R-:W-:Y:S05]  /*121c0*/  BRA.DIV UR4, `(.L_x_2339) ;  /* 0x000001a204707947 */ /* 0x000fea000b800000 */
.L_x_2627:
[----:B------:R-:W-:-:S03]  /*121d0*/  UMOV UR4, 0xffffffff ;  /* 0xffffffff00047882 */ /* 0x000fc60000000000 */
[----:B------:R-:W-:Y:S05]  /*121e0*/  BRA.DIV UR4, `(.L_x_2340) ;  /* 0x000001a204907947 */ /* 0x000fea000b800000 */
.L_x_2630:
[----:B------:R-:W-:-:S03]  /*121f0*/  UMOV UR4, 0xffffffff ;  /* 0xffffffff00047882 */ /* 0x000fc60000000000 */
[----:B------:R-:W-:Y:S05]  /*12200*/  BRA.DIV UR4, `(.L_x_2341) ;  /* 0x000001a204b07947 */ /* 0x000fea000b800000 */
.L_x_2633:
[----:B------:R-:W-:-:S03]  /*12210*/  UMOV UR4, 0xffffffff ;  /* 0xffffffff00047882 */ /* 0x000fc60000000000 */
[----:B------:R-:W-:Y:S05]  /*12220*/  BRA.DIV UR4, `(.L_x_2342) ;  /* 0x000001a204d07947 */ /* 0x000fea000b800000 */
.L_x_2636:
        /* <DEDUP_REMOVED lines=11> */
[----:B------:R-:W0:Y:S02]  /*122e0*/  SYNCS.PHASECHK.TRANS64.TRYWAIT P4, [R18+URZ+0x38800], R3 ;  /* 0x03880003120075a7 */ /* 0x000e24000808017f */
[----:B0-----:R-:W-:Y:S05]  /*122f0*/  @!P4 BRA `(.L_x_2344) ;  /* 0x000001a000c4c947 */ /* 0x001fea0003800000 */
.L_x_2637:
[----:B------:R-:W-:Y:S05]  /*12300*/  BSYNC B1 ;  /* 0x0000000000017941 */ /* 0x000fea0003800000 */
.L_x_2343:
[----:B------:R-:W-:Y:S04]  /*12310*/  BSSY B1, `(.L_x_2345) ;  /* 0x0000104000017945 */ /* 0x000fe80003800000 */
[----:B------:R-:W-:Y:S05]  /*12320*/  @P3 BRA `(.L_x_2346) ;  /* 0x0000001000083947 */ /* 0x000fea0003800000 */
[----:B------:R-:W2:Y:S04]  /*12330*/  LDL R13, [R1+0x14] ;  /* 0x00001400010d7983 */ /* 0x000ea80000100800 */
[----:B------:R-:W3:Y:S04]  /*12340*/  LDL R11, [R1+0x18] ;  /* 0x00001800010b7983 */ /* 0x000ee80000100800 */
[----:B------:R-:W4:Y:S04]  /*12350*/  LDL R10, [R1+0x1c] ;  /* 0x00001c00010a7983 */ /* 0x000f280000100800 */
[----:B------:R-:W4:Y:S01]  /*12360*/  LDL R77, [R1+0x34] ;  /* 0x00003400014d7983 */ /* 0x000f220000100800 */
[----:B-----5:R-:W-:-:S02]  /*12370*/  SHF.R.U32.HI R0, RZ, 0x8, R24 ;  /* 0x00000008ff007819 */ /* 0x020fc40000011618 */
[----:B0-----:R-:W-:Y:S02]  /*12380*/  LOP3.LUT R3, R24, 0xff, RZ, 0xc0, !PT ;  /* 0x000000ff18037812 */ /* 0x001fe400078ec0ff */
[----:B------:R-:W-:Y:S02]  /*12390*/  LOP3.LUT R4, R0, 0xff, RZ, 0xc0, !PT ;  /* 0x000000ff00047812 */ /* 0x000fe400078ec0ff */
[----:B------:R-:W-:Y:S02]  /*123a0*/  LEA.HI R0, R21, R20, RZ, 0x1c ;  /* 0x0000001415007211 */ /* 0x000fe400078fe0ff */
[----:B------:R-:W-:Y:S02]  /*123b0*/  PRMT R12, R4, 0x7604, R3 ;  /* 0x00007604040c7816 */ /* 0x000fe40000000003 */
[----:B------:R-:W-:Y:S02]  /*123c0*/  SHF.R.S32.HI R3, RZ, 0x1f, R0 ;  /* 0x0000001fff037819 */ /* 0x000fe40000011400 */
[----:B------:R-:W-:-:S02]  /*123d0*/  SHF.R.U32.HI R9, RZ, 0x8, R28 ;  /* 0x00000008ff097819 */ /* 0x000fc4000001161c */
[----:B------:R-:W-:Y:S01]  /*123e0*/  LEA.HI R3, R3, R0, RZ, 0x3 ;  /* 0x0000000003037211 */ /* 0x000fe200078f18ff */
[----:B------:R-:W-:Y:S01]  /*123f0*/  IMAD.SHL.U32 R0, R0, 0x10, RZ ;  /* 0x0000001000007824 */ /* 0x000fe200078e00ff */
[----:B------:R-:W-:Y:S02]  /*12400*/  LOP3.LUT R8, R28, 0xff, RZ, 0xc0, !PT ;  /* 0x000000ff1c087812 */ /* 0x000fe400078ec0ff */
[----:B------:R-:W-:Y:S01]  /*12410*/  LOP3.LUT R9, R9, 0xff, RZ, 0xc0, !PT ;  /* 0x000000ff09097812 */ /* 0x000fe200078ec0ff */
[----:B------:R-:W-:Y:S01]  /*12420*/  IMAD.SHL.U32 R3, R3, 0x800, RZ ;  /* 0x0000080003037824 */ /* 0x000fe200078e00ff */
[----:B------:R-:W-:Y:S02]  /*12430*/  SHF.R.U32.HI R6, RZ, 0x8, R25 ;  /* 0x00000008ff067819 */ /* 0x000fe40000011619 */
[----:B------:R-:W-:Y:S02]  /*12440*/  PRMT R61, R9, 0x7604, R8 ;  /* 0x00007604093d7816 */ /* 0x000fe40000000008 */
[----:B------:R-:W-:-:S02]  /*12450*/  LOP3.LUT R3, R3, 0xffffc000, RZ, 0xc0, !PT ;  /* 0xffffc00003037812 */ /* 0x000fc400078ec0ff */
[----:B------:R-:W-:Y:S02]  /*12460*/  SHF.R.U32.HI R9, RZ, 0x8, R29 ;  /* 0x00000008ff097819 */ /* 0x000fe4000001161d */
[----:B------:R-:W-:Y:S02]  /*12470*/  LOP3.LUT R5, R25, 0xff, RZ, 0xc0, !PT ;  /* 0x000000ff19057812 */ /* 0x000fe400078ec0ff */
[----:B------:R-:W-:Y:S02]  /*12480*/  LOP3.LUT R6, R6, 0xff, RZ, 0xc0, !PT ;  /* 0x000000ff06067812 */ /* 0x000fe400078ec0ff */
[----:B------:R-:W-:Y:S02]  /*12490*/  LOP3.LUT R9, R9, 0xff, RZ, 0xc0, !PT ;  /* 0x000000ff09097812 */ /* 0x000fe400078ec0ff */
[----:B------:R-:W-:Y:S02]  /*124a0*/  PRMT R14, R6, 0x7604, R5 ;  /* 0x00007604060e7816 */ /* 0x000fe40000000005 */
[----:B------:R-:W-:-:S02]  /*124b0*/  SHF.R.U32.HI R5, RZ, 0x8, R26 ;  /* 0x00000008ff057819 */ /* 0x000fc4000001161a */
[----:B------:R-:W-:Y:S02]  /*124c0*/  SHF.R.U32.HI R7, RZ, 0x8, R27 ;  /* 0x00000008ff077819 */ /* 0x000fe4000001161b */
[----:B------:R-:W-:Y:S02]  /*124d0*/  LOP3.LUT R8, R30, 0xff, RZ, 0xc0, !PT ;  /* 0x000000ff1e087812 */ /* 0x000fe400078ec0ff */
        /* <DEDUP_REMOVED lines=8> */
[----:B------:R-:W-:Y:S02]  /*12560*/  LOP3.LUT R15, R15, 0xff, RZ, 0xc0, !PT ;  /* 0x000000ff0f0f7812 */ /* 0x000fe400078ec0ff */
[----:B------:R-:W-:-:S02]  /*12570*/  LOP3.LUT R57, R57, 0xff, RZ, 0xc0, !PT ;  /* 0x000000ff39397812 */ /* 0x000fc400078ec0ff */
[----:B------:R-:W-:Y:S02]  /*12580*/  PRMT R15, R15, 0x7054, R58 ;  /* 0x000070540f0f7816 */ /* 0x000fe4000000003a */
[----:B------:R-:W-:Y:S02]  /*12590*/  SHF.R.U32.HI R58, RZ, 0x10, R31 ;  /* 0x00000010ff3a7819 */ /* 0x000fe4000001161f */
[----:B------:R-:W-:Y:S02]  /*125a0*/  PRMT R59, R57, 0x7054, R60 ;  /* 0x00007054393b7816 */ /* 0x000fe4000000003c */
[----:B------:R-:W-:Y:S02]  /*125b0*/  SHF.R.U32.HI R57, RZ, 0x10, R30 ;  /* 0x00000010ff397819 */ /* 0x000fe4000001161e */
[----:B------:R-:W-:Y:S02]  /*125c0*/  LOP3.LUT R58, R58, 0xff, RZ, 0xc0, !PT ;  /* 0x000000ff3a3a7812 */ /* 0x000fe400078ec0ff */
[----:B------:R-:W-:-:S02]  /*125d0*/  LOP3.LUT R57, R57, 0xff, RZ, 0xc0, !PT ;  /* 0x000000ff39397812 */ /* 0x000fc400078ec0ff */
[----:B------:R-:W-:Y:S02]  /*125e0*/  LOP3.LUT R60, R15, 0xff000000, R26, 0xf8, !PT ;  /* 0xff0000000f3c7812 */ /* 0x000fe400078ef81a */
[----:B--2---:R-:W-:Y:S02]  /*125f0*/  LOP3.LUT R0, R13, 0x70, R0, 0xf8, !PT ;  /* 0x000000700d007812 */ /* 0x004fe400078ef800 */
[----:B------:R-:W-:Y:S02]  /*12600*/  SHF.R.U32.HI R13, RZ, 0x8, R31 ;  /* 0x00000008ff0d7819 */ /* 0x000fe4000001161f */
[----:B---3--:R-:W-:Y:S02]  /*12610*/  LOP3.LUT R0, R0, R11, RZ, 0x3c, !PT ;  /* 0x0000000b00007212 */ /* 0x008fe400078e3cff */
[----:B------:R-:W-:Y:S02]  /*12620*/  LOP3.LUT R13, R13, 0xff, RZ, 0xc0, !PT ;  /* 0x000000ff0d0d7812 */ /* 0x000fe400078ec0ff */
[----:B----4-:R-:W-:-:S02]  /*12630*/  IADD3 R3, R0, R3, R10 ;  /* 0x0000000300037210 */ /* 0x010fc40007ffe00a */
[----:B------:R-:W-:Y:S02]  /*12640*/  SHF.R.U32.HI R10, RZ, 0x8, R30 ;  /* 0x00000008ff0a7819 */ /* 0x000fe4000001161e */
[----:B------:R-:W-:Y:S01]  /*12650*/  LOP3.LUT R0, R29, 0xff, RZ, 0xc0, !PT ;  /* 0x000000ff1d007812 */ /* 0x000fe200078ec0ff */
[----:B------:R-:W0:Y:S01]  /*12660*/  LDS.128 R4, [R77+0x20400] ;  /* 0x020400004d047984 */ /* 0x000e220000000c00 */
[----:B------:R-:W-:Y:S02]  /*12670*/  LOP3.LUT R11, R10, 0xff, RZ, 0xc0, !PT ;  /* 0x000000ff0a0b7812 */ /* 0x000fe400078ec0ff */
[----:B------:R-:W-:Y:S02]  /*12680*/  LOP3.LUT R10, R31, 0xff, RZ, 0xc0, !PT ;  /* 0x000000ff1f0a7812 */ /* 0x000fe400078ec0ff */
[----:B------:R-:W-:Y:S02]  /*12690*/  PRMT R65, R9, 0x7604, R0 ;  /* 0x0000760409417816 */ /* 0x000fe40000000000 */
[----:B------:R-:W-:-:S02]  /*126a0*/  IADD3 R0, R18, R3, RZ ;  /* 0x0000000312007210 */ /* 0x000fc40007ffe0ff */
[----:B------:R-:W-:Y:S02]  /*126b0*/  PRMT R62, R11, 0x7604, R8 ;  /* 0x000076040b3e7816 */ /* 0x000fe40000000008 */
[----:B------:R-:W-:Y:S02]  /*126c0*/  PRMT R69, R13, 0x7604, R10 ;  /* 0x000076040d457816 */ /* 0x000fe4000000000a */
[----:B------:R-:W1:Y:S01]  /*126d0*/  LDS.128 R8, [R0+0x20400] ;  /* 0x0204000000087984 */ /* 0x000e620000000c00 */
[----:B------:R-:W-:Y:S02]  /*126e0*/  SHF.R.U32.HI R13, RZ, 0x10, R25 ;  /* 0x00000010ff0d7819 */ /* 0x000fe40000011619 */
[----:B------:R-:W-:Y:S02]  /*126f0*/  SHF.R.U32.HI R3, RZ, 0x10, R24 ;  /* 0x00000010ff037819 */ /* 0x000fe40000011618 */
[----:B------:R-:W-:Y:S02]  /*12700*/  LOP3.LUT R13, R13, 0xff, RZ, 0xc0, !PT ;  /* 0x000000ff0d0d7812 */ /* 0x000fe400078ec0ff */
[----:B------:R-:W-:-:S02]  /*12710*/  LOP3.LUT R3, R3, 0xff, RZ, 0xc0, !PT ;  /* 0x000000ff03037812 */ /* 0x000fc400078ec0ff */
[----:B------:R-:W-:Y:S02]  /*12720*/  PRMT R13, R13, 0x7054, R14 ;  /* 0x000070540d0d7816 */ /* 0x000fe4000000000e */
[----:B------:R-:W-:Y:S02]  /*12730*/  SHF.R.U32.HI R14, RZ, 0x10, R29 ;  /* 0x00000010ff0e7819 */ /* 0x000fe4000001161d */
[----:B------:R-:W-:Y:S02]  /*12740*/  PRMT R3, R3, 0x7054, R12 ;  /* 0x0000705403037816 */ /* 0x000fe4000000000c */
[----:B------:R-:W-:Y:S02]  /*12750*/  LOP3.LUT R14, R14, 0xff, RZ, 0xc0, !PT ;  /* 0x000000ff0e0e7812 */ /* 0x000fe400078ec0ff */
[----:B------:R-:W-:Y:S02]  /*12760*/  SHF.R.U32.HI R12, RZ, 0x10, R28 ;  /* 0x00000010ff0c7819 */ /* 0x000fe4000001161c */
[----:B------:R-:W-:-:S02]  /*12770*/  PRMT R65, R14, 0x7054, R65 ;  /* 0x000070540e417816 */ /* 0x000fc40000000041 */
[----:B------:R-:W-:Y:S02]  /*12780*/  PRMT R69, R58, 0x7054, R69 ;  /* 0x000070543a457816 */ /* 0x000fe40000000045 */
[----:B------:R-:W-:Y:S02]  /*12790*/  LOP3.LUT R65, R65, 0xff000000, R29, 0xf8, !PT ;  /* 0xff00000041417812 */ /* 0x000fe400078ef81d */
[----:B------:R-:W-:Y:S02]  /*127a0*/  LOP3.LUT R58, R13, 0xff000000, R25, 0xf8, !PT ;  /* 0xff0000000d3a7812 */ /* 0x000fe400078ef819 */
[----:B------:R-:W-:Y:S02]  /*127b0*/  LOP3.LUT R12, R12, 0xff, RZ, 0xc0, !PT ;  /* 0x000000ff0c0c7812 */ /* 0x000fe400078ec0ff */
[----:B------:R-:W-:Y:S02]  /*127c0*/  PRMT R67, R57, 0x7054, R62 ;  /* 0x0000705439437816 */ /* 0x000fe4000000003e */
[----:B------:R-:W-:-:S02]  /*127d0*/  LOP3.LUT R69, R69, 0xff000000, R31, 0xf8, !PT ;  /* 0xff00000045457812 */ /* 0x000fc400078ef81f */
[----:B------:R-:W-:Y:S02]  /*127e0*/  F2FP.F16.E4M3.UNPACK_B R62, R65 ;  /* 0x00000041ff3e723e */ /* 0x000fe400020006ff */
[----:B------:R-:W-:Y:S02]  /*127f0*/  F2FP.F16.E4M3.UNPACK_B R31, R58 ;  /* 0x0000003aff1f723e */ /* 0x000fe400020006ff */
[----:B------:R-:W-:Y:S01]  /*12800*/  PRMT R63, R12, 0x7054, R61 ;  /* 0x000070540c3f7816 */ /* 0x000fe2000000003d */
[--C-:B------:R-:W-:Y:S01]  /*12810*/  HADD2.F32 R64, -RZ, R62.reuse.H0_H0 ;  /* 0x2000003eff407230 */ /* 0x100fe20000004100 */
[----:B0-----:R-:W-:Y:S01]  /*12820*/  F2FP.F16.E4M3.UNPACK_B R12, R5 ;  /* 0x00000005ff0c723e */ /* 0x001fe200020006ff */
[----:B------:R-:W-:Y:S01]  /*12830*/  HADD2.F32 R62, -RZ, R62.H1_H1 ;  /* 0x3000003eff3e7230 */ /* 0x000fe20000004100 */
[----:B-1----:R-:W-:Y:S02]  /*12840*/  F2FP.F16.E4M3.UNPACK_B R25, R9 ;  /* 0x00000009ff19723e */ /* 0x002fe400020006ff */
[----:B------:R-:W-:-:S02]  /*12850*/  F2FP.F16.E4M3.UNPACK_B R13, R5.H1 ;  /* 0x00000005ff0d723e */ /* 0x000fc400030006ff */
[----:B------:R-:W-:Y:S01]  /*12860*/  LOP3.LUT R61, R59, 0xff000000, R27, 0xf8, !PT ;  /* 0xff0000003b3d7812 */ /* 0x000fe200078ef81b */
[----:B------:R-:W-:Y:S01]  /*12870*/  HADD2.F32 R5, -RZ, R25.H0_H0 ;  /* 0x20000019ff057230 */ /* 0x000fe20000004100 */
[----:B------:R-:W-:Y:S01]  /*12880*/  LOP3.LUT R57, R3, 0xff000000, R24, 0xf8, !PT ;  /* 0xff00000003397812 */ /* 0x000fe200078ef818 */
[----:B------:R-:W-:Y:S01]  /*12890*/  HADD2.F32 R59, -RZ, R31.H0_H0 ;  /* 0x2000001fff3b7230 */ /* 0x000fe20000004100 */
[-C--:B------:R-:W-:Y:S01]  /*128a0*/  F2FP.F16.E4M3.UNPACK_B R15, R7.reuse ;  /* 0x00000007ff0f723e */ /* 0x080fe200020006ff */
[----:B------:R-:W-:Y:S01]  /*128b0*/  HADD2.F32 R25, -RZ, R25.H1_H1 ;  /* 0x30000019ff197230 */ /* 0x000fe20000004100 */
[----:B------:R-:W-:Y:S01]  /*128c0*/  F2FP.F16.E4M3.UNPACK_B R24, R7.H1 ;  /* 0x00000007ff18723e */ /* 0x000fe200030006ff */
[----:B------:R-:W-:Y:S01]  /*128d0*/  HADD2.F32 R31, -RZ, R31.H1_H1 ;  /* 0x3000001fff1f7230 */ /* 0x000fe20000004100 */
[-C--:B------:R-:W-:Y:S02]  /*128e0*/  F2FP.F16.E4M3.UNPACK_B R7, R6.reuse ;  /* 0x00000006ff07723e */ /* 0x080fe400020006ff */
[----:B------:R-:W-:Y:S01]  /*128f0*/  F2FP.F16.E4M3.UNPACK_B R14, R6.H1 ;  /* 0x00000006ff0e723e */ /* 0x000fe200030006ff */
[--C-:B------:R-:W-:Y:S01]  /*12900*/  HADD2.F32 R6, -RZ, R12.reuse.H0_H0 ;  /* 0x2000000cff067230 */ /* 0x100fe20000004100 */
[----:B------:R-:W-:Y:S01]  /*12910*/  F2FP.F16.E4M3.UNPACK_B R26, R9.H1 ;  /* 0x00000009ff1a723e */ /* 0x000fe200030006ff */
[----:B------:R-:W-:Y:S01]  /*12920*/  FMUL.FTZ R9, R5, R64 ;  /* 0x0000004005097220 */ /* 0x000fe20000410000 */
[----:B------:R-:W-:Y:S01]  /*12930*/  LOP3.LUT R66, R67, 0xff000000, R30, 0xf8, !PT ;  /* 0xff00000043427812 */ /* 0x000fe200078ef81e */
[----:B------:R-:W-:Y:S01]  /*12940*/  FMUL.FTZ R67, R5, R59 ;  /* 0x0000003b05437220 */ /* 0x000fe20000410000 */
[----:B------:R-:W-:Y:S01]  /*12950*/  F2FP.F16.E4M3.UNPACK_B R65, R65.H1 ;  /* 0x00000041ff41723e */ /* 0x000fe200030006ff */
[C---:B------:R-:W-:Y:S01]  /*12960*/  FFMA.FTZ R5, R6.reuse, R59, -R9 ;  /* 0x0000003b06057223 */ /* 0x040fe20000010809 */
[----:B------:R-:W-:Y:S01]  /*12970*/  F2FP.F16.E4M3.UNPACK_B R58, R58.H1 ;  /* 0x0000003aff3a723e */ /* 0x000fe200030006ff */
[----:B------:R-:W-:Y:S01]  /*12980*/  FFMA.FTZ R9, R6, R64, R67 ;  /* 0x0000004006097223 */ /* 0x000fe20000010043 */
[----:B------:R-:W-:Y:S01]  /*12990*/  LOP3.LUT R63, R63, 0xff000000, R28, 0xf8, !PT ;  /* 0xff0000003f3f7812 */ /* 0x000fe200078ef81c */
[----:B------:R-:W-:Y:S01]  /*129a0*/  HADD2.F32 R12, -RZ, R12.H1_H1 ;  /* 0x3000000cff0c7230 */ /* 0x000fe20000004100 */
[-C--:B------:R-:W-:Y:S01]  /*129b0*/  F2FP.F16.E4M3.UNPACK_B R27, R10.reuse ;  /* 0x0000000aff1b723e */ /* 0x080fe200020006ff */
[----:B------:R-:W-:Y:S01]  /*129c0*/  HADD2.F32 R67, -RZ, R65.H0_H0 ;  /* 0x20000041ff437230 */ /* 0x000fe20000004100 */
[----:B------:R-:W-:Y:S01]  /*129d0*/  F2FP.F16.E4M3.UNPACK_B R28, R10.H1 ;  /* 0x0000000aff1c723e */ /* 0x000fe200030006ff */
[----:B------:R-:W-:-:S02]  /*129e0*/  HADD2.F32 R10, -RZ, R26.H0_H0 ;  /* 0x2000001aff0a7230 */ /* 0x000fc40000004100 */
[CC--:B------:R-:W-:Y:S01]  /*129f0*/  FMUL.FTZ R71, R25.reuse, R62.reuse ;  /* 0x0000003e19477220 */ /* 0x0c0fe20000410000 */
[----:B------:R-:W-:Y:S02]  /*12a00*/  HADD2.F32 R59, -RZ, R58.H0_H0 ;  /* 0x2000003aff3b7230 */ /* 0x000fe40000004100 */
[----:B------:R-:W-:Y:S01]  /*12a10*/  FMUL.FTZ R25, R25, R31 ;  /* 0x0000001f19197220 */ /* 0x000fe20000410000 */
[----:B------:R-:W-:Y:S02]  /*12a20*/  HADD2.F32 R6, -RZ, R13.H0_H0 ;  /* 0x2000000dff067230 */ /* 0x000fe40000004100 */
[----:B------:R-:W-:Y:S01]  /*12a30*/  FMUL.FTZ R73, R10, R67 ;  /* 0x000000430a497220 */ /* 0x000fe20000410000 */
[----:B------:R-:W-:Y:S01]  /*12a40*/  FFMA.FTZ R64, R12, R31, -R71 ;  /* 0x0000001f0c407223 */ /* 0x000fe20000010847 */
[----:B------:R-:W-:Y:S01]  /*12a50*/  F2FP.F16.E4M3.UNPACK_B R29, R11 ;  /* 0x0000000bff1d723e */ /* 0x000fe200020006ff */
[----:B------:R-:W-:Y:S01]  /*12a60*/  FMUL.FTZ R10, R10, R59 ;  /* 0x0000003b0a0a7220 */ /* 0x000fe20000410000 */
[----:B------:R-:W-:Y:S01]  /*12a70*/  FFMA.FTZ R62, R12, R62, R25 ;  /* 0x0000003e0c3e7223 */ /* 0x000fe20000010019 */
[----:B------:R-:W-:Y:S01]  /*12a80*/  F2FP.F16.E4M3.UNPACK_B R31, R69 ;  /* 0x00000045ff1f723e */ /* 0x000fe200020006ff */
[----:B------:R-:W-:Y:S01]  /*12a90*/  HADD2.F32 R65, -RZ, R65.H1_H1 ;  /* 0x30000041ff417230 */ /* 0x000fe20000004100 */
[----:B------:R-:W-:Y:S01]  /*12aa0*/  F2FP.F16.E4M3.UNPACK_B R12, R61 ;  /* 0x0000003dff0c723e */ /* 0x000fe200020006ff */
[----:B------:R-:W-:-:S02]  /*12ab0*/  HADD2.F32 R26, -RZ, R26.H1_H1 ;  /* 0x3000001aff1a7230 */ /* 0x000fc40000004100 */
[C---:B------:R-:W-:Y:S01]  /*12ac0*/  FFMA.FTZ R73, R6.reuse, R59, -R73 ;  /* 0x0000003b06497223 */ /* 0x040fe20000010849 */
[----:B------:R-:W-:Y:S02]  /*12ad0*/  HADD2.F32 R58, -RZ, R58.H1_H1 ;  /* 0x3000003aff3a7230 */ /* 0x000fe40000004100 */
[----:B------:R-:W-:Y:S01]  /*12ae0*/  FFMA.FTZ R67, R6, R67, R10 ;  /* 0x0000004306437223 */ /* 0x000fe2000001000a */
[----:B------:R-:W-:Y:S02]  /*12af0*/  HADD2.F32 R13, -RZ, R13.H1_H1 ;  /* 0x3000000dff0d7230 */ /* 0x000fe40000004100 */
[C---:B------:R-:W-:Y:S01]  /*12b00*/  FMUL.FTZ R68, R26.reuse, R65 ;  /* 0x000000411a447220 */ /* 0x040fe20000410000 */
        /* <DEDUP_REMOVED lines=8> */
[----:B------:R-:W-:Y:S01]  /*12b90*/  F2FP.F16.E4M3.UNPACK_B R30, R11.H1 ;  /* 0x0000000bff1e723e */ /* 0x000fe200030006ff */
[----:B------:R-:W-:Y:S01]  /*12ba0*/  FMUL.FTZ R10, R10, R25 ;  /* 0x000000190a0a7220 */ /* 0x000fe20000410000 */
[----:B------:R-:W-:Y:S01]  /*12bb0*/  F2FP.F16.E4M3.UNPACK_B R69, R69.H1 ;  /* 0x00000045ff45723e */ /* 0x000fe200030006ff */
[----:B------:R-:W-:Y:S01]  /*12bc0*/  HADD2.F32 R26, -RZ, R31.H1_H1 ;  /* 0x3000001fff1a7230 */ /* 0x000fe20000004100 */
[----:B------:R-:W-:Y:S01]  /*12bd0*/  F2FP.F16.E4M3.UNPACK_B R61, R61.H1 ;  /* 0x0000003dff3d723e */ /* 0x000fe200030006ff */
        /* <DEDUP_REMOVED lines=8> */
[----:B------:R-:W-:Y:S01]  /*12c60*/  HADD2.F32 R10, -RZ, R30.H0_H0 ;  /* 0x2000001eff0a7230 */ /* 0x000fe20000004100 */
[----:B------:R-:W-:Y:S01]  /*12c70*/  F2FP.F16.E4M3.UNPACK_B R11, R8 ;  /* 0x00000008ff0b723e */ /* 0x000fe200020006ff */
[----:B------:R-:W-:-:S02]  /*12c80*/  HADD2.F32 R13, -RZ, R61.H0_H0 ;  /* 0x2000003dff0d7230 */ /* 0x000fc40000004100 */
        /* <DEDUP_REMOVED lines=9> */
[C---:B------:R-:W-:Y:S01]  /*12d20*/  FFMA.FTZ R76, R6.reuse, R25, R10 ;  /* 0x00000019064c7223 */ /* 0x040fe2000001000a */
[-C--:B------:R-:W-:Y:S01]  /*12d30*/  F2FP.F16.E4M3.UNPACK_B R3, R4.reuse ;  /* 0x00000004ff03723e */ /* 0x080fe200020006ff */
[----:B------:R-:W-:Y:S01]  /*12d40*/  HADD2.F32 R30, -RZ, R30.H1_H1 ;  /* 0x3000001eff1e7230 */ /* 0x000fe20000004100 */
[----:B------:R-:W-:Y:S01]  /*12d50*/  F2FP.F16.E4M3.UNPACK_B R4, R4.H1 ;  /* 0x00000004ff04723e */ /* 0x000fe200030006ff */
[----:B------:R-:W-:Y:S01]  /*12d60*/  FFMA.FTZ R75, R6, R13, -R31 ;  /* 0x0000000d064b7223 */ /* 0x000fe2000001081f */
[----:B------:R-:W-:Y:S01]  /*12d70*/  HADD2.F32 R61, -RZ, R61.H1_H1 ;  /* 0x3000003dff3d7230 */ /* 0x000fe20000004100 */
[----:B------:R-:W-:Y:S01]  /*12d80*/  F2FP.F16.E4M3.UNPACK_B R63, R63 ;  /* 0x0000003fff3f723e */ /* 0x000fe200020006ff */
        /* <DEDUP_REMOVED lines=11> */
[----:B------:R-:W-:Y:S01]  /*12e40*/  FFMA.FTZ R69, R24, R69, R30 ;  /* 0x0000004518457223 */ /* 0x000fe2000001001e */
        /* <DEDUP_REMOVED lines=14> */
[C---:B------:R-:W-:Y:S01]  /*12f30*/  FMUL.FTZ R25, R6.reuse, R15 ;  /* 0x0000000f06197220 */ /* 0x040fe20000410000 */
[----:B------:R-:W-:Y:S01]  /*12f40*/  HADD2.F32 R11, -RZ, R11.H1_H1 ;  /* 0x3000000bff0b7230 */ /* 0x000fe20000004100 */
[----:B------:R-:W-:Y:S01]  /*12f50*/  F2FP.F16.E4M3.UNPACK_B R12, R66.H1 ;  /* 0x00000042ff0c723e */ /* 0x000fe200030006ff */
[----:B------:R-:W-:Y:S01]  /*12f60*/  FMUL.FTZ R29, R6, R13 ;  /* 0x0000000d061d7220 */ /* 0x000fe20000410000 */
[----:B------:R-:W-:Y:S01]  /*12f70*/  HADD2.F32 R4, -RZ, R3.H0_H0 ;  /* 0x20000003ff047230 */ /* 0x000fe20000004100 */
[----:B------:R-:W-:Y:S01]  /*12f80*/  F2FP.F16.E4M3.UNPACK_B R8, R60.H1 ;  /* 0x0000003cff08723e */ /* 0x000fe200030006ff */
[----:B------:R-:W-:-:S02]  /*12f90*/  HADD2.F32 R6, -RZ, R57.H1_H1 ;  /* 0x30000039ff067230 */ /* 0x000fc40000004100 */
[C---:B------:R-:W-:Y:S01]  /*12fa0*/  FMUL.FTZ R24, R11.reuse, R10 ;  /* 0x0000000a0b187220 */ /* 0x040fe20000410000 */
[----:B------:R-:W-:Y:S02]  /*12fb0*/  HADD2.F32 R3, -RZ, R3.H1_H1 ;  /* 0x30000003ff037230 */ /* 0x000fe40000004100 */
[C---:B------:R-:W-:Y:S01]  /*12fc0*/  FFMA.FTZ R25, R4.reuse, R13, -R25 ;  /* 0x0000000d04197223 */ /* 0x040fe20000010819 */
[----:B------:R-:W-:Y:S01]  /*12fd0*/  FFMA.FTZ R29, R4, R15, R29 ;  /* 0x0000000f041d7223 */ /* 0x000fe2000001001d */
[-C--:B------:R-:W-:Y:S01]  /*12fe0*/  FMUL.FTZ R11, R11, R6.reuse ;  /* 0x000000060b0b7220 */ /* 0x080fe20000410000 */
[----:B------:R-:W-:Y:S02]  /*12ff0*/  HADD2.F32 R13, -RZ, R12.H0_H0 ;  /* 0x2000000cff0d7230 */ /* 0x000fe40000004100 */
[C---:B------:R-:W-:Y:S01]  /*13000*/  FFMA.FTZ R24, R3.reuse, R6, -R24 ;  /* 0x0000000603187223 */ /* 0x040fe20000010818 */
[----:B------:R-:W-:Y:S02]  /*13010*/  HADD2.F32 R4, -RZ, R28.H0_H0 ;  /* 0x2000001cff047230 */ /* 0x000fe40000004100 */
[----:B------:R-:W-:Y:S01]  /*13020*/  FFMA.FTZ R10, R3, R10, R11 ;  /* 0x0000000a030a7223 */ /* 0x000fe2000001000b */
[--C-:B------:R-:W-:Y:S01]  /*13030*/  HADD2.F32 R6, -RZ, R8.reuse.H0_H0 ;  /* 0x20000008ff067230 */ /* 0x100fe20000004100 */
[----:B------:R-:W-:Y:S01]  /*13040*/  F2FP.F16.E4M3.UNPACK_B R60, R60 ;  /* 0x0000003cff3c723e */ /* 0x000fe200020006ff */
[----:B------:R-:W-:-:S02]  /*13050*/  HADD2.F32 R11, -RZ, R8.H1_H1 ;  /* 0x30000008ff0b7230 */ /* 0x000fc40000004100 */
[C---:B------:R-:W-:Y:S01]  /*13060*/  FMUL.FTZ R8, R4.reuse, R13 ;  /* 0x0000000d04087220 */ /* 0x040fe20000410000 */
[----:B------:R-:W-:Y:S02]  /*13070*/  HADD2.F32 R3, -RZ, R14.H0_H0 ;  /* 0x2000000eff037230 */ /* 0x000fe40000004100 */
[----:B------:R-:W-:Y:S01]  /*13080*/  FMUL.FTZ R4, R4, R6 ;  /* 0x0000000604047220 */ /* 0x000fe20000410000 */
[----:B------:R-:W-:Y:S01]  /*13090*/  HADD2.F32 R28, -RZ, R28.H1_H1 ;  /* 0x3000001cff1c7230 */ /* 0x000fe20000004100 */
[----:B------:R-:W-:Y:S01]  /*130a0*/  F2FP.F16.E4M3.UNPACK_B R66, R66 ;  /* 0x00000042ff42723e */ /* 0x000fe200020006ff */
[----:B------:R-:W-:Y:S02]  /*130b0*/  HADD2.F32 R15, -RZ, R12.H1_H1 ;  /* 0x3000000cff0f7230 */ /* 0x000fe40000004100 */
[----:B------:R-:W-:Y:S01]  /*130c0*/  FFMA.FTZ R57, R3, R6, -R8 ;  /* 0x0000000603397223 */ /* 0x000fe20000010808 */
[----:B------:R-:W-:Y:S02]  /*130d0*/  HADD2.F32 R14, -RZ, R14.H1_H1 ;  /* 0x3000000eff0e7230 */ /* 0x000fe40000004100 */
[----:B------:R-:W-:Y:S01]  /*130e0*/  FMUL.FTZ R6, R28, R11 ;  /* 0x0000000b1c067220 */ /* 0x000fe20000410000 */
[----:B------:R-:W-:-:S02]  /*130f0*/  HADD2.F32 R8, -RZ, R66.H0_H0 ;  /* 0x20000042ff087230 */ /* 0x000fc40000004100 */
[----:B------:R-:W-:Y:S01]  /*13100*/  FMUL.FTZ R61, R28, R15 ;  /* 0x0000000f1c3d7220 */ /* 0x000fe20000410000 */
[----:B------:R-:W-:Y:S01]  /*13110*/  FFMA.FTZ R28, R3, R13, R4 ;  /* 0x0000000d031c7223 */ /* 0x000fe20000010004 */
[C---:B------:R-:W-:Y:S01]  /*13120*/  FFMA.FTZ R15, R14.reuse, R15, R6 ;  /* 0x0000000f0e0f7223 */ /* 0x040fe20000010006 */
[----:B------:R-:W-:Y:S02]  /*13130*/  HADD2.F32 R6, -RZ, R60.H0_H0 ;  /* 0x2000003cff067230 */ /* 0x000fe40000004100 */
[----:B------:R-:W-:Y:S01]  /*13140*/  FFMA.FTZ R70, R14, R11, -R61 ;  /* 0x0000000b0e467223 */ /* 0x000fe2000001083d */
[--C-:B------:R-:W-:Y:S01]  /*13150*/  HADD2.F32 R4, -RZ, R27.reuse.H0_H0 ;  /* 0x2000001bff047230 */ /* 0x100fe20000004100 */
[----:B------:R-:W-:Y:S01]  /*13160*/  F2FP.SATFINITE.E4M3.F32.PACK_AB_MERGE_C R68, R68, R73, RZ ;  /* 0x000000494444723e */ /* 0x000fe200048070ff */
[----:B------:R-:W-:Y:S01]  /*13170*/  HADD2.F32 R66, -RZ, R66.H1_H1 ;  /* 0x30000042ff427230 */ /* 0x000fe20000004100 */
        /* <DEDUP_REMOVED lines=8> */
[----:B------:R-:W-:Y:S01]  /*13200*/  FMUL.FTZ R27, R27, R60 ;  /* 0x0000003c1b1b7220 */ /* 0x000fe20000410000 */
        /* <DEDUP_REMOVED lines=10> */
[----:B------:R-:W-:Y:S02]  /*132b0*/  F2FP.SATFINITE.E4M3.F32.PACK_AB_MERGE_C R5, R64, R5, R68 ;  /* 0x000000054005723e */ /* 0x000fe40004807044 */
[----:B------:R-:W-:-:S02]  /*132c0*/  F2FP.SATFINITE.E4M3.F32.PACK_AB_MERGE_C R7, R72, R71, R7 ;  /* 0x000000474807723e */ /* 0x000fc40004807007 */
[----:B------:R-:W-:Y:S02]  /*132d0*/  F2FP.SATFINITE.E4M3.F32.PACK_AB_MERGE_C R4, R24, R25, R4 ;  /* 0x000000191804723e */ /* 0x000fe40004807004 */
[----:B------:R-:W-:Y:S02]  /*132e0*/  F2FP.SATFINITE.E4M3.F32.PACK_AB_MERGE_C R8, R10, R29, R8 ;  /* 0x0000001d0a08723e */ /* 0x000fe40004807008 */
[----:B------:R-:W-:Y:S02]  /*132f0*/  F2FP.SATFINITE.E4M3.F32.PACK_AB_MERGE_C R6, R13, R6, R57 ;  /* 0x000000060d06723e */ /* 0x000fe40004807039 */
[----:B------:R-:W-:Y:S02]  /*13300*/  F2FP.SATFINITE.E4M3.F32.PACK_AB_MERGE_C R9, R62, R9, R58 ;  /* 0x000000093e09723e */ /* 0x000fe4000480703a */
[----:B------:R-:W-:Y:S01]  /*13310*/  F2FP.SATFINITE.E4M3.F32.PACK_AB_MERGE_C R11, R74, R65, R11 ;  /* 0x000000414a0b723e */ /* 0x000fe2000480700b */
[----:B------:R1:W-:Y:S01]  /*13320*/  STS.128 [R77+0x20400], R4 ;  /* 0x020400044d007388 */ /* 0x0003e20000000c00 */
[----:B------:R-:W-:-:S05]  /*13330*/  F2FP.SATFINITE.E4M3.F32.PACK_AB_MERGE_C R10, R66, R3, R15 ;  /* 0x00000003420a723e */ /* 0x000fca000480700f */
[----:B------:R1:W-:Y:S02]  /*13340*/  STS.128 [R0+0x20400], R8 ;  /* 0x0204000800007388 */ /* 0x0003e40000000c00 */
.L_x_2346:
[----:B------:R-:W-:Y:S05]  /*13350*/  BSYNC B1 ;  /* 0x0000000000017941 */ /* 0x000fea0003800000 */
.L_x_2345:
[----:B------:R-:W-:Y:S04]  /*13360*/  BSSY B1, `(.L_x_2347) ;  /* 0x00000fd000017945 */ /* 0x000fe80003800000 */
[----:B------:R-:W-:Y:S05]  /*13370*/  @P2 BRA `(.L_x_2348) ;  /* 0x0000000c00ec2947 */ /* 0x000fea0003800000 */
[----:B-1----:R-:W2:Y:S04]  /*13380*/  LDL R8, [R1+0x30] ;  /* 0x0000300001087983 */ /* 0x002ea80000100800 */
[----:B------:R-:W3:Y:S01]  /*13390*/  LDL R69, [R1+0x58] ;  /* 0x0000580001457983 */ /* 0x000ee20000100800 */
[----:B-----5:R-:W-:Y:S02]  /*133a0*/  SHF.R.U32.HI R0, RZ, 0x8, R48 ;  /* 0x00000008ff007819 */ /* 0x020fe40000011630 */
[----:B0-----:R-:W-:Y:S02]  /*133b0*/  LOP3.LUT R3, R48, 0xff, RZ, 0xc0, !PT ;  /* 0x000000ff30037812 */ /* 0x001fe400078ec0ff */
[----:B------:R-:W-:Y:S02]  /*133c0*/  LOP3.LUT R0, R0, 0xff, RZ, 0xc0, !PT ;  /* 0x000000ff00007812 */ /* 0x000fe400078ec0ff */
[----:B------:R-:W-:-:S02]  /*133d0*/  SHF.R.U32.HI R4, RZ, 0x8, R49 ;  /* 0x00000008ff047819 */ /* 0x000fc40000011631 */
[----:B------:R-:W-:Y:S02]  /*133e0*/  PRMT R13, R0, 0x7604, R3 ;  /* 0x00007604000d7816 */ /* 0x000fe40000000003 */
[----:B------:R-:W-:Y:S02]  /*133f0*/  LOP3.LUT R5, R49, 0xff, RZ, 0xc0, !PT ;  /* 0x000000ff31057812 */ /* 0x000fe400078ec0ff */
[----:B------:R-:W-:Y:S02]  /*13400*/  LOP3.LUT R0, R4, 0xff, RZ, 0xc0, !PT ;  /* 0x000000ff04007812 */ /* 0x000fe400078ec0ff */
[----:B------:R-:W-:Y:S02]  /*13410*/  LEA.HI R6, R21, R20, RZ, 0x1c ;  /* 0x0000001415067211 */ /* 0x000fe400078fe0ff */
[----:B------:R-:W-:Y:S01]  /*13420*/  PRMT R12, R0, 0x7604, R5 ;  /* 0x00007604000c7816 */ /* 0x000fe20000000005 */
[----:B------:R-:W-:Y:S01]  /*13430*/  IMAD.SHL.U32 R0, R234, 0x80, RZ ;  /* 0x00000080ea007824 */ /* 0x000fe200078e00ff */
[----:B------:R-:W-:-:S02]  /*13440*/  SHF.R.U32.HI R3, RZ, 0x8, R50 ;  /* 0x00000008ff037819 */ /* 0x000fc40000011632 */
[----:B------:R-:W-:Y:S02]  /*13450*/  SHF.R.S32.HI R5, RZ, 0x1f, R6 ;  /* 0x0000001fff057819 */ /* 0x000fe40000011406 */
[----:B------:R-:W-:Y:S01]  /*13460*/  LOP3.LUT R9, R0, 0x380, RZ, 0xc0, !PT ;  /* 0x0000038000097812 */ /* 0x000fe200078ec0ff */
[----:B------:R-:W-:Y:S01]  /*13470*/  IMAD.SHL.U32 R0, R6, 0x10, RZ ;  /* 0x0000001006007824 */ /* 0x000fe200078e00ff */
[----:B------:R-:W-:Y:S02]  /*13480*/  LOP3.LUT R4, R50, 0xff, RZ, 0xc0, !PT ;  /* 0x000000ff32047812 */ /* 0x000fe400078ec0ff */
[----:B------:R-:W-:Y:S02]  /*13490*/  LOP3.LUT R3, R3, 0xff, RZ, 0xc0, !PT ;  /* 0x000000ff03037812 */ /* 0x000fe400078ec0ff */
[----:B------:R-:W-:Y:S02]  /*134a0*/  LEA.HI R7, R5, R6, RZ, 0x3 ;  /* 0x0000000605077211 */ /* 0x000fe400078f18ff */
[----:B------:R-:W-:-:S02]  /*134b0*/  PRMT R15, R3, 0x7604, R4 ;  /* 0x00007604030f7816 */ /* 0x000fc40000000004 */
[----:B------:R-:W-:Y:S01]  /*134c0*/  LOP3.LUT R0, R9, 0x70, R0, 0xf8, !PT ;  /* 0x0000007009007812 */ /* 0x000fe200078ef800 */
[----:B------:R-:W-:Y:S01]  /*134d0*/  IMAD.SHL.U32 R7, R7, 0x800, RZ ;  /* 0x0000080007077824 */ /* 0x000fe200078e00ff */
[----:B------:R-:W-:Y:S02]  /*134e0*/  SHF.R.U32.HI R3, RZ, 0x8, R51 ;  /* 0x00000008ff037819 */ /* 0x000fe40000011633 */
[----:B------:R-:W-:Y:S02]  /*134f0*/  SHF.R.U32.HI R9, RZ, 0x3, R9 ;  /* 0x00000003ff097819 */ /* 0x000fe40000011609 */
[----:B------:R-:W-:Y:S02]  /*13500*/  LOP3.LUT R4, R51, 0xff, RZ, 0xc0, !PT ;  /* 0x000000ff33047812 */ /* 0x000fe400078ec0ff */
[----:B------:R-:W-:Y:S02]  /*13510*/  LOP3.LUT R3, R3, 0xff, RZ, 0xc0, !PT ;  /* 0x000000ff03037812 */ /* 0x000fe400078ec0ff */
[----:B------:R-:W-:-:S02]  /*13520*/  LOP3.LUT R0, R0, R9, RZ, 0x3c, !PT ;  /* 0x0000000900007212 */ /* 0x000fc400078e3cff */
[----:B------:R-:W-:Y:S02]  /*13530*/  LOP3.LUT R9, R7, 0xffffc000, RZ, 0xc0, !PT ;  /* 0xffffc00007097812 */ /* 0x000fe400078ec0ff */
[----:B------:R-:W-:Y:S02]  /*13540*/  PRMT R14, R3, 0x7604, R4 ;  /* 0x00007604030e7816 */ /* 0x000fe40000000004 */
[----:B------:R-:W-:Y:S02]  /*13550*/  SHF.R.U32.HI R5, RZ, 0x8, R52 ;  /* 0x00000008ff057819 */ /* 0x000fe40000011634 */
[----:B------:R-:W-:Y:S02]  /*13560*/  LOP3.LUT R6, R52, 0xff, RZ, 0xc0, !PT ;  /* 0x000000ff34067812 */ /* 0x000fe400078ec0ff */
[----:B------:R-:W-:Y:S02]  /*13570*/  LOP3.LUT R5, R5, 0xff, RZ, 0xc0, !PT ;  /* 0x000000ff05057812 */ /* 0x000fe400078ec0ff */
[----:B------:R-:W-:-:S02]  /*13580*/  SHF.R.U32.HI R28, RZ, 0x8, R55 ;  /* 0x00000008ff1c7819 */ /* 0x000fc40000011637 */
[----:B------:R-:W-:Y:S02]  /*13590*/  PRMT R27, R5, 0x7604, R6 ;  /* 0x00007604051b7816 */ /* 0x000fe40000000006 */
[----:B------:R-:W-:Y:S02]  /*135a0*/  LOP3.LUT R29, R55, 0xff, RZ, 0xc0, !PT ;  /* 0x000000ff371d7812 */ /* 0x000fe400078ec0ff */
[----:B------:R-:W-:Y:S02]  /*135b0*/  LOP3.LUT R28, R28, 0xff, RZ, 0xc0, !PT ;  /* 0x000000ff1c1c7812 */ /* 0x000fe400078ec0ff */
[----:B------:R-:W-:Y:S02]  /*135c0*/  LOP3.LUT R24, R53, 0xff, RZ, 0xc0, !PT ;  /* 0x000000ff35187812 */ /* 0x000fe400078ec0ff */
[----:B------:R-:W-:Y:S02]  /*135d0*/  PRMT R28, R28, 0x7604, R29 ;  /* 0x000076041c1c7816 */ /* 0x000fe4000000001d */
[----:B------:R-:W-:-:S02]  /*135e0*/  SHF.R.U32.HI R29, RZ, 0x10, R53 ;  /* 0x00000010ff1d7819 */ /* 0x000fc40000011635 */
[----:B------:R-:W-:Y:S02]  /*135f0*/  SHF.R.U32.HI R25, RZ, 0x8, R54 ;  /* 0x00000008ff197819 */ /* 0x000fe40000011636 */
[----:B------:R-:W-:Y:S01]  /*13600*/  LOP3.LUT R26, R54, 0xff, RZ, 0xc0, !PT ;  /* 0x000000ff361a7812 */ /* 0x000fe200078ec0ff */
[----:B------:R-:W-:Y:S01]  /*13610*/  IMAD.U32 R29, R29, 0x10000, RZ ;  /* 0x000100001d1d7824 */ /* 0x000fe200078e00ff */
[----:B------:R-:W-:Y:S02]  /*13620*/  LOP3.LUT R25, R25, 0xff, RZ, 0xc0, !PT ;  /* 0x000000ff19197812 */ /* 0x000fe400078ec0ff */
[----:B------:R-:W-:Y:S02]  /*13630*/  SHF.R.U32.HI R59, RZ, 0x10, R55 ;  /* 0x00000010ff3b7819 */ /* 0x000fe40000011637 */
[----:B------:R-:W-:Y:S02]  /*13640*/  LOP3.LUT R13, R13, 0xff0000, R48, 0xf8, !PT ;  /* 0x00ff00000d0d7812 */ /* 0x000fe400078ef830 */
[----:B------:R-:W-:Y:S01]  /*13650*/  PRMT R57, R25, 0x7604, R26 ;  /* 0x0000760419397816 */ /* 0x000fe2000000001a */
[----:B------:R-:W-:Y:S01]  /*13660*/  IMAD.U32 R59, R59, 0x10000, RZ ;  /* 0x000100003b3b7824 */ /* 0x000fe200078e00ff */
[----:B------:R-:W-:-:S02]  /*13670*/  SHF.R.U32.HI R25, RZ, 0x10, R51 ;  /* 0x00000010ff197819 */ /* 0x000fc40000011633 */
[----:B------:R-:W-:Y:S02]  /*13680*/  LOP3.LUT R15, R15, 0xff0000, R50, 0xf8, !PT ;  /* 0x00ff00000f0f7812 */ /* 0x000fe400078ef832 */
[----:B------:R-:W-:Y:S01]  /*13690*/  LOP3.LUT R59, R28, 0xff0000, R59, 0xf8, !PT ;  /* 0x00ff00001c3b7812 */ /* 0x000fe200078ef83b */
[----:B------:R-:W-:Y:S01]  /*136a0*/  IMAD.U32 R25, R25, 0x10000, RZ ;  /* 0x0001000019197824 */ /* 0x000fe200078e00ff */
[----:B------:R-:W-:Y:S02]  /*136b0*/  LOP3.LUT R57, R57, 0xff0000, R54, 0xf8, !PT ;  /* 0x00ff000039397812 */ /* 0x000fe400078ef836 */
[----:B------:R-:W-:Y:S02]  /*136c0*/  LOP3.LUT R59, R59, 0xff000000, R55, 0xf8, !PT ;  /* 0xff0000003b3b7812 */ /* 0x000fe400078ef837 */
[----:B------:R-:W-:Y:S02]  /*136d0*/  LOP3.LUT R25, R14, 0xff0000, R25, 0xf8, !PT ;  /* 0x00ff00000e197812 */ /* 0x000fe400078ef819 */
[----:B------:R-:W-:-:S02]  /*136e0*/  LOP3.LUT R50, R15, 0xff000000, R50, 0xf8, !PT ;  /* 0xff0000000f327812 */ /* 0x000fc400078ef832 */
[----:B------:R-:W-:Y:S02]  /*136f0*/  LOP3.LUT R54, R57, 0xff000000, R54, 0xf8, !PT ;  /* 0xff00000039367812 */ /* 0x000fe400078ef836 */
[--C-:B------:R-:W-:Y:S02]  /*13700*/  LOP3.LUT R27, R27, 0xff0000, R52.reuse, 0xf8, !PT ;  /* 0x00ff00001b1b7812 */ /* 0x100fe400078ef834 */
[----:B------:R-:W-:Y:S02]  /*13710*/  LOP3.LUT R51, R25, 0xff000000, R51, 0xf8, !PT ;  /* 0xff00000019337812 */ /* 0x000fe400078ef833 */
[----:B------:R-:W-:Y:S02]  /*13720*/  LOP3.LUT R52, R27, 0xff000000, R52, 0xf8, !PT ;  /* 0xff0000001b347812 */ /* 0x000fe400078ef834 */
[----:B--2---:R-:W-:Y:S02]  /*13730*/  IADD3 R3, R0, R9, R8 ;  /* 0x0000000900037210 */ /* 0x004fe40007ffe008 */
[----:B------:R-:W-:Y:S01]  /*13740*/  SHF.R.U32.HI R8, RZ, 0x8, R53 ;  /* 0x00000008ff087819 */ /* 0x000fe20000011635 */
[----:B---3--:R-:W0:Y:S02]  /*13750*/  LDS.128 R4, [R69+0x20400] ;  /* 0x0204000045047984 */ /* 0x008e240000000c00 */
[----:B------:R-:W-:Y:S01]  /*13760*/  IMAD.IADD R0, R18, 0x1, R3 ;  /* 0x0000000112007824 */ /* 0x000fe200078e0203 */
[----:B------:R-:W-:-:S04]  /*13770*/  LOP3.LUT R3, R8, 0xff, RZ, 0xc0, !PT ;  /* 0x000000ff08037812 */ /* 0x000fc800078ec0ff */
[----:B------:R-:W1:Y:S01]  /*13780*/  LDS.128 R8, [R0+0x20400] ;  /* 0x0204000000087984 */ /* 0x000e620000000c00 */
[----:B------:R-:W-:Y:S02]  /*13790*/  PRMT R24, R3, 0x7604, R24 ;  /* 0x0000760403187816 */ /* 0x000fe40000000018 */
[----:B------:R-:W-:Y:S02]  /*137a0*/  SHF.R.U32.HI R3, RZ, 0x10, R49 ;  /* 0x00000010ff037819 */ /* 0x000fe40000011631 */
[----:B------:R-:W-:Y:S02]  /*137b0*/  LOP3.LUT R31, R24, 0xff0000, R29, 0xf8, !PT ;  /* 0x00ff0000181f7812 */ /* 0x000fe400078ef81d */
[----:B------:R-:W-:Y:S02]  /*137c0*/  SHF.L.U32 R3, R3, 0x10, RZ ;  /* 0x0000001003037819 */ /* 0x000fe400000006ff */
[----:B------:R-:W-:Y:S02]  /*137d0*/  LOP3.LUT R29, R13, 0xff000000, R48, 0xf8, !PT ;  /* 0xff0000000d1d7812 */ /* 0x000fe400078ef830 */
[----:B------:R-:W-:-:S02]  /*137e0*/  LOP3.LUT R3, R12, 0xff0000, R3, 0xf8, !PT ;  /* 0x00ff00000c037812 */ /* 0x000fc400078ef803 */
[----:B------:R-:W-:Y:S02]  /*137f0*/  LOP3.LUT R53, R31, 0xff000000, R53, 0xf8, !PT ;  /* 0xff0000001f357812 */ /* 0x000fe400078ef835 */
[----:B------:R-:W-:Y:S02]  /*13800*/  LOP3.LUT R48, R3, 0xff000000, R49, 0xf8, !PT ;  /* 0xff00000003307812 */ /* 0x000fe400078ef831 */
[-C--:B------:R-:W-:Y:S02]  /*13810*/  F2FP.F16.E4M3.UNPACK_B R49, R53.reuse ;  /* 0x00000035ff31723e */ /* 0x080fe400020006ff */
[-C--:B------:R-:W-:Y:S02]  /*13820*/  F2FP.F16.E4M3.UNPACK_B R30, R48.reuse ;  /* 0x00000030ff1e723e */ /* 0x080fe400020006ff */
[----:B------:R-:W-:Y:S01]  /*13830*/  F2FP.F16.E4M3.UNPACK_B R53, R53.H1 ;  /* 0x00000035ff35723e */ /* 0x000fe200030006ff */
[----:B------:R-:W-:Y:S01]  /*13840*/  HADD2.F32 R55, -RZ, R49.H0_H0 ;  /* 0x20000031ff377230 */ /* 0x000fe20000004100 */
[----:B------:R-:W-:Y:S01]  /*13850*/  F2FP.F16.E4M3.UNPACK_B R48, R48.H1 ;  /* 0x00000030ff30723e */ /* 0x000fe200030006ff */
[----:B------:R-:W-:Y:S01]  /*13860*/  HADD2.F32 R31, -RZ, R30.H0_H0 ;  /* 0x2000001eff1f7230 */ /* 0x000fe20000004100 */
[----:B0-----:R-:W-:-:S02]  /*13870*/  F2FP.F16.E4M3.UNPACK_B R12, R5 ;  /* 0x00000005ff0c723e */ /* 0x001fc400020006ff */
[-C--:B------:R-:W-:Y:S02]  /*13880*/  F2FP.F16.E4M3.UNPACK_B R14, R7.reuse ;  /* 0x00000007ff0e723e */ /* 0x080fe400020006ff */
[----:B------:R-:W-:Y:S02]  /*13890*/  F2FP.F16.E4M3.UNPACK_B R15, R7.H1 ;  /* 0x00000007ff0f723e */ /* 0x000fe400030006ff */
[-C--:B-1----:R-:W-:Y:S02]  /*138a0*/  F2FP.F16.E4M3.UNPACK_B R24, R9.reuse ;  /* 0x00000009ff18723e */ /* 0x082fe400020006ff */
[-C--:B------:R-:W-:Y:S02]  /*138b0*/  F2FP.F16.E4M3.UNPACK_B R7, R6.reuse ;  /* 0x00000006ff07723e */ /* 0x080fe400020006ff */
[----:B------:R-:W-:Y:S01]  /*138c0*/  F2FP.F16.E4M3.UNPACK_B R13, R6.H1 ;  /* 0x00000006ff0d723e */ /* 0x000fe200030006ff */
[----:B------:R-:W-:Y:S01]  /*138d0*/  HADD2.F32 R26, -RZ, R24.H0_H0 ;  /* 0x20000018ff1a7230 */ /* 0x000fe20000004100 */
[----:B------:R-:W-:Y:S01]  /*138e0*/  F2FP.F16.E4M3.UNPACK_B R25, R9.H1 ;  /* 0x00000009ff19723e */ /* 0x000fe200030006ff */
[----:B------:R-:W-:Y:S01]  /*138f0*/  HADD2.F32 R6, -RZ, R12.H0_H0 ;  /* 0x2000000cff067230 */ /* 0x000fe20000004100 */
[----:B------:R-:W-:Y:S01]  /*13900*/  F2FP.F16.E4M3.UNPACK_B R27, R11 ;  /* 0x0000000bff1b723e */ /* 0x000fe200020006ff */
[----:B------:R-:W-:-:S02]  /*13910*/  HADD2.F32 R24, -RZ, R24.H1_H1 ;  /* 0x30000018ff187230 */ /* 0x000fc40000004100 */
[C---:B------:R-:W-:Y:S01]  /*13920*/  FMUL.FTZ R60, R26.reuse, R31 ;  /* 0x0000001f1a3c7220 */ /* 0x040fe20000410000 */
[----:B------:R-:W-:Y:S01]  /*13930*/  FMUL.FTZ R57, R26, R55 ;  /* 0x000000371a397220 */ /* 0x000fe20000410000 */
[----:B------:R-:W-:Y:S01]  /*13940*/  F2FP.F16.E4M3.UNPACK_B R28, R11.H1 ;  /* 0x0000000bff1c723e */ /* 0x000fe200030006ff */
[----:B------:R-:W-:Y:S02]  /*13950*/  HADD2.F32 R12, -RZ, R12.H1_H1 ;  /* 0x3000000cff0c7230 */ /* 0x000fe40000004100 */
[C---:B------:R-:W-:Y:S01]  /*13960*/  FFMA.FTZ R60, R6.reuse, R55, R60 ;  /* 0x00000037063c7223 */ /* 0x040fe2000001003c */
[----:B------:R-:W-:Y:S01]  /*13970*/  FFMA.FTZ R58, R6, R31, -R57 ;  /* 0x0000001f063a7223 */ /* 0x000fe20000010839 */
[----:B------:R-:W-:Y:S01]  /*13980*/  HADD2.F32 R55, -RZ, R49.H1_H1 ;  /* 0x30000031ff377230 */ /* 0x000fe20000004100 */
[-C--:B------:R-:W-:Y:S01]  /*13990*/  F2FP.F16.E4M3.UNPACK_B R11, R10.reuse ;  /* 0x0000000aff0b723e */ /* 0x080fe200020006ff */
[----:B------:R-:W-:Y:S01]  /*139a0*/  HADD2.F32 R31, -RZ, R30.H1_H1 ;  /* 0x3000001eff1f7230 */ /* 0x000fe20000004100 */
[----:B------:R-:W-:Y:S01]  /*139b0*/  F2FP.F16.E4M3.UNPACK_B R26, R10.H1 ;  /* 0x0000000aff1a723e */ /* 0x000fe200030006ff */
[----:B------:R-:W-:Y:S01]  /*139c0*/  HADD2.F32 R57, -RZ, R53.H0_H0 ;  /* 0x20000035ff397230 */ /* 0x000fe20000004100 */
[----:B------:R-:W-:Y:S01]  /*139d0*/  F2FP.F16.E4M3.UNPACK_B R5, R5.H1 ;  /* 0x00000005ff05723e */ /* 0x000fe200030006ff */
[----:B------:R-:W-:-:S02]  /*139e0*/  HADD2.F32 R10, -RZ, R25.H0_H0 ;  /* 0x20000019ff0a7230 */ /* 0x000fc40000004100 */
[C---:B------:R-:W-:Y:S01]  /*139f0*/  FMUL.FTZ R61, R24.reuse, R55 ;  /* 0x00000037183d7220 */ /* 0x040fe20000410000 */
[----:B------:R-:W-:Y:S02]  /*13a00*/  HADD2.F32 R49, -RZ, R48.H0_H0 ;  /* 0x20000030ff317230 */ /* 0x000fe40000004100 */
[----:B------:R-:W-:Y:S01]  /*13a10*/  FMUL.FTZ R24, R24, R31 ;  /* 0x0000001f18187220 */ /* 0x000fe20000410000 */
[----:B------:R-:W-:Y:S02]  /*13a20*/  HADD2.F32 R6, -RZ, R5.H0_H0 ;  /* 0x20000005ff067230 */ /* 0x000fe40000004100 */
[----:B------:R-:W-:Y:S01]  /*13a30*/  FMUL.FTZ R63, R10, R57 ;  /* 0x000000390a3f7220 */ /* 0x000fe20000410000 */
[----:B------:R-:W-:Y:S01]  /*13a40*/  FFMA.FTZ R61, R12, R31, -R61 ;  /* 0x0000001f0c3d7223 */ /* 0x000fe2000001083d */
[----:B------:R-:W-:Y:S01]  /*13a50*/  FMUL.FTZ R10, R10, R49 ;  /* 0x000000310a0a7220 */ /* 0x000fe20000410000 */
[----:B------:R-:W-:Y:S01]  /*13a60*/  FFMA.FTZ R55, R12, R55, R24 ;  /* 0x000000370c377223 */ /* 0x000fe20000010018 */
[----:B------:R-:W-:Y:S01]  /*13a70*/  F2FP.F16.E4M3.UNPACK_B R30, R59 ;  /* 0x0000003bff1e723e */ /* 0x000fe200020006ff */
[C---:B------:R-:W-:Y:S01]  /*13a80*/  FFMA.FTZ R63, R6.reuse, R49, -R63 ;  /* 0x00000031063f7223 */ /* 0x040fe2000001083f */
[----:B------:R-:W-:Y:S01]  /*13a90*/  F2FP.F16.E4M3.UNPACK_B R12, R51 ;  /* 0x00000033ff0c723e */ /* 0x000fe200020006ff */
[----:B------:R-:W-:Y:S01]  /*13aa0*/  FFMA.FTZ R57, R6, R57, R10 ;  /* 0x0000003906397223 */ /* 0x000fe2000001000a */
[----:B------:R-:W-:Y:S01]  /*13ab0*/  HADD2.F32 R24, -RZ, R53.H1_H1 ;  /* 0x30000035ff187230 */ /* 0x000fe20000004100 */
[----:B------:R-:W-:Y:S01]  /*13ac0*/  F2FP.F16.E4M3.UNPACK_B R59, R59.H1 ;  /* 0x0000003bff3b723e */ /* 0x000fe200030006ff */
[----:B------:R-:W-:Y:S01]  /*13ad0*/  HADD2.F32 R25, -RZ, R25.H1_H1 ;  /* 0x30000019ff197230 */ /* 0x000fe20000004100 */
[----:B------:R-:W-:Y:S01]  /*13ae0*/  F2FP.F16.E4M3.UNPACK_B R51, R51.H1 ;  /* 0x00000033ff33723e */ /* 0x000fe200030006ff */
[----:B------:R-:W-:Y:S01]  /*13af0*/  HADD2.F32 R49, -RZ, R30.H0_H0 ;  /* 0x2000001eff317230 */ /* 0x000fe20000004100 */
[----:B------:R-:W-:Y:S01]  /*13b00*/  F2FP.F16.E4M3.UNPACK_B R9, R8 ;  /* 0x00000008ff09723e */ /* 0x000fe200020006ff */
[----:B------:R-:W-:-:S02]  /*13b10*/  HADD2.F32 R10, -RZ, R27.H0_H0 ;  /* 0x2000001bff0a7230 */ /* 0x000fc40000004100 */
[C---:B------:R-:W-:Y:S01]  /*13b20*/  FMUL.FTZ R62, R25.reuse, R24 ;  /* 0x00000018193e7220 */ /* 0x040fe20000410000 */
[----:B------:R-:W-:Y:S01]  /*13b30*/  HADD2.F32 R48, -RZ, R48.H1_H1 ;  /* 0x30000030ff307230 */ /* 0x000fe20000004100 */
[----:B------:R-:W-:Y:S01]  /*13b40*/  F2FP.F16.E4M3.UNPACK_B R8, R8.H1 ;  /* 0x00000008ff08723e */ /* 0x000fe200030006ff */
[----:B------:R-:W-:Y:S02]  /*13b50*/  HADD2.F32 R31, -RZ, R12.H0_H0 ;  /* 0x2000000cff1f7230 */ /* 0x000fe40000004100 */
[C---:B------:R-:W-:Y:S01]  /*13b60*/  FMUL.FTZ R53, R10.reuse, R49 ;  /* 0x000000310a357220 */ /* 0x040fe20000410000 */
[----:B------:R-:W-:Y:S02]  /*13b70*/  HADD2.F32 R5, -RZ, R5.H1_H1 ;  /* 0x30000005ff057230 */ /* 0x000fe40000004100 */
[----:B------:R-:W-:Y:S01]  /*13b80*/  FMUL.FTZ R25, R25, R48 ;  /* 0x0000003019197220 */ /* 0x000fe20000410000 */
[----:B------:R-:W-:Y:S02]  /*13b90*/  HADD2.F32 R6, -RZ, R14.H0_H0 ;  /* 0x2000000eff067230 */ /* 0x000fe40000004100 */
[----:B------:R-:W-:Y:S01]  /*13ba0*/  FMUL.FTZ R10, R10, R31 ;  /* 0x0000001f0a0a7220 */ /* 0x000fe20000410000 */
[----:B------:R-:W-:-:S02]  /*13bb0*/  HADD2.F32 R30, -RZ, R30.H1_H1 ;  /* 0x3000001eff1e7230 */ /* 0x000fc40000004100 */
[C---:B------:R-:W-:Y:S01]  /*13bc0*/  FFMA.FTZ R62, R5.reuse, R48, -R62 ;  /* 0x00000030053e7223 */ /* 0x040fe2000001083e */
[----:B------:R-:W-:Y:S01]  /*13bd0*/  FFMA.FTZ R48, R5, R24, R25 ;  /* 0x0000001805307223 */ /* 0x000fe20000010019 */
[C---:B------:R-:W-:Y:S01]  /*13be0*/  FFMA.FTZ R53, R6.reuse, R31, -R53 ;  /* 0x0000001f06357223 */ /* 0x040fe20000010835 */
[----:B------:R-:W-:Y:S01]  /*13bf0*/  FFMA.FTZ R64, R6, R49, R10 ;  /* 0x0000003106407223 */ /* 0x000fe2000001000a */
[----:B------:R-:W-:Y:S01]  /*13c00*/  HADD2.F32 R24, -RZ, R59.H0_H0 ;  /* 0x2000003bff187230 */ /* 0x000fe20000004100 */
[-C--:B------:R-:W-:Y:S01]  /*13c10*/  F2FP.F16.E4M3.UNPACK_B R3, R4.reuse ;  /* 0x00000004ff03723e */ /* 0x080fe200020006ff */
[----:B------:R-:W-:Y:S01]  /*13c20*/  HADD2.F32 R6, -RZ, R28.H0_H0 ;  /* 0x2000001cff067230 */ /* 0x000fe20000004100 */
[----:B------:R-:W-:Y:S01]  /*13c30*/  F2FP.F16.E4M3.UNPACK_B R4, R4.H1 ;  /* 0x00000004ff04723e */ /* 0x000fe200030006ff */
[----:B------:R-:W-:Y:S02]  /*13c40*/  HADD2.F32 R27, -RZ, R27.H1_H1 ;  /* 0x3000001bff1b7230 */ /* 0x000fe40000004100 */
        /* <DEDUP_REMOVED lines=8> */
[----:B------:R-:W-:-:S02]  /*13cd0*/  HADD2.F32 R51, -RZ, R51.H1_H1 ;  /* 0x30000033ff337230 */ /* 0x000fc40000004100 */
[C---:B------:R-:W-:Y:S01]  /*13ce0*/  FFMA.FTZ R68, R5.reuse, R10, -R68 ;  /* 0x0000000a05447223 */ /* 0x040fe20000010844 */
[-C--:B------:R-:W-:Y:S01]  /*13cf0*/  F2FP.F16.E4M3.UNPACK_B R10, R29.reuse.H1 ;  /* 0x0000001dff0a723e */ /* 0x080fe200030006ff */
[C---:B------:R-:W-:Y:S01]  /*13d00*/  FFMA.FTZ R66, R14.reuse, R12, -R25 ;  /* 0x0000000c0e427223 */ /* 0x040fe20000010819 */
[----:B------:R-:W-:Y:S01]  /*13d10*/  FFMA.FTZ R65, R14, R30, R27 ;  /* 0x0000001e0e417223 */ /* 0x000fe2000001001b */
[----:B------:R-:W-:Y:S01]  /*13d20*/  F2FP.F16.E4M3.UNPACK_B R14, R52.H1 ;  /* 0x00000034ff0e723e */ /* 0x000fe200030006ff */
[----:B------:R-:W-:Y:S02]  /*13d30*/  HADD2.F32 R59, -RZ, R59.H1_H1 ;  /* 0x3000003bff3b7230 */ /* 0x000fe40000004100 */
[----:B------:R-:W-:Y:S01]  /*13d40*/  FFMA.FTZ R67, R5, R24, R31 ;  /* 0x0000001805437223 */ /* 0x000fe2000001001f */
        /* <DEDUP_REMOVED lines=8> */
[----:B------:R-:W-:Y:S02]  /*13dd0*/  HADD2.F32 R15, -RZ, R15.H1_H1 ;  /* 0x3000000fff0f7230 */ /* 0x000fe40000004100 */
[C---:B------:R-:W-:Y:S01]  /*13de0*/  FMUL.FTZ R25, R6.reuse, R12 ;  /* 0x0000000c06197220 */ /* 0x040fe20000410000 */
[----:B------:R-:W-:Y:S02]  /*13df0*/  HADD2.F32 R5, -RZ, R4.H0_H0 ;  /* 0x20000004ff057230 */ /* 0x000fe40000004100 */
[----:B------:R-:W-:Y:S01]  /*13e00*/  FMUL.FTZ R28, R6, R24 ;  /* 0x00000018061c7220 */ /* 0x000fe20000410000 */
[----:B------:R-:W-:-:S02]  /*13e10*/  HADD2.F32 R8, -RZ, R8.H1_H1 ;  /* 0x30000008ff087230 */ /* 0x000fc40000004100 */
[C---:B------:R-:W-:Y:S01]  /*13e20*/  FFMA.FTZ R51, R15.reuse, R51, -R30 ;  /* 0x000000330f337223 */ /* 0x040fe2000001081e */
[----:B------:R-:W-:Y:S01]  /*13e30*/  FFMA.FTZ R70, R15, R59, R70 ;  /* 0x0000003b0f467223 */ /* 0x000fe20000010046 */
[C---:B------:R-:W-:Y:S01]  /*13e40*/  FFMA.FTZ R24, R5.reuse, R24, R25 ;  /* 0x0000001805187223 */ /* 0x040fe20000010019 */
[----:B------:R-:W-:Y:S02]  /*13e50*/  HADD2.F32 R25, -RZ, R14.H1_H1 ;  /* 0x3000000eff197230 */ /* 0x000fe40000004100 */
[----:B------:R-:W-:Y:S01]  /*13e60*/  FFMA.FTZ R28, R5, R12, -R28 ;  /* 0x0000000c051c7223 */ /* 0x000fe2000001081c */
[----:B------:R-:W-:Y:S01]  /*13e70*/  HADD2.F32 R15, -RZ, R10.H1_H1 ;  /* 0x3000000aff0f7230 */ /* 0x000fe20000004100 */
[----:B------:R-:W-:Y:S01]  /*13e80*/  F2FP.F16.E4M3.UNPACK_B R10, R54.H1 ;  /* 0x00000036ff0a723e */ /* 0x000fe200030006ff */
        /* <DEDUP_REMOVED lines=11> */
[----:B------:R-:W-:Y:S01]  /*13f40*/  F2FP.F16.E4M3.UNPACK_B R54, R54 ;  /* 0x00000036ff36723e */ /* 0x000fe200020006ff */
        /* <DEDUP_REMOVED lines=24> */
[-C--:B------:R-:W-:Y:S01]  /*140d0*/  FMUL.FTZ R9, R26, R5.reuse ;  /* 0x000000051a097220 */ /* 0x080fe20000410000 */
[----:B------:R-:W-:Y:S02]  /*140e0*/  FFMA.FTZ R26, R3, R8, R4 ;  /* 0x00000008031a7223 */ /* 0x000fe40000010004 */
        /* <DEDUP_REMOVED lines=36> */
.L_x_2348:
[----:B------:R-:W-:Y:S05]  /*14330*/  BSYNC B1 ;  /* 0x0000000000017941 */ /* 0x000fea0003800000 */
.L_x_2347:
[----:B------:R-:W-:Y:S04]  /*14340*/  BSSY B1, `(.L_x_2349) ;  /* 0x0000105000017945 */ /* 0x000fe80003800000 */
[----:B------:R-:W-:Y:S05]  /*14350*/  @P1 BRA `(.L_x_2350) ;  /* 0x00000010000c1947 */ /* 0x000fea0003800000 */
[----:B-12---:R-:W2:Y:S04]  /*14360*/  LDL R11, [R1+0x2c] ;  /* 0x00002c00010b7983 */ /* 0x006ea80000100800 */
[----:B------:R-:W3:Y:S01]  /*14370*/  LDL R61, [R1+0x54] ;  /* 0x00005400013d7983 */ /* 0x000ee20000100800 */
[----:B------:R-:W-:Y:S01]  /*14380*/  LEA.HI R7, R21, R20, RZ, 0x1c ;  /* 0x0000001415077211 */ /* 0x000fe200078fe0ff */
[----:B------:R-:W-:Y:S01]  /*14390*/  IMAD.SHL.U32 R4, R233, 0x80, RZ ;  /* 0x00000080e9047824 */ /* 0x000fe200078e00ff */
[----:B-----5:R-:W-:Y:S02]  /*143a0*/  SHF.R.U32.HI R6, RZ, 0x8, R33 ;  /* 0x00000008ff067819 */ /* 0x020fe40000011621 */
[----:B------:R-:W-:Y:S02]  /*143b0*/  SHF.R.U32.HI R0, RZ, 0x8, R32 ;  /* 0x00000008ff007819 */ /* 0x000fe40000011620 */
[----:B------:R-:W-:-:S02]  /*143c0*/  SHF.R.S32.HI R10, RZ, 0x1f, R7 ;  /* 0x0000001fff0a7819 */ /* 0x000fc40000011407 */
[----:B------:R-:W-:Y:S02]  /*143d0*/  LOP3.LUT R5, R33, 0xff, RZ, 0xc0, !PT ;  /* 0x000000ff21057812 */ /* 0x000fe400078ec0ff */
[----:B------:R-:W-:Y:S02]  /*143e0*/  LOP3.LUT R6, R6, 0xff, RZ, 0xc0, !PT ;  /* 0x000000ff06067812 */ /* 0x000fe400078ec0ff */
[----:B------:R-:W-:Y:S02]  /*143f0*/  LOP3.LUT R9, R4, 0x380, RZ, 0xc0, !PT ;  /* 0x0000038004097812 */ /* 0x000fe400078ec0ff */
[----:B0-----:R-:W-:Y:S02]  /*14400*/  LOP3.LUT R3, R32, 0xff, RZ, 0xc0, !PT ;  /* 0x000000ff20037812 */ /* 0x001fe400078ec0ff */
[----:B------:R-:W-:Y:S02]  /*14410*/  SHF.L.U32 R8, R7, 0x4, RZ ;  /* 0x0000000407087819 */ /* 0x000fe400000006ff */
[----:B------:R-:W-:-:S02]  /*14420*/  LOP3.LUT R4, R0, 0xff, RZ, 0xc0, !PT ;  /* 0x000000ff00047812 */ /* 0x000fc400078ec0ff */
[----:B------:R-:W-:Y:S02]  /*14430*/  LEA.HI R10, R10, R7, RZ, 0x3 ;  /* 0x000000070a0a7211 */ /* 0x000fe400078f18ff */
[----:B------:R-:W-:Y:S02]  /*14440*/  PRMT R14, R6, 0x7604, R5 ;  /* 0x00007604060e7816 */ /* 0x000fe40000000005 */
[----:B------:R-:W-:Y:S01]  /*14450*/  SHF.R.U32.HI R6, RZ, 0x8, R35 ;  /* 0x00000008ff067819 */ /* 0x000fe20000011623 */
[----:B------:R-:W-:Y:S01]  /*14460*/  IMAD.SHL.U32 R10, R10, 0x800, RZ ;  /* 0x000008000a0a7824 */ /* 0x000fe200078e00ff */
[----:B------:R-:W-:Y:S02]  /*14470*/  LOP3.LUT R0, R9, 0x70, R8, 0xf8, !PT ;  /* 0x0000007009007812 */ /* 0x000fe400078ef808 */
[----:B------:R-:W-:Y:S02]  /*14480*/  PRMT R12, R4, 0x7604, R3 ;  /* 0x00007604040c7816 */ /* 0x000fe40000000003 */
[----:B------:R-:W-:-:S02]  /*14490*/  SHF.R.U32.HI R9, RZ, 0x3, R9 ;  /* 0x00000003ff097819 */ /* 0x000fc40000011609 */
[----:B------:R-:W-:Y:S02]  /*144a0*/  SHF.R.U32.HI R4, RZ, 0x8, R34 ;  /* 0x00000008ff047819 */ /* 0x000fe40000011622 */
[----:B------:R-:W-:Y:S02]  /*144b0*/  LOP3.LUT R5, R35, 0xff, RZ, 0xc0, !PT ;  /* 0x000000ff23057812 */ /* 0x000fe400078ec0ff */
[----:B------:R-:W-:Y:S02]  /*144c0*/  LOP3.LUT R6, R6, 0xff, RZ, 0xc0, !PT ;  /* 0x000000ff06067812 */ /* 0x000fe400078ec0ff */
[----:B------:R-:W-:Y:S02]  /*144d0*/  LOP3.LUT R0, R0, R9, RZ, 0x3c, !PT ;  /* 0x0000000900007212 */ /* 0x000fe400078e3cff */
[----:B------:R-:W-:Y:S02]  /*144e0*/  LOP3.LUT R3, R34, 0xff, RZ, 0xc0, !PT ;  /* 0x000000ff22037812 */ /* 0x000fe400078ec0ff */
[----:B------:R-:W-:-:S02]  /*144f0*/  SHF.R.U32.HI R8, RZ, 0x8, R40 ;  /* 0x00000008ff087819 */ /* 0x000fc40000011628 */
[----:B------:R-:W-:Y:S02]  /*14500*/  LOP3.LUT R4, R4, 0xff, RZ, 0xc0, !PT ;  /* 0x000000ff04047812 */ /* 0x000fe400078ec0ff */
[----:B------:R-:W-:Y:S02]  /*14510*/  LOP3.LUT R9, R10, 0xffffc000, RZ, 0xc0, !PT ;  /* 0xffffc0000a097812 */ /* 0x000fe400078ec0ff */
[----:B------:R-:W-:Y:S02]  /*14520*/  PRMT R26, R6, 0x7604, R5 ;  /* 0x00007604061a7816 */ /* 0x000fe40000000005 */
[----:B------:R-:W-:Y:S02]  /*14530*/  SHF.R.U32.HI R5, RZ, 0x8, R41 ;  /* 0x00000008ff057819 */ /* 0x000fe40000011629 */
[----:B------:R-:W-:Y:S02]  /*14540*/  LOP3.LUT R7, R40, 0xff, RZ, 0xc0, !PT ;  /* 0x000000ff28077812 */ /* 0x000fe400078ec0ff */
[----:B------:R-:W-:-:S02]  /*14550*/  LOP3.LUT R8, R8, 0xff, RZ, 0xc0, !PT ;  /* 0x000000ff08087812 */ /* 0x000fc400078ec0ff */
[----:B------:R-:W-:Y:S02]  /*14560*/  PRMT R24, R4, 0x7604, R3 ;  /* 0x0000760404187816 */ /* 0x000fe40000000003 */
[----:B------:R-:W-:Y:S02]  /*14570*/  SHF.R.U32.HI R6, RZ, 0x8, R42 ;  /* 0x00000008ff067819 */ /* 0x000fe4000001162a */
[----:B------:R-:W-:Y:S02]  /*14580*/  LOP3.LUT R5, R5, 0xff, RZ, 0xc0, !PT ;  /* 0x000000ff05057812 */ /* 0x000fe400078ec0ff */
[----:B------:R-:W-:Y:S02]  /*14590*/  SHF.R.U32.HI R13, RZ, 0x8, R43 ;  /* 0x00000008ff0d7819 */ /* 0x000fe4000001162b */
[----:B------:R-:W-:Y:S02]  /*145a0*/  PRMT R27, R8, 0x7604, R7 ;  /* 0x00007604081b7816 */ /* 0x000fe40000000007 */
[----:B------:R-:W-:-:S02]  /*145b0*/  LOP3.LUT R7, R6, 0xff, RZ, 0xc0, !PT ;  /* 0x000000ff06077812 */ /* 0x000fc400078ec0ff */
[----:B------:R-:W-:Y:S02]  /*145c0*/  LOP3.LUT R4, R42, 0xff, RZ, 0xc0, !PT ;  /* 0x000000ff2a047812 */ /* 0x000fe400078ec0ff */
[----:B------:R-:W-:Y:S02]  /*145d0*/  LOP3.LUT R6, R43, 0xff, RZ, 0xc0, !PT ;  /* 0x000000ff2b067812 */ /* 0x000fe400078ec0ff */
[----:B------:R-:W-:Y:S02]  /*145e0*/  LOP3.LUT R13, R13, 0xff, RZ, 0xc0, !PT ;  /* 0x000000ff0d0d7812 */ /* 0x000fe400078ec0ff */
[----:B------:R-:W-:Y:S02]  /*145f0*/  PRMT R31, R7, 0x7604, R4 ;  /* 0x00007604071f7816 */ /* 0x000fe40000000004 */
[----:B------:R-:W-:Y:S02]  /*14600*/  PRMT R49, R13, 0x7604, R6 ;  /* 0x000076040d317816 */ /* 0x000fe40000000006 */
[----:B------:R-:W-:-:S02]  /*14610*/  SHF.R.U32.HI R15, RZ, 0x10, R34 ;  /* 0x00000010ff0f7819 */ /* 0x000fc40000011622 */
[----:B------:R-:W-:Y:S02]  /*14620*/  SHF.R.U32.HI R13, RZ, 0x10, R33 ;  /* 0x00000010ff0d7819 */ /* 0x000fe40000011621 */
[----:B------:R-:W-:Y:S02]  /*14630*/  LOP3.LUT R15, R15, 0xff, RZ, 0xc0, !PT ;  /* 0x000000ff0f0f7812 */ /* 0x000fe400078ec0ff */
[----:B------:R-:W-:Y:S02]  /*14640*/  LOP3.LUT R13, R13, 0xff, RZ, 0xc0, !PT ;  /* 0x000000ff0d0d7812 */ /* 0x000fe400078ec0ff */
[----:B------:R-:W-:Y:S02]  /*14650*/  PRMT R15, R15, 0x7054, R24 ;  /* 0x000070540f0f7816 */ /* 0x000fe40000000018 */
[----:B------:R-:W-:Y:S02]  /*14660*/  SHF.R.U32.HI R25, RZ, 0x10, R35 ;  /* 0x00000010ff197819 */ /* 0x000fe40000011623 */
[----:B------:R-:W-:-:S02]  /*14670*/  PRMT R13, R13, 0x7054, R14 ;  /* 0x000070540d0d7816 */ /* 0x000fc4000000000e */
[----:B------:R-:W-:Y:S02]  /*14680*/  SHF.R.U32.HI R24, RZ, 0x10, R42 ;  /* 0x00000010ff187819 */ /* 0x000fe4000001162a */
[----:B------:R-:W-:Y:S02]  /*14690*/  SHF.R.U32.HI R14, RZ, 0x10, R41 ;  /* 0x00000010ff0e7819 */ /* 0x000fe40000011629 */
[----:B------:R-:W-:Y:S02]  /*146a0*/  LOP3.LUT R25, R25, 0xff, RZ, 0xc0, !PT ;  /* 0x000000ff19197812 */ /* 0x000fe400078ec0ff */
[----:B------:R-:W-:Y:S02]  /*146b0*/  LOP3.LUT R24, R24, 0xff, RZ, 0xc0, !PT ;  /* 0x000000ff18187812 */ /* 0x000fe400078ec0ff */
[----:B------:R-:W-:Y:S02]  /*146c0*/  LOP3.LUT R14, R14, 0xff, RZ, 0xc0, !PT ;  /* 0x000000ff0e0e7812 */ /* 0x000fe400078ec0ff */
[----:B------:R-:W-:-:S02]  /*146d0*/  PRMT R25, R25, 0x7054, R26 ;  /* 0x0000705419197816 */ /* 0x000fc4000000001a */
[----:B------:R-:W-:Y:S02]  /*146e0*/  PRMT R31, R24, 0x7054, R31 ;  /* 0x00007054181f7816 */ /* 0x000fe4000000001f */
[----:B------:R-:W-:Y:S02]  /*146f0*/  SHF.R.U32.HI R26, RZ, 0x10, R43 ;  /* 0x00000010ff1a7819 */ /* 0x000fe4000001162b */
[----:B------:R-:W-:Y:S02]  /*14700*/  LOP3.LUT R48, R31, 0xff000000, R42, 0xf8, !PT ;  /* 0xff0000001f307812 */ /* 0x000fe400078ef82a */
[----:B------:R-:W-:Y:S02]  /*14710*/  LOP3.LUT R26, R26, 0xff, RZ, 0xc0, !PT ;  /* 0x000000ff1a1a7812 */ /* 0x000fe400078ec0ff */
[----:B------:R-:W-:Y:S02]  /*14720*/  LOP3.LUT R34, R15, 0xff000000, R34, 0xf8, !PT ;  /* 0xff0000000f227812 */ /* 0x000fe400078ef822 */
[----:B------:R-:W-:-:S02]  /*14730*/  PRMT R49, R26, 0x7054, R49 ;  /* 0x000070541a317816 */ /* 0x000fc40000000031 */
[----:B------:R-:W-:Y:S02]  /*14740*/  LOP3.LUT R35, R25, 0xff000000, R35, 0xf8, !PT ;  /* 0xff00000019237812 */ /* 0x000fe400078ef823 */
[----:B------:R-:W-:Y:S02]  /*14750*/  LOP3.LUT R50, R49, 0xff000000, R43, 0xf8, !PT ;  /* 0xff00000031327812 */ /* 0x000fe400078ef82b */
[----:B--2---:R-:W-:Y:S02]  /*14760*/  IADD3 R3, R0, R9, R11 ;  /* 0x0000000900037210 */ /* 0x004fe40007ffe00b */
[----:B------:R-:W-:Y:S01]  /*14770*/  LOP3.LUT R0, R41, 0xff, RZ, 0xc0, !PT ;  /* 0x000000ff29007812 */ /* 0x000fe200078ec0ff */
[----:B---3--:R-:W0:Y:S03]  /*14780*/  LDS.128 R8, [R61+0x20400] ;  /* 0x020400003d087984 */ /* 0x008e260000000c00 */
[----:B------:R-:W-:Y:S01]  /*14790*/  PRMT R29, R5, 0x7604, R0 ;  /* 0x00007604051d7816 */ /* 0x000fe20000000000 */
[----:B------:R-:W-:Y:S01]  /*147a0*/  IMAD.IADD R0, R18, 0x1, R3 ;  /* 0x0000000112007824 */ /* 0x000fe200078e0203 */
[----:B------:R-:W-:-:S02]  /*147b0*/  SHF.R.U32.HI R3, RZ, 0x10, R32 ;  /* 0x00000010ff037819 */ /* 0x000fc40000011620 */
[----:B------:R-:W-:Y:S02]  /*147c0*/  PRMT R29, R14, 0x7054, R29 ;  /* 0x000070540e1d7816 */ /* 0x000fe4000000001d */
[----:B------:R-:W1:Y:S01]  /*147d0*/  LDS.128 R4, [R0+0x20400] ;  /* 0x0204000000047984 */ /* 0x000e620000000c00 */
[----:B------:R-:W-:Y:S02]  /*147e0*/  LOP3.LUT R3, R3, 0xff, RZ, 0xc0, !PT ;  /* 0x000000ff03037812 */ /* 0x000fe400078ec0ff */
[----:B------:R-:W-:Y:S02]  /*147f0*/  LOP3.LUT R41, R29, 0xff000000, R41, 0xf8, !PT ;  /* 0xff0000001d297812 */ /* 0x000fe400078ef829 */
[----:B------:R-:W-:Y:S02]  /*14800*/  PRMT R3, R3, 0x7054, R12 ;  /* 0x0000705403037816 */ /* 0x000fe4000000000c */
[----:B------:R-:W-:Y:S02]  /*14810*/  SHF.R.U32.HI R12, RZ, 0x10, R40 ;  /* 0x00000010ff0c7819 */ /* 0x000fe40000011628 */
[----:B------:R-:W-:-:S02]  /*14820*/  LOP3.LUT R30, R3, 0xff000000, R32, 0xf8, !PT ;  /* 0xff000000031e7812 */ /* 0x000fc400078ef820 */
[----:B------:R-:W-:Y:S02]  /*14830*/  LOP3.LUT R32, R13, 0xff000000, R33, 0xf8, !PT ;  /* 0xff0000000d207812 */ /* 0x000fe400078ef821 */
[----:B------:R-:W-:Y:S02]  /*14840*/  LOP3.LUT R12, R12, 0xff, RZ, 0xc0, !PT ;  /* 0x000000ff0c0c7812 */ /* 0x000fe400078ec0ff */
[-C--:B------:R-:W-:Y:S02]  /*14850*/  F2FP.F16.E4M3.UNPACK_B R31, R32.reuse ;  /* 0x00000020ff1f723e */ /* 0x080fe400020006ff */
[----:B------:R-:W-:Y:S02]  /*14860*/  PRMT R27, R12, 0x7054, R27 ;  /* 0x000070540c1b7816 */ /* 0x000fe4000000001b */
[-C--:B------:R-:W-:Y:S01]  /*14870*/  F2FP.F16.E4M3.UNPACK_B R42, R41.reuse ;  /* 0x00000029ff2a723e */ /* 0x080fe200020006ff */
[--C-:B------:R-:W-:Y:S01]  /*14880*/  HADD2.F32 R33, -RZ, R31.reuse.H0_H0 ;  /* 0x2000001fff217230 */ /* 0x100fe20000004100 */
[----:B------:R-:W-:Y:S01]  /*14890*/  F2FP.F16.E4M3.UNPACK_B R41, R41.H1 ;  /* 0x00000029ff29723e */ /* 0x000fe200030006ff */
[----:B------:R-:W-:Y:S01]  /*148a0*/  HADD2.F32 R31, -RZ, R31.H1_H1 ;  /* 0x3000001fff1f7230 */ /* 0x000fe20000004100 */
[----:B------:R-:W-:Y:S01]  /*148b0*/  F2FP.F16.E4M3.UNPACK_B R32, R32.H1 ;  /* 0x00000020ff20723e */ /* 0x000fe200030006ff */
[----:B------:R-:W-:Y:S01]  /*148c0*/  HADD2.F32 R43, -RZ, R42.H0_H0 ;  /* 0x2000002aff2b7230 */ /* 0x000fe20000004100 */
[----:B------:R-:W-:-:S02]  /*148d0*/  LOP3.LUT R40, R27, 0xff000000, R40, 0xf8, !PT ;  /* 0xff0000001b287812 */ /* 0x000fc400078ef828 */
[----:B0-----:R-:W-:Y:S02]  /*148e0*/  F2FP.F16.E4M3.UNPACK_B R12, R9 ;  /* 0x00000009ff0c723e */ /* 0x001fe400020006ff */
[-C--:B------:R-:W-:Y:S02]  /*148f0*/  F2FP.F16.E4M3.UNPACK_B R14, R11.reuse ;  /* 0x0000000bff0e723e */ /* 0x080fe400020006ff */
[----:B------:R-:W-:Y:S02]  /*14900*/  F2FP.F16.E4M3.UNPACK_B R15, R11.H1 ;  /* 0x0000000bff0f723e */ /* 0x000fe400030006ff */
[-C--:B------:R-:W-:Y:S02]  /*14910*/  F2FP.F16.E4M3.UNPACK_B R11, R10.reuse ;  /* 0x0000000aff0b723e */ /* 0x080fe400020006ff */
[-C--:B-1----:R-:W-:Y:S02]  /*14920*/  F2FP.F16.E4M3.UNPACK_B R24, R5.reuse ;  /* 0x00000005ff18723e */ /* 0x082fe400020006ff */
[----:B------:R-:W-:Y:S01]  /*14930*/  F2FP.F16.E4M3.UNPACK_B R13, R10.H1 ;  /* 0x0000000aff0d723e */ /* 0x000fe200030006ff */
[----:B------:R-:W-:Y:S01]  /*14940*/  HADD2.F32 R10, -RZ, R12.H0_H0 ;  /* 0x2000000cff0a7230 */ /* 0x000fe20000004100 */
[----:B------:R-:W-:Y:S01]  /*14950*/  F2FP.F16.E4M3.UNPACK_B R25, R5.H1 ;  /* 0x00000005ff19723e */ /* 0x000fe200030006ff */
[--C-:B------:R-:W-:Y:S01]  /*14960*/  HADD2.F32 R26, -RZ, R24.reuse.H0_H0 ;  /* 0x20000018ff1a7230 */ /* 0x100fe20000004100 */
[-C--:B------:R-:W-:Y:S01]  /*14970*/  F2FP.F16.E4M3.UNPACK_B R28, R7.reuse ;  /* 0x00000007ff1c723e */ /* 0x080fe200020006ff */
[----:B------:R-:W-:Y:S01]  /*14980*/  HADD2.F32 R24, -RZ, R24.H1_H1 ;  /* 0x30000018ff187230 */ /* 0x000fe20000004100 */
[----:B------:R-:W-:Y:S01]  /*14990*/  F2FP.F16.E4M3.UNPACK_B R29, R7.H1 ;  /* 0x00000007ff1d723e */ /* 0x000fe200030006ff */
[----:B------:R-:W-:Y:S01]  /*149a0*/  HADD2.F32 R12, -RZ, R12.H1_H1 ;  /* 0x3000000cff0c7230 */ /* 0x000fe20000004100 */
[-C--:B------:R-:W-:Y:S01]  /*149b0*/  F2FP.F16.E4M3.UNPACK_B R5, R4.reuse ;  /* 0x00000004ff05723e */ /* 0x080fe200020006ff */
[C---:B------:R-:W-:Y:S01]  /*149c0*/  FMUL.FTZ R49, R26.reuse, R43 ;  /* 0x0000002b1a317220 */ /* 0x040fe20000410000 */
[----:B------:R-:W-:Y:S01]  /*149d0*/  F2FP.F16.E4M3.UNPACK_B R7, R4.H1 ;  /* 0x00000004ff07723e */ /* 0x000fe200030006ff */
[-C--:B------:R-:W-:Y:S01]  /*149e0*/  FMUL.FTZ R4, R26, R33.reuse ;  /* 0x000000211a047220 */ /* 0x080fe20000410000 */
[-C--:B------:R-:W-:Y:S01]  /*149f0*/  F2FP.F16.E4M3.UNPACK_B R26, R6.reuse ;  /* 0x00000006ff1a723e */ /* 0x080fe200020006ff */
[C---:B------:R-:W-:Y:S01]  /*14a00*/  FFMA.FTZ R51, R10.reuse, R33, -R49 ;  /* 0x000000210a337223 */ /* 0x040fe20000010831 */
[----:B------:R-:W-:Y:S01]  /*14a10*/  F2FP.F16.E4M3.UNPACK_B R27, R6.H1 ;  /* 0x00000006ff1b723e */ /* 0x000fe200030006ff */
[----:B------:R-:W-:Y:S01]  /*14a20*/  FFMA.FTZ R52, R10, R43, R4 ;  /* 0x0000002b0a347223 */ /* 0x000fe20000010004 */
[----:B------:R-:W-:Y:S01]  /*14a30*/  HADD2.F32 R43, -RZ, R42.H1_H1 ;  /* 0x3000002aff2b7230 */ /* 0x000fe20000004100 */
[----:B------:R-:W-:Y:S01]  /*14a40*/  F2FP.F16.E4M3.UNPACK_B R9, R9.H1 ;  /* 0x00000009ff09723e */ /* 0x000fe200030006ff */
[----:B------:R-:W-:Y:S01]  /*14a50*/  HADD2.F32 R49, -RZ, R41.H0_H0 ;  /* 0x20000029ff317230 */ /* 0x000fe20000004100 */
[----:B------:R-:W-:Y:S01]  /*14a60*/  F2FP.F16.E4M3.UNPACK_B R10, R35 ;  /* 0x00000023ff0a723e */ /* 0x000fe200020006ff */
[----:B------:R-:W-:-:S02]  /*14a70*/  HADD2.F32 R6, -RZ, R25.H0_H0 ;  /* 0x20000019ff067230 */ /* 0x000fc40000004100 */
[C---:B------:R-:W-:Y:S01]  /*14a80*/  FMUL.FTZ R53, R24.reuse, R43 ;  /* 0x0000002b18357220 */ /* 0x040fe20000410000 */
[----:B------:R-:W-:Y:S02]  /*14a90*/  HADD2.F32 R33, -RZ, R32.H0_H0 ;  /* 0x20000020ff217230 */ /* 0x000fe40000004100 */
[----:B------:R-:W-:Y:S01]  /*14aa0*/  FMUL.FTZ R24, R24, R31 ;  /* 0x0000001f18187220 */ /* 0x000fe20000410000 */
[----:B------:R-:W-:Y:S02]  /*14ab0*/  HADD2.F32 R4, -RZ, R9.H0_H0 ;  /* 0x20000009ff047230 */ /* 0x000fe40000004100 */
[----:B------:R-:W-:Y:S01]  /*14ac0*/  FMUL.FTZ R55, R6, R49 ;  /* 0x0000003106377220 */ /* 0x000fe20000410000 */
[C---:B------:R-:W-:Y:S01]  /*14ad0*/  FFMA.FTZ R42, R12.reuse, R31, -R53 ;  /* 0x0000001f0c2a7223 */ /* 0x040fe20000010835 */
[----:B------:R-:W-:Y:S01]  /*14ae0*/  FFMA.FTZ R43, R12, R43, R24 ;  /* 0x0000002b0c2b7223 */ /* 0x000fe20000010018 */
[-C--:B------:R-:W-:Y:S01]  /*14af0*/  FMUL.FTZ R6, R6, R33.reuse ;  /* 0x0000002106067220 */ /* 0x080fe20000410000 */
[----:B------:R-:W-:Y:S01]  /*14b00*/  F2FP.F16.E4M3.UNPACK_B R24, R50 ;  /* 0x00000032ff18723e */ /* 0x000fe200020006ff */
[----:B------:R-:W-:Y:S01]  /*14b10*/  FFMA.FTZ R55, R4, R33, -R55 ;  /* 0x0000002104377223 */ /* 0x000fe20000010837 */
[----:B------:R-:W-:-:S02]  /*14b20*/  HADD2.F32 R12, -RZ, R41.H1_H1 ;  /* 0x30000029ff0c7230 */ /* 0x000fc40000004100 */
[----:B------:R-:W-:Y:S01]  /*14b30*/  FFMA.FTZ R49, R4, R49, R6 ;  /* 0x0000003104317223 */ /* 0x000fe20000010006 */
[----:B------:R-:W-:Y:S01]  /*14b40*/  HADD2.F32 R6, -RZ, R28.H0_H0 ;  /* 0x2000001cff067230 */ /* 0x000fe20000004100 */
[----:B------:R-:W-:Y:S01]  /*14b50*/  F2FP.F16.E4M3.UNPACK_B R50, R50.H1 ;  /* 0x00000032ff32723e */ /* 0x000fe200030006ff */
[----:B------:R-:W-:Y:S01]  /*14b60*/  HADD2.F32 R33, -RZ, R24.H0_H0 ;  /* 0x20000018ff217230 */ /* 0x000fe20000004100 */
[----:B------:R-:W-:Y:S01]  /*14b70*/  F2FP.F16.E4M3.UNPACK_B R35, R35.H1 ;  /* 0x00000023ff23723e */ /* 0x000fe200030006ff */
[----:B------:R-:W-:Y:S01]  /*14b80*/  HADD2.F32 R25, -RZ, R25.H1_H1 ;  /* 0x30000019ff197230 */ /* 0x000fe20000004100 */
[----:B------:R-:W-:Y:S01]  /*14b90*/  F2FP.F16.E4M3.UNPACK_B R3, R8 ;  /* 0x00000008ff03723e */ /* 0x000fe200020006ff */
[----:B------:R-:W-:Y:S02]  /*14ba0*/  HADD2.F32 R31, -RZ, R10.H0_H0 ;  /* 0x2000000aff1f7230 */ /* 0x000fe40000004100 */
[----:B------:R-:W-:Y:S01]  /*14bb0*/  FMUL.FTZ R41, R6, R33 ;  /* 0x0000002106297220 */ /* 0x000fe20000410000 */
[----:B------:R-:W-:-:S02]  /*14bc0*/  HADD2.F32 R32, -RZ, R32.H1_H1 ;  /* 0x30000020ff207230 */ /* 0x000fc40000004100 */
[C---:B------:R-:W-:Y:S01]  /*14bd0*/  FMUL.FTZ R54, R25.reuse, R12 ;  /* 0x0000000c19367220 */ /* 0x040fe20000410000 */
[----:B------:R-:W-:Y:S02]  /*14be0*/  HADD2.F32 R4, -RZ, R14.H0_H0 ;  /* 0x2000000eff047230 */ /* 0x000fe40000004100 */
[-C--:B------:R-:W-:Y:S01]  /*14bf0*/  FMUL.FTZ R6, R6, R31.reuse ;  /* 0x0000001f06067220 */ /* 0x080fe20000410000 */
[----:B------:R-:W-:Y:S02]  /*14c00*/  HADD2.F32 R9, -RZ, R9.H1_H1 ;  /* 0x30000009ff097230 */ /* 0x000fe40000004100 */
[----:B------:R-:W-:Y:S01]  /*14c10*/  FMUL.FTZ R25, R25, R32 ;  /* 0x0000002019197220 */ /* 0x000fe20000410000 */
[----:B------:R-:W-:Y:S02]  /*14c20*/  HADD2.F32 R28, -RZ, R28.H1_H1 ;  /* 0x3000001cff1c7230 */ /* 0x000fe40000004100 */
[----:B------:R-:W-:Y:S01]  /*14c30*/  FFMA.FTZ R41, R4, R31, -R41 ;  /* 0x0000001f04297223 */ /* 0x000fe20000010829 */
[----:B------:R-:W-:-:S02]  /*14c40*/  HADD2.F32 R31, -RZ, R24.H1_H1 ;  /* 0x30000018ff1f7230 */ /* 0x000fc40000004100 */
[C---:B------:R-:W-:Y:S01]  /*14c50*/  FFMA.FTZ R54, R9.reuse, R32, -R54 ;  /* 0x0000002009367223 */ /* 0x040fe20000010836 */
[----:B------:R-:W-:Y:S01]  /*14c60*/  FFMA.FTZ R53, R4, R33, R6 ;  /* 0x0000002104357223 */ /* 0x000fe20000010006 */
[----:B------:R-:W-:Y:S01]  /*14c70*/  FFMA.FTZ R32, R9, R12, R25 ;  /* 0x0000000c09207223 */ /* 0x000fe20000010019 */
[----:B------:R-:W-:Y:S02]  /*14c80*/  HADD2.F32 R33, -RZ, R50.H0_H0 ;  /* 0x20000032ff217230 */ /* 0x000fe40000004100 */
[----:B------:R-:W-:Y:S01]  /*14c90*/  FMUL.FTZ R57, R28, R31 ;  /* 0x0000001f1c397220 */ /* 0x000fe20000410000 */
[----:B------:R-:W-:Y:S01]  /*14ca0*/  HADD2.F32 R6, -RZ, R29.H0_H0 ;  /* 0x2000001dff067230 */ /* 0x000fe20000004100 */
[----:B------:R-:W-:Y:S01]  /*14cb0*/  F2FP.F16.E4M3.UNPACK_B R12, R40.H1 ;  /* 0x00000028ff0c723e */ /* 0x000fe200030006ff */
[----:B------:R-:W-:Y:S01]  /*14cc0*/  HADD2.F32 R9, -RZ, R10.H1_H1 ;  /* 0x3000000aff097230 */ /* 0x000fe20000004100 */
[----:B------:R-:W-:Y:S01]  /*14cd0*/  F2FP.F16.E4M3.UNPACK_B R8, R8.H1 ;  /* 0x00000008ff08723e */ /* 0x000fe200030006ff */
[----:B------:R-:W-:-:S02]  /*14ce0*/  HADD2.F32 R25, -RZ, R35.H0_H0 ;  /* 0x20000023ff197230 */ /* 0x000fc40000004100 */
[----:B------:R-:W-:Y:S01]  /*14cf0*/  FMUL.FTZ R59, R6, R33 ;  /* 0x00000021063b7220 */ /* 0x000fe20000410000 */
[----:B------:R-:W-:Y:S02]  /*14d00*/  HADD2.F32 R14, -RZ, R14.H1_H1 ;  /* 0x3000000eff0e7230 */ /* 0x000fe40000004100 */
[----:B------:R-:W-:Y:S01]  /*14d10*/  FMUL.FTZ R28, R28, R9 ;  /* 0x000000091c1c7220 */ /* 0x000fe20000410000 */
[----:B------:R-:W-:Y:S02]  /*14d20*/  HADD2.F32 R4, -RZ, R15.H0_H0 ;  /* 0x2000000fff047230 */ /* 0x000fe40000004100 */
[----:B------:R-:W-:Y:S01]  /*14d30*/  FMUL.FTZ R6, R6, R25 ;  /* 0x0000001906067220 */ /* 0x000fe20000410000 */
[----:B------:R-:W-:Y:S02]  /*14d40*/  HADD2.F32 R10, -RZ, R35.H1_H1 ;  /* 0x30000023ff0a7230 */ /* 0x000fe40000004100 */
[C---:B------:R-:W-:Y:S01]  /*14d50*/  FFMA.FTZ R58, R14.reuse, R9, -R57 ;  /* 0x000000090e3a7223 */ /* 0x040fe20000010839 */
[----:B------:R-:W-:Y:S01]  /*14d60*/  F2FP.F16.E4M3.UNPACK_B R9, R30.H1 ;  /* 0x0000001eff09723e */ /* 0x000fe200030006ff */
[----:B------:R-:W-:Y:S01]  /*14d70*/  FFMA.FTZ R60, R14, R31, R28 ;  /* 0x0000001f0e3c7223 */ /* 0x000fe2000001001c */
[----:B------:R-:W-:Y:S01]  /*14d80*/  FFMA.FTZ R57, R4, R33, R6 ;  /* 0x0000002104397223 */ /* 0x000fe20000010006 */
[----:B------:R-:W-:-:S02]  /*14d90*/  HADD2.F32 R50, -RZ, R50.H1_H1 ;  /* 0x30000032ff327230 */ /* 0x000fc40000004100 */
[----:B------:R-:W-:Y:S01]  /*14da0*/  FFMA.FTZ R59, R4, R25, -R59 ;  /* 0x00000019043b7223 */ /* 0x000fe2000001083b */
[----:B------:R-:W-:Y:S01]  /*14db0*/  HADD2.F32 R29, -RZ, R29.H1_H1 ;  /* 0x3000001dff1d7230 */ /* 0x000fe20000004100 */
[----:B------:R-:W-:Y:S01]  /*14dc0*/  F2FP.F16.E4M3.UNPACK_B R40, R40 ;  /* 0x00000028ff28723e */ /* 0x000fe200020006ff */
[----:B------:R-:W-:Y:S01]  /*14dd0*/  HADD2.F32 R31, -RZ, R12.H0_H0 ;  /* 0x2000000cff1f7230 */ /* 0x000fe20000004100 */
[----:B------:R-:W-:Y:S01]  /*14de0*/  F2FP.F16.E4M3.UNPACK_B R30, R30 ;  /* 0x0000001eff1e723e */ /* 0x000fe200020006ff */
        /* <DEDUP_REMOVED lines=9> */
[C---:B------:R-:W-:Y:S01]  /*14e80*/  FFMA.FTZ R29, R4.reuse, R25, -R29 ;  /* 0x00000019041d7223 */ /* 0x040fe2000001081d */
[----:B------:R-:W-:Y:S02]  /*14e90*/  HADD2.F32 R15, -RZ, R15.H1_H1 ;  /* 0x3000000fff0f7230 */ /* 0x000fe40000004100 */
[----:B------:R-:W-:Y:S01]  /*14ea0*/  FFMA.FTZ R31, R4, R31, R6 ;  /* 0x0000001f041f7223 */ /* 0x000fe20000010006 */
[----:B------:R-:W-:-:S02]  /*14eb0*/  HADD2.F32 R9, -RZ, R9.H1_H1 ;  /* 0x30000009ff097230 */ /* 0x000fc40000004100 */
[----:B------:R-:W-:Y:S01]  /*14ec0*/  FMUL.FTZ R25, R7, R12 ;  /* 0x0000000c07197220 */ /* 0x000fe20000410000 */
        /* <DEDUP_REMOVED lines=8> */
[----:B------:R-:W-:-:S02]  /*14f50*/  HADD2.F32 R7, -RZ, R30.H0_H0 ;  /* 0x2000001eff077230 */ /* 0x000fc40000004100 */
[----:B------:R-:W-:Y:S02]  /*14f60*/  HADD2.F32 R4, -RZ, R3.H0_H0 ;  /* 0x20000003ff047230 */ /* 0x000fe40000004100 */
[C---:B------:R-:W-:Y:S01]  /*14f70*/  FMUL.FTZ R9, R6.reuse, R15 ;  /* 0x0000000f06097220 */ /* 0x040fe20000410000 */
[----:B------:R-:W-:Y:S02]  /*14f80*/  HADD2.F32 R40, -RZ, R40.H1_H1 ;  /* 0x30000028ff287230 */ /* 0x000fe40000004100 */
[-C--:B------:R-:W-:Y:S01]  /*14f90*/  FMUL.FTZ R25, R6, R7.reuse ;  /* 0x0000000706197220 */ /* 0x080fe20000410000 */
[----:B------:R-:W-:Y:S02]  /*14fa0*/  HADD2.F32 R5, -RZ, R5.H1_H1 ;  /* 0x30000005ff057230 */ /* 0x000fe40000004100 */
[----:B------:R-:W-:Y:S01]  /*14fb0*/  FFMA.FTZ R12, R4, R7, -R9 ;  /* 0x00000007040c7223 */ /* 0x000fe20000010809 */
[----:B------:R-:W-:Y:S01]  /*14fc0*/  HADD2.F32 R30, -RZ, R30.H1_H1 ;  /* 0x3000001eff1e7230 */ /* 0x000fe20000004100 */
[----:B------:R-:W-:Y:S01]  /*14fd0*/  F2FP.F16.E4M3.UNPACK_B R7, R48.H1 ;  /* 0x00000030ff07723e */ /* 0x000fe200030006ff */
[----:B------:R-:W-:-:S02]  /*14fe0*/  HADD2.F32 R3, -RZ, R3.H1_H1 ;  /* 0x30000003ff037230 */ /* 0x000fc40000004100 */
[C---:B------:R-:W-:Y:S01]  /*14ff0*/  FMUL.FTZ R8, R5.reuse, R40 ;  /* 0x0000002805087220 */ /* 0x040fe20000410000 */
[----:B------:R-:W-:Y:S01]  /*15000*/  FFMA.FTZ R25, R4, R15, R25 ;  /* 0x0000000f04197223 */ /* 0x000fe20000010019 */
[----:B------:R-:W-:Y:S01]  /*15010*/  F2FP.F16.E4M3.UNPACK_B R6, R34.H1 ;  /* 0x00000022ff06723e */ /* 0x000fe200030006ff */
[-C--:B------:R-:W-:Y:S01]  /*15020*/  FMUL.FTZ R5, R5, R30.reuse ;  /* 0x0000001e05057220 */ /* 0x080fe20000410000 */
[C---:B------:R-:W-:Y:S01]  /*15030*/  FFMA.FTZ R15, R3.reuse, R30, -R8 ;  /* 0x0000001e030f7223 */ /* 0x040fe20000010808 */
[----:B------:R-:W-:Y:S01]  /*15040*/  HADD2.F32 R8, -RZ, R7.H0_H0 ;  /* 0x20000007ff087230 */ /* 0x000fe20000004100 */
[----:B------:R-:W-:Y:S01]  /*15050*/  F2FP.F16.E4M3.UNPACK_B R34, R34 ;  /* 0x00000022ff22723e */ /* 0x000fe200020006ff */
[----:B------:R-:W-:Y:S02]  /*15060*/  HADD2.F32 R4, -RZ, R27.H0_H0 ;  /* 0x2000001bff047230 */ /* 0x000fe40000004100 */
[----:B------:R-:W-:Y:S01]  /*15070*/  FFMA.FTZ R40, R3, R40, R5 ;  /* 0x0000002803287223 */ /* 0x000fe20000010005 */
[----:B------:R-:W-:Y:S01]  /*15080*/  HADD2.F32 R5, -RZ, R6.H0_H0 ;  /* 0x20000006ff057230 */ /* 0x000fe20000004100 */
[----:B------:R-:W-:Y:S01]  /*15090*/  F2FP.F16.E4M3.UNPACK_B R48, R48 ;  /* 0x00000030ff30723e */ /* 0x000fe200020006ff */
[----:B------:R-:W-:-:S02]  /*150a0*/  HADD2.F32 R3, -RZ, R13.H0_H0 ;  /* 0x2000000dff037230 */ /* 0x000fc40000004100 */
[C---:B------:R-:W-:Y:S01]  /*150b0*/  FMUL.FTZ R28, R4.reuse, R8 ;  /* 0x00000008041c7220 */ /* 0x040fe20000410000 */
[----:B------:R-:W-:Y:S02]  /*150c0*/  HADD2.F32 R10, -RZ, R7.H1_H1 ;  /* 0x30000007ff0a7230 */ /* 0x000fe40000004100 */
[-C--:B------:R-:W-:Y:S01]  /*150d0*/  FMUL.FTZ R4, R4, R5.reuse ;  /* 0x0000000504047220 */ /* 0x080fe20000410000 */
[----:B------:R-:W-:Y:S02]  /*150e0*/  HADD2.F32 R27, -RZ, R27.H1_H1 ;  /* 0x3000001bff1b7230 */ /* 0x000fe40000004100 */
[----:B------:R-:W-:Y:S01]  /*150f0*/  FFMA.FTZ R28, R3, R5, -R28 ;  /* 0x00000005031c7223 */ /* 0x000fe2000001081c */
[----:B------:R-:W-:Y:S02]  /*15100*/  HADD2.F32 R6, -RZ, R6.H1_H1 ;  /* 0x30000006ff067230 */ /* 0x000fe40000004100 */
[----:B------:R-:W-:Y:S02]  /*15110*/  HADD2.F32 R13, -RZ, R13.H1_H1 ;  /* 0x3000000dff0d7230 */ /* 0x000fe40000004100 */
[C---:B------:R-:W-:Y:S01]  /*15120*/  FMUL.FTZ R30, R27.reuse, R10 ;  /* 0x0000000a1b1e7220 */ /* 0x040fe20000410000 */
[----:B------:R-:W-:Y:S01]  /*15130*/  FMUL.FTZ R5, R27, R6 ;  /* 0x000000061b057220 */ /* 0x000fe20000410000 */
[----:B------:R-:W-:-:S02]  /*15140*/  FFMA.FTZ R27, R3, R8, R4 ;  /* 0x00000008031b7223 */ /* 0x000fc40000010004 */
[C---:B------:R-:W-:Y:S01]  /*15150*/  FFMA.FTZ R33, R13.reuse, R6, -R30 ;  /* 0x000000060d217223 */ /* 0x040fe2000001081e */
[----:B------:R-:W-:Y:S02]  /*15160*/  HADD2.F32 R6, -RZ, R48.H0_H0 ;  /* 0x20000030ff067230 */ /* 0x000fe40000004100 */
[----:B------:R-:W-:Y:S01]  /*15170*/  FFMA.FTZ R30, R13, R10, R5 ;  /* 0x0000000a0d1e7223 */ /* 0x000fe20000010005 */
[----:B------:R-:W-:Y:S02]  /*15180*/  HADD2.F32 R5, -RZ, R34.H0_H0 ;  /* 0x20000022ff057230 */ /* 0x000fe40000004100 */
[----:B------:R-:W-:Y:S02]  /*15190*/  HADD2.F32 R4, -RZ, R26.H0_H0 ;  /* 0x2000001aff047230 */ /* 0x000fe40000004100 */
[----:B------:R-:W-:Y:S01]  /*151a0*/  HADD2.F32 R48, -RZ, R48.H1_H1 ;  /* 0x30000030ff307230 */ /* 0x000fe20000004100 */
[----:B------:R-:W-:Y:S01]  /*151b0*/  F2FP.SATFINITE.E4M3.F32.PACK_AB_MERGE_C R27, R30, R27, RZ ;  /* 0x0000001b1e1b723e */ /* 0x000fe200048070ff */
[----:B------:R-:W-:-:S02]  /*151c0*/  HADD2.F32 R26, -RZ, R26.H1_H1 ;  /* 0x3000001aff1a7230 */ /* 0x000fc40000004100 */
[C---:B------:R-:W-:Y:S01]  /*151d0*/  FMUL.FTZ R8, R4.reuse, R6 ;  /* 0x0000000604087220 */ /* 0x040fe20000410000 */
[----:B------:R-:W-:Y:S02]  /*151e0*/  HADD2.F32 R34, -RZ, R34.H1_H1 ;  /* 0x30000022ff227230 */ /* 0x000fe40000004100 */
        /* <DEDUP_REMOVED lines=26> */
.L_x_2350:
[----:B------:R-:W-:Y:S05]  /*15390*/  BSYNC B1 ;  /* 0x0000000000017941 */ /* 0x000fea0003800000 */
.L_x_2349:
[----:B------:R-:W-:Y:S05]  /*153a0*/  @P0 BRA `(.L_x_2324) ;  /* 0x0000000c00ec0947 */ /* 0x000fea0003800000 */
[----:B-----5:R-:W4:Y:S04]  /*153b0*/  LDL R24, [R1+0x28] ;  /* 0x0000280001187983 */ /* 0x020f280000100800 */
[----:B------:R-:W4:Y:S01]  /*153c0*/  LDL R49, [R1+0x50] ;  /* 0x0000500001317983 */ /* 0x000f220000100800 */
[----:B-123--:R-:W-:Y:S02]  /*153d0*/  SHF.R.U32.HI R0, RZ, 0x8, R36 ;  /* 0x00000008ff007819 */ /* 0x00efe40000011624 */
[----:B0-----:R-:W-:Y:S02]  /*153e0*/  LOP3.LUT R3, R36, 0xff, RZ, 0xc0, !PT ;  /* 0x000000ff24037812 */ /* 0x001fe400078ec0ff */
[----:B------:R-:W-:Y:S02]  /*153f0*/  SHF.R.U32.HI R4, RZ, 0x8, R37 ;  /* 0x00000008ff047819 */ /* 0x000fe40000011625 */
[----:B------:R-:W-:-:S02]  /*15400*/  LOP3.LUT R0, R0, 0xff, RZ, 0xc0, !PT ;  /* 0x000000ff00007812 */ /* 0x000fc400078ec0ff */
[----:B------:R-:W-:Y:S02]  /*15410*/  LOP3.LUT R5, R37, 0xff, RZ, 0xc0, !PT ;  /* 0x000000ff25057812 */ /* 0x000fe400078ec0ff */
[----:B------:R-:W-:Y:S02]  /*15420*/  LOP3.LUT R4, R4, 0xff, RZ, 0xc0, !PT ;  /* 0x000000ff04047812 */ /* 0x000fe400078ec0ff */
[----:B------:R-:W-:Y:S01]  /*15430*/  PRMT R13, R0, 0x7604, R3 ;  /* 0x00007604000d7816 */ /* 0x000fe20000000003 */
[----:B------:R-:W-:Y:S01]  /*15440*/  IMAD.SHL.U32 R0, R235, 0x80, RZ ;  /* 0x00000080eb007824 */ /* 0x000fe200078e00ff */
[----:B------:R-:W-:Y:S02]  /*15450*/  LEA.HI R20, R21, R20, RZ, 0x1c ;  /* 0x0000001415147211 */ /* 0x000fe400078fe0ff */
[----:B------:R-:W-:Y:S02]  /*15460*/  SHF.R.U32.HI R6, RZ, 0x8, R38 ;  /* 0x00000008ff067819 */ /* 0x000fe40000011626 */
[----:B------:R-:W-:-:S02]  /*15470*/  PRMT R12, R4, 0x7604, R5 ;  /* 0x00007604040c7816 */ /* 0x000fc40000000005 */
[----:B------:R-:W-:Y:S02]  /*15480*/  SHF.R.S32.HI R5, RZ, 0x1f, R20 ;  /* 0x0000001fff057819 */ /* 0x000fe40000011414 */
[----:B------:R-:W-:Y:S01]  /*15490*/  LOP3.LUT R9, R0, 0x380, RZ, 0xc0, !PT ;  /* 0x0000038000097812 */ /* 0x000fe200078ec0ff */
[----:B------:R-:W-:Y:S01]  /*154a0*/  IMAD.SHL.U32 R0, R20, 0x10, RZ ;  /* 0x0000001014007824 */ /* 0x000fe200078e00ff */
[----:B------:R-:W-:Y:S02]  /*154b0*/  LOP3.LUT R3, R38, 0xff, RZ, 0xc0, !PT ;  /* 0x000000ff26037812 */ /* 0x000fe400078ec0ff */
[----:B------:R-:W-:Y:S02]  /*154c0*/  LOP3.LUT R6, R6, 0xff, RZ, 0xc0, !PT ;  /* 0x000000ff06067812 */ /* 0x000fe400078ec0ff */
[----:B------:R-:W-:Y:S02]  /*154d0*/  LEA.HI R7, R5, R20, RZ, 0x3 ;  /* 0x0000001405077211 */ /* 0x000fe400078f18ff */
[----:B------:R-:W-:-:S02]  /*154e0*/  PRMT R15, R6, 0x7604, R3 ;  /* 0x00007604060f7816 */ /* 0x000fc40000000003 */
[----:B------:R-:W-:Y:S02]  /*154f0*/  SHF.R.U32.HI R3, RZ, 0x8, R39 ;  /* 0x00000008ff037819 */ /* 0x000fe40000011627 */
[----:B------:R-:W-:Y:S02]  /*15500*/  LOP3.LUT R0, R9, 0x70, R0, 0xf8, !PT ;  /* 0x0000007009007812 */ /* 0x000fe400078ef800 */
[----:B------:R-:W-:Y:S02]  /*15510*/  SHF.R.U32.HI R9, RZ, 0x3, R9 ;  /* 0x00000003ff097819 */ /* 0x000fe40000011609 */
[----:B------:R-:W-:Y:S02]  /*15520*/  SHF.L.U32 R7, R7, 0xb, RZ ;  /* 0x0000000b07077819 */ /* 0x000fe400000006ff */
[----:B------:R-:W-:Y:S02]  /*15530*/  LOP3.LUT R4, R39, 0xff, RZ, 0xc0, !PT ;  /* 0x000000ff27047812 */ /* 0x000fe400078ec0ff */
[----:B------:R-:W-:-:S02]  /*15540*/  LOP3.LUT R3, R3, 0xff, RZ, 0xc0, !PT ;  /* 0x000000ff03037812 */ /* 0x000fc400078ec0ff */
[----:B------:R-:W-:Y:S02]  /*15550*/  LOP3.LUT R0, R0, R9, RZ, 0x3c, !PT ;  /* 0x0000000900007212 */ /* 0x000fe400078e3cff */
[----:B------:R-:W-:Y:S02]  /*15560*/  LOP3.LUT R7, R7, 0xffffc000, RZ, 0xc0, !PT ;  /* 0xffffc00007077812 */ /* 0x000fe400078ec0ff */
[----:B------:R-:W-:Y:S02]  /*15570*/  PRMT R14, R3, 0x7604, R4 ;  /* 0x00007604030e7816 */ /* 0x000fe40000000004 */
[----:B------:R-:W-:Y:S02]  /*15580*/  SHF.R.U32.HI R5, RZ, 0x8, R44 ;  /* 0x00000008ff057819 */ /* 0x000fe4000001162c */
[----:B------:R-:W-:Y:S02]  /*15590*/  LOP3.LUT R6, R44, 0xff, RZ, 0xc0, !PT ;  /* 0x000000ff2c067812 */ /* 0x000fe400078ec0ff */
[----:B------:R-:W-:-:S02]  /*155a0*/  LOP3.LUT R5, R5, 0xff, RZ, 0xc0, !PT ;  /* 0x000000ff05057812 */ /* 0x000fc400078ec0ff */
[----:B------:R-:W-:Y:S02]  /*155b0*/  SHF.R.U32.HI R4, RZ, 0x8, R45 ;  /* 0x00000008ff047819 */ /* 0x000fe4000001162d */
[----:B------:R-:W-:Y:S02]  /*155c0*/  PRMT R25, R5, 0x7604, R6 ;  /* 0x0000760405197816 */ /* 0x000fe40000000006 */
[----:B------:R-:W-:Y:S02]  /*155d0*/  SHF.R.U32.HI R26, RZ, 0x8, R47 ;  /* 0x00000008ff1a7819 */ /* 0x000fe4000001162f */
[----:B------:R-:W-:Y:S02]  /*155e0*/  LOP3.LUT R20, R45, 0xff, RZ, 0xc0, !PT ;  /* 0x000000ff2d147812 */ /* 0x000fe400078ec0ff */
[----:B------:R-:W-:Y:S02]  /*155f0*/  LOP3.LUT R27, R47, 0xff, RZ, 0xc0, !PT ;  /* 0x000000ff2f1b7812 */ /* 0x000fe400078ec0ff */
[----:B------:R-:W-:-:S02]  /*15600*/  LOP3.LUT R26, R26, 0xff, RZ, 0xc0, !PT ;  /* 0x000000ff1a1a7812 */ /* 0x000fc400078ec0ff */
[----:B------:R-:W-:Y:S02]  /*15610*/  SHF.R.U32.HI R21, RZ, 0x8, R46 ;  /* 0x00000008ff157819 */ /* 0x000fe4000001162e */
[----:B------:R-:W-:Y:S02]  /*15620*/  PRMT R26, R26, 0x7604, R27 ;  /* 0x000076041a1a7816 */ /* 0x000fe4000000001b */
[----:B------:R-:W-:Y:S02]  /*15630*/  SHF.R.U32.HI R27, RZ, 0x10, R45 ;  /* 0x00000010ff1b7819 */ /* 0x000fe4000001162d */
[----:B------:R-:W-:Y:S02]  /*15640*/  LOP3.LUT R21, R21, 0xff, RZ, 0xc0, !PT ;  /* 0x000000ff15157812 */ /* 0x000fe400078ec0ff */
[----:B------:R-:W-:Y:S01]  /*15650*/  LOP3.LUT R13, R13, 0xff0000, R36, 0xf8, !PT ;  /* 0x00ff00000d0d7812 */ /* 0x000fe200078ef824 */
[----:B------:R-:W-:Y:S01]  /*15660*/  IMAD.U32 R27, R27, 0x10000, RZ ;  /* 0x000100001b1b7824 */ /* 0x000fe200078e00ff */
[----:B------:R-:W-:-:S02]  /*15670*/  SHF.R.U32.HI R31, RZ, 0x10, R47 ;  /* 0x00000010ff1f7819 */ /* 0x000fc4000001162f */
[----:B------:R-:W-:Y:S02]  /*15680*/  LOP3.LUT R25, R25, 0xff0000, R44, 0xf8, !PT ;  /* 0x00ff000019197812 */ /* 0x000fe400078ef82c */
[----:B------:R-:W-:Y:S02]  /*15690*/  LOP3.LUT R28, R13, 0xff000000, R36, 0xf8, !PT ;  /* 0xff0000000d1c7812 */ /* 0x000fe400078ef824 */
[----:B------:R-:W-:Y:S02]  /*156a0*/  SHF.L.U32 R31, R31, 0x10, RZ ;  /* 0x000000101f1f7819 */ /* 0x000fe400000006ff */
[----:B------:R-:W-:Y:S02]  /*156b0*/  LOP3.LUT R32, R25, 0xff000000, R44, 0xf8, !PT ;  /* 0xff00000019207812 */ /* 0x000fe400078ef82c */
[----:B------:R-:W-:Y:S02]  /*156c0*/  LOP3.LUT R31, R26, 0xff0000, R31, 0xf8, !PT ;  /* 0x00ff00001a1f7812 */ /* 0x000fe400078ef81f */
[----:B------:R-:W-:-:S04]  /*156d0*/  LOP3.LUT R15, R15, 0xff0000, R38, 0xf8, !PT ;  /* 0x00ff00000f0f7812 */ /* 0x000fc800078ef826 */
[----:B------:R-:W-:Y:S02]  /*156e0*/  LOP3.LUT R30, R15, 0xff000000, R38, 0xf8, !PT ;  /* 0xff0000000f1e7812 */ /* 0x000fe400078ef826 */
[----:B----4-:R-:W-:Y:S02]  /*156f0*/  IADD3 R3, R0, R7, R24 ;  /* 0x0000000700037210 */ /* 0x010fe40007ffe018 */
[----:B------:R-:W-:Y:S01]  /*15700*/  LOP3.LUT R24, R46, 0xff, RZ, 0xc0, !PT ;  /* 0x000000ff2e187812 */ /* 0x000fe200078ec0ff */
[----:B------:R-:W0:Y:S02]  /*15710*/  LDS.128 R8, [R49+0x20400] ;  /* 0x0204000031087984 */ /* 0x000e240000000c00 */
[----:B------:R-:W-:Y:S01]  /*15720*/  IMAD.IADD R0, R18, 0x1, R3 ;  /* 0x0000000112007824 */ /* 0x000fe200078e0203 */
[----:B------:R-:W-:Y:S02]  /*15730*/  LOP3.LUT R3, R4, 0xff, RZ, 0xc0, !PT ;  /* 0x000000ff04037812 */ /* 0x000fe400078ec0ff */
[----:B------:R-:W-:-:S02]  /*15740*/  PRMT R29, R21, 0x7604, R24 ;  /* 0x00007604151d7816 */ /* 0x000fc40000000018 */
[----:B------:R-:W1:Y:S01]  /*15750*/  LDS.128 R4, [R0+0x20400] ;  /* 0x0204000000047984 */ /* 0x000e620000000c00 */
[----:B------:R-:W-:Y:S02]  /*15760*/  PRMT R20, R3, 0x7604, R20 ;  /* 0x0000760403147816 */ /* 0x000fe40000000014 */
[----:B------:R-:W-:Y:S02]  /*15770*/  SHF.R.U32.HI R3, RZ, 0x10, R37 ;  /* 0x00000010ff037819 */ /* 0x000fe40000011625 */
[----:B------:R-:W-:Y:S02]  /*15780*/  SHF.R.U32.HI R21, RZ, 0x10, R39 ;  /* 0x00000010ff157819 */ /* 0x000fe40000011627 */
[----:B------:R-:W-:Y:S01]  /*15790*/  LOP3.LUT R27, R20, 0xff0000, R27, 0xf8, !PT ;  /* 0x00ff0000141b7812 */ /* 0x000fe200078ef81b */
[----:B------:R-:W-:Y:S01]  /*157a0*/  IMAD.U32 R3, R3, 0x10000, RZ ;  /* 0x0001000003037824 */ /* 0x000fe200078e00ff */
[----:B------:R-:W-:Y:S01]  /*157b0*/  LOP3.LUT R29, R29, 0xff0000, R46, 0xf8, !PT ;  /* 0x00ff00001d1d7812 */ /* 0x000fe200078ef82e */
[----:B------:R-:W-:Y:S01]  /*157c0*/  IMAD.U32 R21, R21, 0x10000, RZ ;  /* 0x0001000015157824 */ /* 0x000fe200078e00ff */
[----:B------:R-:W-:-:S02]  /*157d0*/  LOP3.LUT R44, R27, 0xff000000, R45, 0xf8, !PT ;  /* 0xff0000001b2c7812 */ /* 0x000fc400078ef82d */
[----:B------:R-:W-:Y:S02]  /*157e0*/  LOP3.LUT R3, R12, 0xff0000, R3, 0xf8, !PT ;  /* 0x00ff00000c037812 */ /* 0x000fe400078ef803 */
[----:B------:R-:W-:Y:S02]  /*157f0*/  LOP3.LUT R34, R29, 0xff000000, R46, 0xf8, !PT ;  /* 0xff0000001d227812 */ /* 0x000fe400078ef82e */
[----:B------:R-:W-:Y:S02]  /*15800*/  LOP3.LUT R36, R3, 0xff000000, R37, 0xf8, !PT ;  /* 0xff00000003247812 */ /* 0x000fe400078ef825 */
[----:B------:R-:W-:Y:S02]  /*15810*/  F2FP.F16.E4M3.UNPACK_B R33, R44 ;  /* 0x0000002cff21723e */ /* 0x000fe400020006ff */
[----:B------:R-:W-:Y:S02]  /*15820*/  F2FP.F16.E4M3.UNPACK_B R29, R36 ;  /* 0x00000024ff1d723e */ /* 0x000fe400020006ff */
[----:B------:R-:W-:Y:S01]  /*15830*/  LOP3.LUT R21, R14, 0xff0000, R21, 0xf8, !PT ;  /* 0x00ff00000e157812 */ /* 0x000fe200078ef815 */
[----:B------:R-:W-:Y:S01]  /*15840*/  HADD2.F32 R35, -RZ, R33.H0_H0 ;  /* 0x20000021ff237230 */ /* 0x000fe20000004100 */
[----:B------:R-:W-:Y:S01]  /*15850*/  LOP3.LUT R46, R31, 0xff000000, R47, 0xf8, !PT ;  /* 0xff0000001f2e7812 */ /* 0x000fe200078ef82f */
[--C-:B------:R-:W-:Y:S01]  /*15860*/  HADD2.F32 R31, -RZ, R29.reuse.H0_H0 ;  /* 0x2000001dff1f7230 */ /* 0x100fe20000004100 */
[----:B------:R-:W-:Y:S01]  /*15870*/  LOP3.LUT R38, R21, 0xff000000, R39, 0xf8, !PT ;  /* 0xff00000015267812 */ /* 0x000fe200078ef827 */
[----:B------:R-:W-:Y:S01]  /*15880*/  HADD2.F32 R29, -RZ, R29.H1_H1 ;  /* 0x3000001dff1d7230 */ /* 0x000fe20000004100 */
[----:B------:R-:W-:Y:S01]  /*15890*/  F2FP.F16.E4M3.UNPACK_B R44, R44.H1 ;  /* 0x0000002cff2c723e */ /* 0x000fe200030006ff */
[----:B------:R-:W-:Y:S01]  /*158a0*/  HADD2.F32 R33, -RZ, R33.H1_H1 ;  /* 0x30000021ff217230 */ /* 0x000fe20000004100 */
[----:B------:R-:W-:-:S02]  /*158b0*/  F2FP.F16.E4M3.UNPACK_B R36, R36.H1 ;  /* 0x00000024ff24723e */ /* 0x000fc400030006ff */
[----:B0-----:R-:W-:Y:S02]  /*158c0*/  F2FP.F16.E4M3.UNPACK_B R12, R9 ;  /* 0x00000009ff0c723e */ /* 0x001fe400020006ff */
        /* <DEDUP_REMOVED lines=8> */
[-C--:B------:R-:W-:Y:S01]  /*15950*/  F2FP.F16.E4M3.UNPACK_B R26, R7.reuse ;  /* 0x00000007ff1a723e */ /* 0x080fe200020006ff */
[----:B------:R-:W-:Y:S01]  /*15960*/  HADD2.F32 R20, -RZ, R20.H1_H1 ;  /* 0x30000014ff147230 */ /* 0x000fe20000004100 */
[----:B------:R-:W-:Y:S01]  /*15970*/  F2FP.F16.E4M3.UNPACK_B R27, R7.H1 ;  /* 0x00000007ff1b723e */ /* 0x000fe200030006ff */
[C---:B------:R-:W-:Y:S01]  /*15980*/  FMUL.FTZ R37, R24.reuse, R35 ;  /* 0x0000002318257220 */ /* 0x040fe20000410000 */
[-C--:B------:R-:W-:Y:S01]  /*15990*/  F2FP.F16.E4M3.UNPACK_B R5, R4.reuse ;  /* 0x00000004ff05723e */ /* 0x080fe200020006ff */
[----:B------:R-:W-:Y:S01]  /*159a0*/  HADD2.F32 R12, -RZ, R12.H1_H1 ;  /* 0x3000000cff0c7230 */ /* 0x000fe20000004100 */
[----:B------:R-:W-:Y:S01]  /*159b0*/  F2FP.F16.E4M3.UNPACK_B R7, R4.H1 ;  /* 0x00000004ff07723e */ /* 0x000fe200030006ff */
[-C--:B------:R-:W-:Y:S01]  /*159c0*/  FMUL.FTZ R4, R24, R31.reuse ;  /* 0x0000001f18047220 */ /* 0x080fe20000410000 */
[-C--:B------:R-:W-:Y:S01]  /*159d0*/  F2FP.F16.E4M3.UNPACK_B R24, R6.reuse ;  /* 0x00000006ff18723e */ /* 0x080fe200020006ff */
[C---:B------:R-:W-:Y:S01]  /*159e0*/  FFMA.FTZ R37, R10.reuse, R31, -R37 ;  /* 0x0000001f0a257223 */ /* 0x040fe20000010825 */
[----:B------:R-:W-:Y:S01]  /*159f0*/  F2FP.F16.E4M3.UNPACK_B R25, R6.H1 ;  /* 0x00000006ff19723e */ /* 0x000fe200030006ff */
[----:B------:R-:W-:Y:S01]  /*15a00*/  FFMA.FTZ R39, R10, R35, R4 ;  /* 0x000000230a277223 */ /* 0x000fe20000010004 */
[----:B------:R-:W-:Y:S01]  /*15a10*/  F2FP.F16.E4M3.UNPACK_B R9, R9.H1 ;  /* 0x00000009ff09723e */ /* 0x000fe200030006ff */
[----:B------:R-:W-:-:S02]  /*15a20*/  HADD2.F32 R35, -RZ, R44.H0_H0 ;  /* 0x2000002cff237230 */ /* 0x000fc40000004100 */
[C---:B------:R-:W-:Y:S01]  /*15a30*/  FMUL.FTZ R41, R20.reuse, R33 ;  /* 0x0000002114297220 */ /* 0x040fe20000410000 */
[----:B------:R-:W-:Y:S02]  /*15a40*/  HADD2.F32 R6, -RZ, R21.H0_H0 ;  /* 0x20000015ff067230 */ /* 0x000fe40000004100 */
[-C--:B------:R-:W-:Y:S01]  /*15a50*/  FMUL.FTZ R10, R20, R29.reuse ;  /* 0x0000001d140a7220 */ /* 0x080fe20000410000 */
[----:B------:R-:W-:Y:S02]  /*15a60*/  HADD2.F32 R31, -RZ, R36.H0_H0 ;  /* 0x20000024ff1f7230 */ /* 0x000fe40000004100 */
[----:B------:R-:W-:Y:S01]  /*15a70*/  FFMA.FTZ R20, R12, R29, -R41 ;  /* 0x0000001d0c147223 */ /* 0x000fe20000010829 */
[----:B------:R-:W-:Y:S02]  /*15a80*/  HADD2.F32 R4, -RZ, R9.H0_H0 ;  /* 0x20000009ff047230 */ /* 0x000fe40000004100 */
[----:B------:R-:W-:Y:S01]  /*15a90*/  FMUL.FTZ R43, R6, R35 ;  /* 0x00000023062b7220 */ /* 0x000fe20000410000 */
[----:B------:R-:W-:Y:S01]  /*15aa0*/  FFMA.FTZ R40, R12, R33, R10 ;  /* 0x000000210c287223 */ /* 0x000fe2000001000a */
[-C--:B------:R-:W-:Y:S01]  /*15ab0*/  FMUL.FTZ R6, R6, R31.reuse ;  /* 0x0000001f06067220 */ /* 0x080fe20000410000 */
[----:B------:R-:W-:Y:S01]  /*15ac0*/  F2FP.F16.E4M3.UNPACK_B R12, R46 ;  /* 0x0000002eff0c723e */ /* 0x000fe200020006ff */
[C---:B------:R-:W-:Y:S01]  /*15ad0*/  FFMA.FTZ R43, R4.reuse, R31, -R43 ;  /* 0x0000001f042b7223 */ /* 0x040fe2000001082b */
[----:B------:R-:W-:Y:S01]  /*15ae0*/  F2FP.F16.E4M3.UNPACK_B R10, R38 ;  /* 0x00000026ff0a723e */ /* 0x000fe200020006ff */
[----:B------:R-:W-:Y:S01]  /*15af0*/  FFMA.FTZ R35, R4, R35, R6 ;  /* 0x0000002304237223 */ /* 0x000fe20000010006 */
[----:B------:R-:W-:Y:S01]  /*15b00*/  HADD2.F32 R6, -RZ, R26.H0_H0 ;  /* 0x2000001aff067230 */ /* 0x000fe20000004100 */
[----:B------:R-:W-:Y:S01]  /*15b10*/  F2FP.F16.E4M3.UNPACK_B R46, R46.H1 ;  /* 0x0000002eff2e723e */ /* 0x000fe200030006ff */
[----:B------:R-:W-:Y:S01]  /*15b20*/  HADD2.F32 R31, -RZ, R12.H0_H0 ;  /* 0x2000000cff1f7230 */ /* 0x000fe20000004100 */
[----:B------:R-:W-:Y:S01]  /*15b30*/  F2FP.F16.E4M3.UNPACK_B R38, R38.H1 ;  /* 0x00000026ff26723e */ /* 0x000fe200030006ff */
[----:B------:R-:W-:Y:S01]  /*15b40*/  HADD2.F32 R44, -RZ, R44.H1_H1 ;  /* 0x3000002cff2c7230 */ /* 0x000fe20000004100 */
[----:B------:R-:W-:Y:S01]  /*15b50*/  F2FP.F16.E4M3.UNPACK_B R3, R8 ;  /* 0x00000008ff03723e */ /* 0x000fe200020006ff */
[----:B------:R-:W-:-:S02]  /*15b60*/  HADD2.F32 R21, -RZ, R21.H1_H1 ;  /* 0x30000015ff157230 */ /* 0x000fc40000004100 */
[C---:B------:R-:W-:Y:S01]  /*15b70*/  FMUL.FTZ R33, R6.reuse, R31 ;  /* 0x0000001f06217220 */ /* 0x040fe20000410000 */
[----:B------:R-:W-:Y:S01]  /*15b80*/  HADD2.F32 R29, -RZ, R10.H0_H0 ;  /* 0x2000000aff1d7230 */ /* 0x000fe20000004100 */
[----:B------:R-:W-:Y:S01]  /*15b90*/  F2FP.F16.E4M3.UNPACK_B R8, R8.H1 ;  /* 0x00000008ff08723e */ /* 0x000fe200030006ff */
[----:B------:R-:W-:Y:S02]  /*15ba0*/  HADD2.F32 R36, -RZ, R36.H1_H1 ;  /* 0x30000024ff247230 */ /* 0x000fe40000004100 */
[C---:B------:R-:W-:Y:S01]  /*15bb0*/  FMUL.FTZ R42, R21.reuse, R44 ;  /* 0x0000002c152a7220 */ /* 0x040fe20000410000 */
[----:B------:R-:W-:Y:S02]  /*15bc0*/  HADD2.F32 R4, -RZ, R14.H0_H0 ;  /* 0x2000000eff047230 */ /* 0x000fe40000004100 */
[----:B------:R-:W-:Y:S01]  /*15bd0*/  FMUL.FTZ R6, R6, R29 ;  /* 0x0000001d06067220 */ /* 0x000fe20000410000 */
[----:B------:R-:W-:Y:S02]  /*15be0*/  HADD2.F32 R9, -RZ, R9.H1_H1 ;  /* 0x30000009ff097230 */ /* 0x000fe40000004100 */
[----:B------:R-:W-:Y:S01]  /*15bf0*/  FMUL.FTZ R21, R21, R36 ;  /* 0x0000002415157220 */ /* 0x000fe20000410000 */
[----:B------:R-:W-:-:S02]  /*15c00*/  HADD2.F32 R26, -RZ, R26.H1_H1 ;  /* 0x3000001aff1a7230 */ /* 0x000fc40000004100 */
[C---:B------:R-:W-:Y:S01]  /*15c10*/  FFMA.FTZ R33, R4.reuse, R29, -R33 ;  /* 0x0000001d04217223 */ /* 0x040fe20000010821 */
[----:B------:R-:W-:Y:S02]  /*15c20*/  HADD2.F32 R29, -RZ, R12.H1_H1 ;  /* 0x3000000cff1d7230 */ /* 0x000fe40000004100 */
[----:B------:R-:W-:Y:S01]  /*15c30*/  FFMA.FTZ R41, R4, R31, R6 ;  /* 0x0000001f04297223 */ /* 0x000fe20000010006 */
[C---:B------:R-:W-:Y:S01]  /*15c40*/  FFMA.FTZ R42, R9.reuse, R36, -R42 ;  /* 0x00000024092a7223 */ /* 0x040fe2000001082a */
[----:B------:R-:W-:Y:S01]  /*15c50*/  FFMA.FTZ R44, R9, R44, R21 ;  /* 0x0000002c092c7223 */ /* 0x000fe20000010015 */
[----:B------:R-:W-:Y:S02]  /*15c60*/  HADD2.F32 R31, -RZ, R46.H0_H0 ;  /* 0x2000002eff1f7230 */ /* 0x000fe40000004100 */
[----:B------:R-:W-:Y:S01]  /*15c70*/  FMUL.FTZ R45, R26, R29 ;  /* 0x0000001d1a2d7220 */ /* 0x000fe20000410000 */
[----:B------:R-:W-:Y:S02]  /*15c80*/  HADD2.F32 R6, -RZ, R27.H0_H0 ;  /* 0x2000001bff067230 */ /* 0x000fe40000004100 */
        /* <DEDUP_REMOVED lines=41> */
[----:B------:R-:W-:Y:S01]  /*15f20*/  HADD2.F32 R7, -RZ, R28.H0_H0 ;  /* 0x2000001cff077230 */ /* 0x000fe20000004100 */
[----:B------:R-:W-:Y:S01]  /*15f30*/  F2FP.SATFINITE.E4M3.F32.PACK_AB_MERGE_C R35, R44, R35, RZ ;  /* 0x000000232c23723e */ /* 0x000fe200048070ff */
[----:B------:R-:W-:-:S02]  /*15f40*/  HADD2.F32 R4, -RZ, R3.H0_H0 ;  /* 0x20000003ff047230 */ /* 0x000fc40000004100 */
[C---:B------:R-:W-:Y:S01]  /*15f50*/  FMUL.FTZ R9, R6.reuse, R15 ;  /* 0x0000000f06097220 */ /* 0x040fe20000410000 */
[----:B------:R-:W-:Y:S02]  /*15f60*/  HADD2.F32 R32, -RZ, R32.H1_H1 ;  /* 0x30000020ff207230 */ /* 0x000fe40000004100 */
        /* <DEDUP_REMOVED lines=8> */
[----:B------:R-:W-:Y:S01]  /*15ff0*/  FMUL.FTZ R5, R5, R28 ;  /* 0x0000001c05057220 */ /* 0x000fe20000410000 */
[----:B------:R-:W-:Y:S01]  /*16000*/  F2FP.F16.E4M3.UNPACK_B R6, R30.H1 ;  /* 0x0000001eff06723e */ /* 0x000fe200030006ff */
[----:B------:R-:W-:Y:S01]  /*16010*/  FFMA.FTZ R28, R3, R28, -R8 ;  /* 0x0000001c031c7223 */ /* 0x000fe20000010808 */
[----:B------:R-:W-:-:S02]  /*16020*/  HADD2.F32 R8, -RZ, R7.H0_H0 ;  /* 0x20000007ff087230 */ /* 0x000fc40000004100 */
[----:B------:R-:W-:Y:S01]  /*16030*/  FFMA.FTZ R32, R3, R32, R5 ;  /* 0x0000002003207223 */ /* 0x000fe20000010005 */
[----:B------:R-:W-:Y:S01]  /*16040*/  HADD2.F32 R4, -RZ, R25.H0_H0 ;  /* 0x20000019ff047230 */ /* 0x000fe20000004100 */
[----:B------:R-:W-:Y:S01]  /*16050*/  F2FP.F16.E4M3.UNPACK_B R34, R34 ;  /* 0x00000022ff22723e */ /* 0x000fe200020006ff */
[----:B------:R-:W-:Y:S01]  /*16060*/  HADD2.F32 R5, -RZ, R6.H0_H0 ;  /* 0x20000006ff057230 */ /* 0x000fe20000004100 */
[----:B------:R-:W-:Y:S01]  /*16070*/  F2FP.F16.E4M3.UNPACK_B R30, R30 ;  /* 0x0000001eff1e723e */ /* 0x000fe200020006ff */
[----:B------:R-:W-:Y:S02]  /*16080*/  HADD2.F32 R3, -RZ, R13.H0_H0 ;  /* 0x2000000dff037230 */ /* 0x000fe40000004100 */
[C---:B------:R-:W-:Y:S01]  /*16090*/  FMUL.FTZ R26, R4.reuse, R8 ;  /* 0x00000008041a7220 */ /* 0x040fe20000410000 */
[----:B------:R-:W-:Y:S02]  /*160a0*/  HADD2.F32 R10, -RZ, R7.H1_H1 ;  /* 0x30000007ff0a7230 */ /* 0x000fe40000004100 */
[----:B------:R-:W-:Y:S01]  /*160b0*/  FMUL.FTZ R4, R4, R5 ;  /* 0x0000000504047220 */ /* 0x000fe20000410000 */
[----:B------:R-:W-:-:S02]  /*160c0*/  HADD2.F32 R25, -RZ, R25.H1_H1 ;  /* 0x30000019ff197230 */ /* 0x000fc40000004100 */
[----:B------:R-:W-:Y:S01]  /*160d0*/  FFMA.FTZ R26, R3, R5, -R26 ;  /* 0x00000005031a7223 */ /* 0x000fe2000001081a */
[----:B------:R-:W-:Y:S01]  /*160e0*/  HADD2.F32 R6, -RZ, R6.H1_H1 ;  /* 0x30000006ff067230 */ /* 0x000fe20000004100 */
[----:B------:R-:W-:Y:S01]  /*160f0*/  F2FP.SATFINITE.E4M3.F32.PACK_AB_MERGE_C R45, R46, R45, RZ ;  /* 0x0000002d2e2d723e */ /* 0x000fe200048070ff */
[----:B------:R-:W-:Y:S02]  /*16100*/  HADD2.F32 R13, -RZ, R13.H1_H1 ;  /* 0x3000000dff0d7230 */ /* 0x000fe40000004100 */
[C---:B------:R-:W-:Y:S01]  /*16110*/  FMUL.FTZ R36, R25.reuse, R10 ;  /* 0x0000000a19247220 */ /* 0x040fe20000410000 */
[----:B------:R-:W-:Y:S01]  /*16120*/  F2FP.SATFINITE.E4M3.F32.PACK_AB_MERGE_C R14, R14, R29, RZ ;  /* 0x0000001d0e0e723e */ /* 0x000fe200048070ff */
[----:B------:R-:W-:Y:S01]  /*16130*/  FMUL.FTZ R5, R25, R6 ;  /* 0x0000000619057220 */ /* 0x000fe20000410000 */
[----:B------:R-:W-:Y:S01]  /*16140*/  FFMA.FTZ R25, R3, R8, R4 ;  /* 0x0000000803197223 */ /* 0x000fe20000010004 */
[----:B------:R-:W-:Y:S01]  /*16150*/  FFMA.FTZ R31, R13, R6, -R36 ;  /* 0x000000060d1f7223 */ /* 0x000fe20000010824 */
[----:B------:R-:W-:-:S02]  /*16160*/  HADD2.F32 R6, -RZ, R34.H0_H0 ;  /* 0x20000022ff067230 */ /* 0x000fc40000004100 */
[----:B------:R-:W-:Y:S01]  /*16170*/  FFMA.FTZ R10, R13, R10, R5 ;  /* 0x0000000a0d0a7223 */ /* 0x000fe20000010005 */
[----:B------:R-:W-:Y:S01]  /*16180*/  HADD2.F32 R4, -RZ, R24.H0_H0 ;  /* 0x20000018ff047230 */ /* 0x000fe20000004100 */
[----:B------:R-:W-:Y:S01]  /*16190*/  F2FP.SATFINITE.E4M3.F32.PACK_AB_MERGE_C R32, R32, R21, R14 ;  /* 0x000000152020723e */ /* 0x000fe2000480700e */
[----:B------:R-:W-:Y:S02]  /*161a0*/  HADD2.F32 R5, -RZ, R30.H0_H0 ;  /* 0x2000001eff057230 */ /* 0x000fe40000004100 */
        /* <DEDUP_REMOVED lines=10> */
[C---:B------:R-:W-:Y:S01]  /*16250*/  FFMA.FTZ R8, R3.reuse, R5, -R8 ;  /* 0x0000000503087223 */ /* 0x040fe20000010808 */
[----:B------:R-:W-:Y:S01]  /*16260*/  FFMA.FTZ R3, R3, R6, R7 ;  /* 0x0000000603037223 */ /* 0x000fe20000010007 */
[C---:B------:R-:W-:Y:S01]  /*16270*/  FFMA.FTZ R13, R11.reuse, R30, -R4 ;  /* 0x0000001e0b0d7223 */ /* 0x040fe20000010804 */
[----:B------:R-:W-:Y:S01]  /*16280*/  F2FP.SATFINITE.E4M3.F32.PACK_AB_MERGE_C R7, R38, R47, RZ ;  /* 0x0000002f2607723e */ /* 0x000fe200048070ff */
        /* <DEDUP_REMOVED lines=11> */
[----:B------:R4:W-:Y:S04]  /*16340*/  STS.128 [R49+0x20400], R4 ;  /* 0x0204000431007388 */ /* 0x0009e80000000c00 */
[----:B------:R4:W-:Y:S02]  /*16350*/  STS.128 [R0+0x20400], R32 ;  /* 0x0204002000007388 */ /* 0x0009e40000000c00 */
.L_x_2324:
[----:B------:R-:W-:Y:S05]  /*16360*/  BSYNC B0 ;  /* 0x0000000000007941 */ /* 0x000fea0003800000 */
.L_x_2284:
        /* <DEDUP_REMOVED lines=8> */
.L_x_2282:
[----:B--234-:R-:W-:-:S05]  /*163f0*/  IMAD.U32 R0, RZ, RZ, UR45 ;  /* 0x0000002dff007e24 */ /* 0x01cfca000f8e00ff */
[----:B------:R-:W-:-:S13]  /*16400*/  ISETP.NE.AND P1, PT, R0, 0x3, PT ;  /* 0x000000030000780c */ /* 0x000fda0003f25270 */
[----:B------:R-:W-:Y:S05]  /*16410*/  @!P1 BRA `(.L_x_2351) ;  /* 0x0000000000049947 */ /* 0x000fea0003800000 */
[----:B------:R-:W-:Y:S01]  /*16420*/  BPT.TRAP 0x1 ;  /* 0x000000040000795c */ /* 0x000fe20000300000 */
.L_x_2351:
[----:B------:R-:W-:Y:S01]  /*16430*/  IMAD R0, R152, 0x8, R18 ;  /* 0x0000000898007824 */ /* 0x000fe200078e0212 */
[----:B01----:R-:W-:-:S04]  /*16440*/  SHF.L.U32 R3, R237, 0x1f, RZ ;  /* 0x0000001fed037819 */ /* 0x003fc800000006ff */
[----:B------:R0:W1:Y:S01]  /*16450*/  SYNCS.PHASECHK.TRANS64.TRYWAIT P2, [R0+URZ+0x38830], R3 ;  /* 0x03883003000075a7 */ /* 0x000062000804017f */
[----:B------:R-:W-:Y:S05]  /*16460*/  @!P1 BRA `(.L_x_2352) ;  /* 0x0000000000049947 */ /* 0x000fea0003800000 */
[----:B------:R-:W-:Y:S01]  /*16470*/  BPT.TRAP 0x1 ;  /* 0x000000040000795c */ /* 0x000fe20000300000 */
.L_x_2352:
[----:B------:R-:W2:Y:S01]  /*16480*/  S2R R4, SR_TID.X ;  /* 0x0000000000047919 */ /* 0x000ea20000002100 */
[----:B------:R-:W-:Y:S01]  /*16490*/  IMAD.MOV.U32 R151, RZ, RZ, RZ ;  /* 0x000000ffff977224 */ /* 0x000fe200078e00ff */
[----:B--2---:R-:W-:-:S04]  /*164a0*/  LOP3.LUT R4, R4, 0x7f, RZ, 0xc0, !PT ;  /* 0x0000007f04047812 */ /* 0x004fc800078ec0ff */
[----:B------:R-:W-:Y:S01]  /*164b0*/  ISETP.NE.AND P0, PT, R4, RZ, PT ;  /* 0x000000ff0400720c */ /* 0x000fe20003f05270 */
[----:B-1----:R-:W-:-:S12]  /*164c0*/  @P2 BRA `(.L_x_2353) ;  /* 0x0000000000082947 */ /* 0x002fd80003800000 */
[----:B------:R-:W1:Y:S02]  /*164d0*/  SYNCS.PHASECHK.TRANS64.TRYWAIT P2, [R0+URZ+0x38830], R3 ;  /* 0x03883003000075a7 */ /* 0x000e64000804017f */
[----:B-1----:R-:W-:Y:S05]  /*164e0*/  @!P2 BRA `(.L_x_2354) ;  /* 0x00000160005ca947 */ /* 0x002fea0003800000 */
.L_x_2353:
[----:B------:R-:W-:Y:S05]  /*164f0*/  WARPSYNC.ALL ;  /* 0x0000000000007948 */ /* 0x000fea0003800000 */
[----:B01----:R-:W-:Y:S01]  /*16500*/  VIADD R3, R18, 0x28400 ;  /* 0x0002840012037836 */ /* 0x003fe20000000000 */
[----:B------:R-:W-:Y:S01]  /*16510*/  R2UR UR12, R56 ;  /* 0x00000000380c72ca */ /* 0x000fe200000e0000 */
[----:B------:R-:W-:Y:S01]  /*16520*/  IMAD.MOV.U32 R5, RZ, RZ, 0x40000040 ;  /* 0x40000040ff057424 */ /* 0x000fe200078e00ff */
[----:B------:R-:W-:Y:S01]  /*16530*/  UMOV UR13, 0x40000040 ;  /* 0x40000040000d7882 */ /* 0x000fe20000000000 */
[----:B------:R-:W-:Y:S01]  /*16540*/  IMAD.MOV.U32 R7, RZ, RZ, 0x40000040 ;  /* 0x40000040ff077424 */ /* 0x000fe200078e00ff */
[----:B------:R-:W-:Y:S01]  /*16550*/  SHF.R.U32.HI R3, RZ, 0x4, R3 ;  /* 0x00000004ff037819 */ /* 0x000fe20000011603 */
[----:B------:R-:W-:Y:S01]  /*16560*/  UMOV UR9, 0x40000040 ;  /* 0x4000004000097882 */ /* 0x000fe20000000000 */
[----:B------:R-:W-:Y:S01]  /*16570*/  UMOV UR5, 0x40000040 ;  /* 0x4000004000057882 */ /* 0x000fe20000000000 */
[----:B------:R-:W-:Y:S01]  /*16580*/  UMOV UR17, 0x40000040 ;  /* 0x4000004000117882 */ /* 0x000fe20000000000 */
[----:B------:R-:W-:Y:S01]  /*16590*/  LOP3.LUT R3, R3, 0x3fff, RZ, 0xc0, !PT ;  /* 0x00003fff03037812 */ /* 0x000fe200078ec0ff */
[----:B------:R-:W-:Y:S01]  /*165a0*/  UMOV UR21, 0x40000040 ;  /* 0x4000004000157882 */ /* 0x000fe20000000000 */
[----:B------:R-:W-:Y:S01]  /*165b0*/  UMOV UR25, 0x40000040 ;  /* 0x4000004000197882 */ /* 0x000fe20000000000 */
[----:B------:R-:W2:Y:S01]  /*165c0*/  LDL R90, [R1+0x20] ;  /* 0x00002000015a7983 */ /* 0x000ea20000100800 */
[----:B------:R-:W-:-:S03]  /*165d0*/  LOP3.LUT R13, R3, 0x10000, RZ, 0xfc, !PT ;  /* 0x00010000030d7812 */ /* 0x000fc600078efcff */
[----:B------:R-:W3:Y:S01]  /*165e0*/  LDL R92, [R1+0xc] ;  /* 0x00000c00015c7983 */ /* 0x000ee20000100800 */
[----:B------:R-:W-:-:S03]  /*165f0*/  LEA R4, R152, R13, 0xb ;  /* 0x0000000d98047211 */ /* 0x000fc600078e58ff */
[----:B------:R-:W4:Y:S01]  /*16600*/  LDL R91, [R1+0x3c] ;  /* 0x00003c00015b7983 */ /* 0x000f220000100800 */
[----:B------:R-:W-:-:S03]  /*16610*/  R2UR UR14, R4 ;  /* 0x00000000040e72ca */ /* 0x000fc600000e0000 */
[----:B------:R-:W3:Y:S01]  /*16620*/  LDL R89, [R1+0x38] ;  /* 0x0000380001597983 */ /* 0x000ee20000100800 */
[----:B------:R-:W-:Y:S01]  /*16630*/  R2UR UR15, R5 ;  /* 0x00000000050f72ca */ /* 0x000fe200000e0000 */
[----:B------:R-:W-:Y:S01]  /*16640*/  ULOP3.LUT UR12, UR12, 0x10000, URZ, 0xfc, !UPT ;  /* 0x000100000c0c7892 */ /* 0x000fe2000f8efc3f */
[----:B-----5:R-:W-:Y:S01]  /*16650*/  WARPGROUP.ARRIVE ;  /* 0x00000000000079c5 */ /* 0x020fe20000000000 */
[----:B------:R-:W4:Y:S01]  /*16660*/  LDL R88, [R1+0x4] ;  /* 0x0000040001587983 */ /* 0x000f220000100800 */
[----:B------:R-:W-:Y:S01]  /*16670*/  UMOV UR29, 0x40000040 ;  /* 0x40000040001d7882 */ /* 0x000fe20000000000 */
[----:B------:R-:W-:Y:S01]  /*16680*/  UMOV UR33, 0x40000040 ;  /* 0x4000004000217882 */ /* 0x000fe20000000000 */
[----:B------:R-:W-:Y:S01]  /*16690*/  @!P0 VIADD R0, R0, 0x38840 ;  /* 0x0003884000008836 */ /* 0x000fe20000000000 */
[----:B------:R-:W-:Y:S01]  /*166a0*/  ULDC UR48, c[0x0][0x988] ;  /* 0x0002620000307ab9 */ /* 0x000fe20000000800 */
[----:B------:R-:W-:-:S05]  /*166b0*/  ULDC UR49, c[0x0][0x988] ;  /* 0x0002620000317ab9 */ /* 0x000fca0000000800 */
[----:B------:R-:W-:Y:S01]  /*166c0*/  QGMMA.64x128x32.F32.E4M3.E4M3 R24, gdesc[UR12], RZ, !UPT, gsb0 ;  /* 0x01e000000c1879f3 */ /* 0x000fe2000c0008ff */
[----:B------:R-:W-:Y:S01]  /*166d0*/  VIADD R6, R4, 0x2 ;  /* 0x0000000204067836 */ /* 0x000fe20000000000 */
[----:B------:R-:W-:-:S04]  /*166e0*/  R2UR UR11, R7 ;  /* 0x00000000070b72ca */ /* 0x000fc800000e0000 */
[----:B------:R-:W-:Y:S01]  /*166f0*/  R2UR UR10, R6 ;  /* 0x00000000060a72ca */ /* 0x000fe200000e0000 */
[----:B------:R-:W-:Y:S01]  /*16700*/  UIADD3 UR8, UR12, 0x2, URZ ;  /* 0x000000020c087890 */ /* 0x000fe2000fffe03f */
[----:B------:R-:W-:Y:S01]  /*16710*/  VIADD R6, R4, 0x4 ;  /* 0x0000000404067836 */ /* 0x000fe20000000000 */
[----:B------:R-:W-:-:S04]  /*16720*/  MOV R7, 0x40000040 ;  /* 0x4000004000077802 */ /* 0x000fc80000000f00 */
[----:B------:R-:W-:Y:S02]  /*16730*/  R2UR UR6, R6 ;  /* 0x00000000060672ca */ /* 0x000fe400000e0000 */
[----:B------:R-:W-:Y:S01]  /*16740*/  R2UR UR7, R7 ;  /* 0x00000000070772ca */ /* 0x000fe200000e0000 */
[----:B------:R-:W-:Y:S01]  /*16750*/  UIADD3 UR4, UR12, 0x4, URZ ;  /* 0x000000040c047890 */ /* 0x000fe2000fffe03f */
[----:B------:R-:W-:Y:S02]  /*16760*/  WARPGROUP.DEPBAR.LE gsb0, 0x0 ;  /* 0x00008000000079c5 */ /* 0x000fe40000010000 */
[----:B------:R-:W-:-:S06]  /*16770*/  WARPGROUP.ARRIVE ;  /* 0x00000000000079c5 */ /* 0x000fcc0000000000 */
[----:B------:R-:W-:Y:S01]  /*16780*/  QGMMA.64x128x32.F32.E4M3.E4M3 R24, gdesc[UR8], R24, gsb0 ;  /* 0x01e00000081879f3 */ /* 0x000fe20008000818 */
[----:B------:R-:W-:Y:S02]  /*16790*/  VIADD R6, R4, 0x6 ;  /* 0x0000000604067836 */ /* 0x000fe40000000000 */
[----:B------:R-:W-:-:S03]  /*167a0*/  IMAD.MOV.U32 R7, RZ, RZ, 0x40000040 ;  /* 0x40000040ff077424 */ /* 0x000fc600078e00ff */
[----:B------:R-:W-:Y:S02]  /*167b0*/  R2UR UR18, R6 ;  /* 0x00000000061272ca */ /* 0x000fe400000e0000 */
[----:B------:R-:W-:Y:S01]  /*167c0*/  R2UR UR19, R7 ;  /* 0x00000000071372ca */ /* 0x000fe200000e0000 */
[----:B------:R-:W-:Y:S01]  /*167d0*/  UIADD3 UR16, UR12, 0x6, URZ ;  /* 0x000000060c107890 */ /* 0x000fe2000fffe03f */
[----:B------:R-:W-:Y:S02]  /*167e0*/  WARPGROUP.DEPBAR.LE gsb0, 0x0 ;  /* 0x00008000000079c5 */ /* 0x000fe40000010000 */
[----:B------:R-:W-:-:S06]  /*167f0*/  WARPGROUP.ARRIVE ;  /* 0x00000000000079c5 */ /* 0x000fcc0000000000 */
[----:B------:R-:W-:Y:S01]  /*16800*/  QGMMA.64x128x32.F32.E4M3.E4M3 R24, gdesc[UR4], R24, gsb0 ;  /* 0x01e00000041879f3 */ /* 0x000fe20008000818 */
[----:B------:R-:W-:Y:S01]  /*16810*/  VIADD R6, R4, 0x400 ;  /* 0x0000040004067836 */ /* 0x000fe20000000000 */
[----:B------:R-:W-:Y:S01]  /*16820*/  UIADD3 UR20, UR12, 0x400, URZ ;  /* 0x000004000c147890 */ /* 0x000fe2000fffe03f */
[----:B------:R-:W-:Y:S01]  /*16830*/  IMAD.MOV.U32 R7, RZ, RZ, 0x40000040 ;  /* 0x40000040ff077424 */ /* 0x000fe200078e00ff */
[----:B------:R-:W-:Y:S02]  /*16840*/  UIADD3 UR24, UR12, 0x402, URZ ;  /* 0x000004020c187890 */ /* 0x000fe4000fffe03f */
[----:B------:R-:W-:Y:S01]  /*16850*/  R2UR UR22, R6 ;  /* 0x00000000061672ca */ /* 0x000fe200000e0000 */
[----:B------:R-:W-:Y:S01]  /*16860*/  UIADD3 UR28, UR12, 0x404, URZ ;  /* 0x000004040c1c7890 */ /* 0x000fe2000fffe03f */
[----:B------:R-:W-:Y:S02]  /*16870*/  R2UR UR23, R7 ;  /* 0x00000000071772ca */ /* 0x000fe400000e0000 */
[----:B------:R-:W-:Y:S01]  /*16880*/  MOV R5, 0x40000040 ;  /* 0x4000004000057802 */ /* 0x000fe20000000f00 */
[----:B------:R-:W-:Y:S01]  /*16890*/  UIADD3 UR32, UR12, 0x406, URZ ;  /* 0x000004060c207890 */ /* 0x000fe2000fffe03f */
[----:B----4-:R-:W-:Y:S01]  /*168a0*/  IMAD R91, R88, 0x80, R91 ;  /* 0x00000080585b7824 */ /* 0x010fe200078e025b */
[----:B------:R-:W-:Y:S01]  /*168b0*/  ULDC UR6, c[0x0][0x988] ;  /* 0x0002620000067ab9 */ /* 0x000fe20000000800 */
[----:B------:R-:W-:-:S02]  /*168c0*/  WARPGROUP.DEPBAR.LE gsb0, 0x0 ;  /* 0x00008000000079c5 */ /* 0x000fc40000010000 */
[----:B------:R-:W-:-:S06]  /*168d0*/  WARPGROUP.ARRIVE ;  /* 0x00000000000079c5 */ /* 0x000fcc0000000000 */
[----:B------:R-:W-:Y:S01]  /*168e0*/  QGMMA.64x128x32.F32.E4M3.E4M3 R24, gdesc[UR16], R24, gsb0 ;  /* 0x01e00000101879f3 */ /* 0x000fe20008000818 */
[----:B------:R-:W-:Y:S01]  /*168f0*/  IMAD.MOV.U32 R7, RZ, RZ, 0x40000040 ;  /* 0x40000040ff077424 */ /* 0x000fe200078e00ff */
[----:B------:R-:W-:-:S04]  /*16900*/  IADD3 R6, R4, 0x402, RZ ;  /* 0x0000040204067810 */ /* 0x000fc80007ffe0ff */
[----:B------:R-:W-:Y:S02]  /*16910*/  R2UR UR26, R6 ;  /* 0x00000000061a72ca */ /* 0x000fe400000e0000 */
[----:B------:R-:W-:Y:S01]  /*16920*/  R2UR UR27, R7 ;  /* 0x00000000071b72ca */ /* 0x000fe200000e0000 */
[----:B------:R-:W-:Y:S02]  /*16930*/  WARPGROUP.DEPBAR.LE gsb0, 0x0 ;  /* 0x00008000000079c5 */ /* 0x000fe40000010000 */
[----:B------:R-:W-:-:S06]  /*16940*/  WARPGROUP.ARRIVE ;  /* 0x00000000000079c5 */ /* 0x000fcc0000000000 */
[----:B------:R-:W-:Y:S01]  /*16950*/  QGMMA.64x128x32.F32.E4M3.E4M3 R24, gdesc[UR20], R24, gsb0 ;  /* 0x01e00000141879f3 */ /* 0x000fe20008000818 */
[----:B------:R-:W-:Y:S02]  /*16960*/  VIADD R6, R4, 0x404 ;  /* 0x0000040404067836 */ /* 0x000fe40000000000 */
[----:B------:R-:W-:-:S03]  /*16970*/  IMAD.MOV.U32 R7, RZ, RZ, 0x40000040 ;  /* 0x40000040ff077424 */ /* 0x000fc600078e00ff */
[----:B------:R-:W-:Y:S02]  /*16980*/  R2UR UR30, R6 ;  /* 0x00000000061e72ca */ /* 0x000fe400000e0000 */
[----:B------:R-:W-:Y:S01]  /*16990*/  R2UR UR31, R7 ;  /* 0x00000000071f72ca */ /* 0x000fe200000e0000 */
[----:B------:R-:W-:Y:S02]  /*169a0*/  WARPGROUP.DEPBAR.LE gsb0, 0x0 ;  /* 0x00008000000079c5 */ /* 0x000fe40000010000 */
[----:B------:R-:W-:-:S06]  /*169b0*/  WARPGROUP.ARRIVE ;  /* 0x00000000000079c5 */ /* 0x000fcc0000000000 */
[----:B------:R-:W-:Y:S01]  /*169c0*/  QGMMA.64x128x32.F32.E4M3.E4M3 R24, gdesc[UR24], R24, gsb0 ;  /* 0x01e00000181879f3 */ /* 0x000fe20008000818 */
[----:B------:R-:W-:Y:S01]  /*169d0*/  VIADD R4, R4, 0x406 ;  /* 0x0000040604047836 */ /* 0x000fe20000000000 */
[----:B------:R-:W-:-:S04]  /*169e0*/  R2UR UR35, R5 ;  /* 0x00000000052372ca */ /* 0x000fc800000e0000 */
[----:B------:R-:W-:Y:S01]  /*169f0*/  R2UR UR34, R4 ;  /* 0x00000000042272ca */ /* 0x000fe200000e0000 */
[----:B------:R-:W-:Y:S02]  /*16a00*/  WARPGROUP.DEPBAR.LE gsb0, 0x0 ;  /* 0x00008000000079c5 */ /* 0x000fe40000010000 */
[----:B------:R-:W-:-:S06]  /*16a10*/  WARPGROUP.ARRIVE ;  /* 0x00000000000079c5 */ /* 0x000fcc0000000000 */
[----:B------:R-:W-:Y:S03]  /*16a20*/  QGMMA.64x128x32.F32.E4M3.E4M3 R24, gdesc[UR28], R24, gsb0 ;  /* 0x01e000001c1879f3 */ /* 0x000fe60008000818 */
[----:B------:R-:W-:Y:S02]  /*16a30*/  WARPGROUP.DEPBAR.LE gsb0, 0x0 ;  /* 0x00008000000079c5 */ /* 0x000fe40000010000 */
[----:B------:R-:W-:-:S07]  /*16a40*/  WARPGROUP.ARRIVE ;  /* 0x00000000000079c5 */ /* 0x000fce0000000000 */
[----:B------:R-:W-:Y:S03]  /*16a50*/  QGMMA.64x128x32.F32.E4M3.E4M3 R24, gdesc[UR32], R24, gsb0 ;  /* 0x01e00000201879f3 */ /* 0x000fe60008000818 */
[----:B------:R-:W-:Y:S02]  /*16a60*/  WARPGROUP.DEPBAR.LE gsb0, 0x0 ;  /* 0x00008000000079c5 */ /* 0x000fe40000010000 */
[C---:B------:R-:W-:Y:S01]  /*16a70*/  FMUL.FTZ R26, R2.reuse, R26 ;  /* 0x0000001a021a7220 */ /* 0x040fe20000410000 */
[----:B------:R-:W-:-:S03]  /*16a80*/  FMUL.FTZ R7, R2, R32 ;  /* 0x0000002002077220 */ /* 0x000fc60000410000 */
[----:B------:R0:W1:Y:S01]  /*16a90*/  MUFU.TANH R32, R26 ;  /* 0x0000001a00207308 */ /* 0x0000620000002400 */
[C---:B------:R-:W-:Y:S01]  /*16aa0*/  FMUL.FTZ R30, R2.reuse, R30 ;  /* 0x0000001e021e7220 */ /* 0x040fe20000410000 */
[----:B------:R-:W-:Y:S01]  /*16ab0*/  FMUL.FTZ R9, R2, R33 ;  /* 0x0000002102097220 */ /* 0x000fe20000410000 */
[----:B0-----:R-:W-:-:S05]  /*16ac0*/  IMAD.MOV.U32 R26, RZ, RZ, -0x80 ;  /* 0xffffff80ff1a7424 */ /* 0x001fca00078e00ff */
[----:B------:R2:W-:Y:S01]  /*16ad0*/  MUFU.TANH R33, R30 ;  /* 0x0000001e00217308 */ /* 0x0005e20000002400 */
[----:B------:R-:W-:Y:S02]  /*16ae0*/  IMAD R26, R133, R26, 0x80 ;  /* 0x00000080851a7424 */ /* 0x000fe400078e021a */
[----:B------:R-:W-:Y:S02]  /*16af0*/  FMUL.FTZ R27, R2, R27 ;  /* 0x0000001b021b7220 */ /* 0x000fe40000410000 */
[----:B--2---:R-:W-:-:S05]  /*16b00*/  IMAD.IADD R30, R90, 0x1, R26 ;  /* 0x000000015a1e7824 */ /* 0x004fca00078e021a */
[----:B---3--:R-:W-:Y:S01]  /*16b10*/  IADD3 R26, -R92, 0x1, R30 ;  /* 0x000000015c1a7810 */ /* 0x008fe20007ffe11e */
[----:B------:R-:W0:Y:S01]  /*16b20*/  MUFU.TANH R27, R27 ;  /* 0x0000001b001b7308 */ /* 0x000e220000002400 */
[----:B------:R-:W-:-:S03]  /*16b30*/  FMUL.FTZ R31, R2, R31 ;  /* 0x0000001f021f7220 */ /* 0x000fc60000410000 */
[C---:B------:R-:W-:Y:S02]  /*16b40*/  IMAD R26, R89.reuse, -0x2, R26 ;  /* 0xfffffffe591a7824 */ /* 0x040fe400078e021a */
[C---:B------:R-:W-:Y:S01]  /*16b50*/  FMUL.FTZ R12, R2.reuse, R41 ;  /* 0x00000029020c7220 */ /* 0x040fe20000410000 */
[----:B------:R-:W-:Y:S02]  /*16b60*/  IMAD R30, R89, -0x2, R30 ;  /* 0xfffffffe591e7824 */ /* 0x000fe400078e021e */
[----:B------:R-:W-:Y:S01]  /*16b70*/  FMUL.FTZ R34, R2, R34 ;  /* 0x0000002202227220 */ /* 0x000fe20000410000 */
[----:B------:R-:W-:Y:S01]  /*16b80*/  IADD3 R41, R26, 0x8, R91 ;  /* 0x000000081a297810 */ /* 0x000fe20007ffe05b */
[C---:B------:R-:W-:Y:S01]  /*16b90*/  FMUL.FTZ R11, R2.reuse, R40 ;  /* 0x00000028020b7220 */ /* 0x040fe20000410000 */
[----:B------:R-:W2:Y:S01]  /*16ba0*/  MUFU.TANH R31, R31 ;  /* 0x0000001f001f7308 */ /* 0x000ea20000002400 */
[----:B------:R-:W-:Y:S01]  /*16bb0*/  FMUL.FTZ R35, R2, R35 ;  /* 0x0000002302237220 */ /* 0x000fe20000410000 */
[----:B------:R-:W-:Y:S01]  /*16bc0*/  VIMNMX R40, R30, R41, PT ;  /* 0x000000291e287248 */ /* 0x000fe20003fe0100 */
[----:B------:R-:W-:-:S03]  /*16bd0*/  FMUL.FTZ R38, R2, R38 ;  /* 0x0000002602267220 */ /* 0x000fc60000410000 */
[C---:B------:R-:W-:Y:S02]  /*16be0*/  ISETP.GT.AND P2, PT, R40.reuse, RZ, PT ;  /* 0x000000ff2800720c */ /* 0x040fe40003f44270 */
[----:B------:R-:W3:Y:S01]  /*16bf0*/  MUFU.TANH R34, R34 ;  /* 0x0000002200227308 */ /* 0x000ee20000002400 */
[----:B------:R-:W-:Y:S01]  /*16c00*/  ISETP.GT.AND P3, PT, R40, 0x1, PT ;  /* 0x000000012800780c */ /* 0x000fe20003f64270 */
[----:B------:R-:W-:Y:S01]  /*16c10*/  FMUL.FTZ R39, R2, R39 ;  /* 0x0000002702277220 */ /* 0x000fe20000410000 */
[----:B------:R-:W-:Y:S02]  /*16c20*/  ISETP.GT.AND P4, PT, R40, 0x8, PT ;  /* 0x000000082800780c */ /* 0x000fe40003f84270 */
[----:B-1----:R-:W-:Y:S02]  /*16c30*/  FSEL R101, R32, -INF , P2 ;  /* 0xff80000020657808 */ /* 0x002fe40001000000 */
[----:B0-----:R-:W-:Y:S01]  /*16c40*/  FSEL R103, R27, -INF , P3 ;  /* 0xff8000001b677808 */ /* 0x001fe20001800000 */
[----:B------:R-:W0:Y:S01]  /*16c50*/  MUFU.TANH R35, R35 ;  /* 0x0000002300237308 */ /* 0x000e220000002400 */
[----:B------:R-:W-:Y:S01]  /*16c60*/  ISETP.GT.AND P2, PT, R40, 0x9, PT ;  /* 0x000000092800780c */ /* 0x000fe20003f44270 */
[----:B------:R-:W-:Y:S01]  /*16c70*/  FMUL.FTZ R42, R2, R42 ;  /* 0x0000002a022a7220 */ /* 0x000fe20000410000 */
[----:B------:R-:W-:-:S02]  /*16c80*/  FSEL R105, R33, -INF , P4 ;  /* 0xff80000021697808 */ /* 0x000fc40002000000 */
[----:B------:R-:W-:-:S03]  /*16c90*/  FMNMX.FTZ R32, R101, R103, !PT ;  /* 0x0000006765207209 */ /* 0x000fc60007810000 */
[----:B------:R-:W1:Y:S01]  /*16ca0*/  MUFU.TANH R38, R38 ;  /* 0x0000002600267308 */ /* 0x000e620000002400 */
[----:B------:R-:W-:Y:S01]  /*16cb0*/  ISETP.GT.AND P3, PT, R40, 0x10, PT ;  /* 0x000000102800780c */ /* 0x000fe20003f64270 */
[----:B------:R-:W-:Y:S01]  /*16cc0*/  FMUL.FTZ R43, R2, R43 ;  /* 0x0000002b022b7220 */ /* 0x000fe20000410000 */
[----:B--2---:R-:W-:Y:S02]  /*16cd0*/  FSEL R99, R31, -INF , P2 ;  /* 0xff8000001f637808 */ /* 0x004fe40001000000 */
[----:B------:R-:W-:-:S03]  /*16ce0*/  FMNMX.FTZ R32, R105, R32, !PT ;  /* 0x0000002069207209 */ /* 0x000fc60007810000 */
[----:B------:R-:W2:Y:S01]  /*16cf0*/  MUFU.TANH R39, R39 ;  /* 0x0000002700277308 */ /* 0x000ea20000002400 */
[----:B------:R-:W-:Y:S01]  /*16d00*/  ISETP.GT.AND P2, PT, R40, 0x11, PT ;  /* 0x000000112800780c */ /* 0x000fe20003f44270 */
[----:B------:R-:W-:Y:S01]  /*16d10*/  FMUL.FTZ R46, R2, R46 ;  /* 0x0000002e022e7220 */ /* 0x000fe20000410000 */
[----:B---3--:R-:W-:Y:S02]  /*16d20*/  FSEL R97, R34, -INF , P3 ;  /* 0xff80000022617808 */ /* 0x008fe40001800000 */
[----:B------:R-:W-:-:S03]  /*16d30*/  FMNMX.FTZ R32, R99, R32, !PT ;  /* 0x0000002063207209 */ /* 0x000fc60007810000 */
[----:B------:R-:W3:Y:S01]  /*16d40*/  MUFU.TANH R42, R42 ;  /* 0x0000002a002a7308 */ /* 0x000ee20000002400 */
[----:B------:R-:W-:Y:S02]  /*16d50*/  ISETP.GT.AND P3, PT, R40, 0x18, PT ;  /* 0x000000182800780c */ /* 0x000fe40003f64270 */
[----:B0-----:R-:W-:Y:S02]  /*16d60*/  FSEL R95, R35, -INF , P2 ;  /* 0xff800000235f7808 */ /* 0x001fe40001000000 */
[----:B------:R-:W-:-:S03]  /*16d70*/  FMNMX.FTZ R32, R97, R32, !PT ;  /* 0x0000002061207209 */ /* 0x000fc60007810000 */
[----:B------:R-:W0:Y:S01]  /*16d80*/  MUFU.TANH R43, R43 ;  /* 0x0000002b002b7308 */ /* 0x000e220000002400 */
[----:B------:R-:W-:Y:S01]  /*16d90*/  FMUL.FTZ R47, R2, R47 ;  /* 0x0000002f022f7220 */ /* 0x000fe20000410000 */
[----:B------:R-:W-:Y:S01]  /*16da0*/  ISETP.GT.AND P2, PT, R40, 0x19, PT ;  /* 0x000000192800780c */ /* 0x000fe20003f44270 */
[----:B------:R-:W-:Y:S01]  /*16db0*/  FMUL.FTZ R50, R2, R50 ;  /* 0x0000003202327220 */ /* 0x000fe20000410000 */
[----:B-1----:R-:W-:Y:S02]  /*16dc0*/  FSEL R93, R38, -INF , P3 ;  /* 0xff800000265d7808 */ /* 0x002fe40001800000 */
[----:B------:R-:W-:Y:S02]  /*16dd0*/  FMNMX.FTZ R32, R95, R32, !PT ;  /* 0x000000205f207209 */ /* 0x000fe40007810000 */
[----:B------:R-:W1:Y:S01]  /*16de0*/  MUFU.TANH R46, R46 ;  /* 0x0000002e002e7308 */ /* 0x000e620000002400 */
[----:B------:R-:W-:Y:S01]  /*16df0*/  FMUL.FTZ R15, R2, R45 ;  /* 0x0000002d020f7220 */ /* 0x000fe20000410000 */
[----:B------:R-:W-:-:S02]  /*16e00*/  ISETP.GT.AND P3, PT, R40, 0x20, PT ;  /* 0x000000202800780c */ /* 0x000fc40003f64270 */
[----:B--2---:R-:W-:Y:S02]  /*16e10*/  FSEL R89, R39, -INF , P2 ;  /* 0xff80000027597808 */ /* 0x004fe40001000000 */
[----:B------:R-:W-:Y:S02]  /*16e20*/  FMNMX.FTZ R32, R93, R32, !PT ;  /* 0x000000205d207209 */ /* 0x000fe40007810000 */
[----:B------:R-:W2:Y:S01]  /*16e30*/  MUFU.TANH R45, R47 ;  /* 0x0000002f002d7308 */ /* 0x000ea20000002400 */
[C---:B------:R-:W-:Y:S01]  /*16e40*/  FMUL.FTZ R51, R2.reuse, R51 ;  /* 0x0000003302337220 */ /* 0x040fe20000410000 */
[----:B------:R-:W-:Y:S01]  /*16e50*/  FMUL.FTZ R27, R2, R67 ;  /* 0x00000043021b7220 */ /* 0x000fe20000410000 */
[----:B------:R-:W-:Y:S01]  /*16e60*/  ISETP.GT.AND P2, PT, R40, 0x21, PT ;  /* 0x000000212800780c */ /* 0x000fe20003f44270 */
[----:B------:R-:W-:Y:S01]  /*16e70*/  FMUL.FTZ R54, R2, R54 ;  /* 0x0000003602367220 */ /* 0x000fe20000410000 */
[----:B---3--:R-:W-:Y:S02]  /*16e80*/  FSEL R67, R42, -INF , P3 ;  /* 0xff8000002a437808 */ /* 0x008fe40001800000 */
[----:B------:R-:W-:Y:S01]  /*16e90*/  FMNMX.FTZ R32, R89, R32, !PT ;  /* 0x0000002059207209 */ /* 0x000fe20007810000 */
[----:B------:R-:W3:Y:S01]  /*16ea0*/  MUFU.TANH R50, R50 ;  /* 0x0000003200327308 */ /* 0x000ee20000002400 */
[C---:B------:R-:W-:Y:S01]  /*16eb0*/  FMUL.FTZ R6, R2.reuse, R29 ;  /* 0x0000001d02067220 */ /* 0x040fe20000410000 */
[C---:B------:R-:W-:Y:S01]  /*16ec0*/  FMUL.FTZ R8, R2.reuse, R36 ;  /* 0x0000002402087220 */ /* 0x040fe20000410000 */
[----:B------:R-:W-:Y:S01]  /*16ed0*/  FMUL.FTZ R29, R2, R57 ;  /* 0x00000039021d7220 */ /* 0x000fe20000410000 */
[----:B------:R-:W-:Y:S01]  /*16ee0*/  ISETP.GT.AND P3, PT, R40, 0x28, PT ;  /* 0x000000282800780c */ /* 0x000fe20003f64270 */
[----:B------:R-:W-:Y:S01]  /*16ef0*/  FMUL.FTZ R55, R2, R55 ;  /* 0x0000003702377220 */ /* 0x000fe20000410000 */
[----:B0-----:R-:W-:-:S02]  /*16f00*/  FSEL R57, R43, -INF , P2 ;  /* 0xff8000002b397808 */ /* 0x001fc40001000000 */
[----:B------:R1:W0:Y:S01]  /*16f10*/  MUFU.TANH R36, R51 ;  /* 0x0000003300247308 */ /* 0x0002220000002400 */
[----:B------:R-:W-:Y:S02]  /*16f20*/  FMNMX.FTZ R32, R67, R32, !PT ;  /* 0x0000002043207209 */ /* 0x000fe40007810000 */
[----:B------:R-:W-:Y:S02]  /*16f30*/  ISETP.GT.AND P2, PT, R40, 0x29, PT ;  /* 0x000000292800780c */ /* 0x000fe40003f44270 */
[----:B------:R-:W-:-:S03]  /*16f40*/  FMNMX.FTZ R32, R57, R32, !PT ;  /* 0x0000002039207209 */ /* 0x000fc60007810000 */
[----:B------:R-:W-:Y:S01]  /*16f50*/  MUFU.TANH R54, R54 ;  /* 0x0000003600367308 */ /* 0x000fe20000002400 */
[----:B-1----:R-:W-:Y:S01]  /*16f60*/  FSEL R51, R46, -INF , P3 ;  /* 0xff8000002e337808 */ /* 0x002fe20001800000 */
[----:B------:R-:W-:Y:S01]  /*16f70*/  FMUL.FTZ R58, R2, R58 ;  /* 0x0000003a023a7220 */ /* 0x000fe20000410000 */
[----:B------:R-:W-:Y:S01]  /*16f80*/  ISETP.GT.AND P3, PT, R40, 0x30, PT ;  /* 0x000000302800780c */ /* 0x000fe20003f64270 */
[C---:B------:R-:W-:Y:S01]  /*16f90*/  FMUL.FTZ R59, R2.reuse, R59 ;  /* 0x0000003b023b7220 */ /* 0x040fe20000410000 */
[----:B--2---:R-:W-:Y:S02]  /*16fa0*/  FSEL R45, R45, -INF , P2 ;  /* 0xff8000002d2d7808 */ /* 0x004fe40001000000 */
[----:B------:R-:W-:Y:S01]  /*16fb0*/  FMNMX.FTZ R32, R51, R32, !PT ;  /* 0x0000002033207209 */ /* 0x000fe20007810000 */
[----:B------:R-:W1:Y:S01]  /*16fc0*/  MUFU.TANH R55, R55 ;  /* 0x0000003700377308 */ /* 0x000e620000002400 */
[----:B------:R-:W-:Y:S01]  /*16fd0*/  FMUL.FTZ R10, R2, R37 ;  /* 0x00000025020a7220 */ /* 0x000fe20000410000 */
[----:B------:R-:W-:-:S02]  /*16fe0*/  ISETP.GT.AND P2, PT, R40, 0x31, PT ;  /* 0x000000312800780c */ /* 0x000fc40003f44270 */
[----:B---3--:R-:W-:Y:S02]  /*16ff0*/  FSEL R35, R50, -INF , P3 ;  /* 0xff80000032237808 */ /* 0x008fe40001800000 */
[----:B------:R-:W-:Y:S02]  /*17000*/  FMNMX.FTZ R32, R45, R32, !PT ;  /* 0x000000202d207209 */ /* 0x000fe40007810000 */
[----:B------:R-:W2:Y:S01]  /*17010*/  MUFU.TANH R37, R58 ;  /* 0x0000003a00257308 */ /* 0x000ea20000002400 */
[----:B------:R-:W-:Y:S01]  /*17020*/  FMUL.FTZ R62, R2, R62 ;  /* 0x0000003e023e7220 */ /* 0x000fe20000410000 */
[----:B------:R-:W-:Y:S01]  /*17030*/  ISETP.GT.AND P3, PT, R40, 0x38, PT ;  /* 0x000000382800780c */ /* 0x000fe20003f64270 */
[----:B------:R-:W-:Y:S01]  /*17040*/  FMUL.FTZ R63, R2, R63 ;  /* 0x0000003f023f7220 */ /* 0x000fe20000410000 */
[----:B0-----:R-:W-:Y:S02]  /*17050*/  FSEL R33, R36, -INF , P2 ;  /* 0xff80000024217808 */ /* 0x001fe40001000000 */
[----:B------:R-:W-:-:S02]  /*17060*/  FMNMX.FTZ R32, R35, R32, !PT ;  /* 0x0000002023207209 */ /* 0x000fc40007810000 */
[----:B------:R-:W0:Y:S01]  /*17070*/  MUFU.TANH R59, R59 ;  /* 0x0000003b003b7308 */ /* 0x000e220000002400 */
[----:B------:R-:W-:Y:S01]  /*17080*/  FMUL.FTZ R21, R2, R49 ;  /* 0x0000003102157220 */ /* 0x000fe20000410000 */
[----:B------:R-:W-:Y:S02]  /*17090*/  ISETP.GT.AND P2, PT, R40, 0x39, PT ;  /* 0x000000392800780c */ /* 0x000fe40003f44270 */
[----:B------:R-:W-:-:S04]  /*170a0*/  FMNMX.FTZ R32, R33, R32, !PT ;  /* 0x0000002021207209 */ /* 0x000fc80007810000 */
[----:B------:R-:W3:Y:S01]  /*170b0*/  MUFU.TANH R41, R62 ;  /* 0x0000003e00297308 */ /* 0x000ee20000002400 */
[----:B------:R-:W-:Y:S01]  /*170c0*/  FMUL.FTZ R66, R2, R66 ;  /* 0x0000004202427220 */ /* 0x000fe20000410000 */
[----:B-1----:R-:W-:-:S06]  /*170d0*/  FSEL R31, R55, -INF , P2 ;  /* 0xff800000371f7808 */ /* 0x002fcc0001000000 */
[----:B------:R1:W-:Y:S01]  /*170e0*/  MUFU.TANH R49, R27 ;  /* 0x0000001b00317308 */ /* 0x0003e20000002400 */
[----:B------:R-:W-:Y:S02]  /*170f0*/  ISETP.GT.AND P2, PT, R40, 0x41, PT ;  /* 0x000000412800780c */ /* 0x000fe40003f44270 */
[----:B-1----:R-:W-:-:S05]  /*17100*/  FSEL R27, R54, -INF , P3 ;  /* 0xff800000361b7808 */ /* 0x002fca0001800000 */
[----:B------:R-:W1:Y:S01]  /*17110*/  MUFU.TANH R63, R63 ;  /* 0x0000003f003f7308 */ /* 0x000e620000002400 */
[----:B------:R-:W-:Y:S02]  /*17120*/  ISETP.GT.AND P3, PT, R40, 0x40, PT ;  /* 0x000000402800780c */ /* 0x000fe40003f64270 */
[----:B------:R-:W-:Y:S02]  /*17130*/  FMNMX.FTZ R32, R27, R32, !PT ;  /* 0x000000201b207209 */ /* 0x000fe40007810000 */
[----:B--2---:R-:W-:Y:S02]  /*17140*/  FSEL R37, R37, -INF , P3 ;  /* 0xff80000025257808 */ /* 0x004fe40001800000 */
[----:B------:R-:W-:Y:S01]  /*17150*/  FMNMX.FTZ R32, R31, R32, !PT ;  /* 0x000000201f207209 */ /* 0x000fe20007810000 */
[----:B------:R-:W2:Y:S01]  /*17160*/  MUFU.TANH R47, R66 ;  /* 0x00000042002f7308 */ /* 0x000ea20000002400 */
[----:B------:R-:W-:Y:S01]  /*17170*/  FMUL.FTZ R70, R2, R70 ;  /* 0x0000004602467220 */ /* 0x000fe20000410000 */
[----:B------:R-:W-:Y:S01]  /*17180*/  ISETP.GT.AND P3, PT, R40, 0x48, PT ;  /* 0x000000482800780c */ /* 0x000fe20003f64270 */
[C---:B------:R-:W-:Y:S01]  /*17190*/  FMUL.FTZ R3, R2.reuse, R25 ;  /* 0x0000001902037220 */ /* 0x040fe20000410000 */
[----:B0-----:R-:W-:Y:S01]  /*171a0*/  FSEL R39, R59, -INF , P2 ;  /* 0xff8000003b277808 */ /* 0x001fe20001000000 */
[C---:B------:R-:W-:Y:S01]  /*171b0*/  FMUL.FTZ R71, R2.reuse, R71 ;  /* 0x0000004702477220 */ /* 0x040fe20000410000 */
[----:B------:R-:W-:Y:S01]  /*171c0*/  FMNMX.FTZ R32, R37, R32, !PT ;  /* 0x0000002025207209 */ /* 0x000fe20007810000 */
[----:B------:R-:W-:Y:S01]  /*171d0*/  FMUL.FTZ R25, R2, R53 ;  /* 0x0000003502197220 */ /* 0x000fe20000410000 */
[----:B------:R-:W-:Y:S01]  /*171e0*/  ISETP.GT.AND P2, PT, R40, 0x49, PT ;  /* 0x000000492800780c */ /* 0x000fe20003f44270 */
[----:B------:R-:W0:Y:S01]  /*171f0*/  MUFU.TANH R53, R70 ;  /* 0x0000004600357308 */ /* 0x000e220000002400 */
[----:B---3--:R-:W-:Y:S01]  /*17200*/  FSEL R41, R41, -INF , P3 ;  /* 0xff80000029297808 */ /* 0x008fe20001800000 */
[C---:B------:R-:W-:Y:S01]  /*17210*/  FMUL.FTZ R74, R2.reuse, R74 ;  /* 0x0000004a024a7220 */ /* 0x040fe20000410000 */
[----:B------:R-:W-:Y:S01]  /*17220*/  FMNMX.FTZ R32, R39, R32, !PT ;  /* 0x0000002027207209 */ /* 0x000fe20007810000 */
[----:B------:R-:W-:Y:S01]  /*17230*/  FMUL.FTZ R75, R2, R75 ;  /* 0x0000004b024b7220 */ /* 0x000fe20000410000 */
[----:B------:R-:W-:-:S02]  /*17240*/  ISETP.GT.AND P3, PT, R40, 0x50, PT ;  /* 0x000000502800780c */ /* 0x000fc40003f64270 */
[----:B-1----:R-:W-:Y:S01]  /*17250*/  FSEL R43, R63, -INF , P2 ;  /* 0xff8000003f2b7808 */ /* 0x002fe20001000000 */
[----:B------:R-:W1:Y:S01]  /*17260*/  MUFU.TANH R71, R71 ;  /* 0x0000004700477308 */ /* 0x000e620000002400 */
[----:B------:R-:W-:Y:S01]  /*17270*/  FMNMX.FTZ R32, R41, R32, !PT ;  /* 0x0000002029207209 */ /* 0x000fe20007810000 */
[----:B------:R-:W-:Y:S01]  /*17280*/  FMUL.FTZ R78, R2, R78 ;  /* 0x0000004e024e7220 */ /* 0x000fe20000410000 */
[C---:B------:R-:W-:Y:S02]  /*17290*/  ISETP.GT.AND P2, PT, R40.reuse, 0x51, PT ;  /* 0x000000512800780c */ /* 0x040fe40003f44270 */
[----:B--2---:R-:W-:Y:S02]  /*172a0*/  FSEL R47, R47, -INF , P3 ;  /* 0xff8000002f2f7808 */ /* 0x004fe40001800000 */
[----:B------:R-:W-:Y:S01]  /*172b0*/  FMNMX.FTZ R32, R43, R32, !PT ;  /* 0x000000202b207209 */ /* 0x000fe20007810000 */
[----:B------:R-:W2:Y:S01]  /*172c0*/  MUFU.TANH R74, R74 ;  /* 0x0000004a004a7308 */ /* 0x000ea20000002400 */
[----:B------:R-:W-:Y:S01]  /*172d0*/  ISETP.GT.AND P3, PT, R40, 0x58, PT ;  /* 0x000000582800780c */ /* 0x000fe20003f64270 */
[----:B------:R-:W-:Y:S01]  /*172e0*/  FMUL.FTZ R79, R2, R79 ;  /* 0x0000004f024f7220 */ /* 0x000fe20000410000 */
[----:B------:R-:W-:-:S02]  /*172f0*/  FSEL R49, R49, -INF , P2 ;  /* 0xff80000031317808 */ /* 0x000fc40001000000 */
[----:B------:R-:W-:-:S03]  /*17300*/  FMNMX.FTZ R32, R47, R32, !PT ;  /* 0x000000202f207209 */ /* 0x000fc60007810000 */
[----:B------:R-:W3:Y:S01]  /*17310*/  MUFU.TANH R75, R75 ;  /* 0x0000004b004b7308 */ /* 0x000ee20000002400 */
[----:B------:R-:W-:Y:S01]  /*17320*/  ISETP.GT.AND P2, PT, R40, 0x59, PT ;  /* 0x000000592800780c */ /* 0x000fe20003f44270 */
[----:B------:R-:W-:Y:S01]  /*17330*/  FMUL.FTZ R82, R2, R82 ;  /* 0x0000005202527220 */ /* 0x000fe20000410000 */
[----:B0-----:R-:W-:Y:S02]  /*17340*/  FSEL R53, R53, -INF , P3 ;  /* 0xff80000035357808 */ /* 0x001fe40001800000 */
[----:B------:R-:W-:-:S03]  /*17350*/  FMNMX.FTZ R32, R49, R32, !PT ;  /* 0x0000002031207209 */ /* 0x000fc60007810000 */
[----:B------:R-:W0:Y:S01]  /*17360*/  MUFU.TANH R78, R78 ;  /* 0x0000004e004e7308 */ /* 0x000e220000002400 */
[----:B------:R-:W-:Y:S01]  /*17370*/  ISETP.GT.AND P3, PT, R40, 0x60, PT ;  /* 0x000000602800780c */ /* 0x000fe20003f64270 */
[----:B------:R-:W-:Y:S01]  /*17380*/  FMUL.FTZ R83, R2, R83 ;  /* 0x0000005302537220 */ /* 0x000fe20000410000 */
[----:B-1----:R-:W-:Y:S02]  /*17390*/  FSEL R55, R71, -INF , P2 ;  /* 0xff80000047377808 */ /* 0x002fe40001000000 */
        /* <DEDUP_REMOVED lines=16> */
[----:B------:R-:W-:Y:S02]  /*174a0*/  ISETP.GT.AND P3, PT, R40, 0x70, PT ;  /* 0x000000702800780c */ /* 0x000fe40003f64270 */
[----:B-1----:R-:W-:Y:S02]  /*174b0*/  FSEL R75, R79, -INF , P2 ;  /* 0xff8000004f4b7808 */ /* 0x002fe40001000000 */
[----:B------:R-:W-:-:S03]  /*174c0*/  FMNMX.FTZ R32, R71, R32, !PT ;  /* 0x0000002047207209 */ /* 0x000fc60007810000 */
[----:B------:R-:W1:Y:S01]  /*174d0*/  MUFU.TANH R87, R87 ;  /* 0x0000005700577308 */ /* 0x000e620000002400 */
[----:B------:R-:W-:Y:S02]  /*174e0*/  ISETP.GT.AND P2, PT, R40, 0x71, PT ;  /* 0x000000712800780c */ /* 0x000fe40003f44270 */
[----:B--2---:R-:W-:Y:S02]  /*174f0*/  FSEL R79, R82, -INF , P3 ;  /* 0xff800000524f7808 */ /* 0x004fe40001800000 */
[----:B------:R-:W-:Y:S02]  /*17500*/  FMNMX.FTZ R32, R75, R32, !PT ;  /* 0x000000204b207209 */ /* 0x000fe40007810000 */
[----:B------:R-:W-:Y:S02]  /*17510*/  ISETP.GT.AND P3, PT, R40, 0x78, PT ;  /* 0x000000782800780c */ /* 0x000fe40003f64270 */
[----:B---3--:R-:W-:Y:S02]  /*17520*/  FSEL R83, R83, -INF , P2 ;  /* 0xff80000053537808 */ /* 0x008fe40001000000 */
[----:B------:R-:W-:Y:S01]  /*17530*/  FMNMX.FTZ R34, R79, R32, !PT ;  /* 0x000000204f227209 */ /* 0x000fe20007810000 */
[----:B------:R-:W-:Y:S01]  /*17540*/  FMUL.FTZ R32, R2, R61 ;  /* 0x0000003d02207220 */ /* 0x000fe20000410000 */
[----:B------:R-:W-:-:S02]  /*17550*/  ISETP.GT.AND P2, PT, R40, 0x79, PT ;  /* 0x000000792800780c */ /* 0x000fc40003f44270 */
[----:B0-----:R-:W-:Y:S02]  /*17560*/  FSEL R61, R86, -INF , P3 ;  /* 0xff800000563d7808 */ /* 0x001fe40001800000 */
[----:B------:R-:W-:Y:S02]  /*17570*/  FMNMX.FTZ R34, R83, R34, !PT ;  /* 0x0000002253227209 */ /* 0x000fe40007810000 */
[----:B-1----:R-:W-:Y:S02]  /*17580*/  FSEL R87, R87, -INF , P2 ;  /* 0xff80000057577808 */ /* 0x002fe40001000000 */
[----:B------:R-:W-:-:S04]  /*17590*/  FMNMX.FTZ R34, R61, R34, !PT ;  /* 0x000000223d227209 */ /* 0x000fc80007810000 */
[----:B------:R-:W-:-:S05]  /*175a0*/  FMNMX.FTZ R34, R87, R34, !PT ;  /* 0x0000002257227209 */ /* 0x000fca0007810000 */
[----:B------:R-:W0:Y:S01]  /*175b0*/  SHFL.BFLY PT, R107, R34, 0x2, 0x1f ;  /* 0x0c401f00226b7f89 */ /* 0x000e2200000e0000 */
[----:B------:R1:W-:Y:S01]  /*175c0*/  MUFU.TANH R36, R32 ;  /* 0x0000002000247308 */ /* 0x0003e20000002400 */
[----:B------:R-:W-:Y:S01]  /*175d0*/  FMUL.FTZ R4, R2, R24 ;  /* 0x0000001802047220 */ /* 0x000fe20000410000 */
[----:B0-----:R-:W-:-:S05]  /*175e0*/  FMNMX.FTZ R107, R34, R107, !PT ;  /* 0x0000006b226b7209 */ /* 0x001fca0007810000 */
[----:B-1----:R-:W0:Y:S01]  /*175f0*/  SHFL.BFLY PT, R32, R107, 0x1, 0x1f ;  /* 0x0c201f006b207f89 */ /* 0x002e2200000e0000 */
[----:B------:R-:W-:Y:S01]  /*17600*/  FMUL.FTZ R5, R2, R28 ;  /* 0x0000001c02057220 */ /* 0x000fe20000410000 */
[----:B------:R-:W1:Y:S01]  /*17610*/  MUFU.TANH R4, R4 ;  /* 0x0000000400047308 */ /* 0x000e620000002400 */
[----:B------:R-:W-:-:S07]  /*17620*/  IMAD.U32 R166, RZ, RZ, UR6 ;  /* 0x00000006ffa67e24 */ /* 0x000fce000f8e00ff */
[----:B------:R-:W2:Y:S01]  /*17630*/  MUFU.TANH R3, R3 ;  /* 0x0000000300037308 */ /* 0x000ea20000002400 */
[----:B------:R-:W-:-:S07]  /*17640*/  VIADDMNMX R30, R91, R26, R30, PT ;  /* 0x0000001a5b1e7246 */ /* 0x000fce000380011e */
[----:B------:R-:W3:Y:S01]  /*17650*/  MUFU.TANH R5, R5 ;  /* 0x0000000500057308 */ /* 0x000ee20000002400 */
[----:B0-----:R-:W-:-:S07]  /*17660*/  FMNMX.FTZ R167, R107, R32, !PT ;  /* 0x000000206ba77209 */ /* 0x001fce0007810000 */
[----:B------:R-:W0:Y:S01]  /*17670*/  MUFU.TANH R6, R6 ;  /* 0x0000000600067308 */ /* 0x000e220000002400 */
[C---:B------:R-:W-:Y:S01]  /*17680*/  FSETP.NEU.FTZ.AND P2, PT, R167.reuse, -INF , PT ;  /* 0xff800000a700780b */ /* 0x040fe20003f5d000 */
[----:B------:R-:W-:-:S01]  /*17690*/  FFMA.FTZ R34, R167, R166, -8 ;  /* 0xc1000000a7227423 */ /* 0x000fc200000100a6 */
[----:B------:R-:W-:Y:S01]  /*176a0*/  FMUL.FTZ R77, R2, R77 ;  /* 0x0000004d024d7220 */ /* 0x000fe20000410000 */
[----:B------:R-:W-:-:S03]  /*176b0*/  ISETP.GT.AND P3, PT, R30, 0x1, PT ;  /* 0x000000011e00780c */ /* 0x000fc60003f64270 */
[----:B------:R-:W-:Y:S01]  /*176c0*/  FSEL R34, R34, RZ, P2 ;  /* 0x000000ff22227208 */ /* 0x000fe20001000000 */
[----:B------:R-:W4:Y:S01]  /*176d0*/  MUFU.TANH R7, R7 ;  /* 0x0000000700077308 */ /* 0x000f220000002400 */
[----:B------:R-:W-:Y:S01]  /*176e0*/  ISETP.GT.AND P2, PT, R30, RZ, PT ;  /* 0x000000ff1e00720c */ /* 0x000fe20003f44270 */
[C---:B------:R-:W-:Y:S01]  /*176f0*/  FMUL.FTZ R14, R2.reuse, R44 ;  /* 0x0000002c020e7220 */ /* 0x040fe20000410000 */
[----:B------:R-:W-:Y:S01]  /*17700*/  FMUL.FTZ R73, R2, R73 ;  /* 0x0000004902497220 */ /* 0x000fe20000410000 */
[----:B------:R-:W-:-:S04]  /*17710*/  ISETP.GT.AND P4, PT, R30, 0x8, PT ;  /* 0x000000081e00780c */ /* 0x000fc80003f84270 */
[----:B------:R1:W-:Y:S01]  /*17720*/  MUFU.TANH R44, R77 ;  /* 0x0000004d002c7308 */ /* 0x0003e20000002400 */
[----:B------:R-:W-:-:S07]  /*17730*/  FMUL.FTZ R69, R2, R69 ;  /* 0x0000004502457220 */ /* 0x000fce0000410000 */
[----:B------:R-:W-:Y:S01]  /*17740*/  MUFU.TANH R9, R9 ;  /* 0x0000000900097308 */ /* 0x000fe20000002400 */
[----:B-1----:R-:W-:Y:S02]  /*17750*/  FSEL R77, R4, -INF , P2 ;  /* 0xff800000044d7808 */ /* 0x002fe40001000000 */
[----:B--2---:R-:W-:Y:S02]  /*17760*/  FSEL R4, R3, -INF , P3 ;  /* 0xff80000003047808 */ /* 0x004fe40001800000 */
[----:B------:R-:W-:Y:S02]  /*17770*/  ISETP.GT.AND P2, PT, R30, 0x9, PT ;  /* 0x000000091e00780c */ /* 0x000fe40003f44270 */
[----:B------:R-:W-:Y:S01]  /*17780*/  FMNMX.FTZ R50, R77, R4, !PT ;  /* 0x000000044d327209 */ /* 0x000fe20007810000 */
[----:B------:R-:W1:Y:S01]  /*17790*/  MUFU.TANH R8, R8 ;  /* 0x0000000800087308 */ /* 0x000e620000002400 */
[----:B------:R-:W-:Y:S01]  /*177a0*/  FMUL.FTZ R81, R2, R81 ;  /* 0x0000005102517220 */ /* 0x000fe20000410000 */
[----:B------:R-:W-:-:S06]  /*177b0*/  ISETP.GT.AND P3, PT, R30, 0x10, PT ;  /* 0x000000101e00780c */ /* 0x000fcc0003f64270 */
[----:B------:R3:W-:Y:S01]  /*177c0*/  MUFU.TANH R42, R73 ;  /* 0x00000049002a7308 */ /* 0x0007e20000002400 */
[----:B------:R-:W-:Y:S01]  /*177d0*/  FMUL.FTZ R85, R2, R85 ;  /* 0x0000005502557220 */ /* 0x000fe20000410000 */
[----:B---3--:R-:W-:-:S06]  /*177e0*/  FSEL R73, R5, -INF , P4 ;  /* 0xff80000005497808 */ /* 0x008fcc0002000000 */
[----:B------:R-:W2:Y:S01]  /*177f0*/  MUFU.TANH R10, R10 ;  /* 0x0000000a000a7308 */ /* 0x000ea20000002400 */
[----:B------:R-:W-:-:S07]  /*17800*/  FMNMX.FTZ R50, R73, R50, !PT ;  /* 0x0000003249327209 */ /* 0x000fce0007810000 */
[----:B------:R0:W-:Y:S01]  /*17810*/  MUFU.TANH R40, R69 ;  /* 0x0000004500287308 */ /* 0x0001e20000002400 */
[----:B------:R-:W-:Y:S01]  /*17820*/  FMUL.FTZ R20, R2, R48 ;  /* 0x0000003002147220 */ /* 0x000fe20000410000 */
[----:B0-----:R-:W-:-:S06]  /*17830*/  FSEL R69, R6, -INF , P2 ;  /* 0xff80000006457808 */ /* 0x001fcc0001000000 */
[----:B------:R-:W0:Y:S01]  /*17840*/  MUFU.TANH R11, R11 ;  /* 0x0000000b000b7308 */ /* 0x000e220000002400 */
[----:B------:R-:W-:Y:S02]  /*17850*/  ISETP.GT.AND P2, PT, R30, 0x11, PT ;  /* 0x000000111e00780c */ /* 0x000fe40003f44270 */
[----:B------:R-:W-:-:S05]  /*17860*/  FMNMX.FTZ R50, R69, R50, !PT ;  /* 0x0000003245327209 */ /* 0x000fca0007810000 */
[----:B------:R4:W-:Y:S02]  /*17870*/  MUFU.TANH R46, R81 ;  /* 0x00000051002e7308 */ /* 0x0009e40000002400 */
[----:B----4-:R-:W-:-:S06]  /*17880*/  FSEL R81, R7, -INF , P3 ;  /* 0xff80000007517808 */ /* 0x010fcc0001800000 */
[----:B------:R-:W3:Y:S01]  /*17890*/  MUFU.TANH R12, R12 ;  /* 0x0000000c000c7308 */ /* 0x000ee20000002400 */
[----:B------:R-:W-:Y:S02]  /*178a0*/  ISETP.GT.AND P3, PT, R30, 0x18, PT ;  /* 0x000000181e00780c */ /* 0x000fe40003f64270 */
[----:B------:R-:W-:-:S05]  /*178b0*/  FMNMX.FTZ R50, R81, R50, !PT ;  /* 0x0000003251327209 */ /* 0x000fca0007810000 */
[----:B------:R4:W-:Y:S01]  /*178c0*/  MUFU.TANH R48, R85 ;  /* 0x0000005500307308 */ /* 0x0009e20000002400 */
[----:B-1----:R-:W-:Y:S01]  /*178d0*/  FSEL R91, R8, -INF , P3 ;  /* 0xff800000085b7808 */ /* 0x002fe20001800000 */
[----:B------:R-:W-:Y:S01]  /*178e0*/  FFMA.FTZ R6, R95, R166, -R34 ;  /* 0x000000a65f067223 */ /* 0x000fe20000010822 */
[----:B----4-:R-:W-:-:S05]  /*178f0*/  FSEL R85, R9, -INF , P2 ;  /* 0xff80000009557808 */ /* 0x010fca0001000000 */
[----:B------:R-:W1:Y:S01]  /*17900*/  MUFU.TANH R14, R14 ;  /* 0x0000000e000e7308 */ /* 0x000e620000002400 */
[C---:B------:R-:W-:Y:S02]  /*17910*/  ISETP.GT.AND P2, PT, R30.reuse, 0x19, PT ;  /* 0x000000191e00780c */ /* 0x040fe40003f44270 */
[----:B------:R-:W-:Y:S02]  /*17920*/  FMNMX.FTZ R50, R85, R50, !PT ;  /* 0x0000003255327209 */ /* 0x000fe40007810000 */
[----:B------:R-:W-:Y:S02]  /*17930*/  ISETP.GT.AND P3, PT, R30, 0x20, PT ;  /* 0x000000201e00780c */ /* 0x000fe40003f64270 */
[----:B--2---:R-:W-:Y:S01]  /*17940*/  FSEL R95, R10, -INF , P2 ;  /* 0xff8000000a5f7808 */ /* 0x004fe20001000000 */
[----:B------:R-:W2:Y:S01]  /*17950*/  MUFU.TANH R15, R15 ;  /* 0x0000000f000f7308 */ /* 0x000ea20000002400 */
[----:B------:R-:W-:Y:S01]  /*17960*/  FMNMX.FTZ R50, R91, R50, !PT ;  /* 0x000000325b327209 */ /* 0x000fe20007810000 */
[----:B------:R-:W-:Y:S01]  /*17970*/  FFMA.FTZ R5, R97, R166, -R34 ;  /* 0x000000a661057223 */ /* 0x000fe20000010822 */
[----:B------:R-:W-:Y:S01]  /*17980*/  ISETP.GT.AND P2, PT, R30, 0x21, PT ;  /* 0x000000211e00780c */ /* 0x000fe20003f44270 */
[----:B------:R-:W-:Y:S01]  /*17990*/  FMUL.FTZ R24, R2, R52 ;  /* 0x0000003402187220 */ /* 0x000fe20000410000 */
[----:B0-----:R-:W-:-:S02]  /*179a0*/  FSEL R97, R11, -INF , P3 ;  /* 0xff8000000b617808 */ /* 0x001fc40001800000 */
[----:B------:R-:W-:Y:S01]  /*179b0*/  FMNMX.FTZ R50, R95, R50, !PT ;  /* 0x000000325f327209 */ /* 0x000fe20007810000 */
[----:B------:R-:W0:Y:S01]  /*179c0*/  MUFU.TANH R20, R20 ;  /* 0x0000001400147308 */ /* 0x000e220000002400 */
[----:B------:R-:W-:-:S01]  /*179d0*/  FFMA.FTZ R7, R93, R166, -R34 ;  /* 0x000000a65d077223 */ /* 0x000fc20000010822 */
[----:B------:R-:W-:Y:S02]  /*179e0*/  ISETP.GT.AND P3, PT, R30, 0x28, PT ;  /* 0x000000281e00780c */ /* 0x000fe40003f64270 */
[----:B---3--:R-:W-:Y:S02]  /*179f0*/  FSEL R93, R12, -INF , P2 ;  /* 0xff8000000c5d7808 */ /* 0x008fe40001000000 */
[----:B------:R-:W-:Y:S02]  /*17a00*/  FMNMX.FTZ R50, R97, R50, !PT ;  /* 0x0000003261327209 */ /* 0x000fe40007810000 */
[----:B------:R-:W3:Y:S01]  /*17a10*/  MUFU.TANH R21, R21 ;  /* 0x0000001500157308 */ /* 0x000ee20000002400 */
[----:B------:R-:W-:-:S01]  /*17a20*/  FFMA.FTZ R3, R99, R166, -R34 ;  /* 0x000000a663037223 */ /* 0x000fc20000010822 */
[----:B------:R-:W-:Y:S01]  /*17a30*/  ISETP.GT.AND P2, PT, R30, 0x29, PT ;  /* 0x000000291e00780c */ /* 0x000fe20003f44270 */
[----:B------:R-:W-:Y:S01]  /*17a40*/  FMUL.FTZ R28, R2, R56 ;  /* 0x00000038021c7220 */ /* 0x000fe20000410000 */
[----:B-1----:R-:W-:-:S02]  /*17a50*/  FSEL R99, R14, -INF , P3 ;  /* 0xff8000000e637808 */ /* 0x002fc40001800000 */
[----:B------:R-:W-:Y:S02]  /*17a60*/  FMNMX.FTZ R50, R93, R50, !PT ;  /* 0x000000325d327209 */ /* 0x000fe40007810000 */
[----:B------:R-:W-:Y:S01]  /*17a70*/  MUFU.TANH R24, R24 ;  /* 0x0000001800187308 */ /* 0x000fe20000002400 */
[----:B------:R-:W-:-:S01]  /*17a80*/  FFMA.FTZ R8, R89, R166, -R34 ;  /* 0x000000a659087223 */ /* 0x000fc20000010822 */
[----:B------:R-:W-:Y:S02]  /*17a90*/  ISETP.GT.AND P3, PT, R30, 0x30, PT ;  /* 0x000000301e00780c */ /* 0x000fe40003f64270 */
[----:B--2---:R-:W-:Y:S02]  /*17aa0*/  FSEL R89, R15, -INF , P2 ;  /* 0xff8000000f597808 */ /* 0x004fe40001000000 */
[----:B------:R-:W-:Y:S02]  /*17ab0*/  FMNMX.FTZ R50, R99, R50, !PT ;  /* 0x0000003263327209 */ /* 0x000fe40007810000 */
[----:B------:R-:W1:Y:S01]  /*17ac0*/  MUFU.TANH R25, R25 ;  /* 0x0000001900197308 */ /* 0x000e620000002400 */
[----:B------:R-:W-:-:S01]  /*17ad0*/  FFMA.FTZ R32, R101, R166, -R34 ;  /* 0x000000a665207223 */ /* 0x000fc20000010822 */
[----:B------:R-:W-:Y:S01]  /*17ae0*/  ISETP.GT.AND P2, PT, R30, 0x31, PT ;  /* 0x000000311e00780c */ /* 0x000fe20003f44270 */
[----:B------:R-:W-:Y:S01]  /*17af0*/  FMUL.FTZ R60, R2, R60 ;  /* 0x0000003c023c7220 */ /* 0x000fe20000410000 */
[----:B0-----:R-:W-:-:S02]  /*17b00*/  FSEL R101, R20, -INF , P3 ;  /* 0xff80000014657808 */ /* 0x001fc40001800000 */
[----:B------:R-:W-:Y:S02]  /*17b10*/  FMNMX.FTZ R50, R89, R50, !PT ;  /* 0x0000003259327209 */ /* 0x000fe40007810000 */
[----:B------:R-:W0:Y:S01]  /*17b20*/  MUFU.TANH R28, R28 ;  /* 0x0000001c001c7308 */ /* 0x000e220000002400 */
[----:B------:R-:W-:Y:S01]  /*17b30*/  FMUL.FTZ R65, R2, R65 ;  /* 0x0000004102417220 */ /* 0x000fe20000410000 */
[----:B------:R-:W-:Y:S01]  /*17b40*/  FFMA.FTZ R9, R67, R166, -R34 ;  /* 0x000000a643097223 */ /* 0x000fe20000010822 */
[C---:B------:R-:W-:Y:S02]  /*17b50*/  ISETP.GT.AND P3, PT, R30.reuse, 0x38, PT ;  /* 0x000000381e00780c */ /* 0x040fe40003f64270 */
[----:B---3--:R-:W-:Y:S02]  /*17b60*/  FSEL R67, R21, -INF , P2 ;  /* 0xff80000015437808 */ /* 0x008fe40001000000 */
[----:B------:R-:W-:Y:S01]  /*17b70*/  FMNMX.FTZ R50, R101, R50, !PT ;  /* 0x0000003265327209 */ /* 0x000fe20007810000 */
[----:B------:R-:W2:Y:S01]  /*17b80*/  MUFU.TANH R29, R29 ;  /* 0x0000001d001d7308 */ /* 0x000ea20000002400 */
[----:B------:R-:W-:Y:S01]  /*17b90*/  ISETP.GT.AND P2, PT, R30, 0x39, PT ;  /* 0x000000391e00780c */ /* 0x000fe20003f44270 */
[----:B------:R-:W-:Y:S01]  /*17ba0*/  FMUL.FTZ R64, R2, R64 ;  /* 0x0000004002407220 */ /* 0x000fe20000410000 */
[----:B------:R-:W-:-:S05]  /*17bb0*/  FMNMX.FTZ R50, R67, R50, !PT ;  /* 0x0000003243327209 */ /* 0x000fca0007810000 */
[----:B------:R3:W-:Y:S01]  /*17bc0*/  MUFU.TANH R38, R65 ;  /* 0x0000004100267308 */ /* 0x0007e20000002400 */
[----:B------:R-:W-:-:S01]  /*17bd0*/  FFMA.FTZ R10, R57, R166, -R34 ;  /* 0x000000a6390a7223 */ /* 0x000fc20000010822 */
[----:B-1----:R-:W-:-:S06]  /*17be0*/  FSEL R57, R25, -INF , P2 ;  /* 0xff80000019397808 */ /* 0x002fcc0001000000 */
[----:B------:R-:W1:Y:S01]  /*17bf0*/  MUFU.TANH R60, R60 ;  /* 0x0000003c003c7308 */ /* 0x000e620000002400 */
[----:B---3--:R-:W-:-:S01]  /*17c00*/  FFMA.FTZ R65, R103, R166, -R34 ;  /* 0x000000a667417223 */ /* 0x008fc20000010822 */
[----:B------:R-:W-:Y:S02]  /*17c10*/  FSEL R103, R24, -INF , P3 ;  /* 0xff80000018677808 */ /* 0x000fe40001800000 */
[----:B------:R-:W-:Y:S02]  /*17c20*/  ISETP.GT.AND P3, PT, R30, 0x40, PT ;  /* 0x000000401e00780c */ /* 0x000fe40003f64270 */
[----:B------:R-:W-:Y:S01]  /*17c30*/  FMNMX.FTZ R50, R103, R50, !PT ;  /* 0x0000003267327209 */ /* 0x000fe20007810000 */
[----:B------:R-:W-:-:S01]  /*17c40*/  FFMA.FTZ R26, R105, R166, -R34 ;  /* 0x000000a6691a7223 */ /* 0x000fc20000010822 */
[----:B------:R-:W3:Y:S01]  /*17c50*/  MUFU.TANH R64, R64 ;  /* 0x0000004000407308 */ /* 0x000ee20000002400 */
[----:B------:R-:W-:Y:S01]  /*17c60*/  ISETP.GT.AND P2, PT, R30, 0x41, PT ;  /* 0x000000411e00780c */ /* 0x000fe20003f44270 */
[----:B------:R-:W-:Y:S01]  /*17c70*/  FMUL.FTZ R68, R2, R68 ;  /* 0x0000004402447220 */ /* 0x000fe20000410000 */
[----:B0-----:R-:W-:-:S02]  /*17c80*/  FSEL R105, R28, -INF , P3 ;  /* 0xff8000001c697808 */ /* 0x001fc40001800000 */
[----:B------:R-:W-:Y:S01]  /*17c90*/  FMNMX.FTZ R50, R57, R50, !PT ;  /* 0x0000003239327209 */ /* 0x000fe20007810000 */
[----:B------:R-:W-:-:S01]  /*17ca0*/  FFMA.FTZ R11, R51, R166, -R34 ;  /* 0x000000a6330b7223 */ /* 0x000fc20000010822 */
[C---:B------:R-:W-:Y:S02]  /*17cb0*/  ISETP.GT.AND P3, PT, R30.reuse, 0x48, PT ;  /* 0x000000481e00780c */ /* 0x040fe40003f64270 */
[----:B--2---:R-:W-:Y:S02]  /*17cc0*/  FSEL R51, R29, -INF , P2 ;  /* 0xff8000001d337808 */ /* 0x004fe40001000000 */
[----:B------:R-:W-:Y:S01]  /*17cd0*/  FMNMX.FTZ R50, R105, R50, !PT ;  /* 0x0000003269327209 */ /* 0x000fe20007810000 */
[----:B------:R-:W0:Y:S01]  /*17ce0*/  MUFU.TANH R68, R68 ;  /* 0x0000004400447308 */ /* 0x000e220000002400 */
[----:B------:R-:W-:Y:S01]  /*17cf0*/  ISETP.GT.AND P2, PT, R30, 0x49, PT ;  /* 0x000000491e00780c */ /* 0x000fe20003f44270 */
[----:B------:R-:W-:Y:S01]  /*17d00*/  FMUL.FTZ R72, R2, R72 ;  /* 0x0000004802487220 */ /* 0x000fe20000410000 */
[----:B-1----:R-:W-:-:S02]  /*17d10*/  FSEL R107, R60, -INF , P3 ;  /* 0xff8000003c6b7808 */ /* 0x002fc40001800000 */
[----:B------:R-:W-:Y:S02]  /*17d20*/  FMNMX.FTZ R50, R51, R50, !PT ;  /* 0x0000003233327209 */ /* 0x000fe40007810000 */
[----:B------:R-:W-:Y:S02]  /*17d30*/  ISETP.GT.AND P3, PT, R30, 0x50, PT ;  /* 0x000000501e00780c */ /* 0x000fe40003f64270 */
[----:B------:R-:W-:Y:S02]  /*17d40*/  FSEL R109, R36, -INF , P2 ;  /* 0xff800000246d7808 */ /* 0x000fe40001000000 */
[----:B------:R-:W-:Y:S01]  /*17d50*/  FMNMX.FTZ R50, R107, R50, !PT ;  /* 0x000000326b327209 */ /* 0x000fe20007810000 */
[----:B------:R-:W1:Y:S01]  /*17d60*/  MUFU.TANH R72, R72 ;  /* 0x0000004800487308 */ /* 0x000e620000002400 */
[----:B------:R-:W-:Y:S01]  /*17d70*/  ISETP.GT.AND P2, PT, R30, 0x51, PT ;  /* 0x000000511e00780c */ /* 0x000fe20003f44270 */
[----:B------:R-:W-:Y:S01]  /*17d80*/  FMUL.FTZ R76, R2, R76 ;  /* 0x0000004c024c7220 */ /* 0x000fe20000410000 */
[----:B---3--:R-:W-:-:S02]  /*17d90*/  FSEL R111, R64, -INF , P3 ;  /* 0xff800000406f7808 */ /* 0x008fc40001800000 */
[----:B------:R-:W-:Y:S02]  /*17da0*/  FMNMX.FTZ R50, R109, R50, !PT ;  /* 0x000000326d327209 */ /* 0x000fe40007810000 */
[----:B------:R-:W-:Y:S02]  /*17db0*/  ISETP.GT.AND P3, PT, R30, 0x58, PT ;  /* 0x000000581e00780c */ /* 0x000fe40003f64270 */
[----:B------:R-:W-:Y:S02]  /*17dc0*/  FSEL R113, R38, -INF , P2 ;  /* 0xff80000026717808 */ /* 0x000fe40001000000 */
[----:B------:R-:W-:Y:S01]  /*17dd0*/  FMNMX.FTZ R50, R111, R50, !PT ;  /* 0x000000326f327209 */ /* 0x000fe20007810000 */
[----:B------:R-:W2:Y:S01]  /*17de0*/  MUFU.TANH R76, R76 ;  /* 0x0000004c004c7308 */ /* 0x000ea20000002400 */
[----:B------:R-:W-:-:S01]  /*17df0*/  FFMA.FTZ R14, R45, R166, -R34 ;  /* 0x000000a62d0e7223 */ /* 0x000fc20000010822 */
[----:B------:R-:W-:Y:S01]  /*17e00*/  ISETP.GT.AND P2, PT, R30, 0x59, PT ;  /* 0x000000591e00780c */ /* 0x000fe20003f44270 */
[----:B------:R-:W-:Y:S01]  /*17e10*/  FMUL.FTZ R80, R2, R80 ;  /* 0x0000005002507220 */ /* 0x000fe20000410000 */
[----:B0-----:R-:W-:-:S02]  /*17e20*/  FSEL R45, R68, -INF , P3 ;  /* 0xff800000442d7808 */ /* 0x001fc40001800000 */
[----:B------:R-:W-:Y:S02]  /*17e30*/  FMNMX.FTZ R50, R113, R50, !PT ;  /* 0x0000003271327209 */ /* 0x000fe40007810000 */
[----:B------:R-:W-:Y:S02]  /*17e40*/  ISETP.GT.AND P3, PT, R30, 0x60, PT ;  /* 0x000000601e00780c */ /* 0x000fe40003f64270 */
[----:B------:R-:W-:Y:S02]  /*17e50*/  FSEL R115, R40, -INF , P2 ;  /* 0xff80000028737808 */ /* 0x000fe40001000000 */
        /* <DEDUP_REMOVED lines=10> */
[----:B------:R-:W-:Y:S02]  /*17f00*/  ISETP.GT.AND P2, PT, R30, 0x69, PT ;  /* 0x000000691e00780c */ /* 0x000fe40003f44270 */
[----:B--2---:R-:W-:-:S02]  /*17f10*/  FSEL R121, R76, -INF , P3 ;  /* 0xff8000004c797808 */ /* 0x004fc40001800000 */
[----:B------:R-:W-:Y:S02]  /*17f20*/  FMNMX.FTZ R50, R119, R50, !PT ;  /* 0x0000003277327209 */ /* 0x000fe40007810000 */
[----:B------:R-:W-:Y:S02]  /*17f30*/  ISETP.GT.AND P3, PT, R30, 0x70, PT ;  /* 0x000000701e00780c */ /* 0x000fe40003f64270 */
[----:B------:R-:W-:Y:S02]  /*17f40*/  FSEL R123, R44, -INF , P2 ;  /* 0xff8000002c7b7808 */ /* 0x000fe40001000000 */
[----:B------:R-:W-:Y:S02]  /*17f50*/  FMNMX.FTZ R50, R121, R50, !PT ;  /* 0x0000003279327209 */ /* 0x000fe40007810000 */
[----:B------:R-:W-:Y:S02]  /*17f60*/  ISETP.GT.AND P2, PT, R30, 0x71, PT ;  /* 0x000000711e00780c */ /* 0x000fe40003f44270 */
[----:B0-----:R-:W-:-:S02]  /*17f70*/  FSEL R125, R80, -INF , P3 ;  /* 0xff800000507d7808 */ /* 0x001fc40001800000 */
[----:B------:R-:W-:Y:S02]  /*17f80*/  FMNMX.FTZ R50, R123, R50, !PT ;  /* 0x000000327b327209 */ /* 0x000fe40007810000 */
[----:B------:R-:W-:Y:S02]  /*17f90*/  ISETP.GT.AND P3, PT, R30, 0x78, PT ;  /* 0x000000781e00780c */ /* 0x000fe40003f64270 */
[----:B------:R-:W-:Y:S02]  /*17fa0*/  FSEL R127, R46, -INF , P2 ;  /* 0xff8000002e7f7808 */ /* 0x000fe40001000000 */
[----:B------:R-:W-:Y:S02]  /*17fb0*/  FMNMX.FTZ R50, R125, R50, !PT ;  /* 0x000000327d327209 */ /* 0x000fe40007810000 */
[----:B------:R-:W-:Y:S02]  /*17fc0*/  ISETP.GT.AND P2, PT, R30, 0x79, PT ;  /* 0x000000791e00780c */ /* 0x000fe40003f44270 */
[----:B-1----:R-:W-:-:S02]  /*17fd0*/  FSEL R129, R84, -INF , P3 ;  /* 0xff80000054817808 */ /* 0x002fc40001800000 */
[----:B------:R-:W-:Y:S02]  /*17fe0*/  FMNMX.FTZ R50, R127, R50, !PT ;  /* 0x000000327f327209 */ /* 0x000fe40007810000 */
[----:B------:R-:W-:Y:S02]  /*17ff0*/  FSEL R131, R48, -INF , P2 ;  /* 0xff80000030837808 */ /* 0x000fe40001000000 */
[----:B------:R-:W-:-:S04]  /*18000*/  FMNMX.FTZ R50, R129, R50, !PT ;  /* 0x0000003281327209 */ /* 0x000fc80007810000 */
[----:B------:R-:W-:Y:S01]  /*18010*/  FMNMX.FTZ R50, R131, R50, !PT ;  /* 0x0000003283327209 */ /* 0x000fe20007810000 */
[----:B------:R-:W-:-:S04]  /*18020*/  FFMA.FTZ R15, R33, R166, -R34 ;  /* 0x000000a6210f7223 */ /* 0x000fc80000010822 */
[----:B------:R-:W0:Y:S01]  /*18030*/  SHFL.BFLY PT, R33, R50, 0x2, 0x1f ;  /* 0x0c401f0032217f89 */ /* 0x000e2200000e0000 */
[----:B------:R-:W-:-:S01]  /*18040*/  FFMA.FTZ R24, R39, R166, -R34 ;  /* 0x000000a627187223 */ /* 0x000fc20000010822 */
[----:B0-----:R-:W-:-:S05]  /*18050*/  FMNMX.FTZ R39, R50, R33, !PT ;  /* 0x0000002132277209 */ /* 0x001fca0007810000 */
[----:B------:R-:W0:Y:S01]  /*18060*/  SHFL.BFLY PT, R42, R39, 0x1, 0x1f ;  /* 0x0c201f00272a7f89 */ /* 0x000e2200000e0000 */
[----:B------:R-:W-:-:S01]  /*18070*/  FFMA.FTZ R29, R41, R166, -R34 ;  /* 0x000000a6291d7223 */ /* 0x000fc20000010822 */
[----:B------:R-:W-:Y:S01]  /*18080*/  MUFU.EX2 R32, R32 ;  /* 0x0000002000207308 */ /* 0x000fe20000000800 */
[----:B0-----:R-:W-:-:S04]  /*18090*/  FMNMX.FTZ R191, R39, R42, !PT ;  /* 0x0000002a27bf7209 */ /* 0x001fc80007810000 */
[C---:B------:R-:W-:Y:S01]  /*180a0*/  FSETP.NEU.FTZ.AND P2, PT, R191.reuse, -INF , PT ;  /* 0xff800000bf00780b */ /* 0x040fe20003f5d000 */
[----:B------:R-:W-:-:S05]  /*180b0*/  FFMA.FTZ R41, R191, R166, -8 ;  /* 0xc1000000bf297423 */ /* 0x000fca00000100a6 */
[----:B------:R-:W-:-:S05]  /*180c0*/  FSEL R46, R41, RZ, P2 ;  /* 0x000000ff292e7208 */ /* 0x000fca0001000000 */
[-CC-:B------:R-:W-:Y:S01]  /*180d0*/  FFMA.FTZ R41, R77, R166.reuse, -R46.reuse ;  /* 0x000000a64d297223 */ /* 0x180fe2000001082e */
[----:B------:R-:W-:-:S01]  /*180e0*/  FFMA.FTZ R228, R4, R166, -R46 ;  /* 0x000000a604e47223 */ /* 0x000fc2000001082e */
[-CC-:B------:R-:W-:Y:S01]  /*180f0*/  FFMA.FTZ R73, R73, R166.reuse, -R46.reuse ;  /* 0x000000a649497223 */ /* 0x180fe2000001082e */
[----:B------:R-:W0:Y:S01]  /*18100*/  MUFU.EX2 R65, R65 ;  /* 0x0000004100417308 */ /* 0x000e220000000800 */
[----:B------:R-:W-:-:S01]  /*18110*/  FFMA.FTZ R69, R69, R166, -R46 ;  /* 0x000000a645457223 */ /* 0x000fc2000001082e */
[----:B------:R-:W-:-:S06]  /*18120*/  FFMA.FTZ R36, R43, R166, -R34 ;  /* 0x000000a62b247223 */ /* 0x000fcc0000010822 */
[----:B------:R-:W-:Y:S01]  /*18130*/  MUFU.EX2 R41, R41 ;  /* 0x0000002900297308 */ /* 0x000fe20000000800 */
[----:B------:R-:W-:-:S07]  /*18140*/  FFMA.FTZ R43, R81, R166, -R46 ;  /* 0x000000a6512b7223 */ /* 0x000fce000001082e */
[----:B------:R-:W1:Y:S01]  /*18150*/  MUFU.EX2 R228, R228 ;  /* 0x000000e400e47308 */ /* 0x000e620000000800 */
[----:B------:R-:W-:-:S07]  /*18160*/  FFMA.FTZ R44, R85, R166, -R46 ;  /* 0x000000a6552c7223 */ /* 0x000fce000001082e */
[----:B------:R-:W2:Y:S08]  /*18170*/  MUFU.EX2 R26, R26 ;  /* 0x0000001a001a7308 */ /* 0x000eb00000000800 */
[----:B------:R-:W3:Y:S01]  /*18180*/  MUFU.EX2 R73, R73 ;  /* 0x0000004900497308 */ /* 0x000ee20000000800 */
[----:B------:R-:W-:-:S07]  /*18190*/  IADD3 R4, R90, -R92, RZ ;  /* 0x8000005c5a047210 */ /* 0x000fce0007ffe0ff */
[----:B------:R-:W4:Y:S01]  /*181a0*/  MUFU.EX2 R3, R3 ;  /* 0x0000000300037308 */ /* 0x000f220000000800 */
[----:B------:R-:W-:-:S01]  /*181b0*/  FFMA.FTZ R20, R27, R166, -R34 ;  /* 0x000000a61b147223 */ /* 0x000fc20000010822 */
[----:B------:R-:W-:-:S06]  /*181c0*/  FFMA.FTZ R91, R91, R166, -R46 ;  /* 0x000000a65b5b7223 */ /* 0x000fcc000001082e */
[----:B------:R-:W4:Y:S01]  /*181d0*/  MUFU.EX2 R48, R69 ;  /* 0x0000004500307308 */ /* 0x000f220000000800 */
[----:B------:R-:W-:-:S01]  /*181e0*/  FFMA.FTZ R27, R47, R166, -R34 ;  /* 0x000000a62f1b7223 */ /* 0x000fc20000010822 */
[----:B0-----:R-:W-:-:S06]  /*181f0*/  FADD.FTZ R47, R32, R65 ;  /* 0x00000041202f7221 */ /* 0x001fcc0000010000 */
[----:B------:R-:W0:Y:S01]  /*18200*/  MUFU.EX2 R5, R5 ;  /* 0x0000000500057308 */ /* 0x000e220000000800 */
[----:B-1----:R-:W-:-:S01]  /*18210*/  FADD.FTZ R62, R41, R228 ;  /* 0x000000e4293e7221 */ /* 0x002fc20000010000 */
[----:B------:R-:W-:-:S06]  /*18220*/  IMAD R4, R88, 0x80, R4 ;  /* 0x0000008058047824 */ /* 0x000fcc00078e0204 */
[----:B------:R-:W1:Y:S01]  /*18230*/  MUFU.EX2 R43, R43 ;  /* 0x0000002b002b7308 */ /* 0x000e620000000800 */
[----:B------:R-:W-:-:S01]  /*18240*/  FFMA.FTZ R95, R95, R166, -R46 ;  /* 0x000000a65f5f7223 */ /* 0x000fc2000001082e */
[----:B--2---:R-:W-:-:S06]  /*18250*/  FADD.FTZ R64, R26, R47 ;  /* 0x0000002f1a407221 */ /* 0x004fcc0000010000 */
[----:B------:R-:W2:Y:S01]  /*18260*/  MUFU.EX2 R6, R6 ;  /* 0x0000000600067308 */ /* 0x000ea20000000800 */
[----:B---3--:R-:W-:-:S01]  /*18270*/  FADD.FTZ R47, R73, R62 ;  /* 0x0000003e492f7221 */ /* 0x008fc20000010000 */
[----:B------:R-:W-:-:S06]  /*18280*/  FFMA.FTZ R28, R49, R166, -R34 ;  /* 0x000000a6311c7223 */ /* 0x000fcc0000010822 */
[----:B------:R-:W3:Y:S01]  /*18290*/  MUFU.EX2 R44, R44 ;  /* 0x0000002c002c7308 */ /* 0x000ee20000000800 */
[----:B------:R-:W-:-:S01]  /*182a0*/  FFMA.FTZ R224, R97, R166, -R46 ;  /* 0x000000a661e07223 */ /* 0x000fc2000001082e */
[----:B------:R-:W-:Y:S01]  /*182b0*/  SHF.R.S32.HI R49, RZ, 0x1f, R4 ;  /* 0x0000001fff317819 */ /* 0x000fe20000011404 */
[----:B----4-:R-:W-:-:S05]  /*182c0*/  FADD.FTZ R64, R3, R64 ;  /* 0x0000004003407221 */ /* 0x010fca0000010000 */
[----:B------:R-:W4:Y:S01]  /*182d0*/  MUFU.EX2 R7, R7 ;  /* 0x0000000700077308 */ /* 0x000f220000000800 */
[----:B------:R-:W-:-:S01]  /*182e0*/  FADD.FTZ R62, R48, R47 ;  /* 0x0000002f303e7221 */ /* 0x000fc20000010000 */
[----:B------:R-:W-:-:S06]  /*182f0*/  FFMA.FTZ R93, R93, R166, -R46 ;  /* 0x000000a65d5d7223 */ /* 0x000fcc000001082e */
[----:B------:R-:W4:Y:S01]  /*18300*/  MUFU.EX2 R91, R91 ;  /* 0x0000005b005b7308 */ /* 0x000f220000000800 */
[----:B------:R-:W-:Y:S01]  /*18310*/  LEA.HI R4, R49, R4, RZ, 0x7 ;  /* 0x0000000431047211 */ /* 0x000fe200078f38ff */
[----:B0-----:R-:W-:-:S06]  /*18320*/  FADD.FTZ R49, R5, R64 ;  /* 0x0000004005317221 */ /* 0x001fcc0000010000 */
[----:B------:R-:W0:Y:S01]  /*18330*/  MUFU.EX2 R8, R8 ;  /* 0x0000000800087308 */ /* 0x000e220000000800 */
[----:B-1----:R-:W-:-:S01]  /*18340*/  FADD.FTZ R47, R43, R62 ;  /* 0x0000003e2b2f7221 */ /* 0x002fc20000010000 */
[----:B------:R-:W-:-:S06]  /*18350*/  FFMA.FTZ R99, R99, R166, -R46 ;  /* 0x000000a663637223 */ /* 0x000fcc000001082e */
[----:B------:R-:W1:Y:S01]  /*18360*/  MUFU.EX2 R50, R95 ;  /* 0x0000005f00327308 */ /* 0x000e620000000800 */
[----:B--2---:R-:W-:-:S01]  /*18370*/  FADD.FTZ R64, R6, R49 ;  /* 0x0000003106407221 */ /* 0x004fc20000010000 */
[----:B---3--:R-:W-:-:S06]  /*18380*/  FADD.FTZ R62, R44, R47 ;  /* 0x0000002f2c3e7221 */ /* 0x008fcc0000010000 */
[----:B------:R-:W2:Y:S08]  /*18390*/  MUFU.EX2 R9, R9 ;  /* 0x0000000900097308 */ /* 0x000eb00000000800 */
[----:B------:R-:W3:Y:S01]  /*183a0*/  MUFU.EX2 R224, R224 ;  /* 0x000000e000e07308 */ /* 0x000ee20000000800 */
[----:B------:R-:W-:-:S01]  /*183b0*/  FFMA.FTZ R89, R89, R166, -R46 ;  /* 0x000000a659597223 */ /* 0x000fc2000001082e */
[----:B----4-:R-:W-:-:S06]  /*183c0*/  FADD.FTZ R49, R7, R64 ;  /* 0x0000004007317221 */ /* 0x010fcc0000010000 */
[----:B------:R-:W4:Y:S01]  /*183d0*/  MUFU.EX2 R10, R10 ;  /* 0x0000000a000a7308 */ /* 0x000f220000000800 */
[----:B------:R-:W-:-:S01]  /*183e0*/  FFMA.FTZ R12, R35, R166, -R34 ;  /* 0x000000a6230c7223 */ /* 0x000fc20000010822 */
[----:B------:R-:W-:-:S06]  /*183f0*/  FADD.FTZ R47, R91, R62 ;  /* 0x0000003e5b2f7221 */ /* 0x000fcc0000010000 */
[----:B------:R-:W4:Y:S01]  /*18400*/  MUFU.EX2 R93, R93 ;  /* 0x0000005d005d7308 */ /* 0x000f220000000800 */
[----:B------:R-:W-:-:S01]  /*18410*/  FFMA.FTZ R101, R101, R166, -R46 ;  /* 0x000000a665657223 */ /* 0x000fc2000001082e */
[----:B0-----:R-:W-:-:S06]  /*18420*/  FADD.FTZ R62, R8, R49 ;  /* 0x00000031083e7221 */ /* 0x001fcc0000010000 */
[----:B------:R-:W0:Y:S01]  /*18430*/  MUFU.EX2 R11, R11 ;  /* 0x0000000b000b7308 */ /* 0x000e220000000800 */
[----:B-1----:R-:W-:-:S07]  /*18440*/  FADD.FTZ R47, R50, R47 ;  /* 0x0000002f322f7221 */ /* 0x002fce0000010000 */
[----:B------:R-:W1:Y:S01]  /*18450*/  MUFU.EX2 R99, R99 ;  /* 0x0000006300637308 */ /* 0x000e620000000800 */
[----:B------:R-:W-:-:S01]  /*18460*/  FFMA.FTZ R67, R67, R166, -R46 ;  /* 0x000000a643437223 */ /* 0x000fc2000001082e */
[----:B--2---:R-:W-:-:S06]  /*18470*/  FADD.FTZ R49, R9, R62 ;  /* 0x0000003e09317221 */ /* 0x004fcc0000010000 */
[----:B------:R-:W2:Y:S01]  /*18480*/  MUFU.EX2 R14, R14 ;  /* 0x0000000e000e7308 */ /* 0x000ea20000000800 */
[----:B---3--:R-:W-:-:S01]  /*18490*/  FADD.FTZ R62, R224, R47 ;  /* 0x0000002fe03e7221 */ /* 0x008fc20000010000 */
[----:B------:R-:W-:-:S06]  /*184a0*/  FFMA.FTZ R103, R103, R166, -R46 ;  /* 0x000000a667677223 */ /* 0x000fcc000001082e */
[----:B------:R-:W3:Y:S01]  /*184b0*/  MUFU.EX2 R52, R89 ;  /* 0x0000005900347308 */ /* 0x000ee20000000800 */
[----:B----4-:R-:W-:-:S01]  /*184c0*/  FADD.FTZ R66, R10, R49 ;  /* 0x000000310a427221 */ /* 0x010fc20000010000 */
[----:B------:R-:W-:-:S06]  /*184d0*/  FADD.FTZ R64, R93, R62 ;  /* 0x0000003e5d407221 */ /* 0x000fcc0000010000 */
[----:B------:R-:W4:Y:S08]  /*184e0*/  MUFU.EX2 R12, R12 ;  /* 0x0000000c000c7308 */ /* 0x000f300000000800 */
[----:B------:R-:W4:Y:S01]  /*184f0*/  MUFU.EX2 R101, R101 ;  /* 0x0000006500657308 */ /* 0x000f220000000800 */
[----:B------:R-:W-:-:S01]  /*18500*/  FFMA.FTZ R57, R57, R166, -R46 ;  /* 0x000000a639397223 */ /* 0x000fc2000001082e */
[----:B0-----:R-:W-:-:S06]  /*18510*/  FADD.FTZ R49, R11, R66 ;  /* 0x000000420b317221 */ /* 0x001fcc0000010000 */
[----:B------:R-:W0:Y:S01]  /*18520*/  MUFU.EX2 R15, R15 ;  /* 0x0000000f000f7308 */ /* 0x000e220000000800 */
[----:B-1----:R-:W-:-:S01]  /*18530*/  FADD.FTZ R47, R99, R64 ;  /* 0x00000040632f7221 */ /* 0x002fc20000010000 */
[----:B------:R-:W-:-:S06]  /*18540*/  FFMA.FTZ R105, R105, R166, -R46 ;  /* 0x000000a669697223 */ /* 0x000fcc000001082e */
[----:B------:R-:W1:Y:S01]  /*18550*/  MUFU.EX2 R54, R67 ;  /* 0x0000004300367308 */ /* 0x000e620000000800 */
[----:B--2---:R-:W-:-:S01]  /*18560*/  FADD.FTZ R49, R14, R49 ;  /* 0x000000310e317221 */ /* 0x004fc20000010000 */
[----:B------:R-:W-:-:S06]  /*18570*/  FFMA.FTZ R25, R31, R166, -R34 ;  /* 0x000000a61f197223 */ /* 0x000fcc0000010822 */
[----:B------:R-:W2:Y:S01]  /*18580*/  MUFU.EX2 R20, R20 ;  /* 0x0000001400147308 */ /* 0x000ea20000000800 */
[----:B---3--:R-:W-:-:S07]  /*18590*/  FADD.FTZ R64, R52, R47 ;  /* 0x0000002f34407221 */ /* 0x008fce0000010000 */
[----:B------:R-:W3:Y:S01]  /*185a0*/  MUFU.EX2 R103, R103 ;  /* 0x0000006700677308 */ /* 0x000ee20000000800 */
[----:B------:R-:W-:-:S01]  /*185b0*/  FFMA.FTZ R51, R51, R166, -R46 ;  /* 0x000000a633337223 */ /* 0x000fc2000001082e */
[----:B----4-:R-:W-:Y:S01]  /*185c0*/  FADD.FTZ R66, R12, R49 ;  /* 0x000000310c427221 */ /* 0x010fe20000010000 */
[----:B------:R-:W-:-:S05]  /*185d0*/  FADD.FTZ R47, R101, R64 ;  /* 0x00000040652f7221 */ /* 0x000fca0000010000 */
[----:B------:R-:W4:Y:S01]  /*185e0*/  MUFU.EX2 R56, R57 ;  /* 0x0000003900387308 */ /* 0x000f220000000800 */
[----:B------:R-:W-:-:S01]  /*185f0*/  FFMA.FTZ R107, R107, R166, -R46 ;  /* 0x000000a66b6b7223 */ /* 0x000fc2000001082e */
[----:B------:R-:W-:Y:S01]  /*18600*/  F2FP.SATFINITE.E4M3.F32.PACK_AB_MERGE_C R229, R3, R26, RZ ;  /* 0x0000001a03e5723e */ /* 0x000fe200048070ff */
[----:B0-----:R-:W-:-:S05]  /*18610*/  FADD.FTZ R3, R15, R66 ;  /* 0x000000420f037221 */ /* 0x001fca0000010000 */
[----:B------:R-:W0:Y:S01]  /*18620*/  MUFU.EX2 R105, R105 ;  /* 0x0000006900697308 */ /* 0x000e220000000800 */
[----:B-1----:R-:W-:-:S01]  /*18630*/  FADD.FTZ R26, R54, R47 ;  /* 0x0000002f361a7221 */ /* 0x002fc20000010000 */
[----:B------:R-:W-:Y:S01]  /*18640*/  FFMA.FTZ R109, R109, R166, -R46 ;  /* 0x000000a66d6d7223 */ /* 0x000fe2000001082e */
[----:B--2---:R-:W-:-:S05]  /*18650*/  FADD.FTZ R64, R20, R3 ;  /* 0x0000000314407221 */ /* 0x004fca0000010000 */
[----:B------:R-:W1:Y:S01]  /*18660*/  MUFU.EX2 R25, R25 ;  /* 0x0000001900197308 */ /* 0x000e620000000800 */
[----:B---3--:R-:W-:-:S01]  /*18670*/  FADD.FTZ R3, R103, R26 ;  /* 0x0000001a67037221 */ /* 0x008fc20000010000 */
[----:B------:R-:W-:-:S06]  /*18680*/  FFMA.FTZ R21, R37, R166, -R34 ;  /* 0x000000a625157223 */ /* 0x000fcc0000010822 */
[----:B------:R-:W2:Y:S01]  /*18690*/  MUFU.EX2 R58, R51 ;  /* 0x00000033003a7308 */ /* 0x000ea20000000800 */
[----:B------:R-:W-:-:S01]  /*186a0*/  FFMA.FTZ R111, R111, R166, -R46 ;  /* 0x000000a66f6f7223 */ /* 0x000fc2000001082e */
[----:B------:R-:W-:Y:S01]  /*186b0*/  F2FP.SATFINITE.E4M3.F32.PACK_AB_MERGE_C R225, R14, R11, RZ ;  /* 0x0000000b0ee1723e */ /* 0x000fe200048070ff */
[----:B----4-:R-:W-:-:S05]  /*186c0*/  FADD.FTZ R14, R56, R3 ;  /* 0x00000003380e7221 */ /* 0x010fca0000010000 */
[----:B------:R-:W3:Y:S01]  /*186d0*/  MUFU.EX2 R107, R107 ;  /* 0x0000006b006b7308 */ /* 0x000ee20000000800 */
[----:B------:R-:W-:Y:S01]  /*186e0*/  @!P0 PRMT R0, RZ, 0x654, R0 ;  /* 0x00000654ff008816 */ /* 0x000fe20000000000 */
[----:B------:R-:W-:-:S06]  /*186f0*/  FFMA.FTZ R113, R113, R166, -R46 ;  /* 0x000000a671717223 */ /* 0x000fcc000001082e */
[----:B------:R-:W4:Y:S01]  /*18700*/  MUFU.EX2 R60, R109 ;  /* 0x0000006d003c7308 */ /* 0x000f220000000800 */
[----:B0-----:R-:W-:-:S01]  /*18710*/  FADD.FTZ R3, R105, R14 ;  /* 0x0000000e69037221 */ /* 0x001fc20000010000 */
[----:B------:R-:W-:Y:S01]  /*18720*/  FFMA.FTZ R45, R45, R166, -R46 ;  /* 0x000000a62d2d7223 */ /* 0x000fe2000001082e */
[----:B------:R0:W-:Y:S01]  /*18730*/  @!P0 SYNCS.ARRIVE.TRANS64.RED.A1T0 RZ, [R0+URZ], RZ ;  /* 0x000000ff00ff89a7 */ /* 0x0001e2000810043f */
[----:B-1----:R-:W-:-:S04]  /*18740*/  F2FP.SATFINITE.E4M3.F32.PACK_AB_MERGE_C R227, R25, R20, RZ ;  /* 0x0000001419e3723e */ /* 0x002fc800048070ff */
[----:B------:R-:W1:Y:S01]  /*18750*/  MUFU.EX2 R21, R21 ;  /* 0x0000001500157308 */ /* 0x000e620000000800 */
[----:B--2---:R-:W-:-:S07]  /*18760*/  FADD.FTZ R20, R58, R3 ;  /* 0x000000033a147221 */ /* 0x004fce0000010000 */
[----:B------:R-:W2:Y:S01]  /*18770*/  MUFU.EX2 R111, R111 ;  /* 0x0000006f006f7308 */ /* 0x000ea20000000800 */
[----:B------:R-:W-:-:S01]  /*18780*/  FFMA.FTZ R115, R115, R166, -R46 ;  /* 0x000000a673737223 */ /* 0x000fc2000001082e */
[----:B---3--:R-:W-:-:S06]  /*18790*/  FADD.FTZ R3, R107, R20 ;  /* 0x000000146b037221 */ /* 0x008fcc0000010000 */
[----:B------:R-:W3:Y:S01]  /*187a0*/  MUFU.EX2 R24, R24 ;  /* 0x0000001800187308 */ /* 0x000ee20000000800 */
[----:B------:R-:W-:-:S07]  /*187b0*/  FFMA.FTZ R117, R117, R166, -R46 ;  /* 0x000000a675757223 */ /* 0x000fce000001082e */
[----:B0-----:R-:W0:Y:S01]  /*187c0*/  MUFU.EX2 R0, R113 ;  /* 0x0000007100007308 */ /* 0x001e220000000800 */
[C---:B----4-:R-:W-:Y:S01]  /*187d0*/  F2FP.SATFINITE.E4M3.F32.PACK_AB_MERGE_C R107, R60.reuse, R107, RZ ;  /* 0x0000006b3c6b723e */ /* 0x050fe200048070ff */
[----:B------:R-:W-:Y:S01]  /*187e0*/  FADD.FTZ R64, R25, R64 ;  /* 0x0000004019407221 */ /* 0x000fe20000010000 */
[----:B------:R-:W-:-:S05]  /*187f0*/  FADD.FTZ R60, R60, R3 ;  /* 0x000000033c3c7221 */ /* 0x000fca0000010000 */
[----:B------:R-:W4:Y:S08]  /*18800*/  MUFU.EX2 R29, R29 ;  /* 0x0000001d001d7308 */ /* 0x000f300000000800 */
[----:B------:R-:W4:Y:S01]  /*18810*/  MUFU.EX2 R45, R45 ;  /* 0x0000002d002d7308 */ /* 0x000f220000000800 */
[----:B------:R-:W-:-:S01]  /*18820*/  FFMA.FTZ R119, R119, R166, -R46 ;  /* 0x000000a677777223 */ /* 0x000fc2000001082e */
[----:B------:R-:W-:-:S06]  /*18830*/  F2FP.SATFINITE.E4M3.F32.PACK_AB_MERGE_C R231, R8, R7, RZ ;  /* 0x0000000708e7723e */ /* 0x000fcc00048070ff */
[----:B------:R-:W4:Y:S01]  /*18840*/  MUFU.EX2 R36, R36 ;  /* 0x0000002400247308 */ /* 0x000f220000000800 */
[----:B-1----:R-:W-:-:S01]  /*18850*/  FADD.FTZ R7, R21, R64 ;  /* 0x0000004015077221 */ /* 0x002fc20000010000 */
[----:B--2---:R-:W-:-:S06]  /*18860*/  FADD.FTZ R3, R111, R60 ;  /* 0x0000003c6f037221 */ /* 0x004fcc0000010000 */
[----:B------:R-:W1:Y:S01]  /*18870*/  MUFU.EX2 R62, R115 ;  /* 0x00000073003e7308 */ /* 0x000e620000000800 */
[----:B------:R-:W-:-:S01]  /*18880*/  FFMA.FTZ R30, R53, R166, -R34 ;  /* 0x000000a6351e7223 */ /* 0x000fc20000010822 */
[----:B------:R-:W-:Y:S01]  /*18890*/  FFMA.FTZ R121, R121, R166, -R46 ;  /* 0x000000a679797223 */ /* 0x000fe2000001082e */
[----:B------:R-:W-:-:S05]  /*188a0*/  F2FP.SATFINITE.E4M3.F32.PACK_AB_MERGE_C R225, R10, R9, R225 ;  /* 0x000000090ae1723e */ /* 0x000fca00048070e1 */
[----:B------:R-:W2:Y:S01]  /*188b0*/  MUFU.EX2 R27, R27 ;  /* 0x0000001b001b7308 */ /* 0x000ea20000000800 */
[----:B---3--:R-:W-:-:S01]  /*188c0*/  FADD.FTZ R26, R24, R7 ;  /* 0x00000007181a7221 */ /* 0x008fc20000010000 */
[----:B0-----:R-:W-:-:S06]  /*188d0*/  FADD.FTZ R10, R0, R3 ;  /* 0x00000003000a7221 */ /* 0x001fcc0000010000 */
[----:B------:R-:W0:Y:S01]  /*188e0*/  MUFU.EX2 R117, R117 ;  /* 0x0000007500757308 */ /* 0x000e220000000800 */
[----:B------:R-:W-:-:S01]  /*188f0*/  FFMA.FTZ R31, R55, R166, -R34 ;  /* 0x000000a6371f7223 */ /* 0x000fc20000010822 */
[----:B------:R-:W-:Y:S01]  /*18900*/  FFMA.FTZ R123, R123, R166, -R46 ;  /* 0x000000a67b7b7223 */ /* 0x000fe2000001082e */
[----:B----4-:R-:W-:-:S05]  /*18910*/  FADD.FTZ R7, R29, R26 ;  /* 0x0000001a1d077221 */ /* 0x010fca0000010000 */
[----:B------:R-:W3:Y:S01]  /*18920*/  MUFU.EX2 R28, R28 ;  /* 0x0000001c001c7308 */ /* 0x000ee20000000800 */
[----:B------:R-:W-:-:S01]  /*18930*/  FADD.FTZ R3, R45, R10 ;  /* 0x0000000a2d037221 */ /* 0x000fc20000010000 */
[----:B------:R-:W-:-:S06]  /*18940*/  FFMA.FTZ R33, R59, R166, -R34 ;  /* 0x000000a63b217223 */ /* 0x000fcc0000010822 */
[----:B------:R-:W4:Y:S01]  /*18950*/  MUFU.EX2 R8, R119 ;  /* 0x0000007700087308 */ /* 0x000f220000000800 */
[----:B------:R-:W-:-:S01]  /*18960*/  FFMA.FTZ R125, R125, R166, -R46 ;  /* 0x000000a67d7d7223 */ /* 0x000fc2000001082e */
[C---:B------:R-:W-:Y:S01]  /*18970*/  F2FP.SATFINITE.E4M3.F32.PACK_AB_MERGE_C R221, R36.reuse, R29, RZ ;  /* 0x0000001d24dd723e */ /* 0x040fe200048070ff */
[----:B------:R-:W-:-:S01]  /*18980*/  FADD.FTZ R36, R36, R7 ;  /* 0x0000000724247221 */ /* 0x000fc20000010000 */
[----:B-1----:R-:W-:-:S04]  /*18990*/  F2FP.SATFINITE.E4M3.F32.PACK_AB_MERGE_C R45, R62, R45, RZ ;  /* 0x0000002d3e2d723e */ /* 0x002fc800048070ff */
[----:B------:R-:W1:Y:S01]  /*189a0*/  MUFU.EX2 R30, R30 ;  /* 0x0000001e001e7308 */ /* 0x000e620000000800 */
[----:B------:R-:W-:-:S01]  /*189b0*/  FADD.FTZ R62, R62, R3 ;  /* 0x000000033e3e7221 */ /* 0x000fc20000010000 */
[----:B------:R-:W-:-:S06]  /*189c0*/  FFMA.FTZ R40, R63, R166, -R34 ;  /* 0x000000a63f287223 */ /* 0x000fcc0000010822 */
[----:B------:R-:W1:Y:S01]  /*189d0*/  MUFU.EX2 R121, R121 ;  /* 0x0000007900797308 */ /* 0x000e620000000800 */
[----:B------:R-:W-:-:S01]  /*189e0*/  FFMA.FTZ R127, R127, R166, -R46 ;  /* 0x000000a67f7f7223 */ /* 0x000fc2000001082e */
[----:B------:R-:W-:-:S06]  /*189f0*/  FFMA.FTZ R38, R71, R166, -R34 ;  /* 0x000000a647267223 */ /* 0x000fcc0000010822 */
[----:B------:R-:W1:Y:S01]  /*18a00*/  MUFU.EX2 R14, R123 ;  /* 0x0000007b000e7308 */ /* 0x000e620000000800 */
[----:B------:R-:W-:-:S01]  /*18a10*/  FFMA.FTZ R35, R75, R166, -R34 ;  /* 0x000000a64b237223 */ /* 0x000fc20000010822 */
[----:B--2---:R-:W-:Y:S01]  /*18a20*/  FADD.FTZ R7, R27, R36 ;  /* 0x000000241b077221 */ /* 0x004fe20000010000 */
[----:B0-----:R-:W-:-:S05]  /*18a30*/  FADD.FTZ R3, R117, R62 ;  /* 0x0000003e75037221 */ /* 0x001fca0000010000 */
[----:B------:R-:W0:Y:S01]  /*18a40*/  MUFU.EX2 R31, R31 ;  /* 0x0000001f001f7308 */ /* 0x000e220000000800 */
[----:B------:R-:W-:-:S01]  /*18a50*/  FFMA.FTZ R129, R129, R166, -R46 ;  /* 0x000000a681817223 */ /* 0x000fc2000001082e */
[----:B------:R-:W-:Y:S01]  /*18a60*/  F2FP.SATFINITE.E4M3.F32.PACK_AB_MERGE_C R231, R6, R5, R231 ;  /* 0x0000000506e7723e */ /* 0x000fe200048070e7 */
[----:B---3--:R-:W-:-:S05]  /*18a70*/  FADD.FTZ R7, R28, R7 ;  /* 0x000000071c077221 */ /* 0x008fca0000010000 */
[----:B------:R-:W2:Y:S01]  /*18a80*/  MUFU.EX2 R33, R33 ;  /* 0x0000002100217308 */ /* 0x000ea20000000800 */
[----:B----4-:R-:W-:-:S07]  /*18a90*/  FADD.FTZ R10, R8, R3 ;  /* 0x00000003080a7221 */ /* 0x010fce0000010000 */
[----:B------:R-:W3:Y:S01]  /*18aa0*/  MUFU.EX2 R125, R125 ;  /* 0x0000007d007d7308 */ /* 0x000ee20000000800 */
[----:B------:R-:W-:-:S01]  /*18ab0*/  FFMA.FTZ R37, R79, R166, -R34 ;  /* 0x000000a64f257223 */ /* 0x000fc20000010822 */
[-CC-:B------:R-:W-:Y:S01]  /*18ac0*/  FFMA.FTZ R83, R83, R166.reuse, -R34.reuse ;  /* 0x000000a653537223 */ /* 0x180fe20000010822 */
[----:B------:R-:W-:-:S01]  /*18ad0*/  FFMA.FTZ R39, R61, R166, -R34 ;  /* 0x000000a63d277223 */ /* 0x000fc20000010822 */
[----:B------:R-:W-:-:S04]  /*18ae0*/  F2FP.SATFINITE.E4M3.F32.PACK_AB_MERGE_C R227, R15, R12, R227 ;  /* 0x0000000c0fe3723e */ /* 0x000fc800048070e3 */
[----:B------:R-:W4:Y:S01]  /*18af0*/  MUFU.EX2 R40, R40 ;  /* 0x0000002800287308 */ /* 0x000f220000000800 */
[----:B------:R-:W-:-:S01]  /*18b00*/  FFMA.FTZ R34, R87, R166, -R34 ;  /* 0x000000a657227223 */ /* 0x000fc20000010822 */
[----:B-1----:R-:W-:Y:S01]  /*18b10*/  FADD.FTZ R12, R30, R7 ;  /* 0x000000071e0c7221 */ /* 0x002fe20000010000 */
[----:B------:R-:W-:-:S05]  /*18b20*/  FADD.FTZ R3, R121, R10 ;  /* 0x0000000a79037221 */ /* 0x000fca0000010000 */
[----:B------:R-:W1:Y:S01]  /*18b30*/  MUFU.EX2 R6, R127 ;  /* 0x0000007f00067308 */ /* 0x000e620000000800 */
[----:B------:R-:W-:Y:S01]  /*18b40*/  F2FP.SATFINITE.E4M3.F32.PACK_AB_MERGE_C R121, R14, R121, RZ ;  /* 0x000000790e79723e */ /* 0x000fe200048070ff */
[----:B0-----:R-:W-:-:S06]  /*18b50*/  FADD.FTZ R12, R31, R12 ;  /* 0x0000000c1f0c7221 */ /* 0x001fcc0000010000 */
[----:B------:R-:W-:Y:S01]  /*18b60*/  MUFU.EX2 R38, R38 ;  /* 0x0000002600267308 */ /* 0x000fe20000000800 */
[----:B------:R-:W-:-:S07]  /*18b70*/  FADD.FTZ R14, R14, R3 ;  /* 0x000000030e0e7221 */ /* 0x000fce0000010000 */
[----:B------:R-:W0:Y:S08]  /*18b80*/  MUFU.EX2 R35, R35 ;  /* 0x0000002300237308 */ /* 0x000e300000000800 */
[----:B------:R-:W0:Y:S01]  /*18b90*/  MUFU.EX2 R129, R129 ;  /* 0x0000008100817308 */ /* 0x000e220000000800 */
[----:B------:R-:W-:-:S01]  /*18ba0*/  FFMA.FTZ R46, R131, R166, -R46 ;  /* 0x000000a6832e7223 */ /* 0x000fc2000001082e */
[----:B--2---:R-:W-:Y:S01]  /*18bb0*/  FADD.FTZ R5, R33, R12 ;  /* 0x0000000c21057221 */ /* 0x004fe20000010000 */
[----:B---3--:R-:W-:-:S05]  /*18bc0*/  FADD.FTZ R3, R125, R14 ;  /* 0x0000000e7d037221 */ /* 0x008fca0000010000 */
[----:B------:R-:W-:Y:S01]  /*18bd0*/  MUFU.EX2 R39, R39 ;  /* 0x0000002700277308 */ /* 0x000fe20000000800 */
[----:B----4-:R-:W-:-:S01]  /*18be0*/  FADD.FTZ R5, R40, R5 ;  /* 0x0000000528057221 */ /* 0x010fc20000010000 */
[----:B-1----:R-:W-:-:S06]  /*18bf0*/  FADD.FTZ R10, R6, R3 ;  /* 0x00000003060a7221 */ /* 0x002fcc0000010000 */
[----:B------:R-:W1:Y:S01]  /*18c00*/  MUFU.EX2 R34, R34 ;  /* 0x0000002200227308 */ /* 0x000e620000000800 */
[----:B------:R-:W-:-:S07]  /*18c10*/  SHF.R.S32.HI R4, RZ, 0x7, R4 ;  /* 0x00000007ff047819 */ /* 0x000fce0000011404 */
[----:B------:R-:W2:Y:S01]  /*18c20*/  MUFU.EX2 R37, R37 ;  /* 0x0000002500257308 */ /* 0x000ea20000000800 */
[----:B0-----:R-:W-:Y:S01]  /*18c30*/  F2FP.SATFINITE.E4M3.F32.PACK_AB_MERGE_C R217, R35, R38, RZ ;  /* 0x0000002623d9723e */ /* 0x001fe200048070ff */
[----:B------:R-:W-:-:S06]  /*18c40*/  FADD.FTZ R38, R38, R5 ;  /* 0x0000000526267221 */ /* 0x000fcc0000010000 */
[----:B------:R-:W0:Y:S01]  /*18c50*/  MUFU.EX2 R42, R83 ;  /* 0x00000053002a7308 */ /* 0x000e220000000800 */
[----:B------:R-:W-:-:S01]  /*18c60*/  FADD.FTZ R3, R129, R10 ;  /* 0x0000000a81037221 */ /* 0x000fc20000010000 */
[----:B------:R-:W-:Y:S01]  /*18c70*/  VIADD R10, R133, 0xfffffffe ;  /* 0xfffffffe850a7836 */ /* 0x000fe20000000000 */
[----:B------:R-:W-:-:S05]  /*18c80*/  VIMNMX R14, RZ, R4, !PT ;  /* 0x00000004ff0e7248 */ /* 0x000fca0007fe0100 */
[----:B------:R-:W3:Y:S01]  /*18c90*/  MUFU.EX2 R46, R46 ;  /* 0x0000002e002e7308 */ /* 0x000ee20000000800 */
[----:B------:R-:W-:-:S01]  /*18ca0*/  FADD.FTZ R38, R35, R38 ;  /* 0x0000002623267221 */ /* 0x000fc20000010000 */
[----:B------:R-:W-:Y:S02]  /*18cb0*/  ISETP.GE.AND P0, PT, R10, R14, PT ;  /* 0x0000000e0a00720c */ /* 0x000fe40003f06270 */
[----:B-1----:R-:W-:Y:S01]  /*18cc0*/  F2FP.SATFINITE.E4M3.F32.PACK_AB_MERGE_C R7, R34, R39, RZ ;  /* 0x000000272207723e */ /* 0x002fe200048070ff */
[----:B--2---:R-:W-:Y:S01]  /*18cd0*/  FADD.FTZ R5, R37, R38 ;  /* 0x0000002625057221 */ /* 0x004fe20000010000 */
[----:B------:R-:W-:Y:S02]  /*18ce0*/  F2FP.SATFINITE.E4M3.F32.PACK_AB_MERGE_C R222, R0, R111, R45 ;  /* 0x0000006f00de723e */ /* 0x000fe4000480702d */
[C---:B0-----:R-:W-:Y:S01]  /*18cf0*/  F2FP.SATFINITE.E4M3.F32.PACK_AB_MERGE_C R219, R42.reuse, R37, R7 ;  /* 0x000000252adb723e */ /* 0x041fe20004807007 */
[----:B------:R-:W-:-:S01]  /*18d00*/  FADD.FTZ R42, R42, R5 ;  /* 0x000000052a2a7221 */ /* 0x000fc20000010000 */
[----:B------:R-:W-:-:S02]  /*18d10*/  F2FP.SATFINITE.E4M3.F32.PACK_AB_MERGE_C R48, R48, R73, RZ ;  /* 0x000000493030723e */ /* 0x000fc400048070ff */
[----:B------:R-:W-:Y:S01]  /*18d20*/  F2FP.SATFINITE.E4M3.F32.PACK_AB_MERGE_C R230, R50, R91, RZ ;  /* 0x0000005b32e6723e */ /* 0x000fe200048070ff */
[----:B------:R-:W-:Y:S01]  /*18d30*/  FADD.FTZ R39, R39, R42 ;  /* 0x0000002a27277221 */ /* 0x000fe20000010000 */
[----:B------:R-:W-:Y:S02]  /*18d40*/  F2FP.SATFINITE.E4M3.F32.PACK_AB_MERGE_C R52, R52, R99, RZ ;  /* 0x000000633434723e */ /* 0x000fe400048070ff */
[----:B---3--:R-:W-:Y:S02]  /*18d50*/  F2FP.SATFINITE.E4M3.F32.PACK_AB_MERGE_C R0, R46, R129, RZ ;  /* 0x000000812e00723e */ /* 0x008fe400048070ff */
[----:B------:R-:W-:Y:S02]  /*18d60*/  F2FP.SATFINITE.E4M3.F32.PACK_AB_MERGE_C R56, R56, R103, RZ ;  /* 0x000000673838723e */ /* 0x000fe400048070ff */
[----:B------:R-:W-:Y:S01]  /*18d70*/  F2FP.SATFINITE.E4M3.F32.PACK_AB_MERGE_C R223, R31, R30, RZ ;  /* 0x0000001e1fdf723e */ /* 0x000fe200048070ff */
[----:B------:R-:W-:-:S01]  /*18d80*/  FADD.FTZ R3, R46, R3 ;  /* 0x000000032e037221 */ /* 0x000fc20000010000 */
[----:B------:R-:W-:Y:S01]  /*18d90*/  F2FP.SATFINITE.E4M3.F32.PACK_AB_MERGE_C R218, R6, R125, R0 ;  /* 0x0000007d06da723e */ /* 0x000fe20004807000 */
[----:B------:R-:W-:-:S01]  /*18da0*/  FADD.FTZ R0, R34, R39 ;  /* 0x0000002722007221 */ /* 0x000fc20000010000 */
[----:B------:R-:W-:Y:S01]  /*18db0*/  F2FP.SATFINITE.E4M3.F32.PACK_AB_MERGE_C R229, R65, R32, R229 ;  /* 0x0000002041e5723e */ /* 0x000fe200048070e5 */
[----:B------:R-:W-:Y:S01]  /*18dc0*/  IMAD.MOV.U32 R150, RZ, RZ, R151 ;  /* 0x000000ffff967224 */ /* 0x000fe200078e0097 */
[----:B------:R-:W-:Y:S01]  /*18dd0*/  F2FP.SATFINITE.E4M3.F32.PACK_AB_MERGE_C R221, R24, R21, R221 ;  /* 0x0000001518dd723e */ /* 0x000fe200048070dd */
[----:B------:R-:W-:Y:S01]  /*18de0*/  IMAD.MOV.U32 R148, RZ, RZ, R151 ;  /* 0x000000ffff947224 */ /* 0x000fe200078e0097 */
[----:B------:R-:W-:Y:S01]  /*18df0*/  F2FP.SATFINITE.E4M3.F32.PACK_AB_MERGE_C R223, R28, R27, R223 ;  /* 0x0000001b1cdf723e */ /* 0x000fe200048070df */
[----:B------:R-:W-:Y:S01]  /*18e00*/  IMAD.MOV.U32 R147, RZ, RZ, R151 ;  /* 0x000000ffff937224 */ /* 0x000fe200078e0097 */
[----:B------:R-:W-:Y:S01]  /*18e10*/  F2FP.SATFINITE.E4M3.F32.PACK_AB_MERGE_C R217, R40, R33, R217 ;  /* 0x0000002128d9723e */ /* 0x000fe200048070d9 */
[--C-:B------:R-:W-:Y:S01]  /*18e20*/  IMAD.MOV.U32 R146, RZ, RZ, R151.reuse ;  /* 0x000000ffff927224 */ /* 0x100fe200078e0097 */
[----:B------:R-:W-:Y:S01]  /*18e30*/  F2FP.SATFINITE.E4M3.F32.PACK_AB_MERGE_C R228, R228, R41, R48 ;  /* 0x00000029e4e4723e */ /* 0x000fe20004807030 */
[--C-:B------:R-:W-:Y:S01]  /*18e40*/  IMAD.MOV.U32 R145, RZ, RZ, R151.reuse ;  /* 0x000000ffff917224 */ /* 0x100fe200078e0097 */
[----:B------:R-:W-:Y:S01]  /*18e50*/  F2FP.SATFINITE.E4M3.F32.PACK_AB_MERGE_C R230, R44, R43, R230 ;  /* 0x0000002b2ce6723e */ /* 0x000fe200048070e6 */
[--C-:B------:R-:W-:Y:S01]  /*18e60*/  IMAD.MOV.U32 R143, RZ, RZ, R151.reuse ;  /* 0x000000ffff8f7224 */ /* 0x100fe200078e0097 */
[----:B------:R-:W-:Y:S01]  /*18e70*/  F2FP.SATFINITE.E4M3.F32.PACK_AB_MERGE_C R224, R93, R224, R52 ;  /* 0x000000e05de0723e */ /* 0x000fe20004807034 */
[--C-:B------:R-:W-:Y:S01]  /*18e80*/  IMAD.MOV.U32 R142, RZ, RZ, R151.reuse ;  /* 0x000000ffff8e7224 */ /* 0x100fe200078e0097 */
[----:B------:R-:W-:Y:S01]  /*18e90*/  F2FP.SATFINITE.E4M3.F32.PACK_AB_MERGE_C R226, R54, R101, R56 ;  /* 0x0000006536e2723e */ /* 0x000fe20004807038 */
[----:B------:R-:W-:Y:S01]  /*18ea0*/  IMAD.MOV.U32 R141, RZ, RZ, R151 ;  /* 0x000000ffff8d7224 */ /* 0x000fe200078e0097 */
[----:B------:R-:W-:Y:S01]  /*18eb0*/  F2FP.SATFINITE.E4M3.F32.PACK_AB_MERGE_C R220, R58, R105, R107 ;  /* 0x000000693adc723e */ /* 0x000fe2000480706b */
[----:B------:R-:W-:Y:S01]  /*18ec0*/  IMAD.MOV.U32 R140, RZ, RZ, R151 ;  /* 0x000000ffff8c7224 */ /* 0x000fe200078e0097 */
[----:B------:R-:W-:Y:S01]  /*18ed0*/  F2FP.SATFINITE.E4M3.F32.PACK_AB_MERGE_C R216, R8, R117, R121 ;  /* 0x0000007508d8723e */ /* 0x000fe20004807079 */
        /* <DEDUP_REMOVED lines=122> */
[----:B------:R-:W-:Y:S01]  /*19680*/  CS2R R148, SRZ ;  /* 0x0000000000947805 */ /* 0x000fe2000001ff00 */
[----:B------:R-:W-:Y:S01]  /*19690*/  IMAD.MOV.U32 R4, RZ, RZ, R237 ;  /* 0x000000ffff047224 */ /* 0x000fe200078e00ed */
[----:B------:R-:W-:Y:S01]  /*196a0*/  CS2R R146, SRZ ;  /* 0x0000000000927805 */ /* 0x000fe2000001ff00 */
[----:B------:R-:W-:Y:S01]  /*196b0*/  IMAD.MOV.U32 R11, RZ, RZ, R152 ;  /* 0x000000ffff0b7224 */ /* 0x000fe200078e0098 */
        /* <DEDUP_REMOVED lines=60> */
[----:B------:R-:W-:-:S07]  /*19a80*/  CS2R R24, SRZ ;  /* 0x0000000000187805 */ /* 0x000fce000001ff00 */
.L_x_2366:
[----:B------:R-:W2:Y:S01]  /*19a90*/  LDL R5, [R1] ;  /* 0x0000000001057983 */ /* 0x000ea20000100800 */
[----:B------:R-:W-:Y:S01]  /*19aa0*/  ISETP.NE.AND P0, PT, R11, 0x1, PT ;  /* 0x000000010b00780c */ /* 0x000fe20003f05270 */
[----:B------:R-:W-:Y:S05]  /*19ab0*/  YIELD ;  /* 0x0000000000007946 */ /* 0x000fea0003800000 */
[----:B------:R-:W-:-:S04]  /*19ac0*/  SEL R237, RZ, 0x1, P0 ;  /* 0x00000001ffed7807 */ /* 0x000fc80000000000 */
[----:B------:R-:W-:Y:S02]  /*19ad0*/  LOP3.LUT R237, R4, R237, RZ, 0x3c, !PT ;  /* 0x000000ed04ed7212 */ /* 0x000fe400078e3cff */
[----:B--2---:R-:W-:-:S13]  /*19ae0*/  ISETP.NE.AND P0, PT, R5, RZ, PT ;  /* 0x000000ff0500720c */ /* 0x004fda0003f05270 */
[----:B------:R-:W-:Y:S05]  /*19af0*/  @P0 BRA `(.L_x_2356) ;  /* 0x00000000003c0947 */ /* 0x000fea0003800000 */
[----:B------:R-:W-:Y:S05]  /*19b00*/  @!P1 BRA `(.L_x_2357) ;  /* 0x0000000000049947 */ /* 0x000fea0003800000 */
[----:B------:R-:W-:Y:S01]  /*19b10*/  BPT.TRAP 0x1 ;  /* 0x000000040000795c */ /* 0x000fe20000300000 */
.L_x_2357:
[----:B------:R-:W-:Y:S02]  /*19b20*/  IADD3 R5, R11, 0x1, RZ ;  /* 0x000000010b057810 */ /* 0x000fe40007ffe0ff */
[----:B------:R-:W-:Y:S02]  /*19b30*/  SHF.L.U32 R6, R237, 0x1f, RZ ;  /* 0x0000001fed067819 */ /* 0x000fe400000006ff */
[----:B------:R-:W-:-:S04]  /*19b40*/  ISETP.NE.AND P2, PT, R5, 0x2, PT ;  /* 0x000000020500780c */ /* 0x000fc80003f45270 */
[----:B------:R-:W-:-:S05]  /*19b50*/  SEL R5, R5, RZ, P2 ;  /* 0x000000ff05057207 */ /* 0x000fca0001000000 */
[----:B------:R-:W-:-:S04]  /*19b60*/  IMAD R5, R5, 0x8, R18 ;  /* 0x0000000805057824 */ /* 0x000fc800078e0212 */
[----:B------:R0:W1:Y:S01]  /*19b70*/  SYNCS.PHASECHK.TRANS64.TRYWAIT P2, [R5+URZ+0x38830], R6 ;  /* 0x03883006050075a7 */ /* 0x000062000804017f */
[----:B------:R-:W-:Y:S05]  /*19b80*/  @!P1 BRA `(.L_x_2358) ;  /* 0x0000000000049947 */ /* 0x000fea0003800000 */
[----:B------:R-:W-:Y:S01]  /*19b90*/  BPT.TRAP 0x1 ;  /* 0x000000040000795c */ /* 0x000fe20000300000 */
.L_x_2358:
[----:B------:R-:W-:Y:S04]  /*19ba0*/  BSSY B0, `(.L_x_2356) ;  /* 0x0000004000007945 */ /* 0x000fe80003800000 */
[----:B-1----:R-:W-:Y:S05]  /*19bb0*/  @P2 BRA `(.L_x_2359) ;  /* 0x0000000000082947 */ /* 0x002fea0003800000 */
[----:B------:R-:W1:Y:S02]  /*19bc0*/  SYNCS.PHASECHK.TRANS64.TRYWAIT P2, [R5+URZ+0x38830], R6 ;  /* 0x03883006050075a7 */ /* 0x000e64000804017f */
[----:B-1----:R-:W-:Y:S05]  /*19bd0*/  @!P2 BRA `(.L_x_2360) ;  /* 0x0000012800b4a947 */ /* 0x002fea0003800000 */
.L_x_2359:
[----:B------:R-:W-:Y:S05]  /*19be0*/  BSYNC B0 ;  /* 0x0000000000007941 */ /* 0x000fea0003800000 */
.L_x_2356:
[----:B01----:R-:W0:Y:S01]  /*19bf0*/  S2R R5, SR_TID.X ;  /* 0x0000000000057919 */ /* 0x003e220000002100 */
[----:B------:R-:W-:Y:S01]  /*19c00*/  VIADD R12, R11, 0x1 ;  /* 0x000000010b0c7836 */ /* 0x000fe20000000000 */
[----:B------:R-:W-:Y:S05]  /*19c10*/  WARPSYNC.ALL ;  /* 0x0000000000007948 */ /* 0x000fea0003800000 */
[C---:B------:R-:W-:Y:S01]  /*19c20*/  ISETP.NE.AND P2, PT, R12.reuse, 0x2, PT ;  /* 0x000000020c00780c */ /* 0x040fe20003f45270 */
[----:B------:R-:W-:Y:S01]  /*19c30*/  IMAD.MOV.U32 R7, RZ, RZ, 0x40000040 ;  /* 0x40000040ff077424 */ /* 0x000fe200078e00ff */
[----:B------:R-:W-:Y:S01]  /*19c40*/  MOV R155, 0x40000040 ;  /* 0x40000040009b7802 */ /* 0x000fe20000000f00 */
[----:B------:R-:W-:Y:S01]  /*19c50*/  IMAD.MOV.U32 R153, RZ, RZ, 0x40000040 ;  /* 0x40000040ff997424 */ /* 0x000fe200078e00ff */
[----:B------:R-:W-:Y:S01]  /*19c60*/  SEL R12, R12, RZ, P2 ;  /* 0x000000ff0c0c7207 */ /* 0x000fe20001000000 */
[----:B------:R-:W-:Y:S01]  /*19c70*/  IMAD.MOV.U32 R21, RZ, RZ, 0x40000040 ;  /* 0x40000040ff157424 */ /* 0x000fe200078e00ff */
[----:B------:R-:W-:-:S02]  /*19c80*/  R2UR UR15, R7 ;  /* 0x00000000070f72ca */ /* 0x000fc400000e0000 */
[----:B------:R-:W-:Y:S01]  /*19c90*/  R2UR UR11, R153 ;  /* 0x00000000990b72ca */ /* 0x000fe200000e0000 */
[----:B------:R-:W-:Y:S01]  /*19ca0*/  IMAD R6, R12, 0x800, R13 ;  /* 0x000008000c067824 */ /* 0x000fe200078e020d */
[----:B------:R-:W-:Y:S02]  /*19cb0*/  R2UR UR7, R155 ;  /* 0x000000009b0772ca */ /* 0x000fe400000e0000 */
[----:B------:R-:W-:Y:S01]  /*19cc0*/  R2UR UR23, R153 ;  /* 0x00000000991772ca */ /* 0x000fe200000e0000 */
[C---:B------:R-:W-:Y:S01]  /*19cd0*/  VIADD R154, R6.reuse, 0x4 ;  /* 0x00000004069a7836 */ /* 0x040fe20000000000 */
[C---:B------:R-:W-:Y:S01]  /*19ce0*/  IADD3 R152, R6.reuse, 0x2, RZ ;  /* 0x0000000206987810 */ /* 0x040fe20007ffe0ff */
[C---:B------:R-:W-:Y:S01]  /*19cf0*/  VIADD R20, R6.reuse, 0x6 ;  /* 0x0000000606147836 */ /* 0x040fe20000000000 */
[----:B------:R-:W-:Y:S02]  /*19d00*/  R2UR UR14, R6 ;  /* 0x00000000060e72ca */ /* 0x000fe400000e0000 */
[----:B------:R-:W-:Y:S01]  /*19d10*/  R2UR UR10, R152 ;  /* 0x00000000980a72ca */ /* 0x000fe200000e0000 */
[----:B------:R-:W-:Y:S01]  /*19d20*/  VIADD R152, R6, 0x400 ;  /* 0x0000040006987836 */ /* 0x000fe20000000000 */
[----:B------:R-:W-:Y:S01]  /*19d30*/  R2UR UR6, R154 ;  /* 0x000000009a0672ca */ /* 0x000fe200000e0000 */
[----:B------:R-:W-:Y:S01]  /*19d40*/  VIADD R154, R6, 0x404 ;  /* 0x00000404069a7836 */ /* 0x000fe20000000000 */
[----:B------:R-:W-:-:S02]  /*19d50*/  R2UR UR31, R155 ;  /* 0x000000009b1f72ca */ /* 0x000fc400000e0000 */
[----:B------:R-:W-:Y:S02]  /*19d60*/  R2UR UR22, R152 ;  /* 0x00000000981672ca */ /* 0x000fe400000e0000 */
[----:B0-----:R-:W-:Y:S02]  /*19d70*/  SHF.R.U32.HI R5, RZ, 0x7, R5 ;  /* 0x00000007ff057819 */ /* 0x001fe40000011605 */
[----:B------:R-:W-:Y:S02]  /*19d80*/  R2UR UR30, R154 ;  /* 0x000000009a1e72ca */ /* 0x000fe400000e0000 */
[----:B------:R-:W-:Y:S01]  /*19d90*/  R2UR UR18, R20 ;  /* 0x00000000141272ca */ /* 0x000fe200000e0000 */
[----:B------:R-:W-:Y:S01]  /*19da0*/  VIADD R5, R5, 0x8 ;  /* 0x0000000805057836 */ /* 0x000fe20000000000 */
[C---:B------:R-:W-:Y:S01]  /*19db0*/  R2UR UR19, R21.reuse ;  /* 0x00000000151372ca */ /* 0x040fe200000e0000 */
[----:B------:R-:W-:Y:S01]  /*19dc0*/  VIADD R20, R6, 0x402 ;  /* 0x0000040206147836 */ /* 0x000fe20000000000 */
[----:B------:R-:W-:-:S02]  /*19dd0*/  R2UR UR27, R21 ;  /* 0x00000000151b72ca */ /* 0x000fc400000e0000 */
[----:B------:R0:W-:Y:S01]  /*19de0*/  BAR.SYNC.DEFER_BLOCKING R5, 0x100 ;  /* 0x000400050000751d */ /* 0x0001e20000010000 */
[----:B------:R-:W-:Y:S02]  /*19df0*/  IADD3 R6, R6, 0x406, RZ ;  /* 0x0000040606067810 */ /* 0x000fe40007ffe0ff */
        /* <DEDUP_REMOVED lines=30> */
.L_x_2362:
[----:B------:R-:W-:Y:S01]  /*19fe0*/  SHF.L.U32 R4, R4, 0x1f, RZ ;  /* 0x0000001f04047819 */ /* 0x000fe200000006ff */
[----:B------:R-:W-:-:S04]  /*19ff0*/  IMAD R5, R11, 0x8, R18 ;  /* 0x000000080b057824 */ /* 0x000fc800078e0212 */
[----:B------:R0:W1:Y:S01]  /*1a000*/  SYNCS.PHASECHK.TRANS64.TRYWAIT P0, [R5+URZ+0x38850], R4 ;  /* 0x03885004050075a7 */ /* 0x000062000800017f */
[----:B------:R-:W-:Y:S05]  /*1a010*/  @!P1 BRA `(.L_x_2363) ;  /* 0x0000000000049947 */ /* 0x000fea0003800000 */
[----:B------:R-:W-:Y:S01]  /*1a020*/  BPT.TRAP 0x1 ;  /* 0x000000040000795c */ /* 0x000fe20000300000 */
.L_x_2363:
[----:B-1----:R-:W-:Y:S05]  /*1a030*/  @P0 BRA `(.L_x_2361) ;  /* 0x0000000000080947 */ /* 0x002fea0003800000 */
[----:B------:R-:W1:Y:S02]  /*1a040*/  SYNCS.PHASECHK.TRANS64.TRYWAIT P0, [R5+URZ+0x38850], R4 ;  /* 0x03885004050075a7 */ /* 0x000e64000800017f */
[----:B-1----:R-:W-:Y:S05]  /*1a050*/  @!P0 BRA `(.L_x_2364) ;  /* 0x0000012400a88947 */ /* 0x002fea0003800000 */
.L_x_2361:
[----:B01----:R-:W-:Y:S01]  /*1a060*/  VIADD R4, R18, 0x400 ;  /* 0x0000040012047836 */ /* 0x003fe20000000000 */
[----:B------:R-:W-:Y:S05]  /*1a070*/  WARPSYNC.ALL ;  /* 0x0000000000007948 */ /* 0x000fea0003800000 */
[----:B------:R-:W-:Y:S01]  /*1a080*/  SHF.R.U32.HI R4, RZ, 0x4, R4 ;  /* 0x00000004ff047819 */ /* 0x000fe20000011604 */
[----:B------:R-:W-:Y:S01]  /*1a090*/  IMAD.MOV.U32 R5, RZ, RZ, 0x40000040 ;  /* 0x40000040ff057424 */ /* 0x000fe200078e00ff */
[----:B------:R-:W-:Y:S02]  /*1a0a0*/  WARPGROUP.ARRIVE ;  /* 0x00000000000079c5 */ /* 0x000fe40000000000 */
[----:B------:R-:W-:-:S02]  /*1a0b0*/  LOP3.LUT R4, R4, 0x3fff, RZ, 0xc0, !PT ;  /* 0x00003fff04047812 */ /* 0x000fc400078ec0ff */
[----:B------:R-:W-:Y:S02]  /*1a0c0*/  R2UR UR7, R5 ;  /* 0x00000000050772ca */ /* 0x000fe400000e0000 */
[----:B------:R-:W-:-:S05]  /*1a0d0*/  LOP3.LUT R4, R4, 0x10000, RZ, 0xfc, !PT ;  /* 0x0001000004047812 */ /* 0x000fca00078efcff */
[----:B------:R-:W-:-:S05]  /*1a0e0*/  IMAD R4, R11, 0x800, R4 ;  /* 0x000008000b047824 */ /* 0x000fca00078e0204 */
[----:B------:R-:W-:-:S13]  /*1a0f0*/  R2UR UR6, R4 ;  /* 0x00000000040672ca */ /* 0x000fda00000e0000 */
[----:B------:R-:W-:Y:S01]  /*1a100*/  QGMMA.64x256x32.F32.E4M3.E4M3 R24, R228, gdesc[UR4], R24, gsb0 ;  /* 0x03e00004e4187df3 */ /* 0x000fe20008000818 */
[----:B------:R-:W-:Y:S01]  /*1a110*/  IMAD.MOV.U32 R7, RZ, RZ, 0x40000040 ;  /* 0x40000040ff077424 */ /* 0x000fe200078e00ff */
[----:B------:R-:W-:-:S04]  /*1a120*/  IADD3 R6, R4, 0x2, RZ ;  /* 0x0000000204067810 */ /* 0x000fc80007ffe0ff */
[----:B------:R-:W-:Y:S02]  /*1a130*/  R2UR UR6, R6 ;  /* 0x00000000060672ca */ /* 0x000fe400000e0000 */
[----:B------:R-:W-:Y:S01]  /*1a140*/  R2UR UR7, R7 ;  /* 0x00000000070772ca */ /* 0x000fe200000e0000 */
[----:B------:R-:W-:Y:S02]  /*1a150*/  WARPGROUP.DEPBAR.LE gsb0, 0x0 ;  /* 0x00008000000079c5 */ /* 0x000fe40000010000 */
[----:B------:R-:W-:Y:S01]  /*1a160*/  WARPGROUP.ARRIVE ;  /* 0x00000000000079c5 */ /* 0x000fe20000000000 */
[----:B------:R-:W2:Y:S04]  /*1a170*/  LDL R228, [R1+0x20] ;  /* 0x0000200001e47983 */ /* 0x000ea80000100800 */
[----:B------:R-:W2:-:S12]  /*1a180*/  LDL R229, [R1+0xc] ;  /* 0x00000c0001e57983 */ /* 0x000e980000100800 */
[----:B------:R-:W-:Y:S01]  /*1a190*/  QGMMA.64x256x32.F32.E4M3.E4M3 R24, R224, gdesc[UR4], R24, gsb0 ;  /* 0x03e00004e0187df3 */ /* 0x000fe20008000818 */
[----:B------:R-:W3:Y:S04]  /*1a1a0*/  LDL R230, [R1+0x38] ;  /* 0x0000380001e67983 */ /* 0x000ee80000100800 */
[----:B------:R-:W4:Y:S01]  /*1a1b0*/  LDL R231, [R1+0x3c] ;  /* 0x00003c0001e77983 */ /* 0x000f220000100800 */
[----:B------:R-:W-:-:S03]  /*1a1c0*/  WARPGROUP.DEPBAR.LE gsb0, 0x0 ;  /* 0x00008000000079c5 */ /* 0x000fc60000010000 */
[----:B------:R-:W5:Y:S01]  /*1a1d0*/  LDL R227, [R1+0x4] ;  /* 0x0000040001e37983 */ /* 0x000f620000100800 */
[----:B------:R-:W-:Y:S01]  /*1a1e0*/  VIADD R6, R4, 0x4 ;  /* 0x0000000404067836 */ /* 0x000fe20000000000 */
[----:B------:R-:W-:Y:S01]  /*1a1f0*/  WARPGROUP.ARRIVE ;  /* 0x00000000000079c5 */ /* 0x000fe20000000000 */
[----:B------:R-:W-:Y:S02]  /*1a200*/  IMAD.MOV.U32 R7, RZ, RZ, 0x40000040 ;  /* 0x40000040ff077424 */ /* 0x000fe400078e00ff */
[----:B------:R-:W-:Y:S01]  /*1a210*/  FMUL.FTZ R15, R2, R156 ;  /* 0x0000009c020f7220 */ /* 0x000fe20000410000 */
[----:B------:R-:W-:Y:S01]  /*1a220*/  VIADD R4, R4, 0x6 ;  /* 0x0000000604047836 */ /* 0x000fe20000000000 */
[----:B------:R-:W-:Y:S01]  /*1a230*/  R2UR UR6, R6 ;  /* 0x00000000060672ca */ /* 0x000fe200000e0000 */
[C---:B------:R-:W-:Y:S01]  /*1a240*/  FMUL.FTZ R156, R2.reuse, R163 ;  /* 0x000000a3029c7220 */ /* 0x040fe20000410000 */
[----:B------:R-:W-:Y:S01]  /*1a250*/  R2UR UR7, R7 ;  /* 0x00000000070772ca */ /* 0x000fe200000e0000 */
[C---:B------:R-:W-:Y:S01]  /*1a260*/  FMUL.FTZ R163, R2.reuse, R170 ;  /* 0x000000aa02a37220 */ /* 0x040fe20000410000 */
[----:B------:R-:W-:Y:S01]  /*1a270*/  FMUL.FTZ R170, R2, R178 ;  /* 0x000000b202aa7220 */ /* 0x000fe20000410000 */
[----:B------:R-:W-:-:S02]  /*1a280*/  IMAD.MOV.U32 R178, RZ, RZ, -0x80 ;  /* 0xffffff80ffb27424 */ /* 0x000fc400078e00ff */
[C---:B------:R-:W-:Y:S01]  /*1a290*/  FMUL.FTZ R6, R2.reuse, R153 ;  /* 0x0000009902067220 */ /* 0x040fe20000410000 */
[C---:B------:R-:W-:Y:S01]  /*1a2a0*/  FMUL.FTZ R153, R2.reuse, R160 ;  /* 0x000000a002997220 */ /* 0x040fe20000410000 */
[C---:B------:R-:W-:Y:S01]  /*1a2b0*/  FMUL.FTZ R160, R2.reuse, R167 ;  /* 0x000000a702a07220 */ /* 0x040fe20000410000 */
[C---:B------:R-:W-:Y:S01]  /*1a2c0*/  FMUL.FTZ R167, R2.reuse, R175 ;  /* 0x000000af02a77220 */ /* 0x040fe20000410000 */
[C---:B------:R-:W-:Y:S01]  /*1a2d0*/  FMUL.FTZ R175, R2.reuse, R181 ;  /* 0x000000b502af7220 */ /* 0x040fe20000410000 */
[C---:B------:R-:W-:Y:S01]  /*1a2e0*/  FMUL.FTZ R20, R2.reuse, R157 ;  /* 0x0000009d02147220 */ /* 0x040fe20000410000 */
[----:B------:R-:W-:Y:S01]  /*1a2f0*/  MUFU.TANH R6, R6 ;  /* 0x0000000600067308 */ /* 0x000fe20000002400 */
[----:B------:R-:W-:Y:S01]  /*1a300*/  MOV R5, 0x40000040 ;  /* 0x4000004000057802 */ /* 0x000fe20000000f00 */
[----:B------:R-:W-:Y:S01]  /*1a310*/  FMUL.FTZ R21, R2, R158 ;  /* 0x0000009e02157220 */ /* 0x000fe20000410000 */
[----:B------:R-:W-:Y:S01]  /*1a320*/  QGMMA.64x256x32.F32.E4M3.E4M3 R24, R220, gdesc[UR4], R24, gsb0 ;  /* 0x03e00004dc187df3 */ /* 0x000fe20008000818 */
[----:B------:R-:W-:Y:S01]  /*1a330*/  R2UR UR6, R4 ;  /* 0x00000000040672ca */ /* 0x000fe200000e0000 */
[C---:B------:R-:W-:Y:S01]  /*1a340*/  FMUL.FTZ R4, R2.reuse, R152 ;  /* 0x0000009802047220 */ /* 0x040fe20000410000 */
[C---:B------:R-:W-:Y:S01]  /*1a350*/  FMUL.FTZ R152, R2.reuse, R159 ;  /* 0x0000009f02987220 */ /* 0x040fe20000410000 */
[C---:B------:R-:W-:Y:S01]  /*1a360*/  FMUL.FTZ R159, R2.reuse, R166 ;  /* 0x000000a6029f7220 */ /* 0x040fe20000410000 */
[C---:B------:R-:W-:Y:S01]  /*1a370*/  FMUL.FTZ R166, R2.reuse, R174 ;  /* 0x000000ae02a67220 */ /* 0x040fe20000410000 */
[----:B------:R-:W-:Y:S01]  /*1a380*/  FMUL.FTZ R174, R2, R180 ;  /* 0x000000b402ae7220 */ /* 0x000fe20000410000 */
[----:B------:R-:W-:Y:S01]  /*1a390*/  IMAD R180, R10, R178, 0x1 ;  /* 0x000000010ab47424 */ /* 0x000fe200078e02b2 */
[----:B------:R-:W0:Y:S01]  /*1a3a0*/  MUFU.TANH R4, R4 ;  /* 0x0000000400047308 */ /* 0x000e220000002400 */
[----:B------:R-:W-:Y:S01]  /*1a3b0*/  R2UR UR7, R5 ;  /* 0x00000000050772ca */ /* 0x000fe200000e0000 */
        /* <DEDUP_REMOVED lines=48> */
[----:B------:R-:W-:-:S06]  /*1a6c0*/  FMUL.FTZ R215, R2, R215 ;  /* 0x000000d702d77220 */ /* 0x000fcc0000410000 */
[----:B------:R-:W1:Y:S08]  /*1a6d0*/  MUFU.TANH R161, R161 ;  /* 0x000000a100a17308 */ /* 0x000e700000002400 */
[----:B------:R1:W-:Y:S08]  /*1a6e0*/  MUFU.TANH R178, R186 ;  /* 0x000000ba00b27308 */ /* 0x0003f00000002400 */
        /* <DEDUP_REMOVED lines=24> */
[----:B------:R-:W-:-:S07]  /*1a870*/  WARPGROUP.DEPBAR.LE gsb0, 0x0 ;  /* 0x00008000000079c5 */ /* 0x000fce0000010000 */
[----:B------:R-:W-:Y:S01]  /*1a880*/  MUFU.TANH R7, R7 ;  /* 0x0000000700077308 */ /* 0x000fe20000002400 */
[----:B------:R-:W-:Y:S01]  /*1a890*/  WARPGROUP.ARRIVE ;  /* 0x00000000000079c5 */ /* 0x000fe20000000000 */
[----:B-----5:R-:W-:-:S06]  /*1a8a0*/  IMAD R180, R227, 0x80, R180 ;  /* 0x00000080e3b47824 */ /* 0x020fcc00078e02b4 */
[----:B------:R-:W-:Y:S01]  /*1a8b0*/  MUFU.TANH R194, R194 ;  /* 0x000000c200c27308 */ /* 0x000fe20000002400 */
[----:B------:R-:W-:Y:S01]  /*1a8c0*/  QGMMA.64x256x32.F32.E4M3.E4M3 R24, R216, gdesc[UR4], R24, gsb0 ;  /* 0x03e00004d8187df3 */ /* 0x000fe20008000818 */
[----:B--2---:R-:W-:-:S06]  /*1a8d0*/  IADD3 R181, -R229, R180, R228 ;  /* 0x000000b4e5b57210 */ /* 0x004fcc0007ffe1e4 */
[----:B------:R2:W-:Y:S01]  /*1a8e0*/  MUFU.TANH R180, R187 ;  /* 0x000000bb00b47308 */ /* 0x0005e20000002400 */
[----:B---3--:R-:W-:-:S04]  /*1a8f0*/  IMAD R181, R230, -0x2, R181 ;  /* 0xfffffffee6b57824 */ /* 0x008fc800078e02b5 */
[----:B----4-:R-:W-:Y:S02]  /*1a900*/  IMAD.IADD R181, R231, 0x1, R181 ;  /* 0x00000001e7b57824 */ /* 0x010fe400078e02b5 */
[----:B------:R-:W3:Y:S01]  /*1a910*/  S2R R231, SR_TID.X ;  /* 0x0000000000e77919 */ /* 0x000ee20000002100 */
[----:B------:R-:W-:Y:S02]  /*1a920*/  MUFU.TANH R195, R195 ;  /* 0x000000c300c37308 */ /* 0x000fe40000002400 */
[C---:B------:R-:W-:Y:S02]  /*1a930*/  ISETP.GT.AND P0, PT, R181.reuse, RZ, PT ;  /* 0x000000ffb500720c */ /* 0x040fe40003f04270 */
[C---:B------:R-:W-:Y:S02]  /*1a940*/  ISETP.GT.AND P2, PT, R181.reuse, 0x1, PT ;  /* 0x00000001b500780c */ /* 0x040fe40003f44270 */
[----:B0-----:R-:W-:Y:S02]  /*1a950*/  FSEL R4, R4, -INF , P0 ;  /* 0xff80000004047808 */ /* 0x001fe40000000000 */
[----:B------:R-:W-:Y:S01]  /*1a960*/  ISETP.GT.AND P0, PT, R181, 0x8, PT ;  /* 0x00000008b500780c */ /* 0x000fe20003f04270 */
[----:B------:R-:W-:Y:S01]  /*1a970*/  MUFU.TANH R198, R198 ;  /* 0x000000c600c67308 */ /* 0x000fe20000002400 */
[----:B------:R-:W-:-:S02]  /*1a980*/  FSEL R6, R6, -INF , P2 ;  /* 0xff80000006067808 */ /* 0x000fc40001000000 */
[----:B------:R-:W-:Y:S02]  /*1a990*/  FMNMX.FTZ R185, R4, R9, !PT ;  /* 0x0000000904b97209 */ /* 0x000fe40007810000 */
[----:B------:R-:W-:Y:S02]  /*1a9a0*/  ISETP.GT.AND P2, PT, R181, 0x9, PT ;  /* 0x00000009b500780c */ /* 0x000fe40003f44270 */
[----:B-1----:R-:W-:Y:S01]  /*1a9b0*/  FSEL R183, R15, -INF , P0 ;  /* 0xff8000000fb77808 */ /* 0x002fe20000000000 */
[----:B------:R-:W-:Y:S01]  /*1a9c0*/  MUFU.TANH R199, R199 ;  /* 0x000000c700c77308 */ /* 0x000fe20000002400 */
[----:B------:R-:W-:Y:S02]  /*1a9d0*/  FMNMX.FTZ R185, R6, R185, !PT ;  /* 0x000000b906b97209 */ /* 0x000fe40007810000 */
[----:B------:R-:W-:Y:S02]  /*1a9e0*/  ISETP.GT.AND P0, PT, R181, 0x10, PT ;  /* 0x00000010b500780c */ /* 0x000fe40003f04270 */
[----:B------:R-:W-:-:S02]  /*1a9f0*/  FSEL R20, R20, -INF , P2 ;  /* 0xff80000014147808 */ /* 0x000fc40001000000 */
[----:B------:R-:W-:Y:S01]  /*1aa00*/  FMNMX.FTZ R185, R183, R185, !PT ;  /* 0x000000b9b7b97209 */ /* 0x000fe20007810000 */
[----:B------:R0:W-:Y:S01]  /*1aa10*/  MUFU.TANH R15, R190 ;  /* 0x000000be000f7308 */ /* 0x0001e20000002400 */
[----:B------:R-:W-:Y:S02]  /*1aa20*/  ISETP.GT.AND P2, PT, R181, 0x11, PT ;  /* 0x00000011b500780c */ /* 0x000fe40003f44270 */
[----:B------:R-:W-:Y:S02]  /*1aa30*/  FSEL R153, R153, -INF , P0 ;  /* 0xff80000099997808 */ /* 0x000fe40000000000 */
[----:B------:R-:W-:Y:S02]  /*1aa40*/  FMNMX.FTZ R186, R20, R185, !PT ;  /* 0x000000b914ba7209 */ /* 0x000fe40007810000 */
[----:B------:R-:W-:Y:S01]  /*1aa50*/  ISETP.GT.AND P0, PT, R181, 0x18, PT ;  /* 0x00000018b500780c */ /* 0x000fe20003f04270 */
[----:B------:R1:W4:Y:S01]  /*1aa60*/  MUFU.TANH R185, R192 ;  /* 0x000000c000b97308 */ /* 0x0003220000002400 */
[----:B------:R-:W-:-:S02]  /*1aa70*/  FSEL R154, R154, -INF , P2 ;  /* 0xff8000009a9a7808 */ /* 0x000fc40001000000 */
[----:B------:R-:W-:Y:S02]  /*1aa80*/  FMNMX.FTZ R186, R153, R186, !PT ;  /* 0x000000ba99ba7209 */ /* 0x000fe40007810000 */
[----:B------:R-:W-:Y:S02]  /*1aa90*/  ISETP.GT.AND P2, PT, R181, 0x19, PT ;  /* 0x00000019b500780c */ /* 0x000fe40003f44270 */
[----:B------:R-:W-:Y:S01]  /*1aaa0*/  FSEL R157, R157, -INF , P0 ;  /* 0xff8000009d9d7808 */ /* 0x000fe20000000000 */
[----:B------:R-:W-:Y:S01]  /*1aab0*/  MUFU.TANH R159, R159 ;  /* 0x0000009f009f7308 */ /* 0x000fe20000002400 */
[----:B--2---:R-:W-:Y:S02]  /*1aac0*/  FMNMX.FTZ R187, R154, R186, !PT ;  /* 0x000000ba9abb7209 */ /* 0x004fe40007810000 */
[----:B------:R-:W-:Y:S02]  /*1aad0*/  ISETP.GT.AND P0, PT, R181, 0x20, PT ;  /* 0x00000020b500780c */ /* 0x000fe40003f04270 */
[----:B------:R-:W-:-:S02]  /*1aae0*/  FSEL R158, R158, -INF , P2 ;  /* 0xff8000009e9e7808 */ /* 0x000fc40001000000 */
[----:B------:R-:W-:Y:S01]  /*1aaf0*/  FMNMX.FTZ R187, R157, R187, !PT ;  /* 0x000000bb9dbb7209 */ /* 0x000fe20007810000 */
[----:B------:R2:W5:Y:S01]  /*1ab00*/  MUFU.TANH R186, R193 ;  /* 0x000000c100ba7308 */ /* 0x0005620000002400 */
[----:B------:R-:W-:Y:S02]  /*1ab10*/  ISETP.GT.AND P2, PT, R181, 0x21, PT ;  /* 0x00000021b500780c */ /* 0x000fe40003f44270 */
[----:B------:R-:W-:Y:S02]  /*1ab20*/  FSEL R161, R161, -INF , P0 ;  /* 0xff800000a1a17808 */ /* 0x000fe40000000000 */
[----:B------:R-:W-:Y:S02]  /*1ab30*/  FMNMX.FTZ R188, R158, R187, !PT ;  /* 0x000000bb9ebc7209 */ /* 0x000fe40007810000 */
[----:B------:R-:W-:Y:S01]  /*1ab40*/  ISETP.GT.AND P0, PT, R181, 0x28, PT ;  /* 0x00000028b500780c */ /* 0x000fe20003f04270 */
[----:B------:R3:W5:Y:S01]  /*1ab50*/  MUFU.TANH R187, R196 ;  /* 0x000000c400bb7308 */ /* 0x0007620000002400 */
[----:B------:R-:W-:-:S02]  /*1ab60*/  FSEL R162, R162, -INF , P2 ;  /* 0xff800000a2a27808 */ /* 0x000fc40001000000 */
[----:B------:R-:W-:Y:S02]  /*1ab70*/  FMNMX.FTZ R188, R161, R188, !PT ;  /* 0x000000bca1bc7209 */ /* 0x000fe40007810000 */
[----:B------:R-:W-:Y:S02]  /*1ab80*/  ISETP.GT.AND P2, PT, R181, 0x29, PT ;  /* 0x00000029b500780c */ /* 0x000fe40003f44270 */
[----:B------:R-:W-:Y:S01]  /*1ab90*/  FSEL R165, R165, -INF , P0 ;  /* 0xff800000a5a57808 */ /* 0x000fe20000000000 */
[----:B------:R-:W-:Y:S01]  /*1aba0*/  MUFU.TANH R202, R202 ;  /* 0x000000ca00ca7308 */ /* 0x000fe20000002400 */
[----:B------:R-:W-:Y:S02]  /*1abb0*/  FMNMX.FTZ R189, R162, R188, !PT ;  /* 0x000000bca2bd7209 */ /* 0x000fe40007810000 */
[----:B------:R-:W-:Y:S02]  /*1abc0*/  ISETP.GT.AND P0, PT, R181, 0x30, PT ;  /* 0x00000030b500780c */ /* 0x000fe40003f04270 */
[----:B------:R-:W-:-:S02]  /*1abd0*/  FSEL R168, R168, -INF , P2 ;  /* 0xff800000a8a87808 */ /* 0x000fc40001000000 */
[----:B------:R-:W-:Y:S01]  /*1abe0*/  FMNMX.FTZ R189, R165, R189, !PT ;  /* 0x000000bda5bd7209 */ /* 0x000fe20007810000 */
[----:B------:R5:W5:Y:S01]  /*1abf0*/  MUFU.TANH R188, R197 ;  /* 0x000000c500bc7308 */ /* 0x000b620000002400 */
[----:B------:R-:W-:Y:S02]  /*1ac00*/  ISETP.GT.AND P2, PT, R181, 0x31, PT ;  /* 0x00000031b500780c */ /* 0x000fe40003f44270 */
[----:B------:R-:W-:Y:S02]  /*1ac10*/  FSEL R169, R169, -INF , P0 ;  /* 0xff800000a9a97808 */ /* 0x000fe40000000000 */
[----:B0-----:R-:W-:Y:S02]  /*1ac20*/  FMNMX.FTZ R190, R168, R189, !PT ;  /* 0x000000bda8be7209 */ /* 0x001fe40007810000 */
[----:B------:R-:W-:Y:S01]  /*1ac30*/  ISETP.GT.AND P0, PT, R181, 0x38, PT ;  /* 0x00000038b500780c */ /* 0x000fe20003f04270 */
[----:B------:R0:W0:Y:S01]  /*1ac40*/  MUFU.TANH R189, R200 ;  /* 0x000000c800bd7308 */ /* 0x0000220000002400 */
[----:B------:R-:W-:-:S02]  /*1ac50*/  FSEL R171, R171, -INF , P2 ;  /* 0xff800000abab7808 */ /* 0x000fc40001000000 */
[----:B------:R-:W-:Y:S02]  /*1ac60*/  FMNMX.FTZ R190, R169, R190, !PT ;  /* 0x000000bea9be7209 */ /* 0x000fe40007810000 */
[----:B------:R-:W-:Y:S02]  /*1ac70*/  ISETP.GT.AND P2, PT, R181, 0x39, PT ;  /* 0x00000039b500780c */ /* 0x000fe40003f44270 */
[----:B------:R-:W-:Y:S01]  /*1ac80*/  FSEL R174, R174, -INF , P0 ;  /* 0xff800000aeae7808 */ /* 0x000fe20000000000 */
[----:B------:R-:W-:Y:S01]  /*1ac90*/  MUFU.TANH R203, R203 ;  /* 0x000000cb00cb7308 */ /* 0x000fe20000002400 */
[----:B-1----:R-:W-:Y:S02]  /*1aca0*/  FMNMX.FTZ R192, R171, R190, !PT ;  /* 0x000000beabc07209 */ /* 0x002fe40007810000 */
[----:B------:R-:W-:Y:S02]  /*1acb0*/  ISETP.GT.AND P0, PT, R181, 0x40, PT ;  /* 0x00000040b500780c */ /* 0x000fe40003f04270 */
[----:B------:R-:W-:-:S02]  /*1acc0*/  FSEL R175, R175, -INF , P2 ;  /* 0xff800000afaf7808 */ /* 0x000fc40001000000 */
[----:B------:R-:W-:Y:S01]  /*1acd0*/  FMNMX.FTZ R192, R174, R192, !PT ;  /* 0x000000c0aec07209 */ /* 0x000fe20007810000 */
[----:B------:R-:W1:Y:S01]  /*1ace0*/  MUFU.TANH R190, R201 ;  /* 0x000000c900be7308 */ /* 0x000e620000002400 */
[----:B------:R-:W-:Y:S02]  /*1acf0*/  ISETP.GT.AND P2, PT, R181, 0x41, PT ;  /* 0x00000041b500780c */ /* 0x000fe40003f44270 */
[----:B------:R-:W-:Y:S02]  /*1ad00*/  FSEL R177, R177, -INF , P0 ;  /* 0xff800000b1b17808 */ /* 0x000fe40000000000 */
[----:B--2---:R-:W-:Y:S02]  /*1ad10*/  FMNMX.FTZ R193, R175, R192, !PT ;  /* 0x000000c0afc17209 */ /* 0x004fe40007810000 */
[----:B------:R-:W-:Y:S01]  /*1ad20*/  ISETP.GT.AND P0, PT, R181, 0x48, PT ;  /* 0x00000048b500780c */ /* 0x000fe20003f04270 */
[----:B------:R-:W2:Y:S01]  /*1ad30*/  MUFU.TANH R192, R204 ;  /* 0x000000cc00c07308 */ /* 0x000ea20000002400 */
[----:B------:R-:W-:-:S02]  /*1ad40*/  FSEL R179, R179, -INF , P2 ;  /* 0xff800000b3b37808 */ /* 0x000fc40001000000 */
[----:B------:R-:W-:Y:S02]  /*1ad50*/  FMNMX.FTZ R193, R177, R193, !PT ;  /* 0x000000c1b1c17209 */ /* 0x000fe40007810000 */
[----:B------:R-:W-:Y:S02]  /*1ad60*/  ISETP.GT.AND P2, PT, R181, 0x49, PT ;  /* 0x00000049b500780c */ /* 0x000fe40003f44270 */
[----:B------:R-:W-:Y:S01]  /*1ad70*/  FSEL R182, R182, -INF , P0 ;  /* 0xff800000b6b67808 */ /* 0x000fe20000000000 */
[----:B------:R-:W-:Y:S01]  /*1ad80*/  MUFU.TANH R167, R167 ;  /* 0x000000a700a77308 */ /* 0x000fe20000002400 */
[----:B---3--:R-:W-:Y:S02]  /*1ad90*/  FMNMX.FTZ R196, R179, R193, !PT ;  /* 0x000000c1b3c47209 */ /* 0x008fe40007810000 */
[----:B------:R-:W-:Y:S02]  /*1ada0*/  ISETP.GT.AND P0, PT, R181, 0x50, PT ;  /* 0x00000050b500780c */ /* 0x000fe40003f04270 */
[----:B------:R-:W-:-:S02]  /*1adb0*/  FSEL R184, R184, -INF , P2 ;  /* 0xff800000b8b87808 */ /* 0x000fc40001000000 */
[----:B------:R-:W-:Y:S01]  /*1adc0*/  FMNMX.FTZ R196, R182, R196, !PT ;  /* 0x000000c4b6c47209 */ /* 0x000fe20007810000 */
[----:B------:R-:W3:Y:S01]  /*1add0*/  MUFU.TANH R193, R205 ;  /* 0x000000cd00c17308 */ /* 0x000ee20000002400 */
[----:B------:R-:W-:Y:S02]  /*1ade0*/  ISETP.GT.AND P2, PT, R181, 0x51, PT ;  /* 0x00000051b500780c */ /* 0x000fe40003f44270 */
[----:B----4-:R-:W-:Y:S02]  /*1adf0*/  FSEL R185, R185, -INF , P0 ;  /* 0xff800000b9b97808 */ /* 0x010fe40000000000 */
[----:B-----5:R-:W-:Y:S02]  /*1ae00*/  FMNMX.FTZ R197, R184, R196, !PT ;  /* 0x000000c4b8c57209 */ /* 0x020fe40007810000 */
[----:B------:R-:W-:Y:S01]  /*1ae10*/  ISETP.GT.AND P0, PT, R181, 0x58, PT ;  /* 0x00000058b500780c */ /* 0x000fe20003f04270 */
[----:B------:R4:W5:Y:S01]  /*1ae20*/  MUFU.TANH R196, R208 ;  /* 0x000000d000c47308 */ /* 0x0009620000002400 */
[----:B------:R-:W-:-:S02]  /*1ae30*/  FSEL R186, R186, -INF , P2 ;  /* 0xff800000baba7808 */ /* 0x000fc40001000000 */
[----:B------:R-:W-:Y:S02]  /*1ae40*/  FMNMX.FTZ R197, R185, R197, !PT ;  /* 0x000000c5b9c57209 */ /* 0x000fe40007810000 */
[----:B------:R-:W-:Y:S02]  /*1ae50*/  ISETP.GT.AND P2, PT, R181, 0x59, PT ;  /* 0x00000059b500780c */ /* 0x000fe40003f44270 */
[----:B------:R-:W-:Y:S02]  /*1ae60*/  FSEL R187, R187, -INF , P0 ;  /* 0xff800000bbbb7808 */ /* 0x000fe40000000000 */
[----:B0-----:R-:W-:Y:S01]  /*1ae70*/  FMNMX.FTZ R200, R186, R197, !PT ;  /* 0x000000c5bac87209 */ /* 0x001fe20007810000 */
[----:B----4-:R-:W-:Y:S01]  /*1ae80*/  FMUL.FTZ R208, R2, R211 ;  /* 0x000000d302d07220 */ /* 0x010fe20000410000 */
[----:B------:R-:W-:Y:S01]  /*1ae90*/  ISETP.GT.AND P0, PT, R181, 0x60, PT ;  /* 0x00000060b500780c */ /* 0x000fe20003f04270 */
[----:B------:R-:W0:Y:S01]  /*1aea0*/  MUFU.TANH R197, R209 ;  /* 0x000000d100c57308 */ /* 0x000e220000002400 */
[----:B------:R-:W-:-:S02]  /*1aeb0*/  FSEL R188, R188, -INF , P2 ;  /* 0xff800000bcbc7808 */ /* 0x000fc40001000000 */
[----:B------:R-:W-:Y:S02]  /*1aec0*/  FMNMX.FTZ R200, R187, R200, !PT ;  /* 0x000000c8bbc87209 */ /* 0x000fe40007810000 */
[----:B------:R-:W-:Y:S02]  /*1aed0*/  ISETP.GT.AND P2, PT, R181, 0x61, PT ;  /* 0x00000061b500780c */ /* 0x000fe40003f44270 */
[----:B------:R-:W-:Y:S01]  /*1aee0*/  FSEL R189, R189, -INF , P0 ;  /* 0xff800000bdbd7808 */ /* 0x000fe20000000000 */
[----:B------:R-:W-:Y:S01]  /*1aef0*/  MUFU.TANH R208, R208 ;  /* 0x000000d000d07308 */ /* 0x000fe20000002400 */
[----:B------:R-:W-:Y:S02]  /*1af00*/  FMNMX.FTZ R201, R188, R200, !PT ;  /* 0x000000c8bcc97209 */ /* 0x000fe40007810000 */
[----:B------:R-:W-:Y:S02]  /*1af10*/  ISETP.GT.AND P0, PT, R181, 0x68, PT ;  /* 0x00000068b500780c */ /* 0x000fe40003f04270 */
[----:B-1----:R-:W-:-:S02]  /*1af20*/  FSEL R190, R190, -INF , P2 ;  /* 0xff800000bebe7808 */ /* 0x002fc40001000000 */
[----:B------:R-:W-:Y:S01]  /*1af30*/  FMNMX.FTZ R201, R189, R201, !PT ;  /* 0x000000c9bdc97209 */ /* 0x000fe20007810000 */
[----:B------:R-:W1:Y:S01]  /*1af40*/  MUFU.TANH R200, R212 ;  /* 0x000000d400c87308 */ /* 0x000e620000002400 */
[C---:B------:R-:W-:Y:S02]  /*1af50*/  ISETP.GT.AND P2, PT, R181.reuse, 0x69, PT ;  /* 0x00000069b500780c */ /* 0x040fe40003f44270 */
[----:B--2---:R-:W-:Y:S02]  /*1af60*/  FSEL R192, R192, -INF , P0 ;  /* 0xff800000c0c07808 */ /* 0x004fe40000000000 */
[----:B------:R-:W-:Y:S02]  /*1af70*/  FMNMX.FTZ R204, R190, R201, !PT ;  /* 0x000000c9becc7209 */ /* 0x000fe40007810000 */
[----:B------:R-:W-:Y:S01]  /*1af80*/  ISETP.GT.AND P0, PT, R181, 0x70, PT ;  /* 0x00000070b500780c */ /* 0x000fe20003f04270 */
[----:B------:R-:W2:Y:S01]  /*1af90*/  MUFU.TANH R201, R213 ;  /* 0x000000d500c97308 */ /* 0x000ea20000002400 */
[----:B---3--:R-:W-:-:S02]  /*1afa0*/  FSEL R193, R193, -INF , P2 ;  /* 0xff800000c1c17808 */ /* 0x008fc40001000000 */
[----:B------:R-:W-:Y:S02]  /*1afb0*/  FMNMX.FTZ R204, R192, R204, !PT ;  /* 0x000000ccc0cc7209 */ /* 0x000fe40007810000 */
[----:B------:R-:W-:Y:S02]  /*1afc0*/  ISETP.GT.AND P2, PT, R181, 0x71, PT ;  /* 0x00000071b500780c */ /* 0x000fe40003f44270 */
[----:B-----5:R-:W-:Y:S02]  /*1afd0*/  FSEL R196, R196, -INF , P0 ;  /* 0xff800000c4c47808 */ /* 0x020fe40000000000 */
[----:B------:R-:W-:Y:S02]  /*1afe0*/  FMNMX.FTZ R205, R193, R204, !PT ;  /* 0x000000ccc1cd7209 */ /* 0x000fe40007810000 */
[----:B------:R-:W-:Y:S01]  /*1aff0*/  ISETP.GT.AND P0, PT, R181, 0x78, PT ;  /* 0x00000078b500780c */ /* 0x000fe20003f04270 */
[----:B------:R3:W4:Y:S01]  /*1b000*/  MUFU.TANH R204, R191 ;  /* 0x000000bf00cc7308 */ /* 0x0007220000002400 */
[----:B0-----:R-:W-:-:S02]  /*1b010*/  FSEL R197, R197, -INF , P2 ;  /* 0xff800000c5c57808 */ /* 0x001fc40001000000 */
[----:B------:R-:W-:Y:S02]  /*1b020*/  FMNMX.FTZ R205, R196, R205, !PT ;  /* 0x000000cdc4cd7209 */ /* 0x000fe40007810000 */
[C---:B------:R-:W-:Y:S01]  /*1b030*/  ISETP.GT.AND P2, PT, R181.reuse, 0x79, PT ;  /* 0x00000079b500780c */ /* 0x040fe20003f44270 */
[----:B------:R-:W-:Y:S01]  /*1b040*/  VIADD R181, R181, 0x8 ;  /* 0x00000008b5b57836 */ /* 0x000fe20000000000 */
[----:B-1----:R-:W-:Y:S02]  /*1b050*/  FSEL R200, R200, -INF , P0 ;  /* 0xff800000c8c87808 */ /* 0x002fe40000000000 */
[----:B------:R-:W-:Y:S02]  /*1b060*/  FMNMX.FTZ R205, R197, R205, !PT ;  /* 0x000000cdc5cd7209 */ /* 0x000fe40007810000 */
[----:B--2---:R-:W-:Y:S02]  /*1b070*/  FSEL R201, R201, -INF , P2 ;  /* 0xff800000c9c97808 */ /* 0x004fe40001000000 */
[----:B---3--:R-:W-:-:S02]  /*1b080*/  FMNMX.FTZ R191, R200, R205, !PT ;  /* 0x000000cdc8bf7209 */ /* 0x008fc40007810000 */
[----:B------:R-:W-:Y:S02]  /*1b090*/  ISETP.GT.AND P4, PT, R181, RZ, PT ;  /* 0x000000ffb500720c */ /* 0x000fe40003f84270 */
[----:B------:R-:W-:Y:S02]  /*1b0a0*/  FMNMX.FTZ R191, R201, R191, !PT ;  /* 0x000000bfc9bf7209 */ /* 0x000fe40007810000 */
[----:B------:R-:W-:Y:S02]  /*1b0b0*/  FSEL R5, R5, -INF , P4 ;  /* 0xff80000005057808 */ /* 0x000fe40002000000 */
[C---:B------:R-:W-:Y:S01]  /*1b0c0*/  ISETP.GT.AND P2, PT, R181.reuse, 0x8, PT ;  /* 0x00000008b500780c */ /* 0x040fe20003f44270 */
[----:B------:R-:W0:Y:S01]  /*1b0d0*/  SHFL.BFLY PT, R205, R191, 0x2, 0x1f ;  /* 0x0c401f00bfcd7f89 */ /* 0x000e2200000e0000 */
[C---:B------:R-:W-:Y:S02]  /*1b0e0*/  ISETP.GT.AND P3, PT, R181.reuse, 0x9, PT ;  /* 0x00000009b500780c */ /* 0x040fe40003f64270 */
[----:B------:R-:W-:-:S02]  /*1b0f0*/  ISETP.GT.AND P5, PT, R181, 0x10, PT ;  /* 0x00000010b500780c */ /* 0x000fc40003fa4270 */
[----:B------:R-:W-:Y:S02]  /*1b100*/  ISETP.GT.AND P4, PT, R181, 0x11, PT ;  /* 0x00000011b500780c */ /* 0x000fe40003f84270 */
[----:B------:R-:W-:Y:S02]  /*1b110*/  FSEL R21, R21, -INF , P2 ;  /* 0xff80000015157808 */ /* 0x000fe40001000000 */
[----:B------:R-:W-:Y:S02]  /*1b120*/  FSEL R152, R152, -INF , P3 ;  /* 0xff80000098987808 */ /* 0x000fe40001800000 */
[----:B------:R-:W-:Y:S02]  /*1b130*/  FSEL R155, R155, -INF , P5 ;  /* 0xff8000009b9b7808 */ /* 0x000fe40002800000 */
[----:B------:R-:W-:Y:S02]  /*1b140*/  FSEL R156, R156, -INF , P4 ;  /* 0xff8000009c9c7808 */ /* 0x000fe40002000000 */
[----:B------:R-:W-:-:S02]  /*1b150*/  ISETP.GT.AND P2, PT, R181, 0x19, PT ;  /* 0x00000019b500780c */ /* 0x000fc40003f44270 */
[C---:B------:R-:W-:Y:S02]  /*1b160*/  ISETP.GT.AND P3, PT, R181.reuse, 0x20, PT ;  /* 0x00000020b500780c */ /* 0x040fe40003f64270 */
[C---:B------:R-:W-:Y:S02]  /*1b170*/  ISETP.GT.AND P5, PT, R181.reuse, 0x21, PT ;  /* 0x00000021b500780c */ /* 0x040fe40003fa4270 */
[----:B------:R-:W-:Y:S02]  /*1b180*/  ISETP.GT.AND P4, PT, R181, 0x28, PT ;  /* 0x00000028b500780c */ /* 0x000fe40003f84270 */
[----:B------:R-:W-:Y:S02]  /*1b190*/  FSEL R160, R160, -INF , P2 ;  /* 0xff800000a0a07808 */ /* 0x000fe40001000000 */
[----:B0-----:R-:W-:Y:S01]  /*1b1a0*/  FMNMX.FTZ R191, R191, R205, !PT ;  /* 0x000000cdbfbf7209 */ /* 0x001fe20007810000 */
[C---:B------:R-:W-:Y:S01]  /*1b1b0*/  FMUL.FTZ R205, R2.reuse, R206 ;  /* 0x000000ce02cd7220 */ /* 0x040fe20000410000 */
[C---:B------:R-:W-:Y:S01]  /*1b1c0*/  FMUL.FTZ R206, R2.reuse, R207 ;  /* 0x000000cf02ce7220 */ /* 0x040fe20000410000 */
[----:B------:R-:W-:Y:S01]  /*1b1d0*/  FSEL R163, R163, -INF , P3 ;  /* 0xff800000a3a37808 */ /* 0x000fe20001800000 */
[----:B------:R-:W-:Y:S01]  /*1b1e0*/  FMUL.FTZ R207, R2, R210 ;  /* 0x000000d202cf7220 */ /* 0x000fe20000410000 */
[----:B------:R-:W-:Y:S01]  /*1b1f0*/  FSEL R164, R164, -INF , P5 ;  /* 0xff800000a4a47808 */ /* 0x000fe20002800000 */
[----:B------:R-:W0:Y:S01]  /*1b200*/  SHFL.BFLY PT, R209, R191, 0x1, 0x1f ;  /* 0x0c201f00bfd17f89 */ /* 0x000e2200000e0000 */
[----:B------:R-:W-:Y:S01]  /*1b210*/  FSEL R211, R166, -INF , P4 ;  /* 0xff800000a6d37808 */ /* 0x000fe20002000000 */
[----:B------:R-:W1:Y:S01]  /*1b220*/  MUFU.TANH R205, R205 ;  /* 0x000000cd00cd7308 */ /* 0x000e620000002400 */
[C---:B------:R-:W-:Y:S01]  /*1b230*/  ISETP.GT.AND P2, PT, R181.reuse, 0x30, PT ;  /* 0x00000030b500780c */ /* 0x040fe20003f44270 */
[----:B------:R-:W-:Y:S01]  /*1b240*/  FMUL.FTZ R210, R2, R214 ;  /* 0x000000d602d27220 */ /* 0x000fe20000410000 */
[----:B------:R-:W-:-:S02]  /*1b250*/  ISETP.GT.AND P3, PT, R181, 0x31, PT ;  /* 0x00000031b500780c */ /* 0x000fc40003f64270 */
[C---:B------:R-:W-:Y:S02]  /*1b260*/  ISETP.GT.AND P5, PT, R181.reuse, 0x38, PT ;  /* 0x00000038b500780c */ /* 0x040fe40003fa4270 */
[----:B------:R-:W-:Y:S01]  /*1b270*/  ISETP.GT.AND P4, PT, R181, 0x39, PT ;  /* 0x00000039b500780c */ /* 0x000fe20003f84270 */
[----:B------:R-:W2:Y:S01]  /*1b280*/  MUFU.TANH R206, R206 ;  /* 0x000000ce00ce7308 */ /* 0x000ea20000002400 */
[----:B------:R-:W-:Y:S02]  /*1b290*/  FSEL R170, R170, -INF , P2 ;  /* 0xff800000aaaa7808 */ /* 0x000fe40001000000 */
[----:B------:R-:W-:Y:S02]  /*1b2a0*/  FSEL R172, R172, -INF , P3 ;  /* 0xff800000acac7808 */ /* 0x000fe40001800000 */
[----:B------:R-:W-:Y:S02]  /*1b2b0*/  FSEL R173, R173, -INF , P5 ;  /* 0xff800000adad7808 */ /* 0x000fe40002800000 */
[----:B------:R-:W-:Y:S01]  /*1b2c0*/  FSEL R176, R176, -INF , P4 ;  /* 0xff800000b0b07808 */ /* 0x000fe20002000000 */
[----:B------:R-:W3:Y:S01]  /*1b2d0*/  MUFU.TANH R207, R207 ;  /* 0x000000cf00cf7308 */ /* 0x000ee20000002400 */
[----:B------:R-:W-:-:S02]  /*1b2e0*/  ISETP.GT.AND P2, PT, R181, 0x40, PT ;  /* 0x00000040b500780c */ /* 0x000fc40003f44270 */
[C---:B------:R-:W-:Y:S02]  /*1b2f0*/  ISETP.GT.AND P3, PT, R181.reuse, 0x41, PT ;  /* 0x00000041b500780c */ /* 0x040fe40003f64270 */
[C---:B------:R-:W-:Y:S02]  /*1b300*/  ISETP.GT.AND P5, PT, R181.reuse, 0x48, PT ;  /* 0x00000048b500780c */ /* 0x040fe40003fa4270 */
[----:B------:R-:W-:Y:S01]  /*1b310*/  ISETP.GT.AND P4, PT, R181, 0x49, PT ;  /* 0x00000049b500780c */ /* 0x000fe20003f84270 */
[----:B------:R-:W5:Y:S01]  /*1b320*/  MUFU.TANH R210, R210 ;  /* 0x000000d200d27308 */ /* 0x000f620000002400 */
[----:B------:R-:W-:Y:S01]  /*1b330*/  FSEL R178, R178, -INF , P2 ;  /* 0xff800000b2b27808 */ /* 0x000fe20001000000 */
[----:B------:R-:W-:Y:S02]  /*1b340*/  WARPGROUP.DEPBAR.LE gsb0, 0x0 ;  /* 0x00008000000079c5 */ /* 0x000fe40000010000 */
[----:B------:R-:W-:Y:S02]  /*1b350*/  FSEL R180, R180, -INF , P3 ;  /* 0xff800000b4b47808 */ /* 0x000fe40001800000 */
[----:B------:R-:W-:-:S02]  /*1b360*/  FSEL R15, R15, -INF , P5 ;  /* 0xff8000000f0f7808 */ /* 0x000fc40002800000 */
[----:B----4-:R-:W-:Y:S02]  /*1b370*/  FSEL R204, R204, -INF , P4 ;  /* 0xff800000cccc7808 */ /* 0x010fe40002000000 */
[C---:B------:R-:W-:Y:S02]  /*1b380*/  ISETP.GT.AND P0, PT, R181.reuse, 0x1, PT ;  /* 0x00000001b500780c */ /* 0x040fe40003f04270 */
[C---:B------:R-:W-:Y:S02]  /*1b390*/  ISETP.GT.AND P2, PT, R181.reuse, 0x50, PT ;  /* 0x00000050b500780c */ /* 0x040fe40003f44270 */
[C---:B------:R-:W-:Y:S02]  /*1b3a0*/  ISETP.GT.AND P3, PT, R181.reuse, 0x51, PT ;  /* 0x00000051b500780c */ /* 0x040fe40003f64270 */
[C---:B------:R-:W-:Y:S02]  /*1b3b0*/  ISETP.GT.AND P5, PT, R181.reuse, 0x58, PT ;  /* 0x00000058b500780c */ /* 0x040fe40003fa4270 */
[----:B------:R-:W-:-:S02]  /*1b3c0*/  ISETP.GT.AND P4, PT, R181, 0x59, PT ;  /* 0x00000059b500780c */ /* 0x000fc40003f84270 */
[----:B------:R-:W-:Y:S02]  /*1b3d0*/  FSEL R7, R7, -INF , P0 ;  /* 0xff80000007077808 */ /* 0x000fe40000000000 */
[----:B------:R-:W-:Y:S02]  /*1b3e0*/  FSEL R194, R194, -INF , P2 ;  /* 0xff800000c2c27808 */ /* 0x000fe40001000000 */
[----:B------:R-:W-:Y:S02]  /*1b3f0*/  FSEL R195, R195, -INF , P3 ;  /* 0xff800000c3c37808 */ /* 0x000fe40001800000 */
[----:B------:R-:W-:Y:S02]  /*1b400*/  FSEL R198, R198, -INF , P5 ;  /* 0xff800000c6c67808 */ /* 0x000fe40002800000 */
[----:B------:R-:W-:Y:S02]  /*1b410*/  FSEL R199, R199, -INF , P4 ;  /* 0xff800000c7c77808 */ /* 0x000fe40002000000 */
[----:B------:R-:W-:-:S02]  /*1b420*/  ISETP.GT.AND P0, PT, R181, 0x18, PT ;  /* 0x00000018b500780c */ /* 0x000fc40003f04270 */
[C---:B------:R-:W-:Y:S02]  /*1b430*/  ISETP.GT.AND P2, PT, R181.reuse, 0x60, PT ;  /* 0x00000060b500780c */ /* 0x040fe40003f44270 */
[C---:B------:R-:W-:Y:S02]  /*1b440*/  ISETP.GT.AND P3, PT, R181.reuse, 0x61, PT ;  /* 0x00000061b500780c */ /* 0x040fe40003f64270 */
[C---:B------:R-:W-:Y:S02]  /*1b450*/  ISETP.GT.AND P5, PT, R181.reuse, 0x68, PT ;  /* 0x00000068b500780c */ /* 0x040fe40003fa4270 */
[----:B------:R-:W-:Y:S02]  /*1b460*/  ISETP.GT.AND P4, PT, R181, 0x69, PT ;  /* 0x00000069b500780c */ /* 0x000fe40003f84270 */
[----:B------:R-:W-:Y:S02]  /*1b470*/  FSEL R159, R159, -INF , P0 ;  /* 0xff8000009f9f7808 */ /* 0x000fe40000000000 */
[----:B------:R-:W-:-:S02]  /*1b480*/  FSEL R202, R202, -INF , P2 ;  /* 0xff800000caca7808 */ /* 0x000fc40001000000 */
[----:B------:R-:W-:Y:S02]  /*1b490*/  FSEL R203, R203, -INF , P3 ;  /* 0xff800000cbcb7808 */ /* 0x000fe40001800000 */
[----:B-1----:R-:W-:Y:S02]  /*1b4a0*/  FSEL R205, R205, -INF , P5 ;  /* 0xff800000cdcd7808 */ /* 0x002fe40002800000 */
[----:B--2---:R-:W-:Y:S02]  /*1b4b0*/  FSEL R206, R206, -INF , P4 ;  /* 0xff800000cece7808 */ /* 0x004fe40002000000 */
[C---:B------:R-:W-:Y:S02]  /*1b4c0*/  ISETP.GT.AND P0, PT, R181.reuse, 0x29, PT ;  /* 0x00000029b500780c */ /* 0x040fe40003f04270 */
[C---:B------:R-:W-:Y:S02]  /*1b4d0*/  ISETP.GT.AND P2, PT, R181.reuse, 0x70, PT ;  /* 0x00000070b500780c */ /* 0x040fe40003f44270 */
[----:B------:R-:W-:-:S02]  /*1b4e0*/  ISETP.GT.AND P3, PT, R181, 0x71, PT ;  /* 0x00000071b500780c */ /* 0x000fc40003f64270 */
[C---:B------:R-:W-:Y:S02]  /*1b4f0*/  ISETP.GT.AND P5, PT, R181.reuse, 0x78, PT ;  /* 0x00000078b500780c */ /* 0x040fe40003fa4270 */
[----:B------:R-:W-:Y:S02]  /*1b500*/  ISETP.GT.AND P4, PT, R181, 0x79, PT ;  /* 0x00000079b500780c */ /* 0x000fe40003f84270 */
[----:B------:R-:W-:Y:S02]  /*1b510*/  FMNMX.FTZ R181, R5, R8, !PT ;  /* 0x0000000805b57209 */ /* 0x000fe40007810000 */
[----:B------:R-:W-:Y:S02]  /*1b520*/  FSEL R212, R167, -INF , P0 ;  /* 0xff800000a7d47808 */ /* 0x000fe40000000000 */
[----:B------:R-:W-:Y:S02]  /*1b530*/  FMNMX.FTZ R181, R7, R181, !PT ;  /* 0x000000b507b57209 */ /* 0x000fe40007810000 */
[----:B0-----:R-:W-:-:S02]  /*1b540*/  FMNMX.FTZ R191, R191, R209, !PT ;  /* 0x000000d1bfbf7209 */ /* 0x001fc40007810000 */
[----:B------:R-:W-:Y:S01]  /*1b550*/  FMNMX.FTZ R181, R21, R181, !PT ;  /* 0x000000b515b57209 */ /* 0x000fe20007810000 */
[----:B------:R-:W0:Y:S01]  /*1b560*/  MUFU.TANH R209, R215 ;  /* 0x000000d700d17308 */ /* 0x000e220000002400 */
[----:B---3--:R-:W-:Y:S02]  /*1b570*/  FSEL R207, R207, -INF , P2 ;  /* 0xff800000cfcf7808 */ /* 0x008fe40001000000 */
[----:B------:R-:W-:Y:S02]  /*1b580*/  FMNMX.FTZ R181, R152, R181, !PT ;  /* 0x000000b598b57209 */ /* 0x000fe40007810000 */
[----:B------:R-:W-:Y:S02]  /*1b590*/  FSEL R208, R208, -INF , P3 ;  /* 0xff800000d0d07808 */ /* 0x000fe40001800000 */
[----:B------:R-:W-:Y:S02]  /*1b5a0*/  FMNMX.FTZ R181, R155, R181, !PT ;  /* 0x000000b59bb57209 */ /* 0x000fe40007810000 */
[----:B-----5:R-:W-:-:S02]  /*1b5b0*/  FSEL R210, R210, -INF , P5 ;  /* 0xff800000d2d27808 */ /* 0x020fc40002800000 */
[----:B------:R-:W-:Y:S02]  /*1b5c0*/  FMNMX.FTZ R181, R156, R181, !PT ;  /* 0x000000b59cb57209 */ /* 0x000fe40007810000 */
[----:B------:R-:W-:Y:S02]  /*1b5d0*/  MOV R166, UR49 ;  /* 0x0000003100a67c02 */ /* 0x000fe40008000f00 */
[----:B------:R-:W-:Y:S02]  /*1b5e0*/  FMNMX.FTZ R181, R159, R181, !PT ;  /* 0x000000b59fb57209 */ /* 0x000fe40007810000 */
[----:B0-----:R-:W-:Y:S01]  /*1b5f0*/  FSEL R209, R209, -INF , P4 ;  /* 0xff800000d1d17808 */ /* 0x001fe20002000000 */
[----:B------:R-:W-:-:S01]  /*1b600*/  FFMA.FTZ R167, R191, R166, -8 ;  /* 0xc1000000bfa77423 */ /* 0x000fc200000100a6 */
[----:B------:R-:W-:Y:S02]  /*1b610*/  FMNMX.FTZ R181, R160, R181, !PT ;  /* 0x000000b5a0b57209 */ /* 0x000fe40007810000 */
[----:B------:R-:W-:-:S02]  /*1b620*/  FSETP.NEU.FTZ.AND P0, PT, R191, -INF , PT ;  /* 0xff800000bf00780b */ /* 0x000fc40003f1d000 */
[----:B------:R-:W-:Y:S02]  /*1b630*/  FMNMX.FTZ R181, R163, R181, !PT ;  /* 0x000000b5a3b57209 */ /* 0x000fe40007810000 */
[----:B------:R-:W-:Y:S02]  /*1b640*/  FSEL R167, R167, RZ, P0 ;  /* 0x000000ffa7a77208 */ /* 0x000fe40000000000 */
[----:B------:R-:W-:Y:S02]  /*1b650*/  FMNMX.FTZ R181, R164, R181, !PT ;  /* 0x000000b5a4b57209 */ /* 0x000fe40007810000 */
[----:B------:R-:W-:Y:S01]  /*1b660*/  LOP3.LUT R216, R231, 0x7f, RZ, 0xc0, !PT ;  /* 0x0000007fe7d87812 */ /* 0x000fe200078ec0ff */
[-CC-:B------:R-:W-:Y:S01]  /*1b670*/  FFMA.FTZ R182, R182, R166.reuse, -R167.reuse ;  /* 0x000000a6b6b67223 */ /* 0x180fe200000108a7 */
[----:B------:R-:W-:Y:S01]  /*1b680*/  FMNMX.FTZ R181, R211, R181, !PT ;  /* 0x000000b5d3b57209 */ /* 0x000fe20007810000 */
[-CC-:B------:R-:W-:Y:S01]  /*1b690*/  FFMA.FTZ R4, R4, R166.reuse, -R167.reuse ;  /* 0x000000a604047223 */ /* 0x180fe200000108a7 */
[----:B------:R-:W-:-:S01]  /*1b6a0*/  FFMA.FTZ R6, R6, R166, -R167 ;  /* 0x000000a606067223 */ /* 0x000fc200000108a7 */
        /* <DEDUP_REMOVED lines=24> */
[----:B------:R-:W-:Y:S01]  /*1b830*/  FFMA.FTZ R201, R201, R166, -R167 ;  /* 0x000000a6c9c97223 */ /* 0x000fe200000108a7 */
[----:B------:R-:W-:Y:S01]  /*1b840*/  FMNMX.FTZ R181, R180, R181, !PT ;  /* 0x000000b5b4b57209 */ /* 0x000fe20007810000 */
[----:B------:R-:W0:Y:S01]  /*1b850*/  S2R R231, SR_TID.X ;  /* 0x0000000000e77919 */ /* 0x000e220000002100 */
[----:B------:R-:W-:Y:S01]  /*1b860*/  ISETP.NE.AND P2, PT, R216, RZ, PT ;  /* 0x000000ffd800720c */ /* 0x000fe20003f45270 */
        /* <DEDUP_REMOVED lines=11> */
[----:B------:R-:W-:Y:S02]  /*1b920*/  FMNMX.FTZ R181, R203, R181, !PT ;  /* 0x000000b5cbb57209 */ /* 0x000fe40007810000 */
[----:B0-----:R-:W-:Y:S01]  /*1b930*/  SHF.R.U32.HI R216, RZ, 0x7, R231 ;  /* 0x00000007ffd87819 */ /* 0x001fe200000116e7 */
[----:B------:R-:W-:Y:S01]  /*1b940*/  MUFU.EX2 R153, R153 ;  /* 0x0000009900997308 */ /* 0x000fe20000000800 */
[----:B------:R-:W-:-:S04]  /*1b950*/  FMNMX.FTZ R181, R205, R181, !PT ;  /* 0x000000b5cdb57209 */ /* 0x000fc80007810000 */
[----:B------:R-:W-:-:S03]  /*1b960*/  FMNMX.FTZ R181, R206, R181, !PT ;  /* 0x000000b5ceb57209 */ /* 0x000fc60007810000 */
[----:B------:R-:W-:Y:S01]  /*1b970*/  MUFU.EX2 R154, R154 ;  /* 0x0000009a009a7308 */ /* 0x000fe20000000800 */
[----:B------:R-:W-:-:S04]  /*1b980*/  FMNMX.FTZ R213, R207, R181, !PT ;  /* 0x000000b5cfd57209 */ /* 0x000fc80007810000 */
[----:B------:R-:W-:-:S03]  /*1b990*/  FMNMX.FTZ R213, R208, R213, !PT ;  /* 0x000000d5d0d57209 */ /* 0x000fc60007810000 */
[----:B------:R0:W-:Y:S01]  /*1b9a0*/  MUFU.EX2 R181, R182 ;  /* 0x000000b600b57308 */ /* 0x0001e20000000800 */
[----:B------:R-:W-:-:S04]  /*1b9b0*/  FMNMX.FTZ R213, R210, R213, !PT ;  /* 0x000000d5d2d57209 */ /* 0x000fc80007810000 */
[----:B------:R-:W-:-:S03]  /*1b9c0*/  FMNMX.FTZ R213, R209, R213, !PT ;  /* 0x000000d5d1d57209 */ /* 0x000fc60007810000 */
[----:B------:R-:W-:Y:S01]  /*1b9d0*/  MUFU.EX2 R157, R157 ;  /* 0x0000009d009d7308 */ /* 0x000fe20000000800 */
[----:B0-----:R-:W-:-:S01]  /*1b9e0*/  FFMA.FTZ R182, R184, R166, -R167 ;  /* 0x000000a6b8b67223 */ /* 0x001fc200000108a7 */
[----:B------:R-:W0:Y:S01]  /*1b9f0*/  SHFL.BFLY PT, R214, R213, 0x2, 0x1f ;  /* 0x0c401f00d5d67f89 */ /* 0x000e2200000e0000 */
        /* <DEDUP_REMOVED lines=9> */
[----:B------:R-:W-:Y:S01]  /*1ba90*/  FSEL R196, R191, RZ, P0 ;  /* 0x000000ffbfc47208 */ /* 0x000fe20000000000 */
[----:B------:R-:W-:Y:S04]  /*1baa0*/  MUFU.EX2 R158, R158 ;  /* 0x0000009e009e7308 */ /* 0x000fe80000000800 */
[----:B------:R-:W-:-:S04]  /*1bab0*/  FADD.FTZ R9, -R196, R9 ;  /* 0x00000009c4097221 */ /* 0x000fc80000010100 */
[----:B------:R-:W-:Y:S01]  /*1bac0*/  FMUL.FTZ R9, R9, R166 ;  /* 0x000000a609097220 */ /* 0x000fe20000410000 */
[----:B------:R-:W-:Y:S01]  /*1bad0*/  MUFU.EX2 R161, R161 ;  /* 0x000000a100a17308 */ /* 0x000fe20000000800 */
[----:B0-----:R-:W-:-:S07]  /*1bae0*/  FMNMX.FTZ R214, R213, R214, !PT ;  /* 0x000000d6d5d67209 */ /* 0x001fce0007810000 */
[----:B------:R-:W0:Y:S01]  /*1baf0*/  MUFU.EX2 R9, R9 ;  /* 0x0000000900097308 */ /* 0x000e220000000800 */
[----:B------:R-:W1:Y:S07]  /*1bb00*/  SHFL.BFLY PT, R213, R214, 0x1, 0x1f ;  /* 0x0c201f00d6d57f89 */ /* 0x000e6e00000e0000 */
[----:B------:R-:W-:Y:S08]  /*1bb10*/  MUFU.EX2 R162, R162 ;  /* 0x000000a200a27308 */ /* 0x000ff00000000800 */
[----:B------:R-:W-:Y:S01]  /*1bb20*/  MUFU.EX2 R165, R165 ;  /* 0x000000a500a57308 */ /* 0x000fe20000000800 */
[----:B0-----:R-:W-:-:S04]  /*1bb30*/  FFMA.FTZ R3, R9, R3, R4 ;  /* 0x0000000309037223 */ /* 0x001fc80000010004 */
[----:B------:R-:W-:-:S03]  /*1bb40*/  FADD.FTZ R3, R6, R3 ;  /* 0x0000000306037221 */ /* 0x000fc60000010000 */
[----:B------:R-:W-:Y:S01]  /*1bb50*/  MUFU.EX2 R168, R168 ;  /* 0x000000a800a87308 */ /* 0x000fe20000000800 */
[----:B-1----:R-:W-:Y:S02]  /*1bb60*/  FMNMX.FTZ R167, R214, R213, !PT ;  /* 0x000000d5d6a77209 */ /* 0x002fe40007810000 */
[----:B------:R-:W-:Y:S02]  /*1bb70*/  IADD3 R214, -R216, 0xb, RZ ;  /* 0x0000000bd8d67810 */ /* 0x000fe40007ffe1ff */
[C---:B------:R-:W-:Y:S01]  /*1bb80*/  FSETP.NEU.FTZ.AND P0, PT, R167.reuse, -INF , PT ;  /* 0xff800000a700780b */ /* 0x040fe20003f1d000 */
[----:B------:R-:W-:Y:S02]  /*1bb90*/  FFMA.FTZ R213, R167, R166, -8 ;  /* 0xc1000000a7d57423 */ /* 0x000fe400000100a6 */
[----:B------:R-:W-:Y:S03]  /*1bba0*/  MUFU.EX2 R169, R169 ;  /* 0x000000a900a97308 */ /* 0x000fe60000000800 */
[----:B------:R-:W-:-:S05]  /*1bbb0*/  FSEL R213, R213, RZ, P0 ;  /* 0x000000ffd5d57208 */ /* 0x000fca0000000000 */
[-CC-:B------:R-:W-:Y:S01]  /*1bbc0*/  FFMA.FTZ R196, R211, R166.reuse, -R213.reuse ;  /* 0x000000a6d3c47223 */ /* 0x180fe200000108d5 */
[----:B------:R-:W-:-:S01]  /*1bbd0*/  FFMA.FTZ R211, R212, R166, -R213 ;  /* 0x000000a6d4d37223 */ /* 0x000fc200000108d5 */
[----:B------:R-:W-:Y:S01]  /*1bbe0*/  FSEL R212, R167, RZ, P0 ;  /* 0x000000ffa7d47208 */ /* 0x000fe20000000000 */
[----:B------:R-:W-:-:S01]  /*1bbf0*/  FFMA.FTZ R5, R5, R166, -R213 ;  /* 0x000000a605057223 */ /* 0x000fc200000108d5 */
[-CC-:B------:R-:W-:Y:S01]  /*1bc00*/  FFMA.FTZ R7, R7, R166.reuse, -R213.reuse ;  /* 0x000000a607077223 */ /* 0x180fe200000108d5 */
[----:B------:R-:W-:-:S01]  /*1bc10*/  FFMA.FTZ R21, R21, R166, -R213 ;  /* 0x000000a615157223 */ /* 0x000fc200000108d5 */
[----:B------:R-:W-:Y:S01]  /*1bc20*/  FFMA.FTZ R152, R152, R166, -R213 ;  /* 0x000000a698987223 */ /* 0x000fe200000108d5 */
[----:B------:R-:W-:-:S01]  /*1bc30*/  FADD.FTZ R8, -R212, R8 ;  /* 0x00000008d4087221 */ /* 0x000fc20000010100 */
[----:B------:R-:W-:Y:S01]  /*1bc40*/  @!P2 IMAD R212, R12, 0x8, R18 ;  /* 0x000000080cd4a824 */ /* 0x000fe200078e0212 */
[----:B------:R-:W-:Y:S01]  /*1bc50*/  MUFU.EX2 R5, R5 ;  /* 0x0000000500057308 */ /* 0x000fe20000000800 */
[----:B------:R-:W-:-:S01]  /*1bc60*/  FFMA.FTZ R155, R155, R166, -R213 ;  /* 0x000000a69b9b7223 */ /* 0x000fc200000108d5 */
[----:B------:R-:W-:Y:S01]  /*1bc70*/  FMUL.FTZ R8, R8, R166 ;  /* 0x000000a608087220 */ /* 0x000fe20000410000 */
[----:B------:R-:W-:-:S02]  /*1bc80*/  @!P2 VIADD R212, R212, 0x38840 ;  /* 0x00038840d4d4a836 */ /* 0x000fc40000000000 */
[-CC-:B------:R-:W-:Y:S01]  /*1bc90*/  FFMA.FTZ R156, R156, R166.reuse, -R213.reuse ;  /* 0x000000a69c9c7223 */ /* 0x180fe200000108d5 */
[----:B------:R-:W-:-:S01]  /*1bca0*/  FFMA.FTZ R159, R159, R166, -R213 ;  /* 0x000000a69f9f7223 */ /* 0x000fc200000108d5 */
[-CC-:B------:R-:W-:Y:S01]  /*1bcb0*/  FFMA.FTZ R160, R160, R166.reuse, -R213.reuse ;  /* 0x000000a6a0a07223 */ /* 0x180fe200000108d5 */
[----:B------:R-:W-:-:S01]  /*1bcc0*/  FFMA.FTZ R163, R163, R166, -R213 ;  /* 0x000000a6a3a37223 */ /* 0x000fc200000108d5 */
[----:B------:R-:W0:Y:S01]  /*1bcd0*/  MUFU.EX2 R8, R8 ;  /* 0x0000000800087308 */ /* 0x000e220000000800 */
[----:B------:R-:W-:Y:S01]  /*1bce0*/  @!P2 PRMT R212, RZ, 0x654, R212 ;  /* 0x00000654ffd4a816 */ /* 0x000fe200000000d4 */
[----:B------:R1:W-:Y:S06]  /*1bcf0*/  BAR.ARV R214, 0x100 ;  /* 0x000400d60000751d */ /* 0x0003ec0000002000 */
[----:B------:R-:W2:Y:S01]  /*1bd00*/  MUFU.EX2 R7, R7 ;  /* 0x0000000700077308 */ /* 0x000ea20000000800 */
[----:B------:R2:W-:Y:S01]  /*1bd10*/  @!P2 SYNCS.ARRIVE.TRANS64.RED.A1T0 RZ, [R212+URZ], RZ ;  /* 0x000000ffd4ffa9a7 */ /* 0x0005e2000810043f */
[----:B------:R-:W-:-:S01]  /*1bd20*/  FFMA.FTZ R164, R164, R166, -R213 ;  /* 0x000000a6a4a47223 */ /* 0x000fc200000108d5 */
[-CC-:B------:R-:W-:Y:S01]  /*1bd30*/  FFMA.FTZ R170, R170, R166.reuse, -R213.reuse ;  /* 0x000000a6aaaa7223 */ /* 0x180fe200000108d5 */
[----:B------:R-:W-:-:S01]  /*1bd40*/  FFMA.FTZ R172, R172, R166, -R213 ;  /* 0x000000a6acac7223 */ /* 0x000fc200000108d5 */
[-CC-:B------:R-:W-:Y:S01]  /*1bd50*/  FFMA.FTZ R173, R173, R166.reuse, -R213.reuse ;  /* 0x000000a6adad7223 */ /* 0x180fe200000108d5 */
[----:B------:R-:W-:-:S01]  /*1bd60*/  FFMA.FTZ R176, R176, R166, -R213 ;  /* 0x000000a6b0b07223 */ /* 0x000fc200000108d5 */
[----:B------:R-:W-:Y:S01]  /*1bd70*/  FFMA.FTZ R178, R178, R166, -R213 ;  /* 0x000000a6b2b27223 */ /* 0x000fe200000108d5 */
[----:B------:R-:W3:Y:S01]  /*1bd80*/  MUFU.EX2 R21, R21 ;  /* 0x0000001500157308 */ /* 0x000ee20000000800 */
        /* <DEDUP_REMOVED lines=8> */
[----:B--2---:R-:W-:-:S01]  /*1be10*/  FADD.FTZ R212, R7, R0 ;  /* 0x0000000007d47221 */ /* 0x004fc20000010000 */
[----:B------:R-:W-:Y:S01]  /*1be20*/  FADD.FTZ R0, R183, R3 ;  /* 0x00000003b7007221 */ /* 0x000fe20000010000 */
[----:B------:R-:W-:-:S01]  /*1be30*/  FFMA.FTZ R199, R199, R166, -R213 ;  /* 0x000000a6c7c77223 */ /* 0x000fc200000108d5 */
[-CC-:B------:R-:W-:Y:S01]  /*1be40*/  FFMA.FTZ R202, R202, R166.reuse, -R213.reuse ;  /* 0x000000a6caca7223 */ /* 0x180fe200000108d5 */
[----:B------:R-:W-:-:S01]  /*1be50*/  FFMA.FTZ R203, R203, R166, -R213 ;  /* 0x000000a6cbcb7223 */ /* 0x000fc200000108d5 */
[----:B------:R-:W-:Y:S01]  /*1be60*/  FADD.FTZ R0, R20, R0 ;  /* 0x0000000014007221 */ /* 0x000fe20000010000 */
[----:B------:R-:W-:-:S01]  /*1be70*/  FFMA.FTZ R205, R205, R166, -R213 ;  /* 0x000000a6cdcd7223 */ /* 0x000fc200000108d5 */
[----:B------:R-:W2:Y:S01]  /*1be80*/  MUFU.EX2 R155, R155 ;  /* 0x0000009b009b7308 */ /* 0x000ea20000000800 */
[----:B---3--:R-:W-:-:S01]  /*1be90*/  FADD.FTZ R3, R21, R212 ;  /* 0x000000d415037221 */ /* 0x008fc20000010000 */
[----:B------:R-:W-:Y:S01]  /*1bea0*/  FADD.FTZ R0, R153, R0 ;  /* 0x0000000099007221 */ /* 0x000fe20000010000 */
[----:B------:R-:W-:-:S01]  /*1beb0*/  FFMA.FTZ R206, R206, R166, -R213 ;  /* 0x000000a6cece7223 */ /* 0x000fc200000108d5 */
[-CC-:B------:R-:W-:Y:S01]  /*1bec0*/  FFMA.FTZ R207, R207, R166.reuse, -R213.reuse ;  /* 0x000000a6cfcf7223 */ /* 0x180fe200000108d5 */
[----:B------:R-:W-:-:S01]  /*1bed0*/  FFMA.FTZ R208, R208, R166, -R213 ;  /* 0x000000a6d0d07223 */ /* 0x000fc200000108d5 */
[----:B------:R-:W-:Y:S01]  /*1bee0*/  FADD.FTZ R0, R154, R0 ;  /* 0x000000009a007221 */ /* 0x000fe20000010000 */
[----:B------:R-:W-:-:S01]  /*1bef0*/  FFMA.FTZ R210, R210, R166, -R213 ;  /* 0x000000a6d2d27223 */ /* 0x000fc200000108d5 */
[----:B------:R-:W3:Y:S01]  /*1bf00*/  MUFU.EX2 R156, R156 ;  /* 0x0000009c009c7308 */ /* 0x000ee20000000800 */
[----:B0-----:R-:W-:-:S01]  /*1bf10*/  FADD.FTZ R3, R152, R3 ;  /* 0x0000000398037221 */ /* 0x001fc20000010000 */
[----:B------:R-:W-:Y:S01]  /*1bf20*/  FADD.FTZ R0, R157, R0 ;  /* 0x000000009d007221 */ /* 0x000fe20000010000 */
[----:B------:R-:W-:-:S03]  /*1bf30*/  FFMA.FTZ R209, R209, R166, -R213 ;  /* 0x000000a6d1d17223 */ /* 0x000fc600000108d5 */
[----:B------:R-:W-:Y:S02]  /*1bf40*/  FADD.FTZ R0, R158, R0 ;  /* 0x000000009e007221 */ /* 0x000fe40000010000 */
[----:B------:R-:W0:Y:S01]  /*1bf50*/  MUFU.EX2 R159, R159 ;  /* 0x0000009f009f7308 */ /* 0x000e220000000800 */
[----:B--2---:R-:W-:-:S01]  /*1bf60*/  FADD.FTZ R3, R155, R3 ;  /* 0x000000039b037221 */ /* 0x004fc20000010000 */
[----:B------:R-:W-:-:S04]  /*1bf70*/  FADD.FTZ R0, R161, R0 ;  /* 0x00000000a1007221 */ /* 0x000fc80000010000 */
[----:B------:R-:W-:Y:S02]  /*1bf80*/  FADD.FTZ R0, R162, R0 ;  /* 0x00000000a2007221 */ /* 0x000fe40000010000 */
[----:B------:R-:W2:Y:S01]  /*1bf90*/  MUFU.EX2 R160, R160 ;  /* 0x000000a000a07308 */ /* 0x000ea20000000800 */
[----:B---3--:R-:W-:-:S01]  /*1bfa0*/  FADD.FTZ R3, R156, R3 ;  /* 0x000000039c037221 */ /* 0x008fc20000010000 */
[----:B------:R-:W-:-:S04]  /*1bfb0*/  FADD.FTZ R0, R165, R0 ;  /* 0x00000000a5007221 */ /* 0x000fc80000010000 */
[----:B------:R-:W-:Y:S02]  /*1bfc0*/  FADD.FTZ R0, R168, R0 ;  /* 0x00000000a8007221 */ /* 0x000fe40000010000 */
[----:B------:R-:W3:Y:S01]  /*1bfd0*/  MUFU.EX2 R163, R163 ;  /* 0x000000a300a37308 */ /* 0x000ee20000000800 */
[----:B0-----:R-:W-:-:S01]  /*1bfe0*/  FADD.FTZ R3, R159, R3 ;  /* 0x000000039f037221 */ /* 0x001fc20000010000 */
[----:B------:R-:W-:-:S06]  /*1bff0*/  FADD.FTZ R0, R169, R0 ;  /* 0x00000000a9007221 */ /* 0x000fcc0000010000 */
[----:B------:R-:W0:Y:S01]  /*1c000*/  MUFU.EX2 R164, R164 ;  /* 0x000000a400a47308 */ /* 0x000e220000000800 */
[----:B--2---:R-:W-:-:S07]  /*1c010*/  FADD.FTZ R3, R160, R3 ;  /* 0x00000003a0037221 */ /* 0x004fce0000010000 */
[----:B------:R-:W2:Y:S01]  /*1c020*/  MUFU.EX2 R196, R196 ;  /* 0x000000c400c47308 */ /* 0x000ea20000000800 */
[----:B---3--:R-:W-:-:S07]  /*1c030*/  FADD.FTZ R3, R163, R3 ;  /* 0x00000003a3037221 */ /* 0x008fce0000010000 */
[----:B------:R-:W3:Y:S01]  /*1c040*/  MUFU.EX2 R211, R211 ;  /* 0x000000d300d37308 */ /* 0x000ee20000000800 */
[----:B0-----:R-:W-:-:S07]  /*1c050*/  FADD.FTZ R3, R164, R3 ;  /* 0x00000003a4037221 */ /* 0x001fce0000010000 */
        /* <DEDUP_REMOVED lines=23> */
[----:B0-----:R-:W-:-:S04]  /*1c1d0*/  FADD.FTZ R0, R179, R0 ;  /* 0x00000000b3007221 */ /* 0x001fc80000010000 */
[----:B------:R-:W-:-:S03]  /*1c1e0*/  FADD.FTZ R0, R181, R0 ;  /* 0x00000000b5007221 */ /* 0x000fc60000010000 */
        /* <DEDUP_REMOVED lines=51> */
[----:B---3--:R-:W-:-:S01]  /*1c520*/  FADD.FTZ R212, R210, R3 ;  /* 0x00000003d2d47221 */ /* 0x008fc20000010000 */
[----:B0-----:R-:W-:-:S03]  /*1c530*/  FADD.FTZ R3, R201, R0 ;  /* 0x00000000c9037221 */ /* 0x001fc60000010000 */
[----:B--2---:R-:W-:Y:S01]  /*1c540*/  FADD.FTZ R0, R209, R212 ;  /* 0x000000d4d1007221 */ /* 0x004fe20000010000 */
[----:B-1----:R-:W-:Y:S06]  /*1c550*/  @!P1 BRA `(.L_x_2365) ;  /* 0x0000000000049947 */ /* 0x002fec0003800000 */
[----:B------:R-:W-:Y:S01]  /*1c560*/  BPT.TRAP 0x1 ;  /* 0x000000040000795c */ /* 0x000fe20000300000 */
.L_x_2365:
[----:B------:R-:W-:Y:S01]  /*1c570*/  IMAD R11, R11, 0x8, R18 ;  /* 0x000000080b0b7824 */ /* 0x000fe200078e0212 */
[----:B------:R-:W-:Y:S01]  /*1c580*/  ISETP.GT.AND P0, PT, R10, R14, PT ;  /* 0x0000000e0a00720c */ /* 0x000fe20003f04270 */
[----:B------:R-:W-:Y:S01]  /*1c590*/  FMUL.FTZ R24, R24, R9 ;  /* 0x0000000918187220 */ /* 0x000fe20000410000 */
[----:B------:R-:W-:Y:S01]  /*1c5a0*/  MOV R212, UR42 ;  /* 0x0000002a00d47c02 */ /* 0x000fe20008000f00 */
[----:B------:R-:W-:Y:S01]  /*1c5b0*/  VIADD R11, R11, 0x38860 ;  /* 0x000388600b0b7836 */ /* 0x000fe20000000000 */
[----:B------:R-:W-:Y:S01]  /*1c5c0*/  F2FP.SATFINITE.E4M3.F32.PACK_AB_MERGE_C R20, R20, R183, RZ ;  /* 0x000000b71414723e */ /* 0x000fe200048070ff */
[----:B------:R-:W-:Y:S01]  /*1c5d0*/  FMUL.FTZ R25, R25, R9 ;  /* 0x0000000919197220 */ /* 0x000fe20000410000 */
[----:B------:R-:W-:Y:S01]  /*1c5e0*/  F2FP.SATFINITE.E4M3.F32.PACK_AB_MERGE_C R21, R152, R21, RZ ;  /* 0x000000159815723e */ /* 0x000fe200048070ff */
[-C--:B------:R-:W-:Y:S01]  /*1c5f0*/  FMUL.FTZ R28, R28, R9.reuse ;  /* 0x000000091c1c7220 */ /* 0x080fe20000410000 */
[----:B------:R-:W-:Y:S01]  /*1c600*/  PRMT R11, R212, 0x654, R11 ;  /* 0x00000654d40b7816 */ /* 0x000fe2000000000b */
[-C--:B------:R-:W-:Y:S01]  /*1c610*/  FMUL.FTZ R29, R29, R9.reuse ;  /* 0x000000091d1d7220 */ /* 0x080fe20000410000 */
[----:B------:R-:W-:Y:S01]  /*1c620*/  F2FP.SATFINITE.E4M3.F32.PACK_AB_MERGE_C R6, R6, R4, R20 ;  /* 0x000000040606723e */ /* 0x000fe20004807014 */
[----:B------:R-:W-:Y:S01]  /*1c630*/  FMUL.FTZ R32, R32, R9 ;  /* 0x0000000920207220 */ /* 0x000fe20000410000 */
[----:B------:R-:W-:Y:S01]  /*1c640*/  F2FP.SATFINITE.E4M3.F32.PACK_AB_MERGE_C R157, R158, R157, RZ ;  /* 0x0000009d9e9d723e */ /* 0x000fe200048070ff */
[----:B------:R0:W-:Y:S01]  /*1c650*/  SYNCS.ARRIVE.TRANS64.RED.A1T0 RZ, [R11+URZ], RZ ;  /* 0x000000ff0bff79a7 */ /* 0x0001e2000810043f */
        /* <DEDUP_REMOVED lines=156> */
[----:B0-----:R-:W-:Y:S01]  /*1d020*/  MOV R11, R12 ;  /* 0x0000000c000b7202 */ /* 0x001fe20000000f00 */
[----:B------:R-:W-:Y:S06]  /*1d030*/  @P0 BRA `(.L_x_2366) ;  /* 0xffffffc800940947 */ /* 0x000fec000383ffff */
[----:B------:R-:W-:-:S07]  /*1d040*/  IMAD.MOV.U32 R152, RZ, RZ, R12 ;  /* 0x000000ffff987224 */ /* 0x000fce00078e000c */
.L_x_2355:
[----:B------:R-:W-:-:S13]  /*1d050*/  ISETP.GE.AND P0, PT, R10, RZ, PT ;  /* 0x000000ff0a00720c */ /* 0x000fda0003f06270 */
[----:B------:R-:W-:Y:S05]  /*1d060*/  @!P0 BRA `(.L_x_2367) ;  /* 0x0000002c00348947 */ /* 0x000fea0003800000 */
[----:B------:R-:W-:Y:S01]  /*1d070*/  IMAD.MOV.U32 R8, RZ, RZ, R167 ;  /* 0x000000ffff087224 */ /* 0x000fe200078e00a7 */
[----:B------:R-:W-:Y:S01]  /*1d080*/  MOV R4, R237 ;  /* 0x000000ed00047202 */ /* 0x000fe20000000f00 */
[----:B------:R-:W-:Y:S02]  /*1d090*/  IMAD.MOV.U32 R9, RZ, RZ, R191 ;  /* 0x000000ffff097224 */ /* 0x000fe400078e00bf */
[----:B------:R-:W-:-:S07]  /*1d0a0*/  IMAD.MOV.U32 R11, RZ, RZ, R152 ;  /* 0x000000ffff0b7224 */ /* 0x000fce00078e0098 */
.L_x_2378:
        /* <DEDUP_REMOVED lines=9> */
.L_x_2369:
        /* <DEDUP_REMOVED lines=8> */
.L_x_2370:
[----:B------:R-:W-:Y:S04]  /*1d1c0*/  BSSY B0, `(.L_x_2368) ;  /* 0x0000004000007945 */ /* 0x000fe80003800000 */
[----:B-1----:R-:W-:Y:S05]  /*1d1d0*/  @P2 BRA `(.L_x_2371) ;  /* 0x0000000000082947 */ /* 0x002fea0003800000 */
[----:B------:R-:W1:Y:S02]  /*1d1e0*/  SYNCS.PHASECHK.TRANS64.TRYWAIT P2, [R5+URZ+0x38830], R6 ;  /* 0x03883006050075a7 */ /* 0x000e64000804017f */
[----:B-1----:R-:W-:Y:S05]  /*1d1f0*/  @!P2 BRA `(.L_x_2372) ;  /* 0x000000f40054a947 */ /* 0x002fea0003800000 */
.L_x_2371:
[----:B------:R-:W-:Y:S05]  /*1d200*/  BSYNC B0 ;  /* 0x0000000000007941 */ /* 0x000fea0003800000 */
.L_x_2368:
[----:B01----:R-:W0:Y:S01]  /*1d210*/  S2R R5, SR_TID.X ;  /* 0x0000000000057919 */ /* 0x003e220000002100 */
[----:B------:R-:W-:Y:S01]  /*1d220*/  VIADD R12, R11, 0x1 ;  /* 0x000000010b0c7836 */ /* 0x000fe20000000000 */
        /* <DEDUP_REMOVED lines=13> */
[C---:B------:R-:W-:Y:S01]  /*1d300*/  R2UR UR14, R6.reuse ;  /* 0x00000000060e72ca */ /* 0x040fe200000e0000 */
[C---:B------:R-:W-:Y:S01]  /*1d310*/  VIADD R20, R6.reuse, 0x2 ;  /* 0x0000000206147836 */ /* 0x040fe20000000000 */
[----:B------:R-:W-:Y:S02]  /*1d320*/  IADD3 R14, R6, 0x6, RZ ;  /* 0x00000006060e7810 */ /* 0x000fe40007ffe0ff */
        /* <DEDUP_REMOVED lines=8> */
[----:B------:R-:W-:Y:S02]  /*1d3b0*/  IADD3 R5, R5, 0x8, RZ ;  /* 0x0000000805057810 */ /* 0x000fe40007ffe0ff */
[----:B------:R-:W-:Y:S02]  /*1d3c0*/  R2UR UR22, R20 ;  /* 0x00000000141672ca */ /* 0x000fe400000e0000 */
[----:B------:R-:W-:Y:S01]  /*1d3d0*/  R2UR UR23, R21 ;  /* 0x00000000151772ca */ /* 0x000fe200000e0000 */
[----:B------:R0:W-:Y:S01]  /*1d3e0*/  BAR.SYNC.DEFER_BLOCKING R5, 0x100 ;  /* 0x000400050000751d */ /* 0x0001e20000010000 */
[C---:B------:R-:W-:Y:S01]  /*1d3f0*/  IADD3 R14, R6.reuse, 0x402, RZ ;  /* 0x00000402060e7810 */ /* 0x040fe20007ffe0ff */
[----:B------:R-:W-:Y:S01]  /*1d400*/  VIADD R6, R6, 0x406 ;  /* 0x0000040606067836 */ /* 0x000fe20000000000 */
[----:B------:R-:W-:-:S02]  /*1d410*/  R2UR UR27, R15 ;  /* 0x000000000f1b72ca */ /* 0x000fc400000e0000 */
        /* <DEDUP_REMOVED lines=30> */
.L_x_2374:
[----:B------:R-:W-:Y:S01]  /*1d600*/  SHF.L.U32 R4, R4, 0x1f, RZ ;  /* 0x0000001f04047819 */ /* 0x000fe200000006ff */
[----:B------:R-:W-:-:S04]  /*1d610*/  IMAD R5, R11, 0x8, R18 ;  /* 0x000000080b057824 */ /* 0x000fc800078e0212 */
[----:B------:R0:W1:Y:S01]  /*1d620*/  SYNCS.PHASECHK.TRANS64.TRYWAIT P0, [R5+URZ+0x38850], R4 ;  /* 0x03885004050075a7 */ /* 0x000062000800017f */
[----:B------:R-:W-:Y:S05]  /*1d630*/  @!P1 BRA `(.L_x_2375) ;  /* 0x0000000000049947 */ /* 0x000fea0003800000 */
[----:B------:R-:W-:Y:S01]  /*1d640*/  BPT.TRAP 0x1 ;  /* 0x000000040000795c */ /* 0x000fe20000300000 */
.L_x_2375:
[----:B-1----:R-:W-:Y:S05]  /*1d650*/  @P0 BRA `(.L_x_2373) ;  /* 0x0000000000080947 */ /* 0x002fea0003800000 */
[----:B------:R-:W1:Y:S02]  /*1d660*/  SYNCS.PHASECHK.TRANS64.TRYWAIT P0, [R5+URZ+0x38850], R4 ;  /* 0x03885004050075a7 */ /* 0x000e64000800017f */
[----:B-1----:R-:W-:Y:S05]  /*1d670*/  @!P0 BRA `(.L_x_2376) ;  /* 0x000000f000488947 */ /* 0x002fea0003800000 */
.L_x_2373:
[----:B01----:R-:W-:Y:S01]  /*1d680*/  VIADD R4, R18, 0x400 ;  /* 0x0000040012047836 */ /* 0x003fe20000000000 */
[----:B------:R-:W-:Y:S05]  /*1d690*/  WARPSYNC.ALL ;  /* 0x0000000000007948 */ /* 0x000fea0003800000 */
[----:B------:R-:W-:Y:S01]  /*1d6a0*/  SHF.R.U32.HI R4, RZ, 0x4, R4 ;  /* 0x00000004ff047819 */ /* 0x000fe20000011604 */
[----:B------:R-:W-:Y:S01]  /*1d6b0*/  IMAD.MOV.U32 R5, RZ, RZ, 0x40000040 ;  /* 0x40000040ff057424 */ /* 0x000fe200078e00ff */
[----:B------:R-:W-:Y:S01]  /*1d6c0*/  WARPGROUP.ARRIVE ;  /* 0x00000000000079c5 */ /* 0x000fe20000000000 */
[----:B------:R-:W-:Y:S01]  /*1d6d0*/  IMAD.MOV.U32 R7, RZ, RZ, 0x40000040 ;  /* 0x40000040ff077424 */ /* 0x000fe200078e00ff */
[----:B------:R-:W-:Y:S01]  /*1d6e0*/  LOP3.LUT R4, R4, 0x3fff, RZ, 0xc0, !PT ;  /* 0x00003fff04047812 */ /* 0x000fe200078ec0ff */
[C---:B------:R-:W-:Y:S01]  /*1d6f0*/  FMUL.FTZ R14, R2.reuse, R155 ;  /* 0x0000009b020e7220 */ /* 0x040fe20000410000 */
[----:B------:R-:W-:Y:S01]  /*1d700*/  R2UR UR7, R5 ;  /* 0x00000000050772ca */ /* 0x000fe200000e0000 */
[----:B------:R-:W-:Y:S01]  /*1d710*/  FMUL.FTZ R5, R2, R152 ;  /* 0x0000009802057220 */ /* 0x000fe20000410000 */
[----:B------:R-:W-:Y:S01]  /*1d720*/  LOP3.LUT R4, R4, 0x10000, RZ, 0xfc, !PT ;  /* 0x0001000004047812 */ /* 0x000fe200078efcff */
[C---:B------:R-:W-:Y:S01]  /*1d730*/  FMUL.FTZ R15, R2.reuse, R156 ;  /* 0x0000009c020f7220 */ /* 0x040fe20000410000 */
[C---:B------:R-:W-:Y:S01]  /*1d740*/  FMUL.FTZ R20, R2.reuse, R157 ;  /* 0x0000009d02147220 */ /* 0x040fe20000410000 */
[C---:B------:R-:W-:Y:S01]  /*1d750*/  FMUL.FTZ R21, R2.reuse, R158 ;  /* 0x0000009e02157220 */ /* 0x040fe20000410000 */
[----:B------:R-:W-:Y:S01]  /*1d760*/  LEA R4, R11, R4, 0xb ;  /* 0x000000040b047211 */ /* 0x000fe200078e58ff */
[----:B------:R-:W0:Y:S01]  /*1d770*/  MUFU.TANH R5, R5 ;  /* 0x0000000500057308 */ /* 0x000e220000002400 */
[C---:B------:R-:W-:Y:S01]  /*1d780*/  FMUL.FTZ R152, R2.reuse, R159 ;  /* 0x0000009f02987220 */ /* 0x040fe20000410000 */
[----:B------:R-:W-:Y:S01]  /*1d790*/  FMUL.FTZ R155, R2, R162 ;  /* 0x000000a2029b7220 */ /* 0x000fe20000410000 */
[C---:B------:R-:W-:Y:S01]  /*1d7a0*/  R2UR UR6, R4.reuse ;  /* 0x00000000040672ca */ /* 0x040fe200000e0000 */
[----:B------:R-:W-:-:S02]  /*1d7b0*/  VIADD R6, R4, 0x2 ;  /* 0x0000000204067836 */ /* 0x000fc40000000000 */
        /* <DEDUP_REMOVED lines=51> */
[----:B------:R-:W-:-:S04]  /*1daf0*/  FMUL.FTZ R211, R2, R215 ;  /* 0x000000d702d37220 */ /* 0x000fc80000410000 */
        /* <DEDUP_REMOVED lines=70> */
[----:B------:R-:W-:Y:S02]  /*1df60*/  FMNMX.FTZ R166, R155, R166, !PT ;  /* 0x000000a69ba67209 */ /* 0x000fe40007810000 */
[----:B-1----:R-:W-:Y:S02]  /*1df70*/  FMNMX.FTZ R167, R154, R167, !PT ;  /* 0x000000a79aa77209 */ /* 0x002fe40007810000 */
        /* <DEDUP_REMOVED lines=13> */
[----:B------:R-:W-:-:S02]  /*1e050*/  FMNMX.FTZ R166, R169, R166, !PT ;  /* 0x000000a6a9a67209 */ /* 0x000fc40007810000 */
[----:B-1----:R-:W-:Y:S02]  /*1e060*/  FMNMX.FTZ R167, R168, R167, !PT ;  /* 0x000000a7a8a77209 */ /* 0x002fe40007810000 */
[----:B------:R-:W-:Y:S01]  /*1e070*/  FMNMX.FTZ R166, R170, R166, !PT ;  /* 0x000000a6aaa67209 */ /* 0x000fe20007810000 */
[----:B------:R-:W1:Y:S01]  /*1e080*/  MUFU.TANH R183, R183 ;  /* 0x000000b700b77308 */ /* 0x000e620000002400 */
[----:B------:R-:W-:Y:S02]  /*1e090*/  FMNMX.FTZ R167, R171, R167, !PT ;  /* 0x000000a7aba77209 */ /* 0x000fe40007810000 */
[----:B--2---:R-:W-:Y:S02]  /*1e0a0*/  FMNMX.FTZ R166, R173, R166, !PT ;  /* 0x000000a6ada67209 */ /* 0x004fe40007810000 */
[----:B------:R-:W-:Y:S02]  /*1e0b0*/  FMNMX.FTZ R167, R172, R167, !PT ;  /* 0x000000a7aca77209 */ /* 0x000fe40007810000 */
[----:B------:R-:W-:Y:S01]  /*1e0c0*/  FMNMX.FTZ R166, R174, R166, !PT ;  /* 0x000000a6aea67209 */ /* 0x000fe20007810000 */
[----:B------:R-:W2:Y:S01]  /*1e0d0*/  MUFU.TANH R188, R188 ;  /* 0x000000bc00bc7308 */ /* 0x000ea20000002400 */
[----:B------:R-:W-:-:S02]  /*1e0e0*/  FMNMX.FTZ R167, R175, R167, !PT ;  /* 0x000000a7afa77209 */ /* 0x000fc40007810000 */
[----:B------:R-:W-:Y:S02]  /*1e0f0*/  FMNMX.FTZ R166, R177, R166, !PT ;  /* 0x000000a6b1a67209 */ /* 0x000fe40007810000 */
[----:B------:R-:W-:Y:S02]  /*1e100*/  FMNMX.FTZ R167, R176, R167, !PT ;  /* 0x000000a7b0a77209 */ /* 0x000fe40007810000 */
[----:B---3--:R-:W-:Y:S01]  /*1e110*/  FMNMX.FTZ R166, R178, R166, !PT ;  /* 0x000000a6b2a67209 */ /* 0x008fe20007810000 */
[----:B------:R-:W3:Y:S01]  /*1e120*/  MUFU.TANH R193, R193 ;  /* 0x000000c100c17308 */ /* 0x000ee20000002400 */
[----:B------:R-:W-:Y:S02]  /*1e130*/  FMNMX.FTZ R167, R179, R167, !PT ;  /* 0x000000a7b3a77209 */ /* 0x000fe40007810000 */
[----:B------:R-:W-:Y:S02]  /*1e140*/  FMNMX.FTZ R166, R181, R166, !PT ;  /* 0x000000a6b5a67209 */ /* 0x000fe40007810000 */
[----:B------:R-:W-:-:S02]  /*1e150*/  FMNMX.FTZ R167, R180, R167, !PT ;  /* 0x000000a7b4a77209 */ /* 0x000fc40007810000 */
[----:B------:R-:W-:Y:S01]  /*1e160*/  FMNMX.FTZ R166, R182, R166, !PT ;  /* 0x000000a6b6a67209 */ /* 0x000fe20007810000 */
[----:B------:R-:W-:Y:S01]  /*1e170*/  MUFU.TANH R197, R197 ;  /* 0x000000c500c57308 */ /* 0x000fe20000002400 */
[----:B-1----:R-:W-:Y:S02]  /*1e180*/  FMNMX.FTZ R167, R183, R167, !PT ;  /* 0x000000a7b7a77209 */ /* 0x002fe40007810000 */
[----:B------:R-:W-:Y:S02]  /*1e190*/  FMNMX.FTZ R166, R185, R166, !PT ;  /* 0x000000a6b9a67209 */ /* 0x000fe40007810000 */
[----:B------:R-:W-:Y:S02]  /*1e1a0*/  FMNMX.FTZ R167, R184, R167, !PT ;  /* 0x000000a7b8a77209 */ /* 0x000fe40007810000 */
[----:B------:R-:W-:Y:S01]  /*1e1b0*/  FMNMX.FTZ R166, R186, R166, !PT ;  /* 0x000000a6baa67209 */ /* 0x000fe20007810000 */
[----:B------:R-:W1:Y:S01]  /*1e1c0*/  MUFU.TANH R198, R198 ;  /* 0x000000c600c67308 */ /* 0x000e620000002400 */
[----:B------:R-:W-:-:S02]  /*1e1d0*/  FMNMX.FTZ R167, R187, R167, !PT ;  /* 0x000000a7bba77209 */ /* 0x000fc40007810000 */
[----:B------:R-:W-:Y:S02]  /*1e1e0*/  FMNMX.FTZ R166, R189, R166, !PT ;  /* 0x000000a6bda67209 */ /* 0x000fe40007810000 */
[----:B--2---:R-:W-:Y:S02]  /*1e1f0*/  FMNMX.FTZ R167, R188, R167, !PT ;  /* 0x000000a7bca77209 */ /* 0x004fe40007810000 */
[----:B------:R-:W-:Y:S01]  /*1e200*/  FMNMX.FTZ R166, R190, R166, !PT ;  /* 0x000000a6bea67209 */ /* 0x000fe20007810000 */
[----:B------:R-:W2:Y:S01]  /*1e210*/  MUFU.TANH R199, R199 ;  /* 0x000000c700c77308 */ /* 0x000ea20000002400 */
[----:B------:R-:W-:Y:S02]  /*1e220*/  FMNMX.FTZ R167, R192, R167, !PT ;  /* 0x000000a7c0a77209 */ /* 0x000fe40007810000 */
[----:B------:R-:W-:Y:S02]  /*1e230*/  FMNMX.FTZ R166, R194, R166, !PT ;  /* 0x000000a6c2a67209 */ /* 0x000fe40007810000 */
[----:B---3--:R-:W-:-:S02]  /*1e240*/  FMNMX.FTZ R167, R193, R167, !PT ;  /* 0x000000a7c1a77209 */ /* 0x008fc40007810000 */
[----:B------:R-:W-:Y:S01]  /*1e250*/  FMNMX.FTZ R166, R195, R166, !PT ;  /* 0x000000a6c3a67209 */ /* 0x000fe20007810000 */
[----:B------:R-:W3:Y:S01]  /*1e260*/  MUFU.TANH R200, R200 ;  /* 0x000000c800c87308 */ /* 0x000ee20000002400 */
[----:B------:R-:W-:Y:S02]  /*1e270*/  FMNMX.FTZ R167, R196, R167, !PT ;  /* 0x000000a7c4a77209 */ /* 0x000fe40007810000 */
[----:B-1----:R-:W-:Y:S02]  /*1e280*/  FMNMX.FTZ R166, R198, R166, !PT ;  /* 0x000000a6c6a67209 */ /* 0x002fe40007810000 */
[----:B------:R-:W-:Y:S02]  /*1e290*/  FMNMX.FTZ R167, R197, R167, !PT ;  /* 0x000000a7c5a77209 */ /* 0x000fe40007810000 */
[----:B0-----:R-:W-:Y:S01]  /*1e2a0*/  SHF.R.U32.HI R231, RZ, 0x7, R231 ;  /* 0x00000007ffe77819 */ /* 0x001fe200000116e7 */
[----:B------:R-:W0:Y:S01]  /*1e2b0*/  MUFU.TANH R201, R201 ;  /* 0x000000c900c97308 */ /* 0x000e220000002400 */
[----:B--2---:R-:W-:-:S07]  /*1e2c0*/  FMNMX.FTZ R166, R199, R166, !PT ;  /* 0x000000a6c7a67209 */ /* 0x004fce0007810000 */
[----:B------:R-:W1:Y:S01]  /*1e2d0*/  MUFU.TANH R202, R202 ;  /* 0x000000ca00ca7308 */ /* 0x000e620000002400 */
[----:B---3--:R-:W-:-:S07]  /*1e2e0*/  FMNMX.FTZ R167, R200, R167, !PT ;  /* 0x000000a7c8a77209 */ /* 0x008fce0007810000 */
        /* <DEDUP_REMOVED lines=17> */
[----:B--2---:R-:W-:-:S05]  /*1e400*/  FMNMX.FTZ R167, R209, R167, !PT ;  /* 0x000000a7d1a77209 */ /* 0x004fca0007810000 */
[----:B------:R-:W2:Y:S01]  /*1e410*/  SHFL.BFLY PT, R212, R167, 0x2, 0x1f ;  /* 0x0c401f00a7d47f89 */ /* 0x000ea200000e0000 */
[----:B0-----:R-:W-:-:S04]  /*1e420*/  FMNMX.FTZ R166, R210, R166, !PT ;  /* 0x000000a6d2a67209 */ /* 0x001fc80007810000 */
[----:B-1----:R-:W-:Y:S01]  /*1e430*/  FMNMX.FTZ R191, R211, R166, !PT ;  /* 0x000000a6d3bf7209 */ /* 0x002fe20007810000 */
[----:B------:R-:W-:-:S04]  /*1e440*/  VIADD R166, R4, 0x6 ;  /* 0x0000000604a67836 */ /* 0x000fc80000000000 */
[----:B------:R-:W0:Y:S01]  /*1e450*/  SHFL.BFLY PT, R213, R191, 0x2, 0x1f ;  /* 0x0c401f00bfd57f89 */ /* 0x000e2200000e0000 */
[----:B--2---:R-:W-:Y:S01]  /*1e460*/  FMNMX.FTZ R212, R167, R212, !PT ;  /* 0x000000d4a7d47209 */ /* 0x004fe20007810000 */
[----:B------:R-:W-:Y:S01]  /*1e470*/  IMAD.MOV.U32 R167, RZ, RZ, 0x40000040 ;  /* 0x40000040ffa77424 */ /* 0x000fe200078e00ff */
[----:B0-----:R-:W-:-:S03]  /*1e480*/  FMNMX.FTZ R213, R191, R213, !PT ;  /* 0x000000d5bfd57209 */ /* 0x001fc60007810000 */
[----:B------:R-:W0:Y:S01]  /*1e490*/  SHFL.BFLY PT, R191, R212, 0x1, 0x1f ;  /* 0x0c201f00d4bf7f89 */ /* 0x000e2200000e0000 */
[----:B------:R-:W-:Y:S02]  /*1e4a0*/  WARPGROUP.DEPBAR.LE gsb0, 0x0 ;  /* 0x00008000000079c5 */ /* 0x000fe40000010000 */
[----:B------:R-:W-:-:S06]  /*1e4b0*/  WARPGROUP.ARRIVE ;  /* 0x00000000000079c5 */ /* 0x000fcc0000000000 */
[----:B------:R-:W-:Y:S01]  /*1e4c0*/  QGMMA.64x256x32.F32.E4M3.E4M3 R24, R220, gdesc[UR4], R24, gsb0 ;  /* 0x03e00004dc187df3 */ /* 0x000fe20008000818 */
[----:B------:R-:W-:Y:S02]  /*1e4d0*/  R2UR UR7, R167 ;  /* 0x00000000a70772ca */ /* 0x000fe400000e0000 */
[----:B------:R-:W1:Y:S01]  /*1e4e0*/  SHFL.BFLY PT, R167, R213, 0x1, 0x1f ;  /* 0x0c201f00d5a77f89 */ /* 0x000e6200000e0000 */
[----:B------:R-:W-:Y:S01]  /*1e4f0*/  R2UR UR6, R166 ;  /* 0x00000000a60672ca */ /* 0x000fe200000e0000 */
[----:B------:R-:W-:Y:S01]  /*1e500*/  IMAD.U32 R166, RZ, RZ, UR48 ;  /* 0x00000030ffa67e24 */ /* 0x000fe2000f8e00ff */
[----:B0-----:R-:W-:Y:S01]  /*1e510*/  FMNMX.FTZ R191, R212, R191, !PT ;  /* 0x000000bfd4bf7209 */ /* 0x001fe20007810000 */
[----:B------:R-:W-:-:S04]  /*1e520*/  @!P0 IMAD R212, R12, 0x8, R18 ;  /* 0x000000080cd48824 */ /* 0x000fc800078e0212 */
[----:B------:R-:W-:Y:S01]  /*1e530*/  FADD.FTZ R4, -R191, R9 ;  /* 0x00000009bf047221 */ /* 0x000fe20000010100 */
[----:B------:R-:W-:-:S03]  /*1e540*/  @!P0 IADD3 R212, R212, 0x38840, RZ ;  /* 0x00038840d4d48810 */ /* 0x000fc60007ffe0ff */
[----:B------:R-:W-:Y:S01]  /*1e550*/  FMUL.FTZ R4, R4, R166 ;  /* 0x000000a604047220 */ /* 0x000fe20000410000 */
[----:B------:R-:W-:Y:S02]  /*1e560*/  @!P0 PRMT R212, RZ, 0x654, R212 ;  /* 0x00000654ffd48816 */ /* 0x000fe400000000d4 */
[----:B-1----:R-:W-:Y:S02]  /*1e570*/  FMNMX.FTZ R167, R213, R167, !PT ;  /* 0x000000a7d5a77209 */ /* 0x002fe40007810000 */
[----:B------:R-:W-:-:S03]  /*1e580*/  IADD3 R213, -R231, 0xb, RZ ;  /* 0x0000000be7d57810 */ /* 0x000fc60007ffe1ff */
[----:B------:R-:W-:Y:S02]  /*1e590*/  FADD.FTZ R9, -R167, R8 ;  /* 0x00000008a7097221 */ /* 0x000fe40000010100 */
[----:B------:R0:W-:Y:S02]  /*1e5a0*/  MUFU.EX2 R8, R4 ;  /* 0x0000000400087308 */ /* 0x0001e40000000800 */
[-C--:B0-----:R-:W-:Y:S01]  /*1e5b0*/  FMUL.FTZ R4, R9, R166.reuse ;  /* 0x000000a609047220 */ /* 0x081fe20000410000 */
[----:B------:R-:W-:-:S04]  /*1e5c0*/  FFMA.FTZ R9, R191, R166, -8 ;  /* 0xc1000000bf097423 */ /* 0x000fc800000100a6 */
        /* <DEDUP_REMOVED lines=32> */
[-C--:B------:R-:W-:Y:S01]  /*1e7d0*/  FFMA.FTZ R209, R167, R166.reuse, -8 ;  /* 0xc1000000a7d17423 */ /* 0x080fe200000100a6 */
[----:B------:R-:W0:Y:S03]  /*1e7e0*/  MUFU.EX2 R5, R5 ;  /* 0x0000000500057308 */ /* 0x000e260000000800 */
        /* <DEDUP_REMOVED lines=30> */
[----:B-1----:R-:W-:-:S01]  /*1e9d0*/  FFMA.FTZ R0, R4, R0, R7 ;  /* 0x0000000004007223 */ /* 0x002fc20000010007 */
        /* <DEDUP_REMOVED lines=8> */
[----:B0-----:R-:W-:-:S06]  /*1ea60*/  FADD.FTZ R3, R6, R3 ;  /* 0x0000000306037221 */ /* 0x001fcc0000010000 */
        /* <DEDUP_REMOVED lines=36> */
[----:B------:R-:W-:Y:S02]  /*1ecb0*/  WARPGROUP.DEPBAR.LE gsb0, 0x0 ;  /* 0x00008000000079c5 */ /* 0x000fe40000010000 */
[----:B------:R-:W-:-:S04]  /*1ecc0*/  WARPGROUP.ARRIVE ;  /* 0x00000000000079c5 */ /* 0x000fc80000000000 */
[----:B------:R-:W0:Y:S01]  /*1ecd0*/  MUFU.EX2 R170, R170 ;  /* 0x000000aa00aa7308 */ /* 0x000e220000000800 */
[----:B--2---:R-:W-:-:S01]  /*1ece0*/  FADD.FTZ R3, R169, R3 ;  /* 0x00000003a9037221 */ /* 0x004fc20000010000 */
[----:B------:R-:W-:Y:S06]  /*1ecf0*/  QGMMA.64x256x32.F32.E4M3.E4M3 R24, R216, gdesc[UR4], R24, gsb0 ;  /* 0x03e00004d8187df3 */ /* 0x000fec0008000818 */
        /* <DEDUP_REMOVED lines=67> */
[----:B-1----:R-:W-:-:S01]  /*1f130*/  FADD.FTZ R3, R203, R3 ;  /* 0x00000003cb037221 */ /* 0x002fc20000010000 */
[----:B------:R-:W-:Y:S02]  /*1f140*/  WARPGROUP.DEPBAR.LE gsb0, 0x0 ;  /* 0x00008000000079c5 */ /* 0x000fe40000010000 */
[----:B------:R1:W-:Y:S06]  /*1f150*/  BAR.ARV R213, 0x100 ;  /* 0x000400d50000751d */ /* 0x0003ec0000002000 */
[----:B------:R-:W3:Y:S01]  /*1f160*/  MUFU.EX2 R205, R205 ;  /* 0x000000cd00cd7308 */ /* 0x000ee20000000800 */
[----:B0-----:R-:W-:-:S01]  /*1f170*/  FADD.FTZ R0, R204, R0 ;  /* 0x00000000cc007221 */ /* 0x001fc20000010000 */
[----:B------:R1:W-:Y:S01]  /*1f180*/  @!P0 SYNCS.ARRIVE.TRANS64.RED.A1T0 RZ, [R212+URZ], RZ ;  /* 0x000000ffd4ff89a7 */ /* 0x0003e2000810043f */
[----:B--2---:R-:W-:-:S05]  /*1f190*/  FADD.FTZ R3, R206, R3 ;  /* 0x00000003ce037221 */ /* 0x004fca0000010000 */
[----:B------:R-:W0:Y:S08]  /*1f1a0*/  MUFU.EX2 R207, R207 ;  /* 0x000000cf00cf7308 */ /* 0x000e300000000800 */
        /* <DEDUP_REMOVED lines=12> */
.L_x_2377:
[----:B------:R-:W-:Y:S01]  /*1f270*/  IMAD R11, R11, 0x8, R18 ;  /* 0x000000080b0b7824 */ /* 0x000fe200078e0212 */
        /* <DEDUP_REMOVED lines=11> */
[-C--:B------:R-:W-:Y:S01]  /*1f330*/  FMUL.FTZ R29, R29, R8.reuse ;  /* 0x000000081d1d7220 */ /* 0x080fe20000410000 */
        /* <DEDUP_REMOVED lines=145> */
[----:B0-----:R-:W-:Y:S01]  /*1fc50*/  IMAD.MOV.U32 R11, RZ, RZ, R12 ;  /* 0x000000ffff0b7224 */ /* 0x001fe200078e000c */
        /* <DEDUP_REMOVED lines=11> */
[----:B------:R-:W-:Y:S01]  /*1fd10*/  MOV R8, R167 ;  /* 0x000000a700087202 */ /* 0x000fe20000000f00 */
[----:B------:R-:W-:Y:S06]  /*1fd20*/  @P0 BRA `(.L_x_2378) ;  /* 0xffffffd000e00947 */ /* 0x000fec000383ffff */
[----:B------:R-:W-:-:S07]  /*1fd30*/  IMAD.MOV.U32 R152, RZ, RZ, R12 ;  /* 0x000000ffff987224 */ /* 0x000fce00078e000c */
.L_x_2367:
[----:B------:R-:W-:Y:S05]  /*1fd40*/  WARPSYNC.ALL ;  /* 0x0000000000007948 */ /* 0x000fea0003800000 */
[----:B------:R-:W-:Y:S06]  /*1fd50*/  BAR.ARV 0x8, 0x120 ;  /* 0x0204800000007b1d */ /* 0x000fec0000002000 */
[----:B------:R-:W-:Y:S05]  /*1fd60*/  @!P1 BRA `(.L_x_2379) ;  /* 0x0000000000049947 */ /* 0x000fea0003800000 */
[----:B------:R-:W-:Y:S01]  /*1fd70*/  BPT.TRAP 0x1 ;  /* 0x000000040000795c */ /* 0x000fe20000300000 */
.L_x_2379:
[----:B------:R-:W-:Y:S02]  /*1fd80*/  LEA R6, R152, R18, 0x3 ;  /* 0x0000001298067211 */ /* 0x000fe400078e18ff */
[----:B------:R-:W-:-:S04]  /*1fd90*/  SHF.L.U32 R5, R237, 0x1f, RZ ;  /* 0x0000001fed057819 */ /* 0x000fc800000006ff */
[----:B------:R0:W1:Y:S01]  /*1fda0*/  SYNCS.PHASECHK.TRANS64.TRYWAIT P0, [R6+URZ+0x38850], R5 ;  /* 0x03885005060075a7 */ /* 0x000062000800017f */
[----:B------:R-:W-:Y:S05]  /*1fdb0*/  @!P1 BRA `(.L_x_2380) ;  /* 0x0000000000049947 */ /* 0x000fea0003800000 */
[----:B------:R-:W-:Y:S01]  /*1fdc0*/  BPT.TRAP 0x1 ;  /* 0x000000040000795c */ /* 0x000fe20000300000 */
.L_x_2380:
[----:B------:R-:W-:-:S05]  /*1fdd0*/  VIADD R18, R18, 0x400 ;  /* 0x0000040012127836 */ /* 0x000fca0000000000 */
[----:B------:R-:W-:-:S04]  /*1fde0*/  SHF.R.U32.HI R18, RZ, 0x4, R18 ;  /* 0x00000004ff127819 */ /* 0x000fc80000011612 */
[----:B------:R-:W-:-:S04]  /*1fdf0*/  LOP3.LUT R18, R18, 0x3fff, RZ, 0xc0, !PT ;  /* 0x00003fff12127812 */ /* 0x000fc800078ec0ff */
[----:B------:R-:W-:Y:S01]  /*1fe00*/  LOP3.LUT R7, R18, 0x10000, RZ, 0xfc, !PT ;  /* 0x0001000012077812 */ /* 0x000fe200078efcff */
[----:B-1----:R-:W-:Y:S06]  /*1fe10*/  @P0 BRA `(.L_x_2381) ;  /* 0x0000000000080947 */ /* 0x002fec0003800000 */
[----:B------:R-:W1:Y:S02]  /*1fe20*/  SYNCS.PHASECHK.TRANS64.TRYWAIT P0, [R6+URZ+0x38850], R5 ;  /* 0x03885005060075a7 */ /* 0x000e64000800017f */
[----:B-1----:R-:W-:Y:S05]  /*1fe30*/  @!P0 BRA `(.L_x_2382) ;  /* 0x000000c8006c8947 */ /* 0x002fea0003800000 */
.L_x_2381:
[----:B------:R-:W-:Y:S01]  /*1fe40*/  IMAD R4, R152, 0x800, R7 ;  /* 0x0000080098047824 */ /* 0x000fe200078e0207 */
[----:B------:R-:W2:Y:S01]  /*1fe50*/  LDL R2, [R1+0x44] ;  /* 0x0000440001027983 */ /* 0x000ea20000100800 */
[----:B01----:R-:W-:Y:S01]  /*1fe60*/  IMAD.MOV.U32 R5, RZ, RZ, 0x40000040 ;  /* 0x40000040ff057424 */ /* 0x003fe200078e00ff */
[----:B------:R-:W-:Y:S05]  /*1fe70*/  WARPSYNC.ALL ;  /* 0x0000000000007948 */ /* 0x000fea0003800000 */
[C---:B------:R-:W-:Y:S01]  /*1fe80*/  R2UR UR6, R4.reuse ;  /* 0x00000000040672ca */ /* 0x040fe200000e0000 */
[----:B------:R-:W3:Y:S01]  /*1fe90*/  LDL R15, [R1+0x24] ;  /* 0x00002400010f7983 */ /* 0x000ee20000100800 */
[----:B------:R-:W-:Y:S01]  /*1fea0*/  R2UR UR7, R5 ;  /* 0x00000000050772ca */ /* 0x000fe200000e0000 */
[----:B------:R-:W-:Y:S01]  /*1feb0*/  WARPGROUP.ARRIVE ;  /* 0x00000000000079c5 */ /* 0x000fe20000000000 */
[C---:B------:R-:W-:Y:S01]  /*1fec0*/  VIADD R8, R4.reuse, 0x2 ;  /* 0x0000000204087836 */ /* 0x040fe20000000000 */
[----:B------:R-:W4:Y:S01]  /*1fed0*/  LDL.LU R14, [R1+0x8] ;  /* 0x00000800010e7983 */ /* 0x000f220000300800 */
[----:B------:R-:W-:Y:S01]  /*1fee0*/  MOV R9, 0x40000040 ;  /* 0x4000004000097802 */ /* 0x000fe20000000f00 */
[----:B------:R-:W-:Y:S01]  /*1fef0*/  ULDC.64 UR4, c[0x0][0x9a0] ;  /* 0x0002680000047ab9 */ /* 0x000fe20000000a00 */
[----:B------:R-:W-:Y:S01]  /*1ff00*/  VIADD R12, R4, 0x4 ;  /* 0x00000004040c7836 */ /* 0x000fe20000000000 */
[----:B------:R-:W-:Y:S01]  /*1ff10*/  ISETP.NE.U32.AND P0, PT, RZ, UR4, PT ;  /* 0x00000004ff007c0c */ /* 0x000fe2000bf05070 */
[----:B------:R-:W-:-:S03]  /*1ff20*/  IMAD.MOV.U32 R13, RZ, RZ, 0x40000040 ;  /* 0x40000040ff0d7424 */ /* 0x000fc600078e00ff */
[----:B------:R-:W-:Y:S02]  /*1ff30*/  ISETP.NE.AND.EX P0, PT, RZ, UR5, PT, P0 ;  /* 0x00000005ff007c0c */ /* 0x000fe4000bf05300 */
[----:B------:R-:W-:Y:S01]  /*1ff40*/  QGMMA.64x256x32.F32.E4M3.E4M3 R24, R228, gdesc[UR4], R24, gsb0 ;  /* 0x03e00004e4187df3 */ /* 0x000fe20008000818 */
[----:B------:R-:W-:Y:S02]  /*1ff50*/  R2UR UR6, R8 ;  /* 0x00000000080672ca */ /* 0x000fe400000e0000 */
[----:B------:R-:W-:-:S08]  /*1ff60*/  R2UR UR7, R9 ;  /* 0x00000000090772ca */ /* 0x000fd000000e0000 */
[----:B------:R-:W2:Y:S08]  /*1ff70*/  @P0 LDC.64 R8, c[0x0][0x9c8] ;  /* 0x00027200ff080b82 */ /* 0x000eb00000000a00 */
[----:B------:R-:W0:Y:S01]  /*1ff80*/  @P0 LDC.64 R10, c[0x0][0x9d0] ;  /* 0x00027400ff0a0b82 */ /* 0x000e220000000a00 */
[----:B------:R-:W-:Y:S02]  /*1ff90*/  WARPGROUP.DEPBAR.LE gsb0, 0x0 ;  /* 0x00008000000079c5 */ /* 0x000fe40000010000 */
[----:B------:R-:W-:-:S06]  /*1ffa0*/  WARPGROUP.ARRIVE ;  /* 0x00000000000079c5 */ /* 0x000fcc0000000000 */
[----:B------:R-:W-:Y:S01]  /*1ffb0*/  QGMMA.64x256x32.F32.E4M3.E4M3 R24, R224, gdesc[UR4], R24, gsb0 ;  /* 0x03e00004e0187df3 */ /* 0x000fe20008000818 */
[----:B------:R-:W-:Y:S01]  /*1ffc0*/  R2UR UR6, R12 ;  /* 0x000000000c0672ca */ /* 0x000fe200000e0000 */
[----:B--2---:R-:W-:Y:S01]  /*1ffd0*/  @P0 IMAD R2, R2, R8, RZ ;  /* 0x0000000802020224 */ /* 0x004fe200078e02ff */
[----:B------:R-:W-:-:S03]  /*1ffe0*/  R2UR UR7, R13 ;  /* 0x000000000d0772ca */ /* 0x000fc600000e0000 */
[C---:B---3--:R-:W-:Y:S02]  /*1fff0*/  @P0 IMAD R5, R15.reuse, R9, R2 ;  /* 0x000000090f050224 */ /* 0x048fe400078e0202 */
[----:B------:R-:W-:Y:S01]  /*20000*/  @P0 IMAD.WIDE.U32 R8, R15, R8, RZ ;  /* 0x000000080f080225 */ /* 0x000fe200078e00ff */
[----:B----4-:R-:W-:-:S03]  /*20010*/  @P0 SHF.R.S32.HI R7, RZ, 0x1f, R14 ;  /* 0x0000001fff070819 */ /* 0x010fc6000001140e */
[----:B------:R-:W-:Y:S02]  /*20020*/  @P0 IMAD.IADD R9, R9, 0x1, R5 ;  /* 0x0000000109090824 */ /* 0x000fe400078e0205 */
[-C--:B0-----:R-:W-:Y:S02]  /*20030*/  @P0 IMAD R2, R7, R10.reuse, RZ ;  /* 0x0000000a07020224 */ /* 0x081fe400078e02ff */
        /* <DEDUP_REMOVED lines=13> */
[----:B------:R-:W-:Y:S01]  /*20110*/  R2UR UR7, R5 ;  /* 0x00000000050772ca */ /* 0x000fe200000e0000 */
[----:B------:R-:W1:Y:S04]  /*20120*/  SHFL.BFLY PT, R4, R3, 0x2, 0x1f ;  /* 0x0c401f0003047f89 */ /* 0x000e6800000e0000 */
[----:B------:R-:W3:Y:S01]  /*20130*/  SHFL.BFLY PT, R7, R0, 0x2, 0x1f ;  /* 0x0c401f0000077f89 */ /* 0x000ee200000e0000 */
[----:B-1----:R-:W-:-:S01]  /*20140*/  FADD.FTZ R4, R4, R3 ;  /* 0x0000000304047221 */ /* 0x002fc20000010000 */
[----:B---3--:R-:W-:-:S04]  /*20150*/  FADD.FTZ R7, R7, R0 ;  /* 0x0000000007077221 */ /* 0x008fc80000010000 */
[----:B------:R-:W1:Y:S04]  /*20160*/  SHFL.BFLY PT, R5, R4, 0x1, 0x1f ;  /* 0x0c201f0004057f89 */ /* 0x000e6800000e0000 */
[----:B------:R-:W3:Y:S01]  /*20170*/  SHFL.BFLY PT, R8, R7, 0x1, 0x1f ;  /* 0x0c201f0007087f89 */ /* 0x000ee200000e0000 */
[----:B------:R-:W-:Y:S02]  /*20180*/  IMAD.MOV.U32 R3, RZ, RZ, RZ ;  /* 0x000000ffff037224 */ /* 0x000fe400078e00ff */
[----:B-1----:R-:W-:Y:S01]  /*20190*/  FADD.FTZ R5, R4, R5 ;  /* 0x0000000504057221 */ /* 0x002fe20000010000 */
[----:B---3--:R-:W-:-:S04]  /*201a0*/  FADD.FTZ R9, R7, R8 ;  /* 0x0000000807097221 */ /* 0x008fc80000010000 */
[C---:B------:R-:W-:Y:S01]  /*201b0*/  FSETP.NE.FTZ.AND P0, PT, R5.reuse, RZ, PT ;  /* 0x000000ff0500720b */ /* 0x040fe20003f15000 */
[----:B0-----:R-:W-:Y:S01]  /*201c0*/  FMUL.FTZ R10, R5, 0.00390625 ;  /* 0x3b800000050a7820 */ /* 0x001fe20000410000 */
        /* <DEDUP_REMOVED lines=11> */
[----:B0-----:R-:W-:Y:S01]  /*20280*/  @P2 FMUL.FTZ R5, R4, 0.69314718246459960938 ;  /* 0x3f31721804052820 */ /* 0x001fe20000410000 */
[----:B------:R-:W-:-:S02]  /*20290*/  WARPGROUP.DEPBAR.LE gsb0, 0x0 ;  /* 0x00008000000079c5 */ /* 0x000fc40000010000 */
[----:B------:R-:W-:-:S06]  /*202a0*/  WARPGROUP.ARRIVE ;  /* 0x00000000000079c5 */ /* 0x000fcc0000000000 */
[----:B------:R-:W-:Y:S01]  /*202b0*/  QGMMA.64x256x32.F32.E4M3.E4M3 R24, R216, gdesc[UR4], R24, gsb0 ;  /* 0x03e00004d8187df3 */ /* 0x000fe20008000818 */
[----:B-1----:R-:W-:Y:S01]  /*202c0*/  @P3 FMUL.FTZ R8, R8, 0.69314718246459960938 ;  /* 0x3f31721808083820 */ /* 0x002fe20000410000 */
[----:B------:R-:W-:Y:S01]  /*202d0*/  MOV R153, 0xff800000 ;  /* 0xff80000000997802 */ /* 0x000fe20000000f00 */
[----:B------:R-:W-:Y:S02]  /*202e0*/  IMAD.MOV.U32 R154, RZ, RZ, -0x800000 ;  /* 0xff800000ff9a7424 */ /* 0x000fe400078e00ff */
[----:B--2---:R-:W-:Y:S01]  /*202f0*/  FMUL.FTZ R155, R3, R2 ;  /* 0x00000002039b7220 */ /* 0x004fe20000410000 */
[----:B------:R-:W-:-:S01]  /*20300*/  @P2 FFMA.FTZ R153, R0, R191, R5 ;  /* 0x000000bf00992223 */ /* 0x000fc20000010005 */
[----:B------:R-:W-:Y:S01]  /*20310*/  @P3 FFMA.FTZ R154, R13, R167, R8 ;  /* 0x000000a70d9a3223 */ /* 0x000fe20000010008 */
[----:B---3--:R-:W-:Y:S01]  /*20320*/  FMUL.FTZ R2, R7, R2 ;  /* 0x0000000207027220 */ /* 0x008fe20000410000 */
[----:B------:R-:W-:Y:S02]  /*20330*/  WARPGROUP.DEPBAR.LE gsb0, 0x0 ;  /* 0x00008000000079c5 */ /* 0x000fe40000010000 */
[----:B------:R-:W-:Y:S05]  /*20340*/  @!P1 BRA `(.L_x_2383) ;  /* 0x0000000000049947 */ /* 0x000fea0003800000 */
[----:B------:R-:W-:Y:S01]  /*20350*/  BPT.TRAP 0x1 ;  /* 0x000000040000795c */ /* 0x000fe20000300000 */
.L_x_2383:
        /* <DEDUP_REMOVED lines=139> */
.L_x_2275:
[----:B------:R-:W-:Y:S05]  /*20c10*/  WARPSYNC.ALL ;  /* 0x0000000000007948 */ /* 0x000fea0003800000 */
[----:B------:R-:W0:Y:S08]  /*20c20*/  S2UR UR42, SR_CgaCtaId ;  /* 0x00000000002a79c3 */ /* 0x000e300000008800 */
[----:B------:R-:W-:Y:S06]  /*20c30*/  BAR.SYNC.DEFER_BLOCKING 0x5, 0x180 ;  /* 0x0146000000007b1d */ /* 0x000fec0000010000 */
[----:B------:R-:W-:Y:S01]  /*20c40*/  UMOV UR4, 0x400 ;  /* 0x0000040000047882 */ /* 0x000fe20000000000 */
[----:B------:R-:W-:Y:S01]  /*20c50*/  BSSY B0, `(.L_x_2384) ;  /* 0x0000362000007945 */ /* 0x000fe20003800000 */
[----:B0-----:R-:W-:-:S06]  /*20c60*/  ULEA UR4, UR42, UR4, 0x18 ;  /* 0x000000042a047291 */ /* 0x001fcc000f8ec03f */
[----:B------:R-:W-:-:S05]  /*20c70*/  MOV R18, UR4 ;  /* 0x0000000400127c02 */ /* 0x000fca0008000f00 */
[----:B------:R-:W0:Y:S04]  /*20c80*/  LDS.128 R164, [R18+0x388d0] ;  /* 0x0388d00012a47984 */ /* 0x000e280000000c00 */
[----:B0-----:R0:W-:Y:S04]  /*20c90*/  STL.64 [R1], R164 ;  /* 0x000000a401007387 */ /* 0x0011e80000100a00 */
[----:B------:R0:W-:Y:S01]  /*20ca0*/  STL.64 [R1+0x8], R166 ;  /* 0x000008a601007387 */ /* 0x0001e20000100a00 */
[----:B------:R-:W-:Y:S06]  /*20cb0*/  BAR.ARV 0x4, 0x180 ;  /* 0x0106000000007b1d */ /* 0x000fec0000002000 */
[----:B------:R-:W-:Y:S05]  /*20cc0*/  @P1 BRA `(.L_x_2385) ;  /* 0x00000028008c1947 */ /* 0x000fea0003800000 */
[----:B------:R-:W2:Y:S04]  /*20cd0*/  LDL R139, [R1+0x5c] ;  /* 0x00005c00018b7983 */ /* 0x000ea80000100800 */
[----:B------:R-:W3:Y:S04]  /*20ce0*/  LDL R135, [R1+0x44] ;  /* 0x0000440001877983 */ /* 0x000ee80000100800 */
[----:B------:R-:W4:Y:S01]  /*20cf0*/  LDL R133, [R1+0x24] ;  /* 0x0000240001857983 */ /* 0x000f220000100800 */
[----:B------:R-:W1:Y:S01]  /*20d00*/  S2R R138, SR_TID.X ;  /* 0x00000000008a7919 */ /* 0x000e620000002100 */
[----:B------:R-:W-:Y:S01]  /*20d10*/  F2FP.BF16.F32.PACK_AB R4, R4, R3 ;  /* 0x000000030404723e */ /* 0x000fe200000010ff */
[----:B------:R-:W-:Y:S01]  /*20d20*/  ULDC.64 UR4, c[0x4][0x38] ;  /* 0x01000e0000047ab9 */ /* 0x000fe20000000a00 */
[----:B------:R-:W0:Y:S01]  /*20d30*/  S2R R3, SR_SWINHI ;  /* 0x0000000000037919 */ /* 0x000e220000002f00 */
[----:B------:R-:W-:-:S02]  /*20d40*/  F2FP.BF16.F32.PACK_AB R67, R54, R67 ;  /* 0x000000433643723e */ /* 0x000fc400000010ff */
[----:B------:R-:W-:Y:S01]  /*20d50*/  F2FP.BF16.F32.PACK_AB R54, R56, R49 ;  /* 0x000000313836723e */ /* 0x000fe200000010ff */
[----:B-1----:R-:W-:-:S05]  /*20d60*/  IMAD.SHL.U32 R2, R138, 0x4, RZ ;  /* 0x000000048a027824 */ /* 0x002fca00078e00ff */
[----:B------:R-:W-:-:S04]  /*20d70*/  LOP3.LUT R2, R2, 0xc, RZ, 0xc0, !PT ;  /* 0x0000000c02027812 */ /* 0x000fc800078ec0ff */
[----:B------:R-:W-:-:S05]  /*20d80*/  IADD3 R26, P0, R2, UR4, RZ ;  /* 0x00000004021a7c10 */ /* 0x000fca000ff1e0ff */
[----:B------:R-:W-:-:S05]  /*20d90*/  IMAD.X R27, RZ, RZ, UR5, P0 ;  /* 0x00000005ff1b7e24 */ /* 0x000fca00080e06ff */
[----:B------:R1:W5:Y:S01]  /*20da0*/  LDG.E.CONSTANT R2, desc[UR46][R26.64] ;  /* 0x0000002e1a027981 */ /* 0x000362000c1e9900 */
[----:B------:R-:W-:Y:S02]  /*20db0*/  F2FP.BF16.F32.PACK_AB R5, R5, R0 ;  /* 0x000000000505723e */ /* 0x000fe400000010ff */
[----:B-1----:R-:W-:Y:S02]  /*20dc0*/  F2FP.BF16.F32.PACK_AB R27, R12, R9 ;  /* 0x000000090c1b723e */ /* 0x002fe400000010ff */
[----:B------:R-:W-:Y:S02]  /*20dd0*/  F2FP.BF16.F32.PACK_AB R9, R128, R35 ;  /* 0x000000238009723e */ /* 0x000fe400000010ff */
[----:B------:R-:W-:Y:S02]  /*20de0*/  F2FP.BF16.F32.PACK_AB R35, R20, R11 ;  /* 0x0000000b1423723e */ /* 0x000fe400000010ff */
[----:B------:R-:W-:Y:S02]  /*20df0*/  F2FP.BF16.F32.PACK_AB R11, R47, R34 ;  /* 0x000000222f0b723e */ /* 0x000fe400000010ff */
[----:B------:R-:W-:-:S02]  /*20e00*/  F2FP.BF16.F32.PACK_AB R47, R57, R48 ;  /* 0x00000030392f723e */ /* 0x000fc400000010ff */
[----:B------:R-:W-:Y:S02]  /*20e10*/  MOV R56, R18 ;  /* 0x0000001200387202 */ /* 0x000fe40000000f00 */
[----:B0-----:R-:W-:Y:S02]  /*20e20*/  MOV R57, R3 ;  /* 0x0000000300397202 */ /* 0x001fe40000000f00 */
        /* <DEDUP_REMOVED lines=27> */
[----:B------:R-:W-:-:S02]  /*20fe0*/  LOP3.LUT P0, R8, R138, 0x3, RZ, 0xc0, !PT ;  /* 0x000000038a087812 */ /* 0x000fc4000780c0ff */
[----:B------:R-:W-:Y:S02]  /*20ff0*/  F2FP.BF16.F32.PACK_AB R12, R21, R10 ;  /* 0x0000000a150c723e */ /* 0x000fe400000010ff */
[----:B------:R-:W-:Y:S02]  /*21000*/  F2FP.BF16.F32.PACK_AB R10, R149, R42 ;  /* 0x0000002a950a723e */ /* 0x000fe400000010ff */
[----:B------:R-:W-:Y:S02]  /*21010*/  F2FP.BF16.F32.PACK_AB R78, R78, R39 ;  /* 0x000000274e4e723e */ /* 0x000fe400000010ff */
[----:B------:R-:W-:Y:S02]  /*21020*/  F2FP.BF16.F32.PACK_AB R42, R45, R40 ;  /* 0x000000282d2a723e */ /* 0x000fe400000010ff */
[----:B------:R-:W-:Y:S02]  /*21030*/  F2FP.BF16.F32.PACK_AB R39, R44, R41 ;  /* 0x000000292c27723e */ /* 0x000fe400000010ff */
[----:B------:R-:W-:-:S02]  /*21040*/  F2FP.BF16.F32.PACK_AB R32, R37, R32 ;  /* 0x000000202520723e */ /* 0x000fc400000010ff */
[----:B------:R-:W-:Y:S02]  /*21050*/  ISETP.EQ.OR P0, PT, R8, 0x3, !P0 ;  /* 0x000000030800780c */ /* 0x000fe40004702670 */
[----:B------:R-:W-:Y:S02]  /*21060*/  F2FP.BF16.F32.PACK_AB R70, R140, R43 ;  /* 0x0000002b8c46723e */ /* 0x000fe400000010ff */
[----:B------:R-:W-:Y:S02]  /*21070*/  F2FP.BF16.F32.PACK_AB R43, R28, R13 ;  /* 0x0000000d1c2b723e */ /* 0x000fe400000010ff */
[----:B------:R-:W-:Y:S02]  /*21080*/  F2FP.BF16.F32.PACK_AB R33, R36, R33 ;  /* 0x000000212421723e */ /* 0x000fe400000010ff */
[----:B------:R-:W-:Y:S02]  /*21090*/  SEL R13, R5, R4, P0 ;  /* 0x00000004050d7207 */ /* 0x000fe40000000000 */
[----:B------:R-:W-:Y:S01]  /*210a0*/  SEL R4, R4, R5, P0 ;  /* 0x0000000504047207 */ /* 0x000fe20000000000 */
[----:B------:R-:W-:Y:S01]  /*210b0*/  UMOV UR4, 0xffffffff ;  /* 0xffffffff00047882 */ /* 0x000fe20000000000 */
        /* <DEDUP_REMOVED lines=11> */
[----:B-----5:R-:W-:Y:S02]  /*21170*/  F2FP.BF16.F32.PACK_AB R123, R126, R103 ;  /* 0x000000677e7b723e */ /* 0x020fe400000010ff */
[----:B------:R-:W-:-:S02]  /*21180*/  F2FP.BF16.F32.PACK_AB R3, R130, R107 ;  /* 0x0000006b8203723e */ /* 0x000fc400000010ff */
[----:B------:R-:W-:Y:S02]  /*21190*/  F2FP.BF16.F32.PACK_AB R82, R157, R82 ;  /* 0x000000529d52723e */ /* 0x000fe400000010ff */
[----:B------:R-:W-:Y:S02]  /*211a0*/  F2FP.BF16.F32.PACK_AB R98, R159, R98 ;  /* 0x000000629f62723e */ /* 0x000fe400000010ff */
[----:B------:R-:W-:Y:S02]  /*211b0*/  F2FP.BF16.F32.PACK_AB R110, R161, R110 ;  /* 0x0000006ea16e723e */ /* 0x000fe400000010ff */
[----:B------:R-:W-:Y:S02]  /*211c0*/  F2FP.BF16.F32.PACK_AB R112, R117, R112 ;  /* 0x000000707570723e */ /* 0x000fe400000010ff */
[----:B------:R-:W-:Y:S02]  /*211d0*/  F2FP.BF16.F32.PACK_AB R113, R116, R113 ;  /* 0x000000717471723e */ /* 0x000fe400000010ff */
[----:B------:R-:W-:Y:S01]  /*211e0*/  F2FP.BF16.F32.PACK_AB R90, R151, R114 ;  /* 0x00000072975a723e */ /* 0x000fe200000010ff */
[----:B--2---:R-:W-:-:S03]  /*211f0*/  IMAD.WIDE R60, R139, 0x2, R56 ;  /* 0x000000028b3c7825 */ /* 0x004fc600078e0238 */
        /* <DEDUP_REMOVED lines=24> */
[C---:B------:R-:W-:Y:S02]  /*21380*/  IADD3 R65, P3, R60.reuse, 0x8040, RZ ;  /* 0x000080403c417810 */ /* 0x040fe40007f7e0ff */
[C---:B------:R-:W-:Y:S02]  /*21390*/  IADD3 R59, P2, R60.reuse, 0x8020, RZ ;  /* 0x000080203c3b7810 */ /* 0x040fe40007f5e0ff */
[----:B------:R-:W-:Y:S02]  /*213a0*/  IADD3.X R85, RZ, R61, RZ, P1, !PT ;  /* 0x0000003dff557210 */ /* 0x000fe40000ffe4ff */
[C---:B------:R-:W-:Y:S02]  /*213b0*/  IADD3 R51, P5, R60.reuse, 0x4060, RZ ;  /* 0x000040603c337810 */ /* 0x040fe40007fbe0ff */
[C---:B------:R-:W-:Y:S02]  /*213c0*/  IADD3 R49, P4, R60.reuse, 0x4040, RZ ;  /* 0x000040403c317810 */ /* 0x040fe40007f9e0ff */
[----:B------:R-:W-:-:S02]  /*213d0*/  IADD3 R53, P1, R60, 0x8000, RZ ;  /* 0x000080003c357810 */ /* 0x000fc40007f3e0ff */
        /* <DEDUP_REMOVED lines=30> */
[----:B------:R-:W-:-:S02]  /*215c0*/  LOP3.LUT R5, R60, 0x380, RZ, 0xc0, !PT ;  /* 0x000003803c057812 */ /* 0x000fc400078ec0ff */
[----:B------:R-:W-:Y:S02]  /*215d0*/  SHF.R.U64 R44, R44, 0x3, RZ ;  /* 0x000000032c2c7819 */ /* 0x000fe400000012ff */
[----:B------:R-:W-:Y:S02]  /*215e0*/  SHF.R.U64 R40, R40, 0x3, RZ ;  /* 0x0000000328287819 */ /* 0x000fe400000012ff */
[----:B------:R-:W-:Y:S02]  /*215f0*/  SHF.R.U64 R24, R24, 0x3, RZ ;  /* 0x0000000318187819 */ /* 0x000fe400000012ff */
[----:B------:R-:W-:Y:S02]  /*21600*/  SHF.R.U64 R20, R20, 0x3, RZ ;  /* 0x0000000314147819 */ /* 0x000fe400000012ff */
[----:B------:R-:W-:Y:S02]  /*21610*/  SHF.R.U64 R36, R36, 0x3, RZ ;  /* 0x0000000324247819 */ /* 0x000fe400000012ff */
[----:B------:R-:W-:-:S02]  /*21620*/  SHF.R.U64 R5, R5, 0x3, RZ ;  /* 0x0000000305057819 */ /* 0x000fc400000012ff */
        /* <DEDUP_REMOVED lines=8> */
[----:B------:R-:W-:Y:S02]  /*216b0*/  LOP3.LUT R36, R36, R37, RZ, 0x3c, !PT ;  /* 0x0000002524247212 */ /* 0x000fe400078e3cff */
[----:B------:R-:W-:-:S02]  /*216c0*/  LOP3.LUT R60, R5, R60, RZ, 0x3c, !PT ;  /* 0x0000003c053c7212 */ /* 0x000fc400078e3cff */
[----:B------:R-:W-:Y:S02]  /*216d0*/  IADD3.X R37, RZ, R61, RZ, P1, !PT ;  /* 0x0000003dff257210 */ /* 0x000fe40000ffe4ff */
[----:B------:R-:W-:Y:S02]  /*216e0*/  MOV R91, R88 ;  /* 0x00000058005b7202 */ /* 0x000fe40000000f00 */
[----:B------:R-:W-:Y:S02]  /*216f0*/  MOV R89, R86 ;  /* 0x0000005600597202 */ /* 0x000fe40000000f00 */
[----:B------:R-:W-:Y:S01]  /*21700*/  MOV R87, R84 ;  /* 0x0000005400577202 */ /* 0x000fe20000000f00 */
[----:B----4-:R-:W-:Y:S01]  /*21710*/  IMAD.SHL.U32 R93, R133, 0x4, RZ ;  /* 0x00000004855d7824 */ /* 0x010fe200078e00ff */
        /* <DEDUP_REMOVED lines=13> */
[----:B---3--:R-:W-:Y:S01]  /*217f0*/  SHF.L.U64.HI R106, R133, 0x2, R135 ;  /* 0x00000002856a7819 */ /* 0x008fe20000010287 */
[----:B------:R-:W-:Y:S06]  /*21800*/  BRA.DIV UR4, `(.L_x_2386) ;  /* 0x000000b2040c7947 */ /* 0x000fec000b800000 */
        /* <DEDUP_REMOVED lines=9> */
[----:B------:R-:W-:Y:S01]  /*218a0*/  SHFL.IDX PT, R53, R53, R2, 0x1c1f ;  /* 0x001c1f0235357589 */ /* 0x000fe200000e0000 */
[----:B------:R-:W-:Y:S02]  /*218b0*/  SEL R43, R63, R76, P0 ;  /* 0x0000004c3f2b7207 */ /* 0x000fe40000000000 */
[----:B------:R-:W-:Y:S02]  /*218c0*/  SEL R50, R76, R63, P0 ;  /* 0x0000003f4c327207 */ /* 0x000fe40000000000 */
[----:B------:R-:W-:-:S02]  /*218d0*/  SEL R62, R55, R62, P0 ;  /* 0x0000003e373e7207 */ /* 0x000fc40000000000 */
[----:B------:R-:W-:Y:S01]  /*218e0*/  SEL R27, R12, R35, P0 ;  /* 0x000000230c1b7207 */ /* 0x000fe20000000000 */
[----:B------:R-:W-:Y:S01]  /*218f0*/  SHFL.IDX PT, R43, R43, R2, 0x1c1f ;  /* 0x001c1f022b2b7589 */ /* 0x000fe200000e0000 */
[----:B------:R-:W-:Y:S02]  /*21900*/  SEL R24, R35, R12, P0 ;  /* 0x0000000c23187207 */ /* 0x000fe40000000000 */
[----:B------:R-:W-:Y:S01]  /*21910*/  SEL R33, R42, R39, P0 ;  /* 0x000000272a217207 */ /* 0x000fe20000000000 */
[----:B------:R-:W-:Y:S01]  /*21920*/  SHFL.IDX PT, R30, R27, R2, 0x1c1f ;  /* 0x001c1f021b1e7589 */ /* 0x000fe200000e0000 */
        /* <DEDUP_REMOVED lines=14> */
[----:B------:R-:W-:Y:S01]  /*21a10*/  LOP3.LUT R7, R2, 0x2, RZ, 0x3c, !PT ;  /* 0x0000000202077812 */ /* 0x000fe200078e3cff */
[----:B------:R-:W-:Y:S01]  /*21a20*/  SHFL.IDX PT, R41, R41, R2, 0x1c1f ;  /* 0x001c1f0229297589 */ /* 0x000fe200000e0000 */
[----:B------:R-:W-:Y:S02]  /*21a30*/  SEL R37, R74, R125, P0 ;  /* 0x0000007d4a257207 */ /* 0x000fe40000000000 */
[----:B------:R-:W-:Y:S01]  /*21a40*/  SEL R44, R125, R74, P0 ;  /* 0x0000004a7d2c7207 */ /* 0x000fe20000000000 */
[----:B------:R-:W0:Y:S01]  /*21a50*/  SHFL.IDX PT, R40, R36, R7, 0x1c1f ;  /* 0x001c1f0724287589 */ /* 0x000e2200000e0000 */
        /* <DEDUP_REMOVED lines=44> */
[----:B------:R1:W2:Y:S01]  /*21d20*/  SHFL.IDX PT, R31, R32, R7, 0x1c1f ;  /* 0x001c1f07201f7589 */ /* 0x0002a200000e0000 */
[----:B------:R-:W-:Y:S02]  /*21d30*/  SEL R111, R122, R123, P0 ;  /* 0x0000007b7a6f7207 */ /* 0x000fe40000000000 */
[----:B------:R-:W-:Y:S01]  /*21d40*/  SEL R116, R123, R122, P0 ;  /* 0x0000007a7b747207 */ /* 0x000fe20000000000 */
[----:B------:R-:W-:Y:S01]  /*21d50*/  SHFL.IDX PT, R25, R20, R7, 0x1c1f ;  /* 0x001c1f0714197589 */ /* 0x000fe200000e0000 */
[----:B------:R-:W-:-:S02]  /*21d60*/  SEL R66, R9, R66, P0 ;  /* 0x0000004209427207 */ /* 0x000fc40000000000 */
[----:B------:R-:W-:Y:S01]  /*21d70*/  SEL R5, R3, R90, P0 ;  /* 0x0000005a03057207 */ /* 0x000fe20000000000 */
[----:B------:R-:W3:Y:S01]  /*21d80*/  SHFL.IDX PT, R9, R4, R7, 0x1c1f ;  /* 0x001c1f0704097589 */ /* 0x000ee200000e0000 */
[----:B------:R-:W-:Y:S02]  /*21d90*/  SEL R3, R90, R3, P0 ;  /* 0x000000035a037207 */ /* 0x000fe40000000000 */
[----:B0-----:R-:W-:Y:S01]  /*21da0*/  SEL R12, R33, R40, P0 ;  /* 0x00000028210c7207 */ /* 0x001fe20000000000 */
[----:B------:R-:W-:Y:S01]  /*21db0*/  SHFL.IDX PT, R46, R46, R7, 0x1c1f ;  /* 0x001c1f072e2e7589 */ /* 0x000fe200000e0000 */
[----:B------:R-:W-:Y:S02]  /*21dc0*/  SEL R14, R40, R33, P0 ;  /* 0x00000021280e7207 */ /* 0x000fe40000000000 */
[----:B-1----:R-:W-:Y:S01]  /*21dd0*/  SEL R32, R34, R29, P0 ;  /* 0x0000001d22207207 */ /* 0x002fe20000000000 */
[----:B------:R-:W0:Y:S01]  /*21de0*/  SHFL.IDX PT, R52, R52, R7, 0x1c1f ;  /* 0x001c1f0734347589 */ /* 0x000e2200000e0000 */
[----:B------:R-:W-:-:S02]  /*21df0*/  SEL R40, R35, R42, P0 ;  /* 0x0000002a23287207 */ /* 0x000fc40000000000 */
[----:B------:R-:W-:Y:S01]  /*21e00*/  SEL R34, R29, R34, P0 ;  /* 0x000000221d227207 */ /* 0x000fe20000000000 */
[----:B------:R0:W1:Y:S01]  /*21e10*/  SHFL.IDX PT, R86, R68, R7, 0x1c1f ;  /* 0x001c1f0744567589 */ /* 0x00006200000e0000 */
[----:B------:R-:W-:-:S03]  /*21e20*/  SEL R42, R42, R35, P0 ;  /* 0x000000232a2a7207 */ /* 0x000fc60000000000 */
[----:B------:R4:W5:Y:S01]  /*21e30*/  SHFL.IDX PT, R88, R70, R7, 0x1c1f ;  /* 0x001c1f0746587589 */ /* 0x00096200000e0000 */
[----:B--2---:R-:W-:Y:S02]  /*21e40*/  SEL R36, R38, R31, P0 ;  /* 0x0000001f26247207 */ /* 0x004fe40000000000 */
[----:B------:R-:W-:Y:S01]  /*21e50*/  SEL R38, R31, R38, P0 ;  /* 0x000000261f267207 */ /* 0x000fe20000000000 */
[----:B------:R-:W-:Y:S04]  /*21e60*/  SHFL.IDX PT, R47, R47, R2, 0x1c1f ;  /* 0x001c1f022f2f7589 */ /* 0x000fe800000e0000 */
[----:B------:R-:W-:Y:S01]  /*21e70*/  SHFL.IDX PT, R49, R49, R2, 0x1c1f ;  /* 0x001c1f0231317589 */ /* 0x000fe200000e0000 */
[----:B---3--:R-:W-:Y:S02]  /*21e80*/  SEL R4, R6, R9, P0 ;  /* 0x0000000906047207 */ /* 0x008fe40000000000 */
[----:B------:R-:W-:Y:S01]  /*21e90*/  SEL R6, R9, R6, P0 ;  /* 0x0000000609067207 */ /* 0x000fe20000000000 */
[----:B------:R-:W-:Y:S04]  /*21ea0*/  SHFL.IDX PT, R51, R51, R2, 0x1c1f ;  /* 0x001c1f0233337589 */ /* 0x000fe800000e0000 */
[----:B------:R-:W-:Y:S01]  /*21eb0*/  SHFL.IDX PT, R69, R69, R2, 0x1c1f ;  /* 0x001c1f0245457589 */ /* 0x000fe200000e0000 */
[----:B0-----:R-:W-:-:S02]  /*21ec0*/  SEL R68, R45, R52, P0 ;  /* 0x000000342d447207 */ /* 0x001fc40000000000 */
[----:B----4-:R-:W-:Y:S01]  /*21ed0*/  SEL R70, R52, R45, P0 ;  /* 0x0000002d34467207 */ /* 0x010fe20000000000 */
[----:B------:R-:W-:Y:S01]  /*21ee0*/  SHFL.IDX PT, R71, R71, R2, 0x1c1f ;  /* 0x001c1f0247477589 */ /* 0x000fe200000e0000 */
[----:B-1----:R-:W-:Y:S02]  /*21ef0*/  SEL R29, R61, R86, P0 ;  /* 0x000000563d1d7207 */ /* 0x002fe40000000000 */
[----:B------:R-:W-:Y:S01]  /*21f00*/  SEL R31, R86, R61, P0 ;  /* 0x0000003d561f7207 */ /* 0x000fe20000000000 */
[----:B------:R0:W1:Y:S01]  /*21f10*/  SHFL.IDX PT, R27, R24, R7, 0x1c1f ;  /* 0x001c1f07181b7589 */ /* 0x00006200000e0000 */
[----:B-----5:R-:W-:Y:S02]  /*21f20*/  SEL R33, R63, R88, P0 ;  /* 0x000000583f217207 */ /* 0x020fe40000000000 */
[----:B------:R-:W-:Y:S01]  /*21f30*/  SEL R35, R88, R63, P0 ;  /* 0x0000003f58237207 */ /* 0x000fe20000000000 */
[----:B------:R-:W2:Y:S04]  /*21f40*/  SHFL.IDX PT, R54, R54, R7, 0x1c1f ;  /* 0x001c1f0736367589 */ /* 0x000ea800000e0000 */
[----:B------:R-:W-:Y:S01]  /*21f50*/  SHFL.IDX PT, R58, R58, R7, 0x1c1f ;  /* 0x001c1f073a3a7589 */ /* 0x000fe200000e0000 */
[----:B0-----:R-:W-:-:S03]  /*21f60*/  SEL R24, R26, R25, P0 ;  /* 0x000000191a187207 */ /* 0x001fc60000000000 */
[----:B------:R0:W3:Y:S01]  /*21f70*/  SHFL.IDX PT, R20, R60, R7, 0x1c1f ;  /* 0x001c1f073c147589 */ /* 0x0000e200000e0000 */
[----:B------:R-:W-:-:S03]  /*21f80*/  SEL R26, R25, R26, P0 ;  /* 0x0000001a191a7207 */ /* 0x000fc60000000000 */
[----:B------:R3:W-:Y:S04]  /*21f90*/  SHFL.IDX PT, R94, R80, R7, 0x1c1f ;  /* 0x001c1f07505e7589 */ /* 0x0007e800000e0000 */
[----:B------:R4:W5:Y:S01]  /*21fa0*/  SHFL.IDX PT, R96, R82, R7, 0x1c1f ;  /* 0x001c1f0752607589 */ /* 0x00096200000e0000 */
[----:B0-----:R-:W-:-:S03]  /*21fb0*/  SEL R60, R37, R44, P0 ;  /* 0x0000002c253c7207 */ /* 0x001fc60000000000 */
[----:B------:R-:W-:Y:S01]  /*21fc0*/  SHFL.IDX PT, R65, R65, R2, 0x1c1f ;  /* 0x001c1f0241417589 */ /* 0x000fe200000e0000 */
[----:B-1----:R-:W-:Y:S02]  /*21fd0*/  SEL R28, R30, R27, P0 ;  /* 0x0000001b1e1c7207 */ /* 0x002fe40000000000 */
[----:B------:R-:W-:Y:S01]  /*21fe0*/  SEL R30, R27, R30, P0 ;  /* 0x0000001e1b1e7207 */ /* 0x000fe20000000000 */
[----:B------:R-:W-:Y:S01]  /*21ff0*/  SHFL.IDX PT, R67, R67, R2, 0x1c1f ;  /* 0x001c1f0243437589 */ /* 0x000fe200000e0000 */
[----:B--2---:R-:W-:Y:S02]  /*22000*/  SEL R52, R47, R54, P0 ;  /* 0x000000362f347207 */ /* 0x004fe40000000000 */
[----:B------:R-:W-:Y:S01]  /*22010*/  SEL R54, R54, R47, P0 ;  /* 0x0000002f36367207 */ /* 0x000fe20000000000 */
[----:B------:R-:W-:Y:S04]  /*22020*/  SHFL.IDX PT, R77, R77, R2, 0x1c1f ;  /* 0x001c1f024d4d7589 */ /* 0x000fe800000e0000 */
[----:B------:R-:W-:Y:S01]  /*22030*/  SHFL.IDX PT, R79, R79, R2, 0x1c1f ;  /* 0x001c1f024f4f7589 */ /* 0x000fe200000e0000 */
[----:B---3--:R-:W-:-:S02]  /*22040*/  SEL R80, R51, R20, P0 ;  /* 0x0000001433507207 */ /* 0x008fc40000000000 */
[----:B----4-:R-:W-:Y:S01]  /*22050*/  SEL R82, R20, R51, P0 ;  /* 0x0000003314527207 */ /* 0x010fe20000000000 */
[----:B------:R-:W0:Y:S04]  /*22060*/  SHFL.IDX PT, R21, R8, R7, 0x1c1f ;  /* 0x001c1f0708157589 */ /* 0x000e2800000e0000 */
[----:B------:R1:W-:Y:S01]  /*22070*/  SHFL.IDX PT, R72, R62, R7, 0x1c1f ;  /* 0x001c1f073e487589 */ /* 0x0003e200000e0000 */
[----:B-----5:R-:W-:Y:S02]  /*22080*/  SEL R61, R71, R96, P0 ;  /* 0x00000060473d7207 */ /* 0x020fe40000000000 */
[----:B------:R-:W-:Y:S01]  /*22090*/  SEL R63, R96, R71, P0 ;  /* 0x00000047603f7207 */ /* 0x000fe20000000000 */
[----:B------:R2:W3:Y:S04]  /*220a0*/  SHFL.IDX PT, R74, R64, R7, 0x1c1f ;  /* 0x001c1f07404a7589 */ /* 0x0004e800000e0000 */
[----:B------:R4:W5:Y:S01]  /*220b0*/  SHFL.IDX PT, R90, R76, R7, 0x1c1f ;  /* 0x001c1f074c5a7589 */ /* 0x00096200000e0000 */
[----:B-1----:R-:W-:-:S03]  /*220c0*/  SEL R62, R44, R37, P0 ;  /* 0x000000252c3e7207 */ /* 0x002fc60000000000 */
[----:B------:R1:W5:Y:S01]  /*220d0*/  SHFL.IDX PT, R92, R78, R7, 0x1c1f ;  /* 0x001c1f074e5c7589 */ /* 0x00036200000e0000 */
[----:B------:R-:W-:Y:S02]  /*220e0*/  SEL R44, R39, R46, P0 ;  /* 0x0000002e272c7207 */ /* 0x000fe40000000000 */
[----:B--2---:R-:W-:Y:S01]  /*220f0*/  SEL R64, R41, R48, P0 ;  /* 0x0000003029407207 */ /* 0x004fe20000000000 */
[----:B------:R-:W2:Y:S01]  /*22100*/  SHFL.IDX PT, R110, R110, R7, 0x1c1f ;  /* 0x001c1f076e6e7589 */ /* 0x000ea200000e0000 */
[----:B------:R-:W-:Y:S02]  /*22110*/  SEL R46, R46, R39, P0 ;  /* 0x000000272e2e7207 */ /* 0x000fe40000000000 */
[----:B----4-:R-:W-:Y:S01]  /*22120*/  SEL R76, R49, R58, P0 ;  /* 0x0000003a314c7207 */ /* 0x010fe20000000000 */
[----:B------:R-:W4:Y:S01]  /*22130*/  SHFL.IDX PT, R112, R112, R7, 0x1c1f ;  /* 0x001c1f0770707589 */ /* 0x000f2200000e0000 */
[----:B0-----:R-:W-:Y:S02]  /*22140*/  SEL R8, R10, R21, P0 ;  /* 0x000000150a087207 */ /* 0x001fe40000000000 */
[----:B-1----:R-:W-:Y:S01]  /*22150*/  SEL R78, R58, R49, P0 ;  /* 0x000000313a4e7207 */ /* 0x002fe20000000000 */
[----:B------:R-:W-:Y:S01]  /*22160*/  SHFL.IDX PT, R59, R59, R2, 0x1c1f ;  /* 0x001c1f023b3b7589 */ /* 0x000fe200000e0000 */
[----:B------:R-:W-:-:S03]  /*22170*/  SEL R10, R21, R10, P0 ;  /* 0x0000000a150a7207 */ /* 0x000fc60000000000 */
[----:B------:R-:W-:Y:S01]  /*22180*/  SHFL.IDX PT, R73, R73, R2, 0x1c1f ;  /* 0x001c1f0249497589 */ /* 0x000fe200000e0000 */
[----:B---3--:R-:W-:Y:S02]  /*22190*/  SEL R9, R55, R74, P0 ;  /* 0x0000004a37097207 */ /* 0x008fe40000000000 */
[----:B------:R-:W-:Y:S01]  /*221a0*/  SEL R11, R74, R55, P0 ;  /* 0x000000374a0b7207 */ /* 0x000fe20000000000 */
[----:B------:R-:W-:Y:S01]  /*221b0*/  SHFL.IDX PT, R75, R75, R2, 0x1c1f ;  /* 0x001c1f024b4b7589 */ /* 0x000fe200000e0000 */
[----:B-----5:R-:W-:Y:S02]  /*221c0*/  SEL R37, R65, R90, P0 ;  /* 0x0000005a41257207 */ /* 0x020fe40000000000 */
[----:B------:R-:W-:Y:S01]  /*221d0*/  SEL R39, R90, R65, P0 ;  /* 0x000000415a277207 */ /* 0x000fe20000000000 */
[----:B------:R-:W-:Y:S01]  /*221e0*/  SHFL.IDX PT, R109, R109, R2, 0x1c1f ;  /* 0x001c1f026d6d7589 */ /* 0x000fe200000e0000 */
[----:B------:R-:W-:Y:S02]  /*221f0*/  SEL R13, R67, R92, P0 ;  /* 0x0000005c430d7207 */ /* 0x000fe40000000000 */
[----:B------:R-:W-:Y:S01]  /*22200*/  SEL R15, R92, R67, P0 ;  /* 0x000000435c0f7207 */ /* 0x000fe20000000000 */
[----:B------:R-:W-:Y:S01]  /*22210*/  SHFL.IDX PT, R111, R111, R2, 0x1c1f ;  /* 0x001c1f026f6f7589 */ /* 0x000fe200000e0000 */
[----:B--2---:R-:W-:-:S02]  /*22220*/  SEL R49, R77, R110, P0 ;  /* 0x0000006e4d317207 */ /* 0x004fc40000000000 */
[----:B------:R-:W-:Y:S01]  /*22230*/  SEL R51, R110, R77, P0 ;  /* 0x0000004d6e337207 */ /* 0x000fe20000000000 */
[----:B------:R0:W1:Y:S01]  /*22240*/  SHFL.IDX PT, R84, R66, R7, 0x1c1f ;  /* 0x001c1f0742547589 */ /* 0x00006200000e0000 */
[----:B----4-:R-:W-:-:S03]  /*22250*/  SEL R71, R112, R79, P0 ;  /* 0x0000004f70477207 */ /* 0x010fc60000000000 */
[----:B------:R-:W2:Y:S04]  /*22260*/  SHFL.IDX PT, R98, R98, R7, 0x1c1f ;  /* 0x001c1f0762627589 */ /* 0x000ea800000e0000 */
[----:B------:R-:W3:Y:S01]  /*22270*/  SHFL.IDX PT, R100, R100, R7, 0x1c1f ;  /* 0x001c1f0764647589 */ /* 0x000ee200000e0000 */
[----:B0-----:R-:W-:-:S03]  /*22280*/  SEL R66, R48, R41, P0 ;  /* 0x0000002930427207 */ /* 0x001fc60000000000 */
[----:B------:R-:W0:Y:S01]  /*22290*/  SHFL.IDX PT, R114, R114, R7, 0x1c1f ;  /* 0x001c1f0772727589 */ /* 0x000e2200000e0000 */
[----:B------:R-:W-:Y:S02]  /*222a0*/  SEL R48, R43, R50, P0 ;  /* 0x000000322b307207 */ /* 0x000fe40000000000 */
[----:B------:R-:W-:Y:S01]  /*222b0*/  SEL R50, R50, R43, P0 ;  /* 0x0000002b32327207 */ /* 0x000fe20000000000 */
[----:B------:R-:W4:Y:S01]  /*222c0*/  SHFL.IDX PT, R116, R116, R7, 0x1c1f ;  /* 0x001c1f0774747589 */ /* 0x000f2200000e0000 */
[----:B------:R-:W-:Y:S02]  /*222d0*/  SEL R41, R69, R94, P0 ;  /* 0x0000005e45297207 */ /* 0x000fe40000000000 */
[----:B------:R-:W-:Y:S01]  /*222e0*/  SEL R43, R94, R69, P0 ;  /* 0x000000455e2b7207 */ /* 0x000fe20000000000 */
[----:B------:R5:W4:Y:S01]  /*222f0*/  SHFL.IDX PT, R0, R5, R2, 0x1c1f ;  /* 0x001c1f0205007589 */ /* 0x000b2200000e0000 */
[----:B------:R-:W-:-:S03]  /*22300*/  SEL R69, R79, R112, P0 ;  /* 0x000000704f457207 */ /* 0x000fc60000000000 */
[----:B------:R3:W4:Y:S01]  /*22310*/  SHFL.IDX PT, R3, R3, R7, 0x1c1f ;  /* 0x001c1f0703037589 */ /* 0x00072200000e0000 */
[----:B-1----:R-:W-:Y:S02]  /*22320*/  SEL R25, R59, R84, P0 ;  /* 0x000000543b197207 */ /* 0x002fe40000000000 */
[----:B------:R-:W-:Y:S02]  /*22330*/  SEL R27, R84, R59, P0 ;  /* 0x0000003b541b7207 */ /* 0x000fe40000000000 */
[----:B--2---:R-:W-:Y:S01]  /*22340*/  SEL R45, R73, R98, P0 ;  /* 0x00000062492d7207 */ /* 0x004fe20000000000 */
[----:B-----5:R-:W-:Y:S01]  /*22350*/  IMAD.MOV.U32 R2, RZ, RZ, RZ ;  /* 0x000000ffff027224 */ /* 0x020fe200078e00ff */
[----:B------:R-:W-:Y:S02]  /*22360*/  SEL R5, R53, R72, P0 ;  /* 0x0000004835057207 */ /* 0x000fe40000000000 */
[----:B------:R-:W-:Y:S02]  /*22370*/  SEL R47, R98, R73, P0 ;  /* 0x00000049622f7207 */ /* 0x000fe40000000000 */
[----:B---3--:R-:W-:-:S02]  /*22380*/  SEL R7, R72, R53, P0 ;  /* 0x0000003548077207 */ /* 0x008fc40000000000 */
[----:B------:R-:W-:Y:S02]  /*22390*/  SEL R65, R75, R100, P0 ;  /* 0x000000644b417207 */ /* 0x000fe40000000000 */
[----:B------:R-:W-:Y:S02]  /*223a0*/  SEL R67, R100, R75, P0 ;  /* 0x0000004b64437207 */ /* 0x000fe40000000000 */
[----:B0-----:R-:W-:Y:S02]  /*223b0*/  SEL R53, R109, R114, P0 ;  /* 0x000000726d357207 */ /* 0x001fe40000000000 */
[----:B------:R-:W-:Y:S02]  /*223c0*/  SEL R55, R114, R109, P0 ;  /* 0x0000006d72377207 */ /* 0x000fe40000000000 */
[----:B----4-:R-:W-:Y:S02]  /*223d0*/  SEL R77, R111, R116, P0 ;  /* 0x000000746f4d7207 */ /* 0x010fe40000000000 */
[----:B------:R-:W-:-:S07]  /*223e0*/  SEL R79, R116, R111, P0 ;  /* 0x0000006f744f7207 */ /* 0x000fce0000000000 */
.L_x_2702:
[----:B------:R-:W-:Y:S05]  /*223f0*/  WARPSYNC.ALL ;  /* 0x0000000000007948 */ /* 0x000fea0003800000 */
[----:B------:R-:W-:Y:S06]  /*22400*/  BAR.SYNC.DEFER_BLOCKING 0x1, 0x100 ;  /* 0x0044000000007b1d */ /* 0x000fec0000010000 */
[----:B------:R-:W-:-:S02]  /*22410*/  ULDC.64 UR4, c[0x0][0xbd8] ;  /* 0x0002f60000047ab9 */ /* 0x000fc40000000a00 */
[----:B------:R-:W-:Y:S01]  /*22420*/  ISETP.NE.U32.AND P1, PT, RZ, UR4, PT ;  /* 0x00000004ff007c0c */ /* 0x000fe2000bf25070 */
[----:B------:R-:W2:Y:S01]  /*22430*/  LDL R84, [R1+0x40] ;  /* 0x0000400001547983 */ /* 0x000ea20000100800 */
[----:B------:R-:W-:Y:S02]  /*22440*/  IADD3 R20, P2, R93, UR4, RZ ;  /* 0x000000045d147c10 */ /* 0x000fe4000ff5e0ff */
[----:B------:R-:W-:Y:S02]  /*22450*/  ISETP.NE.AND.EX P1, PT, RZ, UR5, PT, P1 ;  /* 0x00000005ff007c0c */ /* 0x000fe4000bf25310 */
[----:B------:R-:W-:Y:S01]  /*22460*/  IADD3.X R21, R106, UR5, RZ, P2, !PT ;  /* 0x000000056a157c10 */ /* 0x000fe200097fe4ff */
[----:B------:R-:W-:Y:S01]  /*22470*/  ULDC.64 UR4, c[0x0][0xbe0] ;  /* 0x0002f80000047ab9 */ /* 0x000fe20000000a00 */
[----:B------:R-:W-:Y:S04]  /*22480*/  STSM.16.M88.4 [R108], R4 ;  /* 0x000000046c007844 */ /* 0x000fe80000000200 */
[----:B------:R0:W-:Y:S04]  /*22490*/  STSM.16.M88.4 [R81], R8 ;  /* 0x0000000851007844 */ /* 0x0001e80000000200 */
[----:B------:R1:W-:Y:S04]  /*224a0*/  STSM.16.M88.4 [R83], R24 ;  /* 0x0000001853007844 */ /* 0x0003e80000000200 */
[----:B------:R-:W-:Y:S04]  /*224b0*/  STSM.16.M88.4 [R95], R28 ;  /* 0x0000001c5f007844 */ /* 0x000fe80000000200 */
[----:B------:R-:W-:Y:S04]  /*224c0*/  STSM.16.M88.4 [R97], R32 ;  /* 0x0000002061007844 */ /* 0x000fe80000000200 */
[----:B------:R-:W-:Y:S01]  /*224d0*/  STSM.16.M88.4 [R99], R36 ;  /* 0x0000002463007844 */ /* 0x000fe20000000200 */
[----:B0-----:R-:W-:-:S03]  /*224e0*/  SEL R81, R0, R3, P0 ;  /* 0x0000000300517207 */ /* 0x001fc60000000000 */
[----:B------:R-:W-:Y:S01]  /*224f0*/  STSM.16.M88.4 [R101], R12 ;  /* 0x0000000c65007844 */ /* 0x000fe20000000200 */
[----:B-1----:R-:W-:-:S03]  /*22500*/  SEL R83, R3, R0, P0 ;  /* 0x0000000003537207 */ /* 0x002fc60000000000 */
[----:B------:R-:W-:Y:S04]  /*22510*/  STSM.16.M88.4 [R102], R40 ;  /* 0x0000002866007844 */ /* 0x000fe80000000200 */
[----:B------:R-:W-:Y:S04]  /*22520*/  STSM.16.M88.4 [R103], R60 ;  /* 0x0000003c67007844 */ /* 0x000fe80000000200 */
[----:B------:R-:W-:Y:S04]  /*22530*/  STSM.16.M88.4 [R104], R44 ;  /* 0x0000002c68007844 */ /* 0x000fe80000000200 */
[----:B------:R-:W-:Y:S04]  /*22540*/  STSM.16.M88.4 [R105], R64 ;  /* 0x0000004069007844 */ /* 0x000fe80000000200 */
[----:B------:R-:W-:Y:S04]  /*22550*/  STSM.16.M88.4 [R107], R48 ;  /* 0x000000306b007844 */ /* 0x000fe80000000200 */
[----:B------:R-:W-:Y:S04]  /*22560*/  STSM.16.M88.4 [R85], R68 ;  /* 0x0000004455007844 */ /* 0x000fe80000000200 */
[----:B------:R-:W-:Y:S04]  /*22570*/  STSM.16.M88.4 [R87], R52 ;  /* 0x0000003457007844 */ /* 0x000fe80000000200 */
[----:B------:R2:W-:Y:S01]  /*22580*/  STSM.16.M88.4 [R89], R76 ;  /* 0x0000004c59007844 */ /* 0x0005e20000000200 */
[----:B------:R-:W-:-:S03]  /*22590*/  ISETP.NE.U32.AND P0, PT, RZ, UR4, PT ;  /* 0x00000004ff007c0c */ /* 0x000fc6000bf05070 */
[----:B------:R0:W-:Y:S01]  /*225a0*/  STSM.16.M88.4 [R91], R80 ;  /* 0x000000505b007844 */ /* 0x0001e20000000200 */
[----:B------:R-:W-:Y:S01]  /*225b0*/  BAR.SYNC.DEFER_BLOCKING 0x1, 0x100 ;  /* 0x0044000000007b1d */ /* 0x000fe20000010000 */
[----:B------:R-:W-:-:S13]  /*225c0*/  ISETP.NE.AND.EX P0, PT, RZ, UR5, PT, P0 ;  /* 0x00000005ff007c0c */ /* 0x000fda000bf05300 */
[----:B------:R-:W-:Y:S01]  /*225d0*/  @P0 IADD3 R4, P2, R93, UR4, RZ ;  /* 0x000000045d040c10 */ /* 0x000fe2000ff5e0ff */
[----:B------:R-:W-:Y:S02]  /*225e0*/  ULDC UR4, c[0x0][0xa88] ;  /* 0x0002a20000047ab9 */ /* 0x000fe40000000800 */
[----:B------:R-:W-:Y:S02]  /*225f0*/  MOV R0, UR4 ;  /* 0x0000000400007c02 */ /* 0x000fe40008000f00 */
[----:B------:R-:W-:Y:S01]  /*22600*/  @P0 IADD3.X R5, R106, UR5, RZ, P2, !PT ;  /* 0x000000056a050c10 */ /* 0x000fe200097fe4ff */
[----:B------:R-:W3:Y:S04]  /*22610*/  @P1 LDG.E R2, desc[UR46][R20.64] ;  /* 0x0000002e14021981 */ /* 0x000ee8000c1e1900 */
[----:B------:R0:W5:Y:S01]  /*22620*/  @P0 LDG.E R0, desc[UR46][R4.64] ;  /* 0x0000002e04000981 */ /* 0x000162000c1e1900 */
[----:B--2---:R-:W-:-:S02]  /*22630*/  SHF.R.S32.HI R76, RZ, 0x1f, R84 ;  /* 0x0000001fff4c7819 */ /* 0x004fc40000011454 */
[----:B---3--:R-:W-:Y:S01]  /*22640*/  SHF.R.S32.HI R77, RZ, 0x1f, R2 ;  /* 0x0000001fff4d7819 */ /* 0x008fe20000011402 */
[----:B0-----:R-:W-:Y:S06]  /*22650*/  @P0 BRA `(.L_x_2387) ;  /* 0x0000000000100947 */ /* 0x001fec0003800000 */
[----:B------:R-:W-:Y:S05]  /*22660*/  @!P1 BRA `(.L_x_2387) ;  /* 0x00000000000c9947 */ /* 0x000fea0003800000 */
[----:B------:R-:W2:Y:S04]  /*22670*/  LDG.E R3, desc[UR46][R20.64] ;  /* 0x0000002e14037981 */ /* 0x000ea8000c1e1900 */
[----:B-----5:R-:W2:Y:S02]  /*22680*/  LDG.E R0, desc[UR46][R20.64+0x4] ;  /* 0x0000042e14007981 */ /* 0x020ea4000c1e1900 */
[----:B--2---:R-:W-:-:S07]  /*22690*/  IMAD.IADD R0, R0, 0x1, -R3 ;  /* 0x0000000100007824 */ /* 0x004fce00078e0a03 */
.L_x_2387:
[----:B------:R-:W2:Y:S01]  /*226a0*/  LDL R8, [R1+0x3c] ;  /* 0x00003c0001087983 */ /* 0x000ea20000100800 */
[----:B------:R-:W-:-:S03]  /*226b0*/  ULDC.64 UR4, c[0x0][0xb70] ;  /* 0x0002dc0000047ab9 */ /* 0x000fc60000000a00 */
[----:B------:R-:W2:Y:S01]  /*226c0*/  LDL.LU R80, [R1+0x48] ;  /* 0x0000480001507983 */ /* 0x000ea20000300800 */
[----:B------:R-:W-:Y:S01]  /*226d0*/  IMAD.MOV.U32 R3, RZ, RZ, R77 ;  /* 0x000000ffff037224 */ /* 0x000fe200078e004d */
[----:B------:R-:W-:Y:S01]  /*226e0*/  SEL R78, R135, RZ, !P1 ;  /* 0x000000ff874e7207 */ /* 0x000fe20004800000 */
[----:B------:R-:W-:Y:S01]  /*226f0*/  IMAD R6, R76, UR4, RZ ;  /* 0x000000044c067c24 */ /* 0x000fe2000f8e02ff */
[----:B------:R-:W-:Y:S01]  /*22700*/  SEL R81, R133, RZ, !P1 ;  /* 0x000000ff85517207 */ /* 0x000fe20004800000 */
[----:B------:R-:W-:Y:S02]  /*22710*/  VIADD R10, R138, 0xffffff80 ;  /* 0xffffff808a0a7836 */ /* 0x000fe40000000000 */
[----:B------:R-:W-:Y:S02]  /*22720*/  IMAD R7, R22, 0x40, R19 ;  /* 0x0000004016077824 */ /* 0x000fe400078e0213 */
[----:B------:R-:W-:Y:S01]  /*22730*/  IMAD.WIDE.U32 R4, R84, UR4, R2 ;  /* 0x0000000454047c25 */ /* 0x000fe2000f8e0002 */
[----:B------:R-:W-:-:S03]  /*22740*/  SHF.R.S32.HI R9, RZ, 0x1f, R10 ;  /* 0x0000001fff097819 */ /* 0x000fc6000001140a */
[----:B------:R-:W-:Y:S01]  /*22750*/  IMAD R3, R84, UR5, R6 ;  /* 0x0000000554037c24 */ /* 0x000fe2000f8e0206 */
[----:B------:R-:W-:Y:S01]  /*22760*/  ULDC.64 UR4, c[0x0][0xb78] ;  /* 0x0002de0000047ab9 */ /* 0x000fe20000000a00 */
[----:B------:R-:W-:-:S03]  /*22770*/  IMAD.WIDE R56, R7, 0x2, R56 ;  /* 0x0000000207387825 */ /* 0x000fc600078e0238 */
[----:B------:R-:W-:Y:S01]  /*22780*/  IADD3 R5, R5, R3, RZ ;  /* 0x0000000305057210 */ /* 0x000fe20007ffe0ff */
[----:B------:R-:W-:Y:S01]  /*22790*/  IMAD R3, R78, UR4, RZ ;  /* 0x000000044e037c24 */ /* 0x000fe2000f8e02ff */
[C---:B------:R-:W-:Y:S02]  /*227a0*/  IADD3 R13, P5, R56.reuse, 0x2000, RZ ;  /* 0x00002000380d7810 */ /* 0x040fe40007fbe0ff */
[C---:B------:R-:W-:Y:S01]  /*227b0*/  IADD3 R25, P4, R56.reuse, 0x3000, RZ ;  /* 0x0000300038197810 */ /* 0x040fe20007f9e0ff */
[----:B------:R-:W-:Y:S01]  /*227c0*/  IMAD.WIDE.U32 R4, R81, UR4, R4 ;  /* 0x0000000451047c25 */ /* 0x000fe2000f8e0004 */
[----:B------:R-:W-:Y:S02]  /*227d0*/  IADD3 R29, P3, R56, 0x4000, RZ ;  /* 0x00004000381d7810 */ /* 0x000fe40007f7e0ff */
[----:B------:R-:W-:Y:S01]  /*227e0*/  LOP3.LUT R12, R13, 0x380, RZ, 0xc0, !PT ;  /* 0x000003800d0c7812 */ /* 0x000fe200078ec0ff */
[----:B------:R-:W-:Y:S01]  /*227f0*/  IMAD R6, R81, UR5, R3 ;  /* 0x0000000551067c24 */ /* 0x000fe2000f8e0203 */
[----:B------:R-:W-:Y:S01]  /*22800*/  ULDC.64 UR4, c[0x0][0xb40] ;  /* 0x0002d00000047ab9 */ /* 0x000fe20000000a00 */
[----:B------:R-:W-:-:S02]  /*22810*/  LOP3.LUT R24, R25, 0x380, RZ, 0xc0, !PT ;  /* 0x0000038019187812 */ /* 0x000fc400078ec0ff */
[----:B------:R-:W-:Y:S02]  /*22820*/  LOP3.LUT R28, R29, 0x380, RZ, 0xc0, !PT ;  /* 0x000003801d1c7812 */ /* 0x000fe400078ec0ff */
[----:B------:R-:W-:Y:S02]  /*22830*/  SHF.R.U64 R12, R12, 0x3, RZ ;  /* 0x000000030c0c7819 */ /* 0x000fe400000012ff */
[----:B------:R-:W-:Y:S02]  /*22840*/  SHF.R.U64 R24, R24, 0x3, RZ ;  /* 0x0000000318187819 */ /* 0x000fe400000012ff */
[----:B------:R-:W-:Y:S02]  /*22850*/  SHF.R.U64 R28, R28, 0x3, RZ ;  /* 0x000000031c1c7819 */ /* 0x000fe400000012ff */
[----:B------:R-:W-:Y:S01]  /*22860*/  LOP3.LUT R12, R12, R13, RZ, 0x3c, !PT ;  /* 0x0000000d0c0c7212 */ /* 0x000fe200078e3cff */
[----:B------:R-:W-:Y:S01]  /*22870*/  IMAD.X R13, RZ, RZ, R57, P5 ;  /* 0x000000ffff0d7224 */ /* 0x000fe200028e0639 */
[----:B------:R-:W-:-:S02]  /*22880*/  LOP3.LUT R24, R24, R25, RZ, 0x3c, !PT ;  /* 0x0000001918187212 */ /* 0x000fc400078e3cff */
[----:B------:R-:W-:Y:S01]  /*22890*/  LOP3.LUT R28, R28, R29, RZ, 0x3c, !PT ;  /* 0x0000001d1c1c7212 */ /* 0x000fe200078e3cff */
[----:B------:R-:W-:Y:S01]  /*228a0*/  IMAD.X R29, RZ, RZ, R57, P3 ;  /* 0x000000ffff1d7224 */ /* 0x000fe200018e0639 */
[----:B------:R-:W-:Y:S02]  /*228b0*/  IADD3.X R25, RZ, R57, RZ, P4, !PT ;  /* 0x00000039ff197210 */ /* 0x000fe400027fe4ff */
[C---:B------:R-:W-:Y:S02]  /*228c0*/  IADD3 R41, P5, R56.reuse, 0x7000, RZ ;  /* 0x0000700038297810 */ /* 0x040fe40007fbe0ff */
[C---:B------:R-:W-:Y:S02]  /*228d0*/  IADD3 R45, P4, R56.reuse, 0x8000, RZ ;  /* 0x00008000382d7810 */ /* 0x040fe40007f9e0ff */
[----:B------:R-:W-:Y:S02]  /*228e0*/  IADD3 R49, P3, R56, 0x9000, RZ ;  /* 0x0000900038317810 */ /* 0x000fe40007f7e0ff */
[----:B------:R-:W-:-:S02]  /*228f0*/  LOP3.LUT R40, R41, 0x380, RZ, 0xc0, !PT ;  /* 0x0000038029287812 */ /* 0x000fc400078ec0ff */
[----:B------:R-:W-:Y:S02]  /*22900*/  LOP3.LUT R44, R45, 0x380, RZ, 0xc0, !PT ;  /* 0x000003802d2c7812 */ /* 0x000fe400078ec0ff */
        /* <DEDUP_REMOVED lines=19> */
[----:B------:R-:W-:-:S02]  /*22a40*/  LOP3.LUT R72, R72, R73, RZ, 0x3c, !PT ;  /* 0x0000004948487212 */ /* 0x000fc400078e3cff */
[----:B------:R-:W-:Y:S01]  /*22a50*/  LOP3.LUT R68, R68, R69, RZ, 0x3c, !PT ;  /* 0x0000004544447212 */ /* 0x000fe200078e3cff */
[--C-:B------:R-:W-:Y:S01]  /*22a60*/  IMAD.X R69, RZ, RZ, R57.reuse, P4 ;  /* 0x000000ffff457224 */ /* 0x100fe200020e0639 */
[----:B------:R-:W-:Y:S01]  /*22a70*/  LOP3.LUT R64, R64, R65, RZ, 0x3c, !PT ;  /* 0x0000004140407212 */ /* 0x000fe200078e3cff */
[----:B------:R-:W-:Y:S01]  /*22a80*/  IMAD.X R65, RZ, RZ, R57, P3 ;  /* 0x000000ffff417224 */ /* 0x000fe200018e0639 */
[----:B------:R-:W-:Y:S01]  /*22a90*/  IADD3.X R73, RZ, R57, RZ, P5, !PT ;  /* 0x00000039ff497210 */ /* 0x000fe20002ffe4ff */
[----:B------:R-:W-:Y:S01]  /*22aa0*/  BSSY B1, `(.L_x_2388) ;  /* 0x0000077000017945 */ /* 0x000fe20003800000 */
[----:B--2---:R-:W-:Y:S01]  /*22ab0*/  IMAD R7, R80, 0x80, R8 ;  /* 0x0000008050077824 */ /* 0x004fe200078e0208 */
[----:B------:R-:W-:Y:S02]  /*22ac0*/  LEA.HI R8, R9, R10, RZ, 0x7 ;  /* 0x0000000a09087211 */ /* 0x000fe400078f38ff */
[----:B------:R-:W-:Y:S02]  /*22ad0*/  IADD3 R9, P2, R56, 0x1000, RZ ;  /* 0x0000100038097810 */ /* 0x000fe40007f5e0ff */
[----:B------:R-:W-:-:S02]  /*22ae0*/  LOP3.LUT R11, R8, 0xffffff80, RZ, 0xc0, !PT ;  /* 0xffffff80080b7812 */ /* 0x000fc400078ec0ff */
[----:B------:R-:W-:Y:S02]  /*22af0*/  LOP3.LUT R8, R9, 0x380, RZ, 0xc0, !PT ;  /* 0x0000038009087812 */ /* 0x000fe400078ec0ff */
[----:B------:R-:W-:Y:S01]  /*22b00*/  SHF.R.S32.HI R3, RZ, 0x1f, R7 ;  /* 0x0000001fff037819 */ /* 0x000fe20000011407 */
[----:B------:R-:W-:Y:S01]  /*22b10*/  IMAD.IADD R11, R10, 0x1, -R11 ;  /* 0x000000010a0b7824 */ /* 0x000fe200078e0a0b */
[----:B------:R-:W-:Y:S02]  /*22b20*/  IADD3 R4, P0, R7, R4, RZ ;  /* 0x0000000407047210 */ /* 0x000fe40007f1e0ff */
[----:B------:R-:W-:Y:S02]  /*22b30*/  SHF.R.U64 R8, R8, 0x3, RZ ;  /* 0x0000000308087819 */ /* 0x000fe400000012ff */
[----:B------:R-:W-:Y:S02]  /*22b40*/  IADD3.X R3, R3, R5, R6, P0, !PT ;  /* 0x0000000503037210 */ /* 0x000fe400007fe406 */
[----:B------:R-:W-:-:S02]  /*22b50*/  LEA R20, P1, R4, UR4, 0x2 ;  /* 0x0000000404147c11 */ /* 0x000fc4000f8210ff */
[----:B------:R-:W-:Y:S01]  /*22b60*/  LOP3.LUT R8, R8, R9, RZ, 0x3c, !PT ;  /* 0x0000000908087212 */ /* 0x000fe200078e3cff */
[----:B------:R-:W-:Y:S01]  /*22b70*/  IMAD.X R9, RZ, RZ, R57, P2 ;  /* 0x000000ffff097224 */ /* 0x000fe200010e0639 */
[----:B------:R-:W-:Y:S02]  /*22b80*/  IADD3 R37, P2, R56, 0x6000, RZ ;  /* 0x0000600038257810 */ /* 0x000fe40007f5e0ff */
[----:B------:R-:W-:Y:S01]  /*22b90*/  LEA.HI.X R21, R4, UR5, R3, 0x2, P1 ;  /* 0x0000000504157c11 */ /* 0x000fe200088f1403 */
[----:B------:R-:W-:Y:S01]  /*22ba0*/  VIADD R3, R7, 0x8 ;  /* 0x0000000807037836 */ /* 0x000fe20000000000 */
[----:B------:R-:W-:Y:S01]  /*22bb0*/  IADD3 R33, P1, R56, 0x5000, RZ ;  /* 0x0000500038217810 */ /* 0x000fe20007f3e0ff */
[----:B------:R-:W-:Y:S01]  /*22bc0*/  ULDC.64 UR4, c[0x0][0xaa0] ;  /* 0x0002a80000047ab9 */ /* 0x000fe20000000a00 */
[----:B------:R-:W-:Y:S02]  /*22bd0*/  LOP3.LUT R36, R37, 0x380, RZ, 0xc0, !PT ;  /* 0x0000038025247812 */ /* 0x000fe400078ec0ff */
[----:B------:R-:W-:-:S02]  /*22be0*/  LOP3.LUT R32, R33, 0x380, RZ, 0xc0, !PT ;  /* 0x0000038021207812 */ /* 0x000fc400078ec0ff */
[----:B------:R-:W-:Y:S02]  /*22bf0*/  SHF.R.U64 R36, R36, 0x3, RZ ;  /* 0x0000000324247819 */ /* 0x000fe400000012ff */
[----:B------:R-:W-:Y:S02]  /*22c00*/  SHF.R.U64 R32, R32, 0x3, RZ ;  /* 0x0000000320207819 */ /* 0x000fe400000012ff */
[----:B------:R-:W-:Y:S01]  /*22c10*/  LOP3.LUT R36, R36, R37, RZ, 0x3c, !PT ;  /* 0x0000002524247212 */ /* 0x000fe200078e3cff */
[--C-:B------:R-:W-:Y:S01]  /*22c20*/  IMAD.X R37, RZ, RZ, R57.reuse, P2 ;  /* 0x000000ffff257224 */ /* 0x100fe200010e0639 */
[----:B------:R-:W-:Y:S01]  /*22c30*/  LOP3.LUT R32, R32, R33, RZ, 0x3c, !PT ;  /* 0x0000002120207212 */ /* 0x000fe200078e3cff */
[----:B------:R-:W-:Y:S01]  /*22c40*/  IMAD.X R33, RZ, RZ, R57, P1 ;  /* 0x000000ffff217224 */ /* 0x000fe200008e0639 */
[C---:B------:R-:W-:Y:S02]  /*22c50*/  IADD3 R59, P2, R56.reuse, 0xb000, RZ ;  /* 0x0000b000383b7810 */ /* 0x040fe40007f5e0ff */
[----:B------:R-:W-:-:S02]  /*22c60*/  IADD3 R53, P1, R56, 0xa000, RZ ;  /* 0x0000a00038357810 */ /* 0x000fc40007f3e0ff */
[----:B------:R-:W-:Y:S02]  /*22c70*/  LOP3.LUT R58, R59, 0x380, RZ, 0xc0, !PT ;  /* 0x000003803b3a7812 */ /* 0x000fe400078ec0ff */
[----:B------:R-:W-:Y:S02]  /*22c80*/  LOP3.LUT R52, R53, 0x380, RZ, 0xc0, !PT ;  /* 0x0000038035347812 */ /* 0x000fe400078ec0ff */
[----:B------:R-:W-:Y:S02]  /*22c90*/  SHF.R.U64 R58, R58, 0x3, RZ ;  /* 0x000000033a3a7819 */ /* 0x000fe400000012ff */
[----:B------:R-:W-:Y:S02]  /*22ca0*/  SHF.R.U64 R52, R52, 0x3, RZ ;  /* 0x0000000334347819 */ /* 0x000fe400000012ff */
[----:B------:R-:W-:Y:S02]  /*22cb0*/  LOP3.LUT P0, RZ, R11, 0x3, RZ, 0xc0, !PT ;  /* 0x000000030bff7812 */ /* 0x000fe4000780c0ff */
[----:B------:R-:W-:Y:S01]  /*22cc0*/  LOP3.LUT R58, R58, R59, RZ, 0x3c, !PT ;  /* 0x0000003b3a3a7212 */ /* 0x000fe200078e3cff */
[--C-:B------:R-:W-:Y:S01]  /*22cd0*/  IMAD.X R59, RZ, RZ, R57.reuse, P2 ;  /* 0x000000ffff3b7224 */ /* 0x100fe200010e0639 */
[----:B------:R-:W-:Y:S01]  /*22ce0*/  LOP3.LUT R52, R52, R53, RZ, 0x3c, !PT ;  /* 0x0000003534347212 */ /* 0x000fe200078e3cff */
[----:B------:R-:W-:Y:S01]  /*22cf0*/  IMAD.X R53, RZ, RZ, R57, P1 ;  /* 0x000000ffff357224 */ /* 0x000fe200008e0639 */
[----:B------:R-:W-:-:S02]  /*22d00*/  IADD3 R4, P2, R56, 0xf000, RZ ;  /* 0x0000f00038047810 */ /* 0x000fc40007f5e0ff */
[-C--:B-----5:R-:W-:Y:S02]  /*22d10*/  ISETP.GE.OR P1, PT, R7, R0.reuse, P0 ;  /* 0x000000000700720c */ /* 0x0a0fe40000726670 */
[----:B------:R-:W-:Y:S01]  /*22d20*/  ISETP.GE.OR P0, PT, R3, R0, P0 ;  /* 0x000000000300720c */ /* 0x000fe20000706670 */
[----:B------:R-:W-:Y:S01]  /*22d30*/  IMAD.X R61, RZ, RZ, R57, P2 ;  /* 0x000000ffff3d7224 */ /* 0x000fe200010e0639 */
[----:B------:R-:W-:Y:S02]  /*22d40*/  LOP3.LUT R5, R56, 0x380, RZ, 0xc0, !PT ;  /* 0x0000038038057812 */ /* 0x000fe400078ec0ff */
[----:B------:R-:W-:Y:S02]  /*22d50*/  LOP3.LUT R3, R4, 0x380, RZ, 0xc0, !PT ;  /* 0x0000038004037812 */ /* 0x000fe400078ec0ff */
[----:B------:R-:W-:Y:S02]  /*22d60*/  SHF.R.U64 R5, R5, 0x3, RZ ;  /* 0x0000000305057819 */ /* 0x000fe400000012ff */
[----:B------:R-:W-:-:S02]  /*22d70*/  SHF.R.U64 R3, R3, 0x3, RZ ;  /* 0x0000000303037819 */ /* 0x000fc400000012ff */
[----:B------:R-:W-:Y:S01]  /*22d80*/  LOP3.LUT R56, R5, R56, RZ, 0x3c, !PT ;  /* 0x0000003805387212 */ /* 0x000fe200078e3cff */
        /* <DEDUP_REMOVED lines=32> */
[----:B------:R-:W-:Y:S01]  /*22f90*/  IMAD R2, R76, UR4, RZ ;  /* 0x000000044c027c24 */ /* 0x000fe2000f8e02ff */
[----:B------:R-:W-:Y:S02]  /*22fa0*/  IADD3 R21, R21, R3, RZ ;  /* 0x0000000315157210 */ /* 0x000fe40007ffe0ff */
[-C--:B------:R-:W-:Y:S01]  /*22fb0*/  ISETP.GE.AND P3, PT, R22, R0.reuse, PT ;  /* 0x000000001600720c */ /* 0x080fe20003f66270 */
[----:B------:R-:W-:Y:S01]  /*22fc0*/  IMAD R77, R84, UR5, R2 ;  /* 0x00000005544d7c24 */ /* 0x000fe2000f8e0202 */
[-C--:B------:R-:W-:Y:S01]  /*22fd0*/  ISETP.GE.AND P2, PT, R234, R0.reuse, PT ;  /* 0x00000000ea00720c */ /* 0x080fe20003f46270 */
[----:B------:R-:W-:Y:S01]  /*22fe0*/  IMAD.WIDE.U32 R2, R84, UR4, R20 ;  /* 0x0000000454027c25 */ /* 0x000fe2000f8e0014 */
[-C--:B------:R-:W-:Y:S01]  /*22ff0*/  ISETP.GE.AND P0, PT, R233, R0.reuse, PT ;  /* 0x00000000e900720c */ /* 0x080fe20003f06270 */
[----:B------:R-:W-:Y:S01]  /*23000*/  ULDC.64 UR4, c[0x0][0xae8] ;  /* 0x0002ba0000047ab9 */ /* 0x000fe20000000a00 */
[----:B------:R-:W-:Y:S01]  /*23010*/  ISETP.GE.AND P1, PT, R235, R0, PT ;  /* 0x00000000eb00720c */ /* 0x000fe20003f26270 */
[----:B------:R-:W-:-:S02]  /*23020*/  VIADD R0, R18, 0x38820 ;  /* 0x0003882012007836 */ /* 0x000fc40000000000 */
[----:B------:R-:W-:Y:S02]  /*23030*/  IMAD R20, R78, UR4, RZ ;  /* 0x000000044e147c24 */ /* 0x000fe4000f8e02ff */
[----:B------:R-:W-:Y:S01]  /*23040*/  IMAD.IADD R3, R3, 0x1, R77 ;  /* 0x0000000103037824 */ /* 0x000fe200078e024d */
        /* <DEDUP_REMOVED lines=12> */
[C---:B------:R-:W-:Y:S01]  /*23110*/  ISETP.GE.AND P5, PT, R19.reuse, UR4, PT ;  /* 0x0000000413007c0c */ /* 0x040fe2000bfa6270 */
[C---:B------:R-:W-:Y:S01]  /*23120*/  IMAD R79, R20.reuse, UR7, R79 ;  /* 0x00000007144f7c24 */ /* 0x040fe2000f8e024f */
[----:B------:R-:W-:Y:S01]  /*23130*/  IADD3 R0, -R19, 0x80, R16 ;  /* 0x0000008013007810 */ /* 0x000fe20007ffe110 */
[----:B------:R-:W-:Y:S01]  /*23140*/  IMAD.WIDE.U32 R2, R20, UR6, R2 ;  /* 0x0000000614027c25 */ /* 0x000fe2000f8e0002 */
[----:B------:R-:W-:Y:S01]  /*23150*/  ULDC.64 UR6, c[0x0][0xa80] ;  /* 0x0002a00000067ab9 */ /* 0x000fe20000000a00 */
[----:B------:R-:W-:-:S02]  /*23160*/  ISETP.GE.AND P4, PT, R236, UR4, PT ;  /* 0x00000004ec007c0c */ /* 0x000fc4000bf86270 */
[----:B------:R-:W-:Y:S01]  /*23170*/  IMAD.IADD R3, R3, 0x1, R79 ;  /* 0x0000000103037824 */ /* 0x000fe200078e024f */
[----:B------:R-:W-:-:S04]  /*23180*/  LEA R78, P3, R2, UR6, 0x1 ;  /* 0x00000006024e7c11 */ /* 0x000fc8000f8608ff */
[----:B------:R-:W-:Y:S02]  /*23190*/  LEA.HI.X R79, R2, UR7, R3, 0x1, P3 ;  /* 0x00000007024f7c11 */ /* 0x000fe400098f0c03 */
[----:B------:R-:W-:Y:S01]  /*231a0*/  ISETP.GE.AND P3, PT, R0, UR4, PT ;  /* 0x0000000400007c0c */ /* 0x000fe2000bf66270 */
[----:B------:R-:W-:Y:S02]  /*231b0*/  VIADD R0, R19, 0xc0 ;  /* 0x000000c013007836 */ /* 0x000fe40000000000 */
[----:B-----5:R0:W-:Y:S03]  /*231c0*/  @!P5 STG.E.128 desc[UR46][R78.64], R4 ;  /* 0x000000044e00d986 */ /* 0x0201e6000c101d2e */
[----:B------:R-:W-:Y:S01]  /*231d0*/  ISETP.GE.AND P5, PT, R0, UR4, PT ;  /* 0x0000000400007c0c */ /* 0x000fe2000bfa6270 */
[----:B------:R0:W-:Y:S06]  /*231e0*/  @!P4 STG.E.128 desc[UR46][R78.64+0x80], R28 ;  /* 0x0000801c4e00c986 */ /* 0x0001ec000c101d2e */
[----:B------:R0:W-:Y:S06]  /*231f0*/  @!P3 STG.E.128 desc[UR46][R78.64+0x100], R44 ;  /* 0x0001002c4e00b986 */ /* 0x0001ec000c101d2e */
[----:B------:R0:W-:Y:S02]  /*23200*/  @!P5 STG.E.128 desc[UR46][R78.64+0x180], R72 ;  /* 0x000180484e00d986 */ /* 0x0001e4000c101d2e */
.L_x_2389:
[----:B------:R-:W-:Y:S05]  /*23210*/  BSYNC B1 ;  /* 0x0000000000017941 */ /* 0x000fea0003800000 */
.L_x_2388:
        /* <DEDUP_REMOVED lines=25> */
.L_x_2391:
[----:B------:R-:W-:Y:S05]  /*233b0*/  BSYNC B1 ;  /* 0x0000000000017941 */ /* 0x000fea0003800000 */
.L_x_2390:
[----:B------:R-:W-:Y:S04]  /*233c0*/  BSSY B1, `(.L_x_2392) ;  /* 0x0000019000017945 */ /* 0x000fe80003800000 */
[----:B------:R-:W-:Y:S05]  /*233d0*/  @P0 BRA `(.L_x_2393) ;  /* 0x00000000005c0947 */ /* 0x000fea0003800000 */
[----:B01---5:R-:W-:Y:S01]  /*233e0*/  IADD3 R5, P0, R20, 0x40, RZ ;  /* 0x0000004014057810 */ /* 0x023fe20007f1e0ff */
        /* <DEDUP_REMOVED lines=22> */
.L_x_2393:
[----:B------:R-:W-:Y:S05]  /*23550*/  BSYNC B1 ;  /* 0x0000000000017941 */ /* 0x000fea0003800000 */
.L_x_2392:
        /* <DEDUP_REMOVED lines=10> */
[C---:B------:R-:W-:Y:S01]  /*23600*/  ISETP.GE.AND P1, PT, R19.reuse, UR4, PT ;  /* 0x0000000413007c0c */ /* 0x040fe2000bf26270 */
[----:B------:R-:W-:Y:S01]  /*23610*/  IMAD R20, R20, UR6, RZ ;  /* 0x0000000614147c24 */ /* 0x000fe2000f8e02ff */
[----:B------:R-:W-:Y:S01]  /*23620*/  ISETP.GE.AND P2, PT, R236, UR4, PT ;  /* 0x00000004ec007c0c */ /* 0x000fe2000bf46270 */
[----:B------:R-:W-:-:S02]  /*23630*/  VIADD R0, R19, 0xc0 ;  /* 0x000000c013007836 */ /* 0x000fc40000000000 */
        /* <DEDUP_REMOVED lines=12> */
.L_x_2385:
[----:B------:R-:W2:Y:S01]  /*23700*/  LDL R11, [R1+0x24] ;  /* 0x00002400010b7983 */ /* 0x000ea20000100800 */
[----:B------:R-:W-:-:S03]  /*23710*/  ULDC.64 UR4, c[0x0][0xbd8] ;  /* 0x0002f60000047ab9 */ /* 0x000fc60000000a00 */
[----:B------:R-:W3:Y:S01]  /*23720*/  LDL R9, [R1+0x44] ;  /* 0x0000440001097983 */ /* 0x000ee20000100800 */
[----:B------:R-:W-:Y:S01]  /*23730*/  ISETP.NE.U32.AND P0, PT, RZ, UR4, PT ;  /* 0x00000004ff007c0c */ /* 0x000fe2000bf05070 */
[----:B------:R-:W-:-:S03]  /*23740*/  IMAD.MOV.U32 R7, RZ, RZ, RZ ;  /* 0x000000ffff077224 */ /* 0x000fc600078e00ff */
[----:B------:R-:W-:Y:S01]  /*23750*/  ISETP.NE.AND.EX P0, PT, RZ, UR5, PT, P0 ;  /* 0x00000005ff007c0c */ /* 0x000fe2000bf05300 */
[C---:B--2---:R-:W-:Y:S01]  /*23760*/  IMAD.SHL.U32 R4, R11.reuse, 0x4, RZ ;  /* 0x000000040b047824 */ /* 0x044fe200078e00ff */
[----:B---3--:R-:W-:-:S04]  /*23770*/  SHF.L.U64.HI R0, R11, 0x2, R9 ;  /* 0x000000020b007819 */ /* 0x008fc80000010209 */
[----:B------:R-:W-:-:S04]  /*23780*/  IADD3 R2, P1, R4, UR4, RZ ;  /* 0x0000000404027c10 */ /* 0x000fc8000ff3e0ff */
[----:B------:R-:W-:Y:S01]  /*23790*/  IADD3.X R3, R0, UR5, RZ, P1, !PT ;  /* 0x0000000500037c10 */ /* 0x000fe20008ffe4ff */
[----:B------:R-:W-:Y:S02]  /*237a0*/  ULDC.64 UR4, c[0x0][0xbe0] ;  /* 0x0002f80000047ab9 */ /* 0x000fe40000000a00 */
[----:B------:R-:W-:Y:S02]  /*237b0*/  ISETP.NE.U32.AND P1, PT, RZ, UR4, PT ;  /* 0x00000004ff007c0c */ /* 0x000fe4000bf25070 */
[----:B------:R1:W5:Y:S02]  /*237c0*/  @P0 LDG.E R7, desc[UR46][R2.64] ;  /* 0x0000002e02070981 */ /* 0x000364000c1e1900 */
[----:B------:R-:W-:Y:S01]  /*237d0*/  ISETP.NE.AND.EX P1, PT, RZ, UR5, PT, P1 ;  /* 0x00000005ff007c0c */ /* 0x000fe2000bf25310 */
[----:B------:R-:W2:-:S12]  /*237e0*/  S2R R14, SR_TID.X ;  /* 0x00000000000e7919 */ /* 0x000e980000002100 */
[----:B------:R-:W-:Y:S01]  /*237f0*/  @P1 IADD3 R4, P2, R4, UR4, RZ ;  /* 0x0000000404041c10 */ /* 0x000fe2000ff5e0ff */
[----:B------:R-:W-:-:S03]  /*23800*/  ULDC UR4, c[0x0][0xa88] ;  /* 0x0002a20000047ab9 */ /* 0x000fc60000000800 */
[----:B------:R-:W-:Y:S02]  /*23810*/  @P1 IADD3.X R5, R0, UR5, RZ, P2, !PT ;  /* 0x0000000500051c10 */ /* 0x000fe400097fe4ff */
[----:B------:R-:W-:-:S06]  /*23820*/  MOV R0, UR4 ;  /* 0x0000000400007c02 */ /* 0x000fcc0008000f00 */
[----:B------:R1:W5:Y:S01]  /*23830*/  @P1 LDG.E R0, desc[UR46][R4.64] ;  /* 0x0000002e04001981 */ /* 0x000362000c1e1900 */
[----:B--2---:R-:W-:-:S05]  /*23840*/  VIADD R6, R14, 0xffffff80 ;  /* 0xffffff800e067836 */ /* 0x004fca0000000000 */
[----:B------:R-:W-:Y:S01]  /*23850*/  ISETP.GT.AND P2, PT, R6, 0x7f, PT ;  /* 0x0000007f0600780c */ /* 0x000fe20003f44270 */
[----:B-1----:R-:W-:-:S12]  /*23860*/  @P1 BRA `(.L_x_2395) ;  /* 0x0000000000101947 */ /* 0x002fd80003800000 */
[----:B------:R-:W-:Y:S05]  /*23870*/  @!P0 BRA `(.L_x_2395) ;  /* 0x00000000000c8947 */ /* 0x000fea0003800000 */
[----:B------:R-:W2:Y:S04]  /*23880*/  LDG.E R5, desc[UR46][R2.64] ;  /* 0x0000002e02057981 */ /* 0x000ea8000c1e1900 */
[----:B-----5:R-:W2:Y:S02]  /*23890*/  LDG.E R0, desc[UR46][R2.64+0x4] ;  /* 0x0000042e02007981 */ /* 0x020ea4000c1e1900 */
[----:B--2---:R-:W-:-:S07]  /*238a0*/  IMAD.IADD R0, R0, 0x1, -R5 ;  /* 0x0000000100007824 */ /* 0x004fce00078e0a05 */
.L_x_2395:
        /* <DEDUP_REMOVED lines=8> */
[----:B-1----:R-:W-:Y:S06]  /*23930*/  @P2 BRA `(.L_x_2397) ;  /* 0x0000000000542947 */ /* 0x002fec0003800000 */
[----:B------:R-:W-:-:S04]  /*23940*/  IMAD R2, R12, 0x80, R14 ;  /* 0x000000800c027824 */ /* 0x000fc800078e020e */
        /* <DEDUP_REMOVED lines=10> */
[----:B------:R-:W-:Y:S01]  /*239f0*/  IMAD R4, R9, UR4, RZ ;  /* 0x0000000409047c24 */ /* 0x000fe2000f8e02ff */
[----:B------:R-:W-:-:S03]  /*23a00*/  IADD3 R3, R3, R5, RZ ;  /* 0x0000000503037210 */ /* 0x000fc60007ffe0ff */
        /* <DEDUP_REMOVED lines=8> */
.L_x_2397:
[----:B------:R-:W-:Y:S05]  /*23a90*/  BSYNC B1 ;  /* 0x0000000000017941 */ /* 0x000fea0003800000 */
.L_x_2396:
[----:B------:R-:W-:Y:S01]  /*23aa0*/  ULDC.64 UR4, c[0x0][0xaa0] ;  /* 0x0002a80000047ab9 */ /* 0x000fe20000000a00 */
[----:B------:R-:W-:Y:S01]  /*23ab0*/  IMAD.MOV.U32 R2, RZ, RZ, R19 ;  /* 0x000000ffff027224 */ /* 0x000fe200078e0013 */
[----:B------:R-:W-:Y:S01]  /*23ac0*/  BSSY B1, `(.L_x_2398) ;  /* 0x000002c000017945 */ /* 0x000fe20003800000 */
[----:B-1----:R-:W-:Y:S02]  /*23ad0*/  IMAD.MOV.U32 R3, RZ, RZ, R10 ;  /* 0x000000ffff037224 */ /* 0x002fe400078e000a */
[----:B------:R-:W-:Y:S02]  /*23ae0*/  IMAD R4, R6, UR4, RZ ;  /* 0x0000000406047c24 */ /* 0x000fe4000f8e02ff */
[----:B------:R-:W-:-:S04]  /*23af0*/  IMAD.WIDE.U32 R2, R7, UR4, R2 ;  /* 0x0000000407027c25 */ /* 0x000fc8000f8e0002 */
[----:B------:R-:W-:Y:S01]  /*23b00*/  IMAD R7, R7, UR5, R4 ;  /* 0x0000000507077c24 */ /* 0x000fe2000f8e0204 */
[----:B------:R-:W-:Y:S02]  /*23b10*/  ULDC.64 UR4, c[0x0][0xae0] ;  /* 0x0002b80000047ab9 */ /* 0x000fe40000000a00 */
[----:B------:R-:W-:Y:S02]  /*23b20*/  IMAD R4, R8, UR4, RZ ;  /* 0x0000000408047c24 */ /* 0x000fe4000f8e02ff */
[----:B------:R-:W-:Y:S01]  /*23b30*/  IMAD R8, R12, -0x80, R0 ;  /* 0xffffff800c087824 */ /* 0x000fe200078e0200 */
[----:B------:R-:W-:Y:S01]  /*23b40*/  IADD3 R3, R3, R7, RZ ;  /* 0x0000000703037210 */ /* 0x000fe20007ffe0ff */
[----:B------:R-:W-:-:S03]  /*23b50*/  IMAD R5, R13, UR5, R4 ;  /* 0x000000050d057c24 */ /* 0x000fc6000f8e0204 */
[-C--:B------:R-:W-:Y:S01]  /*23b60*/  ISETP.GE.AND P1, PT, R22, R8.reuse, PT ;  /* 0x000000081600720c */ /* 0x080fe20003f26270 */
[----:B------:R-:W-:Y:S01]  /*23b70*/  IMAD.WIDE.U32 R2, R13, UR4, R2 ;  /* 0x000000040d027c25 */ /* 0x000fe2000f8e0002 */
[----:B------:R-:W-:Y:S01]  /*23b80*/  ULDC.64 UR4, c[0x0][0xae8] ;  /* 0x0002ba0000047ab9 */ /* 0x000fe20000000a00 */
[----:B------:R-:W-:Y:S02]  /*23b90*/  ISETP.GE.AND P0, PT, R234, R8, PT ;  /* 0x00000008ea00720c */ /* 0x000fe40003f06270 */
        /* <DEDUP_REMOVED lines=23> */
[----:B------:R-:W-:Y:S01]  /*23d10*/  IMAD.IADD R3, R3, 0x1, R9 ;  /* 0x0000000103037824 */ /* 0x000fe200078e0209 */
[----:B------:R-:W-:-:S04]  /*23d20*/  LEA R12, P1, R2, UR6, 0x1 ;  /* 0x00000006020c7c11 */ /* 0x000fc8000f8208ff */
[----:B------:R-:W-:-:S05]  /*23d30*/  LEA.HI.X R13, R2, UR7, R3, 0x1, P1 ;  /* 0x00000007020d7c11 */ /* 0x000fca00088f0c03 */
[----:B------:R1:W-:Y:S04]  /*23d40*/  @!P2 STG.E.128 desc[UR46][R12.64], RZ ;  /* 0x000000ff0c00a986 */ /* 0x0003e8000c101d2e */
[----:B------:R1:W-:Y:S04]  /*23d50*/  @!P3 STG.E.128 desc[UR46][R12.64+0x80], RZ ;  /* 0x000080ff0c00b986 */ /* 0x0003e8000c101d2e */
[----:B------:R1:W-:Y:S04]  /*23d60*/  @!P4 STG.E.128 desc[UR46][R12.64+0x100], RZ ;  /* 0x000100ff0c00c986 */ /* 0x0003e8000c101d2e */
[----:B------:R1:W-:Y:S02]  /*23d70*/  @!P5 STG.E.128 desc[UR46][R12.64+0x180], RZ ;  /* 0x000180ff0c00d986 */ /* 0x0003e4000c101d2e */
.L_x_2399:
[----:B------:R-:W-:Y:S05]  /*23d80*/  BSYNC B1 ;  /* 0x0000000000017941 */ /* 0x000fea0003800000 */
.L_x_2398:
[----:B------:R-:W-:Y:S01]  /*23d90*/  BSSY B1, `(.L_x_2400) ;  /* 0x000001a000017945 */ /* 0x000fe20003800000 */
[----:B------:R-:W-:-:S03]  /*23da0*/  ISETP.GE.AND P1, PT, R233, R8, PT ;  /* 0x00000008e900720c */ /* 0x000fc60003f26270 */
[----:B------:R-:W-:Y:S10]  /*23db0*/  @P0 BRA `(.L_x_2401) ;  /* 0x00000000005c0947 */ /* 0x000ff40003800000 */
[----:B------:R-:W-:Y:S01]  /*23dc0*/  IADD3 R9, P0, R6, 0x20, RZ ;  /* 0x0000002006097810 */ /* 0x000fe20007f1e0ff */
[----:B------:R-:W-:Y:S01]  /*23dd0*/  ULDC UR4, c[0x0][0xa8c] ;  /* 0x0002a30000047ab9 */ /* 0x000fe20000000800 */
[C---:B------:R-:W-:Y:S01]  /*23de0*/  IADD3 R2, -R19.reuse, 0x80, R16 ;  /* 0x0000008013027810 */ /* 0x040fe20007ffe110 */
[----:B------:R-:W-:Y:S01]  /*23df0*/  ULDC.64 UR6, c[0x0][0xad8] ;  /* 0x0002b60000067ab9 */ /* 0x000fe20000000a00 */
[----:B------:R-:W-:Y:S01]  /*23e00*/  IADD3 R3, R19, 0xc0, RZ ;  /* 0x000000c013037810 */ /* 0x000fe20007ffe0ff */
        /* <DEDUP_REMOVED lines=11> */
[----:B-1----:R-:W-:Y:S01]  /*23ec0*/  LEA R12, P0, R2, UR6, 0x1 ;  /* 0x00000006020c7c11 */ /* 0x002fe2000f8008ff */
[----:B------:R-:W-:-:S05]  /*23ed0*/  IMAD.IADD R3, R3, 0x1, R9 ;  /* 0x0000000103037824 */ /* 0x000fca00078e0209 */
[----:B------:R-:W-:-:S05]  /*23ee0*/  LEA.HI.X R13, R2, UR7, R3, 0x1, P0 ;  /* 0x00000007020d7c11 */ /* 0x000fca00080f0c03 */
[----:B------:R2:W-:Y:S04]  /*23ef0*/  @!P2 STG.E.128 desc[UR46][R12.64], RZ ;  /* 0x000000ff0c00a986 */ /* 0x0005e8000c101d2e */
[----:B------:R2:W-:Y:S04]  /*23f00*/  @!P3 STG.E.128 desc[UR46][R12.64+0x80], RZ ;  /* 0x000080ff0c00b986 */ /* 0x0005e8000c101d2e */
[----:B------:R2:W-:Y:S04]  /*23f10*/  @!P4 STG.E.128 desc[UR46][R12.64+0x100], RZ ;  /* 0x000100ff0c00c986 */ /* 0x0005e8000c101d2e */
[----:B------:R2:W-:Y:S02]  /*23f20*/  @!P5 STG.E.128 desc[UR46][R12.64+0x180], RZ ;  /* 0x000180ff0c00d986 */ /* 0x0005e4000c101d2e */
.L_x_2401:
[----:B------:R-:W-:Y:S05]  /*23f30*/  BSYNC B1 ;  /* 0x0000000000017941 */ /* 0x000fea0003800000 */
.L_x_2400:
        /* <DEDUP_REMOVED lines=26> */
.L_x_2403:
[----:B------:R-:W-:Y:S05]  /*240e0*/  BSYNC B1 ;  /* 0x0000000000017941 */ /* 0x000fea0003800000 */
.L_x_2402:
        /* <DEDUP_REMOVED lines=8> */
[C---:B------:R-:W-:Y:S01]  /*24170*/  VIADD R4, R19.reuse, 0xc0 ;  /* 0x000000c013047836 */ /* 0x040fe20000000000 */
        /* <DEDUP_REMOVED lines=15> */
.L_x_2394:
[----:B------:R-:W-:Y:S05]  /*24270*/  BSYNC B0 ;  /* 0x0000000000007941 */ /* 0x000fea0003800000 */
.L_x_2384:
[----:B------:R-:W2:Y:S01]  /*24280*/  LDL R0, [R1+0xc] ;  /* 0x00000c0001007983 */ /* 0x000ea20000100800 */
[----:B------:R-:W-:Y:S02]  /*24290*/  ULDC UR4, c[0x0][0xc14] ;  /* 0x0003050000047ab9 */ /* 0x000fe40000000800 */
[----:B--2---:R-:W-:-:S13]  /*242a0*/  ISETP.GE.AND P0, PT, R0, UR4, PT ;  /* 0x0000000400007c0c */ /* 0x004fda000bf06270 */
[----:B------:R-:W-:Y:S05]  /*242b0*/  @!P0 BRA `(.L_x_2404) ;  /* 0xfffffdcc00d48947 */ /* 0x000fea000383ffff */
[----:B------:R-:W-:Y:S05]  /*242c0*/  BRA `(.L_x_2181) ;  /* 0x0000006c003c7947 */ /* 0x000fea0003800000 */
.L_x_2179:
        /* <DEDUP_REMOVED lines=20> */
.L_x_2405:
        /* <DEDUP_REMOVED lines=42> */
.L_x_2411:
        /* <DEDUP_REMOVED lines=13> */
.L_x_2410:
[----:B------:R-:W-:Y:S05]  /*24780*/  BSYNC B0 ;  /* 0x0000000000007941 */ /* 0x000fea0003800000 */
.L_x_2409:
        /* <DEDUP_REMOVED lines=17> */
[----:B------:R-:W-:-:S05]  /*248a0*/  IMAD.IADD R7, R2, 0x1, R7 ;  /* 0x0000000102077824 */ /* 0x000fca00078e0207 */
[----:B------:R-:W-:-:S13]  /*248b0*/  ISETP.GT.AND P6, PT, R7, UR6, PT ;  /* 0x0000000607007c0c */ /* 0x000fda000bfc4270 */
[----:B------:R-:W-:Y:S05]  /*248c0*/  @!P6 BRA `(.L_x_2411) ;  /* 0xfffffffc0078e947 */ /* 0x000fea000383ffff */
[----:B------:R-:W-:-:S07]  /*248d0*/  IMAD.MOV.U32 R6, RZ, RZ, R10 ;  /* 0x000000ffff067224 */ /* 0x000fce00078e000a */
.L_x_2407:
        /* <DEDUP_REMOVED lines=16> */
[----:B0-----:R-:W-:-:S06]  /*249e0*/  IADD3 R14, R13, 0xffffffe, RZ ;  /* 0x0ffffffe0d0e7810 */ /* 0x001fcc0007ffe0ff */
[----:B------:R0:W1:Y:S01]  /*249f0*/  F2I.FTZ.U32.TRUNC.NTZ R3, R14 ;  /* 0x0000000e00037305 */ /* 0x000062000021f000 */
[----:B------:R-:W-:Y:S05]  /*24a00*/  @!P0 BRA `(.L_x_2412) ;  /* 0x0000000000088947 */ /* 0x000fea0003800000 */
[----:B------:R-:W-:-:S05]  /*24a10*/  VIADD R13, R8, 0xffffffff ;  /* 0xffffffff080d7836 */ /* 0x000fca0000000000 */
[----:B------:R2:W3:Y:S02]  /*24a20*/  SHFL.IDX PT, R4, R6, R13, 0x1f ;  /* 0x00001f0d06047589 */ /* 0x0004e400000e0000 */
.L_x_2412:
[----:B-1----:R-:W-:Y:S01]  /*24a30*/  IMAD.MOV R2, RZ, RZ, -R3 ;  /* 0x000000ffff027224 */ /* 0x002fe200078e0a03 */
[----:B--2---:R-:W-:Y:S01]  /*24a40*/  IABS R6, R9 ;  /* 0x0000000900067213 */ /* 0x004fe20000000000 */
[----:B---3--:R-:W-:Y:S02]  /*24a50*/  IMAD R4, R4, UR5, R7 ;  /* 0x0000000504047c24 */ /* 0x008fe4000f8e0207 */
[----:B------:R-:W-:Y:S02]  /*24a60*/  IMAD R7, R2, R11, RZ ;  /* 0x0000000b02077224 */ /* 0x000fe400078e02ff */
[----:B------:R-:W-:Y:S01]  /*24a70*/  IMAD.MOV.U32 R2, RZ, RZ, RZ ;  /* 0x000000ffff027224 */ /* 0x000fe200078e00ff */
[----:B------:R1:W-:Y:S01]  /*24a80*/  STL [R1], R4 ;  /* 0x0000000401007387 */ /* 0x0003e20000100800 */
[----:B------:R-:W-:Y:S02]  /*24a90*/  IMAD.MOV R6, RZ, RZ, -R6 ;  /* 0x000000ffff067224 */ /* 0x000fe400078e0a06 */
        /* <DEDUP_REMOVED lines=8> */
[-C--:B------:R-:W-:Y:S01]  /*24b20*/  @!P1 IADD3 R4, R4, -R11.reuse, RZ ;  /* 0x8000000b04049210 */ /* 0x080fe20007ffe0ff */
        /* <DEDUP_REMOVED lines=15> */
[----:B-1----:R-:W-:-:S02]  /*24c20*/  IADD3 R3, R8, 0xffffffe, RZ ;  /* 0x0ffffffe08037810 */ /* 0x002fc40007ffe0ff */
[----:B------:R-:W-:-:S04]  /*24c30*/  IABS R8, R10 ;  /* 0x0000000a00087213 */ /* 0x000fc80000000000 */
[----:B------:R-:W1:Y:S02]  /*24c40*/  F2I.FTZ.U32.TRUNC.NTZ R3, R3 ;  /* 0x0000000300037305 */ /* 0x000e64000021f000 */
[----:B-1----:R-:W-:-:S04]  /*24c50*/  IMAD.MOV R7, RZ, RZ, -R3 ;  /* 0x000000ffff077224 */ /* 0x002fc800078e0a03 */
[----:B------:R-:W-:-:S04]  /*24c60*/  IMAD R7, R7, R6, RZ ;  /* 0x0000000607077224 */ /* 0x000fc800078e02ff */
[----:B------:R-:W-:Y:S01]  /*24c70*/  IMAD.HI.U32 R2, R3, R7, R2 ;  /* 0x0000000703027227 */ /* 0x000fe200078e0002 */
[----:B------:R-:W-:-:S03]  /*24c80*/  IABS R7, R9 ;  /* 0x0000000900077213 */ /* 0x000fc60000000000 */
[----:B------:R-:W-:Y:S02]  /*24c90*/  IMAD.MOV R3, RZ, RZ, -R8 ;  /* 0x000000ffff037224 */ /* 0x000fe400078e0a08 */
[----:B------:R-:W-:-:S04]  /*24ca0*/  IMAD.HI.U32 R2, R2, R7, RZ ;  /* 0x0000000702027227 */ /* 0x000fc800078e00ff */
[----:B------:R-:W-:-:S05]  /*24cb0*/  IMAD R3, R2, R3, R7 ;  /* 0x0000000302037224 */ /* 0x000fca00078e0207 */
[----:B------:R-:W-:-:S13]  /*24cc0*/  ISETP.GT.U32.AND P1, PT, R6, R3, PT ;  /* 0x000000030600720c */ /* 0x000fda0003f24070 */
[-C--:B------:R-:W-:Y:S01]  /*24cd0*/  @!P1 IADD3 R3, R3, -R6.reuse, RZ ;  /* 0x8000000603039210 */ /* 0x080fe20007ffe0ff */
        /* <DEDUP_REMOVED lines=8> */
[----:B------:R-:W-:Y:S02]  /*24d60*/  @!P1 LOP3.LUT R2, RZ, R10, RZ, 0x33, !PT ;  /* 0x0000000aff029212 */ /* 0x000fe400078e33ff */
[----:B------:R-:W-:-:S05]  /*24d70*/  IADD3 R10, -R10, RZ, RZ ;  /* 0x000000ff0a0a7210 */ /* 0x000fca0007ffe1ff */
[----:B------:R-:W-:Y:S01]  /*24d80*/  IMAD R3, R2, R10, R9 ;  /* 0x0000000a02037224 */ /* 0x000fe200078e0209 */
[----:B------:R-:W-:-:S04]  /*24d90*/  LOP3.LUT R2, RZ, R2, RZ, 0x33, !PT ;  /* 0x00000002ff027212 */ /* 0x000fc800078e33ff */
[----:B------:R1:W-:Y:S01]  /*24da0*/  STL [R1+0x8], R3 ;  /* 0x0000080301007387 */ /* 0x0003e20000100800 */
[----:B------:R-:W-:-:S05]  /*24db0*/  IMAD.IADD R2, R5, 0x1, R2 ;  /* 0x0000000105027824 */ /* 0x000fca00078e0202 */
[----:B------:R1:W-:Y:S01]  /*24dc0*/  STL [R1+0x4], R2 ;  /* 0x0000040201007387 */ /* 0x0003e20000100800 */
[----:B------:R-:W-:Y:S05]  /*24dd0*/  BRA `(.L_x_2413) ;  /* 0x0000000000107947 */ /* 0x000fea0003800000 */
.L_x_2408:
[----:B------:R-:W-:Y:S01]  /*24de0*/  IMAD.U32 R2, RZ, RZ, UR6 ;  /* 0x00000006ff027e24 */ /* 0x000fe2000f8e00ff */
[----:B------:R0:W-:Y:S04]  /*24df0*/  STL [R1+0x4], RZ ;  /* 0x000004ff01007387 */ /* 0x0001e80000100800 */
[----:B------:R0:W-:Y:S04]  /*24e00*/  STL [R1+0x8], RZ ;  /* 0x000008ff01007387 */ /* 0x0001e80000100800 */
[----:B------:R0:W-:Y:S02]  /*24e10*/  STL [R1], R2 ;  /* 0x0000000201007387 */ /* 0x0001e40000100800 */
.L_x_2413:
        /* <DEDUP_REMOVED lines=10> */
.L_x_2406:
        /* <DEDUP_REMOVED lines=8> */
[----:B--2---:R-:W0:Y:S01]  /*24f40*/  S2R R7, SR_TID.X ;  /* 0x0000000000077919 */ /* 0x004e220000002100 */
[----:B------:R-:W-:Y:S01]  /*24f50*/  BSSY B7, `(.L_x_2414) ;  /* 0x00005c5000077945 */ /* 0x000fe20003800000 */
[----:B------:R-:W-:Y:S01]  /*24f60*/  ULDC UR37, c[0x0][0xc] ;  /* 0x0000030000257ab9 */ /* 0x000fe20000000800 */
[----:B------:R-:W-:Y:S01]  /*24f70*/  ULOP3.LUT UR36, UR40, 0x1, URZ, 0xfc, !UPT ;  /* 0x0000000128247892 */ /* 0x000fe2000f8efc3f */
[----:B------:R-:W2:Y:S01]  /*24f80*/  S2R R3, SR_TID.X ;  /* 0x0000000000037919 */ /* 0x000ea20000002100 */
[----:B------:R-:W-:Y:S01]  /*24f90*/  ULOP3.LUT UR38, UR40, 0x2, URZ, 0xfc, !UPT ;  /* 0x0000000228267892 */ /* 0x000fe2000f8efc3f */
[----:B------:R-:W-:Y:S01]  /*24fa0*/  ULDC.64 UR42, c[0x0][0x198] ;  /* 0x00006600002a7ab9 */ /* 0x000fe20000000a00 */
[C---:B0-----:R-:W-:Y:S01]  /*24fb0*/  IMAD.SHL.U32 R2, R7.reuse, 0x10, RZ ;  /* 0x0000001007027824 */ /* 0x041fe200078e00ff */
[C---:B-1----:R-:W-:Y:S02]  /*24fc0*/  SHF.L.U32 R0, R7.reuse, 0x7, RZ ;  /* 0x0000000707007819 */ /* 0x042fe400000006ff */
        /* <DEDUP_REMOVED lines=15> */
[----:B0-----:R-:W-:Y:S02]  /*250c0*/  IMAD.MOV.U32 R2, RZ, RZ, 0x20 ;  /* 0x00000020ff027424 */ /* 0x001fe400078e00ff */
        /* <DEDUP_REMOVED lines=11> */
.L_x_2518:
[----:B0-----:R-:W2:Y:S01]  /*25180*/  LDL R0, [R1+0xc] ;  /* 0x00000c0001007983 */ /* 0x001ea20000100800 */
[----:B------:R-:W2:Y:S01]  /*25190*/  LDC.64 R16, c[0x0][0xc60] ;  /* 0x00031800ff107b82 */ /* 0x000ea20000000a00 */
[----:B------:R-:W-:Y:S05]  /*251a0*/  YIELD ;  /* 0x0000000000007946 */ /* 0x000fea0003800000 */
[----:B------:R-:W-:Y:S01]  /*251b0*/  ULDC.64 UR4, c[0x0][0xa28] ;  /* 0x00028a0000047ab9 */ /* 0x000fe20000000a00 */
[----:B------:R-:W-:Y:S01]  /*251c0*/  ULDC.64 UR10, c[0x0][0xa18] ;  /* 0x00028600000a7ab9 */ /* 0x000fe20000000a00 */
[----:B------:R-:W-:Y:S01]  /*251d0*/  ISETP.NE.U32.AND P0, PT, RZ, UR4, PT ;  /* 0x00000004ff007c0c */ /* 0x000fe2000bf05070 */
[----:B------:R-:W-:Y:S01]  /*251e0*/  ULDC.64 UR6, c[0x0][0xa08] ;  /* 0x0002820000067ab9 */ /* 0x000fe20000000a00 */
[----:B------:R-:W-:Y:S01]  /*251f0*/  MOV R8, RZ ;  /* 0x000000ff00087202 */ /* 0x000fe20000000f00 */
[----:B------:R-:W-:Y:S01]  /*25200*/  ULDC.64 UR8, c[0x0][0xa10] ;  /* 0x0002840000087ab9 */ /* 0x000fe20000000a00 */
[----:B--2---:R-:W-:-:S06]  /*25210*/  IMAD.WIDE R16, R0, 0x4, R16 ;  /* 0x0000000400107825 */ /* 0x004fcc00078e0210 */
[----:B------:R-:W2:Y:S01]  /*25220*/  LDG.E R16, desc[UR46][R16.64] ;  /* 0x0000002e10107981 */ /* 0x000ea2000c1e1900 */
[----:B------:R-:W-:Y:S02]  /*25230*/  ISETP.NE.AND.EX P0, PT, RZ, UR5, PT, P0 ;  /* 0x00000005ff007c0c */ /* 0x000fe4000bf05300 */
[----:B------:R-:W-:-:S04]  /*25240*/  ISETP.NE.U32.AND P3, PT, RZ, UR10, PT ;  /* 0x0000000aff007c0c */ /* 0x000fc8000bf65070 */
[----:B------:R-:W-:Y:S01]  /*25250*/  ISETP.NE.AND.EX P3, PT, RZ, UR11, PT, P3 ;  /* 0x0000000bff007c0c */ /* 0x000fe2000bf65330 */
[----:B------:R-:W-:Y:S02]  /*25260*/  IMAD.MOV.U32 R0, RZ, RZ, RZ ;  /* 0x000000ffff007224 */ /* 0x000fe400078e00ff */
[----:B------:R-:W-:Y:S02]  /*25270*/  IMAD.MOV.U32 R11, RZ, RZ, RZ ;  /* 0x000000ffff0b7224 */ /* 0x000fe400078e00ff */
[----:B------:R-:W-:Y:S01]  /*25280*/  IMAD.MOV.U32 R20, RZ, RZ, RZ ;  /* 0x000000ffff147224 */ /* 0x000fe200078e00ff */
[----:B--2---:R-:W-:Y:S02]  /*25290*/  SHF.R.S32.HI R18, RZ, 0x1f, R16 ;  /* 0x0000001fff127819 */ /* 0x004fe40000011410 */
[----:B------:R-:W-:-:S04]  /*252a0*/  @P0 LEA R2, P1, R16, UR4, 0x2 ;  /* 0x0000000410020c11 */ /* 0x000fc8000f8210ff */
[C-C-:B------:R-:W-:Y:S01]  /*252b0*/  @P0 LEA.HI.X R3, R16.reuse, UR5, R18.reuse, 0x2, P1 ;  /* 0x0000000510030c11 */ /* 0x140fe200088f1412 */
[----:B------:R-:W-:Y:S01]  /*252c0*/  ULDC.64 UR4, c[0x0][0xa00] ;  /* 0x0002800000047ab9 */ /* 0x000fe20000000a00 */
[C---:B------:R-:W-:Y:S01]  /*252d0*/  IMAD.SHL.U32 R17, R16.reuse, 0x4, RZ ;  /* 0x0000000410117824 */ /* 0x040fe200078e00ff */
[----:B------:R-:W-:Y:S02]  /*252e0*/  ISETP.NE.U32.AND P2, PT, RZ, UR4, PT ;  /* 0x00000004ff007c0c */ /* 0x000fe4000bf45070 */
[----:B------:R0:W5:Y:S01]  /*252f0*/  @P0 LDG.E R8, desc[UR46][R2.64] ;  /* 0x0000002e02080981 */ /* 0x000162000c1e1900 */
[----:B------:R-:W-:Y:S02]  /*25300*/  SHF.L.U64.HI R18, R16, 0x2, R18 ;  /* 0x0000000210127819 */ /* 0x000fe40000010212 */
[----:B------:R-:W-:Y:S02]  /*25310*/  ISETP.NE.AND.EX P2, PT, RZ, UR5, PT, P2 ;  /* 0x00000005ff007c0c */ /* 0x000fe4000bf45320 */
[----:B------:R-:W-:-:S02]  /*25320*/  ISETP.NE.U32.AND P0, PT, RZ, UR6, PT ;  /* 0x00000006ff007c0c */ /* 0x000fc4000bf05070 */
[----:B------:R-:W-:Y:S02]  /*25330*/  ISETP.NE.U32.AND P1, PT, RZ, UR8, PT ;  /* 0x00000008ff007c0c */ /* 0x000fe4000bf25070 */
[----:B------:R-:W-:Y:S02]  /*25340*/  ISETP.NE.AND.EX P0, PT, RZ, UR7, PT, P0 ;  /* 0x00000007ff007c0c */ /* 0x000fe4000bf05300 */
[C---:B0-----:R-:W-:Y:S02]  /*25350*/  IADD3 R2, P4, R17.reuse, UR4, RZ ;  /* 0x0000000411027c10 */ /* 0x041fe4000ff9e0ff */
[----:B------:R-:W-:Y:S02]  /*25360*/  ISETP.NE.AND.EX P1, PT, RZ, UR9, PT, P1 ;  /* 0x00000009ff007c0c */ /* 0x000fe4000bf25310 */
[C---:B------:R-:W-:Y:S02]  /*25370*/  IADD3.X R3, R18.reuse, UR5, RZ, P4, !PT ;  /* 0x0000000512037c10 */ /* 0x040fe4000a7fe4ff */
[C---:B-1----:R-:W-:Y:S01]  /*25380*/  IADD3 R4, P4, R17.reuse, UR8, RZ ;  /* 0x0000000811047c10 */ /* 0x042fe2000ff9e0ff */
[----:B------:R-:W-:Y:S01]  /*25390*/  ULDC UR4, c[0x0][0x288] ;  /* 0x0000a20000047ab9 */ /* 0x000fe20000000800 */
[----:B------:R-:W-:Y:S01]  /*253a0*/  IADD3 R6, P5, R17, UR6, RZ ;  /* 0x0000000611067c10 */ /* 0x000fe2000ffbe0ff */
[----:B------:R-:W2:Y:S01]  /*253b0*/  @P2 LDG.E R0, desc[UR46][R2.64] ;  /* 0x0000002e02002981 */ /* 0x000ea2000c1e1900 */
[----:B------:R-:W-:-:S02]  /*253c0*/  IADD3.X R5, R18, UR9, RZ, P4, !PT ;  /* 0x0000000912057c10 */ /* 0x000fc4000a7fe4ff */
[----:B------:R-:W-:Y:S02]  /*253d0*/  @P3 IADD3 R12, P4, R17, UR10, RZ ;  /* 0x0000000a110c3c10 */ /* 0x000fe4000ff9e0ff */
[----:B------:R-:W-:Y:S01]  /*253e0*/  MOV R10, UR4 ;  /* 0x00000004000a7c02 */ /* 0x000fe20008000f00 */
[----:B------:R0:W5:Y:S01]  /*253f0*/  @P1 LDG.E R20, desc[UR46][R4.64] ;  /* 0x0000002e04141981 */ /* 0x000162000c1e1900 */
[C---:B------:R-:W-:Y:S01]  /*25400*/  IADD3.X R7, R18.reuse, UR7, RZ, P5, !PT ;  /* 0x0000000712077c10 */ /* 0x040fe2000affe4ff */
[----:B------:R-:W-:Y:S01]  /*25410*/  ULDC.64 UR4, c[0x0][0x3f8] ;  /* 0x0000fe0000047ab9 */ /* 0x000fe20000000a00 */
[----:B------:R-:W-:-:S03]  /*25420*/  @P3 IADD3.X R13, R18, UR11, RZ, P4, !PT ;  /* 0x0000000b120d3c10 */ /* 0x000fc6000a7fe4ff */
[----:B------:R0:W5:Y:S04]  /*25430*/  @P0 LDG.E R11, desc[UR46][R6.64] ;  /* 0x0000002e060b0981 */ /* 0x000168000c1e1900 */
[----:B------:R0:W5:Y:S01]  /*25440*/  @P3 LDG.E R10, desc[UR46][R12.64] ;  /* 0x0000002e0c0a3981 */ /* 0x000162000c1e1900 */
[----:B------:R-:W-:-:S03]  /*25450*/  UISETP.NE.U32.AND UP0, UPT, UR4, URZ, UPT ;  /* 0x0000003f0400728c */ /* 0x000fc6000bf05070 */
[----:B------:R-:W-:Y:S01]  /*25460*/  ULDC UR4, c[0x0][0x404] ;  /* 0x0001010000047ab9 */ /* 0x000fe20000000800 */
[----:B------:R-:W-:-:S03]  /*25470*/  UISETP.NE.AND.EX UP0, UPT, UR5, URZ, UPT, UP0 ;  /* 0x0000003f0500728c */ /* 0x000fc6000bf05300 */
[----:B------:R-:W-:Y:S01]  /*25480*/  ULDC UR5, c[0x0][0x2e0] ;  /* 0x0000b80000057ab9 */ /* 0x000fe20000000800 */
[----:B------:R-:W-:-:S04]  /*25490*/  USEL UR4, UR4, 0x1, UP0 ;  /* 0x0000000104047887 */ /* 0x000fc80008000000 */
[----:B------:R-:W-:-:S03]  /*254a0*/  UIMAD UR4, UR4, UR5, URZ ;  /* 0x00000005040472a4 */ /* 0x000fc6000f8e023f */
[----:B------:R-:W-:-:S03]  /*254b0*/  ULDC UR5, c[0x0][0x338] ;  /* 0x0000ce0000057ab9 */ /* 0x000fc60000000800 */
[----:B------:R-:W-:Y:S01]  /*254c0*/  IMAD.U32 R9, RZ, RZ, UR4 ;  /* 0x00000004ff097e24 */ /* 0x000fe2000f8e00ff */
[----:B--2---:R1:W-:Y:S02]  /*254d0*/  STL [R1+0x18], R0 ;  /* 0x0000180001007387 */ /* 0x0043e40000100800 */
[----:B-1----:R-:W-:Y:S01]  /*254e0*/  IMAD.U32 R0, RZ, RZ, UR5 ;  /* 0x00000005ff007e24 */ /* 0x002fe2000f8e00ff */
[----:B0-----:R-:W-:Y:S06]  /*254f0*/  @P3 BRA `(.L_x_2415) ;  /* 0x0000000000103947 */ /* 0x001fec0003800000 */
[----:B------:R-:W-:Y:S05]  /*25500*/  @!P2 BRA `(.L_x_2415) ;  /* 0x00000000000ca947 */ /* 0x000fea0003800000 */
[----:B-----5:R-:W2:Y:S04]  /*25510*/  LDG.E R10, desc[UR46][R2.64] ;  /* 0x0000002e020a7981 */ /* 0x020ea8000c1e1900 */
[----:B------:R-:W2:Y:S02]  /*25520*/  LDG.E R2, desc[UR46][R2.64+0x4] ;  /* 0x0000042e02027981 */ /* 0x000ea4000c1e1900 */
[----:B--2---:R-:W-:-:S07]  /*25530*/  IMAD.IADD R10, R2, 0x1, -R10 ;  /* 0x00000001020a7824 */ /* 0x004fce00078e0a0a */
.L_x_2415:
[----:B-----5:R-:W-:Y:S01]  /*25540*/  IMAD.IADD R2, R11, 0x1, R8 ;  /* 0x000000010b027824 */ /* 0x020fe200078e0208 */
[----:B------:R-:W-:Y:S02]  /*25550*/  ULDC.64 UR4, c[0x0][0xa20] ;  /* 0x0002880000047ab9 */ /* 0x000fe40000000a00 */
[----:B------:R-:W-:Y:S02]  /*25560*/  ISETP.NE.U32.AND P2, PT, RZ, UR4, PT ;  /* 0x00000004ff007c0c */ /* 0x000fe4000bf45070 */
[----:B------:R0:W-:Y:S02]  /*25570*/  STL [R1+0x34], R2 ;  /* 0x0000340201007387 */ /* 0x0001e40000100800 */
[----:B------:R-:W-:-:S13]  /*25580*/  ISETP.NE.AND.EX P2, PT, RZ, UR5, PT, P2 ;  /* 0x00000005ff007c0c */ /* 0x000fda000bf45320 */
[----:B0-----:R-:W-:Y:S05]  /*25590*/  @!P2 BRA `(.L_x_2416) ;  /* 0x000000000010a947 */ /* 0x001fea0003800000 */
[----:B------:R-:W-:-:S04]  /*255a0*/  IADD3 R2, P0, R17, UR4, RZ ;  /* 0x0000000411027c10 */ /* 0x000fc8000ff1e0ff */
[----:B------:R-:W-:-:S05]  /*255b0*/  IADD3.X R3, R18, UR5, RZ, P0, !PT ;  /* 0x0000000512037c10 */ /* 0x000fca00087fe4ff */
[----:B------:R0:W5:Y:S01]  /*255c0*/  LDG.E R9, desc[UR46][R2.64] ;  /* 0x0000002e02097981 */ /* 0x000162000c1e1900 */
[----:B------:R-:W-:Y:S05]  /*255d0*/  BRA `(.L_x_2417) ;  /* 0x0000000000107947 */ /* 0x000fea0003800000 */
.L_x_2416:
[----:B------:R-:W-:Y:S05]  /*255e0*/  @!P0 BRA `(.L_x_2417) ;  /* 0x00000000000c8947 */ /* 0x000fea0003800000 */
[----:B------:R-:W2:Y:S04]  /*255f0*/  LDG.E R9, desc[UR46][R6.64] ;  /* 0x0000002e06097981 */ /* 0x000ea8000c1e1900 */
[----:B------:R-:W2:Y:S02]  /*25600*/  LDG.E R6, desc[UR46][R6.64+0x4] ;  /* 0x0000042e06067981 */ /* 0x000ea4000c1e1900 */
[----:B--2---:R-:W-:-:S07]  /*25610*/  IADD3 R9, -R9, R6, RZ ;  /* 0x0000000609097210 */ /* 0x004fce0007ffe1ff */
.L_x_2417:
[----:B0-----:R-:W2:Y:S04]  /*25620*/  @P1 LDG.E R2, desc[UR46][R4.64] ;  /* 0x0000002e04021981 */ /* 0x001ea8000c1e1900 */
[----:B------:R-:W3:Y:S01]  /*25630*/  LDL R3, [R1+0x4] ;  /* 0x0000040001037983 */ /* 0x000ee20000100800 */
[----:B-----5:R-:W-:-:S03]  /*25640*/  IMAD.IADD R9, R9, 0x1, -R8 ;  /* 0x0000000109097824 */ /* 0x020fc600078e0a08 */
[----:B------:R-:W2:Y:S01]  /*25650*/  @P1 LDG.E R4, desc[UR46][R4.64+0x4] ;  /* 0x0000042e04041981 */ /* 0x000ea2000c1e1900 */
[----:B------:R-:W-:Y:S01]  /*25660*/  BSSY B0, `(.L_x_2418) ;  /* 0x0000139000007945 */ /* 0x000fe20003800000 */
[----:B---3--:R-:W-:Y:S01]  /*25670*/  LEA R3, R3, 0xff, 0x7 ;  /* 0x000000ff03037811 */ /* 0x008fe200078e38ff */
[----:B--2---:R-:W-:-:S04]  /*25680*/  @P1 IMAD.IADD R0, R4, 0x1, -R2 ;  /* 0x0000000104001824 */ /* 0x004fc800078e0a02 */
[----:B------:R-:W-:-:S05]  /*25690*/  IMAD.IADD R2, R9, 0x1, R0 ;  /* 0x0000000109027824 */ /* 0x000fca00078e0200 */
[C---:B------:R-:W-:Y:S01]  /*256a0*/  IADD3 R10, R2.reuse, R3, -R10 ;  /* 0x00000003020a7210 */ /* 0x040fe20007ffe80a */
[----:B------:R-:W-:-:S03]  /*256b0*/  VIADD R2, R2, 0x7f ;  /* 0x0000007f02027836 */ /* 0x000fc60000000000 */
[----:B------:R-:W-:Y:S02]  /*256c0*/  SHF.R.S32.HI R19, RZ, 0x1f, R10 ;  /* 0x0000001fff137819 */ /* 0x000fe4000001140a */
[----:B------:R-:W-:Y:S02]  /*256d0*/  SHF.R.S32.HI R3, RZ, 0x1f, R2 ;  /* 0x0000001fff037819 */ /* 0x000fe40000011402 */
[----:B------:R-:W-:Y:S02]  /*256e0*/  LEA.HI R19, R19, R10, RZ, 0x7 ;  /* 0x0000000a13137211 */ /* 0x000fe400078f38ff */
[----:B------:R-:W-:Y:S02]  /*256f0*/  LEA.HI R2, R3, R2, RZ, 0x7 ;  /* 0x0000000203027211 */ /* 0x000fe400078f38ff */
[----:B------:R-:W-:Y:S02]  /*25700*/  SHF.R.S32.HI R19, RZ, 0x7, R19 ;  /* 0x00000007ff137819 */ /* 0x000fe40000011413 */
[----:B------:R-:W-:Y:S01]  /*25710*/  SHF.R.S32.HI R2, RZ, 0x7, R2 ;  /* 0x00000007ff027819 */ /* 0x000fe20000011402 */
[----:B------:R-:W-:-:S03]  /*25720*/  IMAD.MOV R3, RZ, RZ, -R9 ;  /* 0x000000ffff037224 */ /* 0x000fc600078e0a09 */
[----:B------:R-:W-:-:S04]  /*25730*/  VIMNMX R19, R2, R19, PT ;  /* 0x0000001302137248 */ /* 0x000fc80003fe0100 */
[----:B------:R-:W-:Y:S02]  /*25740*/  LEA R2, R19, -R9, 0x7 ;  /* 0x8000000913027211 */ /* 0x000fe400078e38ff */
[----:B------:R-:W-:Y:S02]  /*25750*/  VIMNMX R3, RZ, R3, !PT ;  /* 0x00000003ff037248 */ /* 0x000fe40007fe0100 */
[----:B------:R-:W-:-:S04]  /*25760*/  VIMNMX R0, R2, R0, PT ;  /* 0x0000000002007248 */ /* 0x000fc80003fe0100 */
[----:B------:R-:W-:Y:S02]  /*25770*/  ISETP.GT.AND P0, PT, R0, R3, PT ;  /* 0x000000030000720c */ /* 0x000fe40003f04270 */
[----:B------:R-:W-:-:S11]  /*25780*/  SHF.R.U32.HI R3, RZ, 0x7, R3 ;  /* 0x00000007ff037819 */ /* 0x000fd60000011603 */
[----:B------:R-:W-:-:S05]  /*25790*/  @P0 VIADD R0, R0, 0x7f ;  /* 0x0000007f00000836 */ /* 0x000fca0000000000 */
[----:B------:R-:W-:Y:S01]  /*257a0*/  @P0 SHF.R.S32.HI R2, RZ, 0x1f, R0 ;  /* 0x0000001fff020819 */ /* 0x000fe20000011400 */
[----:B------:R-:W-:-:S03]  /*257b0*/  IMAD.MOV.U32 R4, RZ, RZ, R3 ;  /* 0x000000ffff047224 */ /* 0x000fc600078e0003 */
[----:B------:R-:W-:-:S04]  /*257c0*/  @P0 LEA.HI R0, R2, R0, RZ, 0x7 ;  /* 0x0000000002000211 */ /* 0x000fc800078f38ff */
[----:B------:R-:W-:-:S04]  /*257d0*/  @P0 SHF.R.S32.HI R4, RZ, 0x7, R0 ;  /* 0x00000007ff040819 */ /* 0x000fc80000011400 */
[----:B------:R-:W-:Y:S02]  /*257e0*/  ISETP.GT.AND P2, PT, R4, R3, PT ;  /* 0x000000030400720c */ /* 0x000fe40003f44270 */
[----:B------:R-:W-:-:S11]  /*257f0*/  PLOP3.LUT P0, PT, PT, PT, PT, 0x80, 0x0 ;  /* 0x000000000000781c */ /* 0x000fd60003f0f070 */
[----:B------:R-:W-:Y:S05]  /*25800*/  @!P2 BRA `(.L_x_2419) ;  /* 0x000000100078a947 */ /* 0x000fea0003800000 */
[----:B------:R-:W2:Y:S01]  /*25810*/  LDL R6, [R1+0x8] ;  /* 0x0000080001067983 */ /* 0x000ea20000100800 */
[----:B------:R-:W0:Y:S01]  /*25820*/  LDC R0, c[0x0][0x428] ;  /* 0x00010a00ff007b82 */ /* 0x000e220000000800 */
[----:B------:R-:W-:Y:S01]  /*25830*/  UMOV UR4, 0xffffffff ;  /* 0xffffffff00047882 */ /* 0x000fe20000000000 */
[----:B0-----:R-:W-:-:S13]  /*25840*/  ISETP.NE.AND P0, PT, R0, 0x1, PT ;  /* 0x000000010000780c */ /* 0x001fda0003f05270 */
[----:B------:R-:W2:Y:S08]  /*25850*/  @P0 LDC R0, c[0x0][0x42c] ;  /* 0x00010b00ff000b82 */ /* 0x000eb00000000800 */
[----:B------:R-:W0:Y:S01]  /*25860*/  @P0 LDC R5, c[0x0][0x430] ;  /* 0x00010c00ff050b82 */ /* 0x000e220000000800 */
[----:B--2---:R-:W-:-:S04]  /*25870*/  @P0 IMAD.HI.U32 R0, R6, R0, RZ ;  /* 0x0000000006000227 */ /* 0x004fc800078e00ff */
[----:B------:R-:W-:Y:S01]  /*25880*/  IMAD.MOV.U32 R2, RZ, RZ, R6 ;  /* 0x000000ffff027224 */ /* 0x000fe200078e0006 */
[----:B0-----:R-:W-:Y:S02]  /*25890*/  @P0 SHF.R.U32.HI R2, RZ, R5, R0 ;  /* 0x00000005ff020219 */ /* 0x001fe40000011600 */
[----:B------:R-:W-:Y:S01]  /*258a0*/  SEL R0, R16, RZ, !P1 ;  /* 0x000000ff10007207 */ /* 0x000fe20004800000 */
[----:B------:R-:W-:Y:S06]  /*258b0*/  BRA.DIV UR4, `(.L_x_2420) ;  /* 0x0000008e04e07947 */ /* 0x000fec000b800000 */
[----:B------:R-:W0:Y:S02]  /*258c0*/  S2R R5, SR_TID.X ;  /* 0x0000000000057919 */ /* 0x000e240000002100 */
[----:B0-----:R-:W-:-:S04]  /*258d0*/  SHF.R.U32.HI R5, RZ, 0x5, R5 ;  /* 0x00000005ff057819 */ /* 0x001fc80000011605 */
[----:B------:R-:W-:-:S05]  /*258e0*/  LOP3.LUT R5, R5, 0x3, RZ, 0xc0, !PT ;  /* 0x0000000305057812 */ /* 0x000fca00078ec0ff */
[----:B------:R0:W1:Y:S02]  /*258f0*/  SHFL.IDX PT, R14, R5, RZ, 0x1f ;  /* 0x00001fff050e7589 */ /* 0x00006400000e0000 */
.L_x_2705:
[----:B-1----:R-:W-:Y:S02]  /*25900*/  ISETP.NE.AND P0, PT, R14, RZ, PT ;  /* 0x000000ff0e00720c */ /* 0x002fe40003f05270 */
[----:B------:R-:W-:-:S11]  /*25910*/  PLOP3.LUT P6, PT, PT, PT, PT, 0x8, 0x0 ;  /* 0x000000000000781c */ /* 0x000fd60003fce170 */
[----:B------:R-:W-:Y:S05]  /*25920*/  @P0 BRA `(.L_x_2421) ;  /* 0x00000000000c0947 */ /* 0x000fea0003800000 */
[----:B------:R-:W-:-:S03]  /*25930*/  UMOV UR4, 0xffffffff ;  /* 0xffffffff00047882 */ /* 0x000fc60000000000 */
[----:B------:R-:W-:Y:S05]  /*25940*/  BRA.DIV UR4, `(.L_x_2422) ;  /* 0x0000008e04f07947 */ /* 0x000fea000b800000 */
[----:B------:R-:W-:-:S13]  /*25950*/  ELECT P6, URZ, PT ;  /* 0x00000000003f782f */ /* 0x000fda00038c0000 */
.L_x_2421:
[----:B0-----:R-:W2:Y:S01]  /*25960*/  LDL R5, [R1+0x4c] ;  /* 0x00004c0001057983 */ /* 0x001ea20000100800 */
[----:B------:R-:W-:Y:S01]  /*25970*/  BSSY B1, `(.L_x_2423) ;  /* 0x000000b000017945 */ /* 0x000fe20003800000 */
[----:B------:R-:W0:Y:S01]  /*25980*/  S2R R11, SR_CgaCtaId ;  /* 0x00000000000b7919 */ /* 0x000e220000008800 */
[----:B--2---:R-:W-:-:S04]  /*25990*/  IADD3 R5, R5, 0x1, RZ ;  /* 0x0000000105057810 */ /* 0x004fc80007ffe0ff */
        /* <DEDUP_REMOVED lines=8> */
.L_x_2708:
[----:B------:R-:W-:Y:S05]  /*25a20*/  BSYNC B1 ;  /* 0x0000000000017941 */ /* 0x000fea0003800000 */
.L_x_2423:
[----:B------:R-:W-:Y:S04]  /*25a30*/  BSSY B1, `(.L_x_2425) ;  /* 0x000006f000017945 */ /* 0x000fe80003800000 */
[----:B------:R-:W-:Y:S05]  /*25a40*/  @!P6 BRA `(.L_x_2426) ;  /* 0x0000000400b4e947 */ /* 0x000fea0003800000 */
[----:B------:R-:W2:Y:S04]  /*25a50*/  LDL R8, [R1+0x14] ;  /* 0x0000140001087983 */ /* 0x000ea80000100800 */
[----:B------:R-:W3:Y:S01]  /*25a60*/  LDL R7, [R1+0x20] ;  /* 0x0000200001077983 */ /* 0x000ee20000100800 */
[----:B------:R-:W1:Y:S01]  /*25a70*/  S2R R6, SR_TID.X ;  /* 0x0000000000067919 */ /* 0x000e620000002100 */
[----:B------:R-:W-:Y:S01]  /*25a80*/  BSSY B2, `(.L_x_2427) ;  /* 0x0000007000027945 */ /* 0x000fe20003800000 */
[----:B-1----:R-:W-:-:S04]  /*25a90*/  LOP3.LUT R6, R6, 0x7f, RZ, 0xc0, !PT ;  /* 0x0000007f06067812 */ /* 0x002fc800078ec0ff */
[----:B------:R-:W-:Y:S01]  /*25aa0*/  ISETP.NE.AND P1, PT, R6, RZ, PT ;  /* 0x000000ff0600720c */ /* 0x000fe20003f25270 */
[----:B--2---:R-:W-:Y:S01]  /*25ab0*/  IMAD R8, R8, 0x8, R11 ;  /* 0x0000000808087824 */ /* 0x004fe200078e020b */
[----:B---3--:R-:W-:-:S04]  /*25ac0*/  SHF.L.U32 R10, R7, 0x1f, RZ ;  /* 0x0000001f070a7819 */ /* 0x008fc800000006ff */
[----:B------:R-:W1:Y:S02]  /*25ad0*/  SYNCS.PHASECHK.TRANS64.TRYWAIT P0, [R8+URZ+0x388a0], R10 ;  /* 0x0388a00a080075a7 */ /* 0x000e64000800017f */
[----:B-1----:R-:W-:Y:S05]  /*25ae0*/  @!P0 BRA `(.L_x_2428) ;  /* 0x0000008c00bc8947 */ /* 0x002fea0003800000 */
.L_x_2709:
[----:B------:R-:W-:Y:S05]  /*25af0*/  BSYNC B2 ;  /* 0x0000000000027941 */ /* 0x000fea0003800000 */
.L_x_2427:
        /* <DEDUP_REMOVED lines=9> */
.L_x_2430:
[----:B------:R-:W-:Y:S05]  /*25b90*/  BSYNC B2 ;  /* 0x0000000000027941 */ /* 0x000fea0003800000 */
.L_x_2429:
        /* <DEDUP_REMOVED lines=10> */
[----:B--2---:R-:W-:-:S02]  /*25c40*/  IMAD R9, R5, 0x8000, R11 ;  /* 0x0000800005097824 */ /* 0x004fc400078e020b */
[----:B------:R-:W-:Y:S02]  /*25c50*/  VIADD R5, R8, 0x38890 ;  /* 0x0003889008057836 */ /* 0x000fe40000000000 */
[----:B------:R-:W-:-:S07]  /*25c60*/  VIADD R7, R9, 0x28400 ;  /* 0x0002840009077836 */ /* 0x000fce0000000000 */
.L_x_2431:
        /* <DEDUP_REMOVED lines=10> */
[----:B------:R-:W-:Y:S01]  /*25d10*/  MOV R14, 0x80 ;  /* 0x00000080000e7802 */ /* 0x000fe20000000f00 */
[----:B------:R-:W-:Y:S01]  /*25d20*/  VIADD R7, R9, 0x2c400 ;  /* 0x0002c40009077836 */ /* 0x000fe20000000000 */
[----:B------:R-:W-:Y:S01]  /*25d30*/  PLOP3.LUT P0, PT, PT, PT, PT, 0x80, 0x0 ;  /* 0x000000000000781c */ /* 0x000fe20003f0f070 */
[----:B------:R-:W-:Y:S01]  /*25d40*/  UMOV UR6, 0x0 ;  /* 0x0000000000067882 */ /* 0x000fe20000000000 */
[----:B------:R-:W-:Y:S01]  /*25d50*/  R2UR UR10, R14 ;  /* 0x000000000e0a72ca */ /* 0x000fe200000e0000 */
[----:B------:R-:W-:-:S14]  /*25d60*/  UMOV UR7, 0x12f00000 ;  /* 0x12f0000000077882 */ /* 0x000fdc0000000000 */
.L_x_2432:
        /* <DEDUP_REMOVED lines=13> */
.L_x_2710:
[----:B------:R-:W-:Y:S05]  /*25e40*/  BSYNC B2 ;  /* 0x0000000000027941 */ /* 0x000fea0003800000 */
.L_x_2433:
        /* <DEDUP_REMOVED lines=11> */
.L_x_2436:
[----:B------:R-:W-:Y:S05]  /*25f00*/  BSYNC B2 ;  /* 0x0000000000027941 */ /* 0x000fea0003800000 */
.L_x_2435:
        /* <DEDUP_REMOVED lines=8> */
.L_x_2437:
        /* <DEDUP_REMOVED lines=15> */
.L_x_2438:
        /* <DEDUP_REMOVED lines=10> */
.L_x_2426:
[----:B------:R-:W-:Y:S05]  /*26120*/  BSYNC B1 ;  /* 0x0000000000017941 */ /* 0x000fea0003800000 */
.L_x_2425:
[----:B------:R-:W0:Y:S04]  /*26130*/  LDL.LU R9, [R1+0x14] ;  /* 0x0000140001097983 */ /* 0x000e280000300800 */
[----:B------:R-:W2:Y:S01]  /*26140*/  LDL.LU R7, [R1+0x20] ;  /* 0x0000200001077983 */ /* 0x000ea20000300800 */
[----:B------:R-:W-:Y:S01]  /*26150*/  PLOP3.LUT P0, PT, PT, PT, PT, 0x8, 0x0 ;  /* 0x000000000000781c */ /* 0x000fe20003f0e170 */
[----:B0-----:R-:W-:-:S05]  /*26160*/  VIADD R5, R9, 0x1 ;  /* 0x0000000109057836 */ /* 0x001fca0000000000 */
        /* <DEDUP_REMOVED lines=12> */
.L_x_2453:
        /* <DEDUP_REMOVED lines=13> */
.L_x_2711:
[----:B------:R-:W-:Y:S05]  /*26300*/  BSYNC B2 ;  /* 0x0000000000027941 */ /* 0x000fea0003800000 */
.L_x_2441:
        /* <DEDUP_REMOVED lines=9> */
.L_x_2444:
[----:B------:R-:W-:Y:S05]  /*263a0*/  BSYNC B2 ;  /* 0x0000000000027941 */ /* 0x000fea0003800000 */
.L_x_2443:
        /* <DEDUP_REMOVED lines=11> */
.L_x_2445:
        /* <DEDUP_REMOVED lines=16> */
.L_x_2446:
        /* <DEDUP_REMOVED lines=13> */
.L_x_2712:
[----:B------:R-:W-:Y:S05]  /*26630*/  BSYNC B2 ;  /* 0x0000000000027941 */ /* 0x000fea0003800000 */
.L_x_2447:
        /* <DEDUP_REMOVED lines=11> */
.L_x_2450:
[----:B------:R-:W-:Y:S05]  /*266f0*/  BSYNC B2 ;  /* 0x0000000000027941 */ /* 0x000fea0003800000 */
.L_x_2449:
        /* <DEDUP_REMOVED lines=8> */
.L_x_2451:
        /* <DEDUP_REMOVED lines=15> */
.L_x_2452:
        /* <DEDUP_REMOVED lines=10> */
.L_x_2440:
[----:B------:R-:W-:Y:S05]  /*26910*/  BSYNC B1 ;  /* 0x0000000000017941 */ /* 0x000fea0003800000 */
.L_x_2439:
        /* <DEDUP_REMOVED lines=13> */
.L_x_2419:
[----:B------:R-:W-:Y:S05]  /*269f0*/  BSYNC B0 ;  /* 0x0000000000007941 */ /* 0x000fea0003800000 */
.L_x_2418:
        /* <DEDUP_REMOVED lines=23> */
.L_x_2455:
[----:B------:R-:W1:Y:S01]  /*26b70*/  S2R R0, SR_CgaCtaId ;  /* 0x0000000000007919 */ /* 0x000e620000008800 */
[----:B------:R-:W-:-:S04]  /*26b80*/  MOV R2, 0x400 ;  /* 0x0000040000027802 */ /* 0x000fc80000000f00 */
[----:B-1----:R-:W-:-:S04]  /*26b90*/  LEA R3, R0, R2, 0x18 ;  /* 0x0000000200037211 */ /* 0x002fc800078ec0ff */
[----:B------:R-:W-:Y:S01]  /*26ba0*/  IADD3 R0, R3, 0x28400, RZ ;  /* 0x0002840003007810 */ /* 0x000fe20007ffe0ff */
[----:B------:R1:W-:Y:S03]  /*26bb0*/  STL [R1+0x40], R3 ;  /* 0x0000400301007387 */ /* 0x0003e60000100800 */
[----:B------:R-:W-:-:S13]  /*26bc0*/  LOP3.LUT P0, RZ, R0, 0x3ff, RZ, 0xc0, !PT ;  /* 0x000003ff00ff7812 */ /* 0x000fda000780c0ff */
[----:B-1----:R-:W-:Y:S05]  /*26bd0*/  @!P0 BRA `(.L_x_2457) ;  /* 0x0000000000408947 */ /* 0x002fea0003800000 */
[----:B------:R-:W-:Y:S01]  /*26be0*/  MOV R2, 0x0 ;  /* 0x0000000000027802 */ /* 0x000fe20000000f00 */
[----:B------:R-:W-:Y:S01]  /*26bf0*/  ULDC.64 UR6, c[0x4][0xc0] ;  /* 0x0100300000067ab9 */ /* 0x000fe20000000a00 */
[----:B------:R-:W-:Y:S01]  /*26c00*/  ULDC.64 UR8, c[0x4][0xc8] ;  /* 0x0100320000087ab9 */ /* 0x000fe20000000a00 */
[----:B------:R-:W-:Y:S01]  /*26c10*/  ULDC.64 UR4, c[0x4][0x8] ;  /* 0x0100020000047ab9 */ /* 0x000fe20000000a00 */
[----:B0-----:R-:W-:Y:S01]  /*26c20*/  IMAD.U32 R4, RZ, RZ, UR6 ;  /* 0x00000006ff047e24 */ /* 0x001fe2000f8e00ff */
[----:B------:R-:W-:Y:S01]  /*26c30*/  MOV R10, UR4 ;  /* 0x00000004000a7c02 */ /* 0x000fe20008000f00 */
[----:B------:R-:W0:Y:S01]  /*26c40*/  LDC.64 R2, c[0x4][R2] ;  /* 0x0100000002027b82 */ /* 0x000e220000000a00 */
[----:B------:R-:W-:Y:S02]  /*26c50*/  IMAD.U32 R5, RZ, RZ, UR7 ;  /* 0x00000007ff057e24 */ /* 0x000fe4000f8e00ff */
[----:B------:R-:W-:Y:S02]  /*26c60*/  IMAD.U32 R6, RZ, RZ, UR8 ;  /* 0x00000008ff067e24 */ /* 0x000fe4000f8e00ff */
[----:B------:R-:W-:-:S02]  /*26c70*/  IMAD.U32 R7, RZ, RZ, UR9 ;  /* 0x00000009ff077e24 */ /* 0x000fc4000f8e00ff */
[----:B------:R-:W-:Y:S02]  /*26c80*/  IMAD.U32 R11, RZ, RZ, UR5 ;  /* 0x00000005ff0b7e24 */ /* 0x000fe4000f8e00ff */
[----:B------:R-:W-:Y:S02]  /*26c90*/  IMAD.MOV.U32 R8, RZ, RZ, 0x70 ;  /* 0x00000070ff087424 */ /* 0x000fe400078e00ff */
[----:B------:R-:W-:Y:S02]  /*26ca0*/  IMAD.MOV.U32 R12, RZ, RZ, 0x1 ;  /* 0x00000001ff0c7424 */ /* 0x000fe400078e00ff */
[----:B------:R-:W-:-:S07]  /*26cb0*/  IMAD.MOV.U32 R13, RZ, RZ, RZ ;  /* 0x000000ffff0d7224 */ /* 0x000fce00078e00ff */
[----:B------:R-:W-:-:S07]  /*26cc0*/  LEPC R20, `(.L_x_2457) ;  /* 0x000000001014794e */ /* 0x000fce0000000000 */
[----:B0-----:R-:W-:Y:S05]  /*26cd0*/  CALL.ABS.NOINC R2 ;  /* 0x0000000002007343 */ /* 0x001fea0003c00000 */
.L_x_2457:
        /* <DEDUP_REMOVED lines=27> */
.L_x_2458:
[----:B-1----:R-:W2:Y:S02]  /*26e90*/  LDL R2, [R1+0x40] ;  /* 0x0000400001027983 */ /* 0x002ea40000100800 */
[----:B--2---:R-:W-:-:S04]  /*26ea0*/  IADD3 R0, R2, 0x400, RZ ;  /* 0x0000040002007810 */ /* 0x004fc80007ffe0ff */
        /* <DEDUP_REMOVED lines=18> */
.L_x_2459:
[----:B------:R-:W2:Y:S02]  /*26fd0*/  LDL.LU R2, [R1+0x24] ;  /* 0x0000240001027983 */ /* 0x000ea40000300800 */
[----:B--2---:R-:W-:-:S13]  /*26fe0*/  LOP3.LUT P6, RZ, R2, 0x3ff, RZ, 0xc0, !PT ;  /* 0x000003ff02ff7812 */ /* 0x004fda00078cc0ff */
[----:B------:R-:W-:Y:S05]  /*26ff0*/  @!P6 BRA `(.L_x_2460) ;  /* 0x000000000040e947 */ /* 0x000fea0003800000 */
        /* <DEDUP_REMOVED lines=9> */
[----:B------:R-:W-:Y:S02]  /*27090*/  IMAD.U32 R7, RZ, RZ, UR7 ;  /* 0x00000007ff077e24 */ /* 0x000fe4000f8e00ff */
[----:B------:R-:W-:-:S02]  /*270a0*/  IMAD.U32 R10, RZ, RZ, UR8 ;  /* 0x00000008ff0a7e24 */ /* 0x000fc4000f8e00ff */
[----:B------:R-:W-:Y:S02]  /*270b0*/  IMAD.MOV.U32 R8, RZ, RZ, 0x70 ;  /* 0x00000070ff087424 */ /* 0x000fe400078e00ff */
[----:B------:R-:W-:Y:S02]  /*270c0*/  IMAD.MOV.U32 R12, RZ, RZ, 0x1 ;  /* 0x00000001ff0c7424 */ /* 0x000fe400078e00ff */
[----:B------:R-:W-:-:S07]  /*270d0*/  IMAD.MOV.U32 R13, RZ, RZ, RZ ;  /* 0x000000ffff0d7224 */ /* 0x000fce00078e00ff */
[----:B------:R-:W-:-:S07]  /*270e0*/  LEPC R20, `(.L_x_2460) ;  /* 0x000000001014794e */ /* 0x000fce0000000000 */
[----:B0-----:R-:W-:Y:S05]  /*270f0*/  CALL.ABS.NOINC R2 ;  /* 0x0000000002007343 */ /* 0x001fea0003c00000 */
.L_x_2460:
        /* <DEDUP_REMOVED lines=31> */
.L_x_2461:
        /* <DEDUP_REMOVED lines=14> */
.L_x_2462:
        /* <DEDUP_REMOVED lines=24> */
.L_x_2715:
[----:B--2---:R-:W-:Y:S02]  /*27550*/  ISETP.NE.AND P0, PT, R14, RZ, PT ;  /* 0x000000ff0e00720c */ /* 0x004fe40003f05270 */
[----:B------:R-:W-:-:S11]  /*27560*/  PLOP3.LUT P6, PT, PT, PT, PT, 0x8, 0x0 ;  /* 0x000000000000781c */ /* 0x000fd60003fce170 */
[----:B------:R-:W-:Y:S05]  /*27570*/  @P0 BRA `(.L_x_2464) ;  /* 0x00000008000c0947 */ /* 0x000fea0003800000 */
[----:B------:R-:W-:-:S03]  /*27580*/  UMOV UR4, 0xffffffff ;  /* 0xffffffff00047882 */ /* 0x000fc60000000000 */
[----:B------:R-:W-:Y:S05]  /*27590*/  BRA.DIV UR4, `(.L_x_2465) ;  /* 0x0000007604947947 */ /* 0x000fea000b800000 */
[----:B------:R-:W-:-:S13]  /*275a0*/  ELECT P6, URZ, PT ;  /* 0x00000000003f782f */ /* 0x000fda00038c0000 */
.L_x_2718:
[----:B------:R-:W-:Y:S05]  /*275b0*/  @!P6 BRA `(.L_x_2466) ;  /* 0x000000040080e947 */ /* 0x000fea0003800000 */
[----:B------:R-:W-:Y:S01]  /*275c0*/  ISETP.NE.U32.AND P0, PT, R6, RZ, PT ;  /* 0x000000ff0600720c */ /* 0x000fe20003f05070 */
[----:B-1----:R-:W-:-:S03]  /*275d0*/  VIADD R5, R19, 0xffffffff ;  /* 0xffffffff13057836 */ /* 0x002fc60000000000 */
[----:B------:R-:W-:-:S13]  /*275e0*/  ISETP.NE.AND.EX P0, PT, R7, RZ, PT, P0 ;  /* 0x000000ff0700720c */ /* 0x000fda0003f05300 */
        /* <DEDUP_REMOVED lines=8> */
[--C-:B------:R-:W-:Y:S01]  /*27670*/  SHF.R.S32.HI R9, RZ, 0x1f, R2.reuse ;  /* 0x0000001fff097819 */ /* 0x100fe20000011402 */
[----:B------:R-:W-:-:S04]  /*27680*/  IMAD.MOV R8, RZ, RZ, -R2 ;  /* 0x000000ffff087224 */ /* 0x000fc800078e0a02 */
[----:B------:R-:W-:Y:S01]  /*27690*/  IMAD R5, R10, R8, R5 ;  /* 0x000000080a057224 */ /* 0x000fe200078e0205 */
[----:B------:R-:W-:Y:S01]  /*276a0*/  MOV R8, R2 ;  /* 0x0000000200087202 */ /* 0x000fe20000000f00 */
[----:B------:R-:W-:-:S04]  /*276b0*/  IMAD R10, R17, UR4, RZ ;  /* 0x00000004110a7c24 */ /* 0x000fc8000f8e02ff */
[----:B------:R-:W-:-:S04]  /*276c0*/  IMAD.WIDE.U32 R8, R16, UR4, R8 ;  /* 0x0000000410087c25 */ /* 0x000fc8000f8e0008 */
[----:B------:R-:W-:Y:S01]  /*276d0*/  IMAD R2, R16, UR5, R10 ;  /* 0x0000000510027c24 */ /* 0x000fe2000f8e020a */
[----:B------:R-:W-:-:S03]  /*276e0*/  LEA R6, P0, R8, R6, 0x2 ;  /* 0x0000000608067211 */ /* 0x000fc600078010ff */
[----:B------:R-:W-:-:S05]  /*276f0*/  IMAD.IADD R2, R9, 0x1, R2 ;  /* 0x0000000109027824 */ /* 0x000fca00078e0202 */
[----:B------:R-:W-:-:S05]  /*27700*/  LEA.HI.X R7, R8, R7, R2, 0x2, P0 ;  /* 0x0000000708077211 */ /* 0x000fca00000f1402 */
[----:B------:R1:W5:Y:S02]  /*27710*/  LDG.E R2, desc[UR46][R6.64] ;  /* 0x0000002e06027981 */ /* 0x000364000c1e1900 */
.L_x_2467:
[----:B-1----:R-:W2:Y:S01]  /*27720*/  LDL R6, [R1+0x10] ;  /* 0x0000100001067983 */ /* 0x002ea20000100800 */
[----:B------:R-:W-:-:S03]  /*27730*/  MOV R9, 0x400 ;  /* 0x0000040000097802 */ /* 0x000fc60000000f00 */
[----:B------:R-:W3:Y:S01]  /*27740*/  LDL R8, [R1+0x1c] ;  /* 0x00001c0001087983 */ /* 0x000ee20000100800 */
[----:B------:R-:W1:Y:S01]  /*27750*/  S2R R10, SR_CgaCtaId ;  /* 0x00000000000a7919 */ /* 0x000e620000008800 */
[----:B------:R-:W4:Y:S01]  /*27760*/  S2R R7, SR_TID.X ;  /* 0x0000000000077919 */ /* 0x000f220000002100 */
[----:B-1----:R-:W-:Y:S02]  /*27770*/  LEA R9, R10, R9, 0x18 ;  /* 0x000000090a097211 */ /* 0x002fe400078ec0ff */
[----:B----4-:R-:W-:-:S04]  /*27780*/  LOP3.LUT R7, R7, 0x7f, RZ, 0xc0, !PT ;  /* 0x0000007f07077812 */ /* 0x010fc800078ec0ff */
[----:B------:R-:W-:Y:S01]  /*27790*/  ISETP.NE.AND P0, PT, R7, RZ, PT ;  /* 0x000000ff0700720c */ /* 0x000fe20003f05270 */
[----:B--2---:R-:W-:Y:S01]  /*277a0*/  IMAD R6, R6, 0x8, R9 ;  /* 0x0000000806067824 */ /* 0x004fe200078e0209 */
[----:B---3--:R-:W-:-:S04]  /*277b0*/  SHF.L.U32 R8, R8, 0x1f, RZ ;  /* 0x0000001f08087819 */ /* 0x008fc800000006ff */
[----:B------:R-:W1:Y:S02]  /*277c0*/  SYNCS.PHASECHK.TRANS64.TRYWAIT P2, [R6+URZ+0x38880], R8 ;  /* 0x03888008060075a7 */ /* 0x000e64000804017f */
[----:B-1----:R-:W-:Y:S05]  /*277d0*/  @!P2 BRA `(.L_x_2468) ;  /* 0x000000740024a947 */ /* 0x002fea0003800000 */
.L_x_2719:
        /* <DEDUP_REMOVED lines=8> */
.L_x_2469:
        /* <DEDUP_REMOVED lines=27> */
.L_x_2720:
        /* <DEDUP_REMOVED lines=8> */
.L_x_2471:
        /* <DEDUP_REMOVED lines=19> */
.L_x_2466:
        /* <DEDUP_REMOVED lines=31> */
.L_x_2464:
        /* <DEDUP_REMOVED lines=13> */
.L_x_2721:
[----:B------:R-:W-:Y:S05]  /*27e80*/  BSYNC B0 ;  /* 0x0000000000007941 */ /* 0x000fea0003800000 */
.L_x_2472:
[----:B------:R-:W-:-:S13]  /*27e90*/  ISETP.GE.AND P0, PT, R19, 0x2, PT ;  /* 0x000000021300780c */ /* 0x000fda0003f06270 */
[----:B------:R-:W-:Y:S05]  /*27ea0*/  @!P0 BRA `(.L_x_2474) ;  /* 0x0000001400008947 */ /* 0x000fea0003800000 */
[----:B------:R2:W5:Y:S01]  /*27eb0*/  LDL.LU R6, [R1+0x10] ;  /* 0x0000100001067983 */ /* 0x0005620000300800 */
[----:B------:R-:W-:-:S03]  /*27ec0*/  IADD3 R21, R19, -0x2, RZ ;  /* 0xfffffffe13157810 */ /* 0x000fc60007ffe0ff */
[----:B------:R2:W5:Y:S04]  /*27ed0*/  LDL.LU R7, [R1+0x1c] ;  /* 0x00001c0001077983 */ /* 0x0005680000300800 */
.L_x_2496:
[----:B-1---5:R-:W-:Y:S01]  /*27ee0*/  VIADD R4, R6, 0x1 ;  /* 0x0000000106047836 */ /* 0x022fe20000000000 */
[----:B------:R-:W-:Y:S05]  /*27ef0*/  YIELD ;  /* 0x0000000000007946 */ /* 0x000fea0003800000 */
[----:B------:R-:W-:Y:S01]  /*27f00*/  ISETP.NE.AND P0, PT, R4, 0x2, PT ;  /* 0x000000020400780c */ /* 0x000fe20003f05270 */
[----:B------:R-:W-:Y:S03]  /*27f10*/  BSSY B0, `(.L_x_2475) ;  /* 0x0000090000007945 */ /* 0x000fe60003800000 */
[----:B---3--:R-:W-:-:S02]  /*27f20*/  SEL R3, RZ, 0x1, P0 ;  /* 0x00000001ff037807 */ /* 0x008fc40000000000 */
        /* <DEDUP_REMOVED lines=24> */
[----:B------:R-:W-:-:S05]  /*280b0*/  IMAD.WIDE.U32 R2, R11, UR6, R2 ;  /* 0x000000060b027c25 */ /* 0x000fca000f8e0002 */
[----:B------:R-:W-:Y:S02]  /*280c0*/  IADD3 R3, R4, R3, RZ ;  /* 0x0000000304037210 */ /* 0x000fe40007ffe0ff */
[----:B------:R-:W-:-:S04]  /*280d0*/  LEA R4, P0, R2, UR4, 0x2 ;  /* 0x0000000402047c11 */ /* 0x000fc8000f8010ff */
[----:B------:R-:W-:-:S05]  /*280e0*/  LEA.HI.X R5, R2, UR5, R3, 0x2, P0 ;  /* 0x0000000502057c11 */ /* 0x000fca00080f1403 */
[----:B------:R3:W5:Y:S04]  /*280f0*/  LDG.E R2, desc[UR46][R4.64] ;  /* 0x0000002e04027981 */ /* 0x000768000c1e1900 */
.L_x_2477:
[----:B---3--:R-:W3:Y:S01]  /*28100*/  S2R R5, SR_CgaCtaId ;  /* 0x0000000000057919 */ /* 0x008ee20000008800 */
[----:B------:R-:W-:Y:S01]  /*28110*/  MOV R4, 0x400 ;  /* 0x0000040000047802 */ /* 0x000fe20000000f00 */
[----:B------:R-:W-:Y:S01]  /*28120*/  BSSY B1, `(.L_x_2478) ;  /* 0x0000009000017945 */ /* 0x000fe20003800000 */
[----:B------:R-:W4:Y:S02]  /*28130*/  S2R R3, SR_TID.X ;  /* 0x0000000000037919 */ /* 0x000f240000002100 */
[----:B---3--:R-:W-:Y:S02]  /*28140*/  LEA R4, R5, R4, 0x18 ;  /* 0x0000000405047211 */ /* 0x008fe400078ec0ff */
[----:B----4-:R-:W-:-:S03]  /*28150*/  LOP3.LUT R3, R3, 0x7f, RZ, 0xc0, !PT ;  /* 0x0000007f03037812 */ /* 0x010fc600078ec0ff */
[----:B------:R-:W-:Y:S01]  /*28160*/  IMAD R5, R10, 0x8, R4 ;  /* 0x000000080a057824 */ /* 0x000fe200078e0204 */
[----:B------:R-:W-:Y:S02]  /*28170*/  SHF.L.U32 R4, R9, 0x1f, RZ ;  /* 0x0000001f09047819 */ /* 0x000fe400000006ff */
[----:B------:R-:W-:Y:S02]  /*28180*/  ISETP.NE.AND P2, PT, R3, RZ, PT ;  /* 0x000000ff0300720c */ /* 0x000fe40003f45270 */
[----:B------:R-:W3:Y:S02]  /*28190*/  SYNCS.PHASECHK.TRANS64.TRYWAIT P0, [R5+URZ+0x38880], R4 ;  /* 0x03888004050075a7 */ /* 0x000ee4000800017f */
[----:B---3--:R-:W-:Y:S09]  /*281a0*/  @!P0 BRA `(.L_x_2479) ;  /* 0x0000006800f88947 */ /* 0x008ff20003800000 */
.L_x_2722:
[----:B------:R-:W-:Y:S05]  /*281b0*/  BSYNC B1 ;  /* 0x0000000000017941 */ /* 0x000fea0003800000 */
.L_x_2478:
[----:B------:R-:W-:Y:S04]  /*281c0*/  BSSY B1, `(.L_x_2480) ;  /* 0x0000009000017945 */ /* 0x000fe80003800000 */
[----:B------:R-:W-:Y:S05]  /*281d0*/  @P2 BRA `(.L_x_2481) ;  /* 0x00000000001c2947 */ /* 0x000fea0003800000 */
[----:B------:R-:W1:Y:S02]  /*281e0*/  S2R R3, SR_TID.X ;  /* 0x0000000000037919 */ /* 0x000e640000002100 */
[----:B-1----:R-:W-:Y:S01]  /*281f0*/  LOP3.LUT R9, R3, 0x1f, RZ, 0xc0, !PT ;  /* 0x0000001f03097812 */ /* 0x002fe200078ec0ff */
[----:B------:R-:W-:-:S03]  /*28200*/  IMAD.MOV.U32 R3, RZ, RZ, 0x8000 ;  /* 0x00008000ff037424 */ /* 0x000fc600078e00ff */
[----:B------:R-:W-:Y:S01]  /*28210*/  ISETP.NE.AND P0, PT, R9, RZ, PT ;  /* 0x000000ff0900720c */ /* 0x000fe20003f05270 */
[----:B------:R4:W-:-:S12]  /*28220*/  SYNCS.ARRIVE.TRANS64 RZ, [R5+URZ+0x38870], R3 ;  /* 0x0388700305ff79a7 */ /* 0x0009d8000800003f */
[----:B----4-:R-:W-:Y:S05]  /*28230*/  @!P0 BRA `(.L_x_2481) ;  /* 0x0000000000048947 */ /* 0x010fea0003800000 */
[----:B------:R-:W-:Y:S01]  /*28240*/  BPT.TRAP 0x1 ;  /* 0x000000040000795c */ /* 0x000fe20000300000 */
.L_x_2481:
[----:B------:R-:W-:Y:S05]  /*28250*/  BSYNC B1 ;  /* 0x0000000000017941 */ /* 0x000fea0003800000 */
.L_x_2480:
[----:B------:R-:W4:Y:S04]  /*28260*/  LDL R3, [R1+0x10] ;  /* 0x0000100001037983 */ /* 0x000f280000100800 */
[----:B-1----:R-:W2:Y:S01]  /*28270*/  LDL R9, [R1+0x34] ;  /* 0x0000340001097983 */ /* 0x002ea20000100800 */
[----:B------:R-:W-:Y:S01]  /*28280*/  IMAD.MOV.U32 R13, RZ, RZ, RZ ;  /* 0x000000ffff0d7224 */ /* 0x000fe200078e00ff */
[----:B------:R-:W-:Y:S01]  /*28290*/  MOV R10, 0x400 ;  /* 0x00000400000a7802 */ /* 0x000fe20000000f00 */
[----:B------:R-:W-:Y:S01]  /*282a0*/  UIADD3 UR4, UP0, UR42, 0x470, URZ ;  /* 0x000004702a047890 */ /* 0x000fe2000ff1e03f */
[----:B------:R-:W1:Y:S01]  /*282b0*/  S2R R11, SR_CgaCtaId ;  /* 0x00000000000b7919 */ /* 0x000e620000008800 */
[----:B------:R-:W-:Y:S01]  /*282c0*/  PLOP3.LUT P0, PT, PT, PT, PT, 0x80, 0x0 ;  /* 0x000000000000781c */ /* 0x000fe20003f0f070 */
[----:B------:R-:W-:Y:S01]  /*282d0*/  UMOV UR6, 0x0 ;  /* 0x0000000000067882 */ /* 0x000fe20000000000 */
[----:B------:R-:W-:Y:S01]  /*282e0*/  R2UR UR10, R13 ;  /* 0x000000000d0a72ca */ /* 0x000fe200000e0000 */
[----:B------:R-:W-:Y:S01]  /*282f0*/  UIADD3.X UR5, URZ, UR43, URZ, UP0, !UPT ;  /* 0x0000002b3f057290 */ /* 0x000fe200087fe43f */
[----:B------:R-:W-:Y:S01]  /*28300*/  UMOV UR7, 0x14f00000 ;  /* 0x14f0000000077882 */ /* 0x000fe20000000000 */
[----:B-1----:R-:W-:-:S05]  /*28310*/  LEA R10, R11, R10, 0x18 ;  /* 0x0000000a0b0a7211 */ /* 0x002fca00078ec0ff */
[----:B----4-:R-:W-:Y:S01]  /*28320*/  IMAD R3, R3, 0x8000, R10 ;  /* 0x0000800003037824 */ /* 0x010fe200078e020a */
[----:B--2---:R-:W-:Y:S01]  /*28330*/  LEA R9, R8, R9, 0x7 ;  /* 0x0000000908097211 */ /* 0x004fe200078e38ff */
[----:B------:R-:W-:Y:S02]  /*28340*/  VIADD R8, R5, 0x38870 ;  /* 0x0003887005087836 */ /* 0x000fe40000000000 */
[----:B------:R-:W-:-:S07]  /*28350*/  VIADD R10, R3, 0x10400 ;  /* 0x00010400030a7836 */ /* 0x000fce0000000000 */
.L_x_2482:
        /* <DEDUP_REMOVED lines=16> */
.L_x_2483:
        /* <DEDUP_REMOVED lines=13> */
.L_x_2723:
[----:B------:R-:W-:Y:S05]  /*28530*/  BSYNC B1 ;  /* 0x0000000000017941 */ /* 0x000fea0003800000 */
.L_x_2484:
[----:B------:R-:W-:Y:S01]  /*28540*/  BSSY B1, `(.L_x_2486) ;  /* 0x000000b000017945 */ /* 0x000fe20003800000 */
[----:B------:R-:W-:Y:S01]  /*28550*/  MOV R10, 0x0 ;  /* 0x00000000000a7802 */ /* 0x000fe20000000f00 */
[----:B------:R-:W-:Y:S02]  /*28560*/  IMAD.MOV.U32 R11, RZ, RZ, 0x14f00000 ;  /* 0x14f00000ff0b7424 */ /* 0x000fe400078e00ff */
[----:B------:R-:W-:Y:S05]  /*28570*/  @P2 BRA `(.L_x_2487) ;  /* 0x00000000001c2947 */ /* 0x000fea0003800000 */
[----:B------:R-:W2:Y:S01]  /*28580*/  S2R R8, SR_TID.X ;  /* 0x0000000000087919 */ /* 0x000ea20000002100 */
[----:B-1-3--:R-:W-:-:S04]  /*28590*/  IMAD.MOV.U32 R4, RZ, RZ, 0x8000 ;  /* 0x00008000ff047424 */ /* 0x00afc800078e00ff */
[----:B------:R4:W-:Y:S01]  /*285a0*/  SYNCS.ARRIVE.TRANS64 RZ, [R5+URZ+0x38830], R4 ;  /* 0x0388300405ff79a7 */ /* 0x0009e2000800003f */
[----:B--2---:R-:W-:-:S04]  /*285b0*/  LOP3.LUT R8, R8, 0x1f, RZ, 0xc0, !PT ;  /* 0x0000001f08087812 */ /* 0x004fc800078ec0ff */
[----:B------:R-:W-:-:S13]  /*285c0*/  ISETP.NE.AND P0, PT, R8, RZ, PT ;  /* 0x000000ff0800720c */ /* 0x000fda0003f05270 */
[----:B----4-:R-:W-:Y:S05]  /*285d0*/  @!P0 BRA `(.L_x_2487) ;  /* 0x0000000000048947 */ /* 0x010fea0003800000 */
[----:B------:R-:W-:Y:S01]  /*285e0*/  BPT.TRAP 0x1 ;  /* 0x000000040000795c */ /* 0x000fe20000300000 */
.L_x_2487:
[----:B------:R-:W-:Y:S05]  /*285f0*/  BSYNC B1 ;  /* 0x0000000000017941 */ /* 0x000fea0003800000 */
.L_x_2486:
[----:B------:R-:W-:Y:S01]  /*28600*/  R2UR UR10, R13 ;  /* 0x000000000d0a72ca */ /* 0x000fe200000e0000 */
[----:B------:R-:W-:Y:S01]  /*28610*/  UIADD3 UR4, UP0, UR42, 0x370, URZ ;  /* 0x000003702a047890 */ /* 0x000fe2000ff1e03f */
[----:B------:R-:W-:Y:S01]  /*28620*/  R2UR UR6, R10 ;  /* 0x000000000a0672ca */ /* 0x000fe200000e0000 */
[----:B-1-3--:R-:W-:Y:S01]  /*28630*/  VIADD R5, R5, 0x38830 ;  /* 0x0003883005057836 */ /* 0x00afe20000000000 */
[----:B------:R-:W-:Y:S01]  /*28640*/  R2UR UR7, R11 ;  /* 0x000000000b0772ca */ /* 0x000fe200000e0000 */
[----:B------:R-:W-:Y:S01]  /*28650*/  VIADD R4, R3, 0x28400 ;  /* 0x0002840003047836 */ /* 0x000fe20000000000 */
[----:B------:R-:W-:Y:S01]  /*28660*/  PLOP3.LUT P0, PT, PT, PT, PT, 0x80, 0x0 ;  /* 0x000000000000781c */ /* 0x000fe20003f0f070 */
[----:B------:R-:W-:-:S12]  /*28670*/  UIADD3.X UR5, URZ, UR43, URZ, UP0, !UPT ;  /* 0x0000002b3f057290 */ /* 0x000fd800087fe43f */
.L_x_2488:
        /* <DEDUP_REMOVED lines=15> */
.L_x_2489:
        /* <DEDUP_REMOVED lines=10> */
.L_x_2476:
[----:B------:R-:W-:Y:S05]  /*28810*/  BSYNC B0 ;  /* 0x0000000000007941 */ /* 0x000fea0003800000 */
.L_x_2475:
[----:B------:R-:W-:-:S06]  /*28820*/  UISETP.NE.AND UP0, UPT, UR36, 0x3, UPT ;  /* 0x000000032400788c */ /* 0x000fcc000bf05270 */
[----:B------:R-:W-:-:S13]  /*28830*/  PLOP3.LUT P0, PT, PT, PT, UP0, 0x80, 0x0 ;  /* 0x000000000000781c */ /* 0x000fda0003f0f008 */
[----:B------:R-:W-:Y:S05]  /*28840*/  @!P0 BRA `(.L_x_2490) ;  /* 0x0000000000048947 */ /* 0x000fea0003800000 */
[----:B------:R-:W-:Y:S01]  /*28850*/  BPT.TRAP 0x1 ;  /* 0x000000040000795c */ /* 0x000fe20000300000 */
.L_x_2490:
        /* <DEDUP_REMOVED lines=12> */
.L_x_2724:
[----:B------:R-:W-:Y:S05]  /*28920*/  BSYNC B0 ;  /* 0x0000000000007941 */ /* 0x000fea0003800000 */
.L_x_2491:
[----:B------:R-:W-:Y:S05]  /*28930*/  @!P0 BRA `(.L_x_2493) ;  /* 0x0000000000048947 */ /* 0x000fea0003800000 */
[----:B------:R-:W-:Y:S01]  /*28940*/  BPT.TRAP 0x1 ;  /* 0x000000040000795c */ /* 0x000fe20000300000 */
.L_x_2493:
[----:B---3--:R-:W3:Y:S01]  /*28950*/  LDL R4, [R1+0x8] ;  /* 0x0000080001047983 */ /* 0x008ee20000100800 */
[----:B------:R-:W-:Y:S01]  /*28960*/  SHF.L.U32 R3, R7, 0x1f, RZ ;  /* 0x0000001f07037819 */ /* 0x000fe200000006ff */
[----:B------:R-:W-:-:S03]  /*28970*/  IMAD.SHL.U32 R12, R6, 0x8000, RZ ;  /* 0x00008000060c7824 */ /* 0x000fc600078e00ff */
[----:B---3--:R-:W3:Y:S02]  /*28980*/  SYNCS.PHASECHK.TRANS64.TRYWAIT P2, [R4+URZ+0x38860], R3 ;  /* 0x03886003040075a7 */ /* 0x008ee4000804017f */
[----:B---3--:R-:W-:Y:S05]  /*28990*/  @!P2 BRA `(.L_x_2494) ;  /* 0x00000064003ca947 */ /* 0x008fea0003800000 */
.L_x_2725:
[----:B---3--:R-:W3:Y:S04]  /*289a0*/  LDL R4, [R1+0x3c] ;  /* 0x00003c0001047983 */ /* 0x008ee80000100800 */
[----:B------:R-:W4:Y:S04]  /*289b0*/  LDL R16, [R1+0x2c] ;  /* 0x00002c0001107983 */ /* 0x000f280000100800 */
[----:B------:R-:W5:Y:S01]  /*289c0*/  LDL R15, [R1+0x38] ;  /* 0x00003800010f7983 */ /* 0x000f620000100800 */
[----:B------:R-:W-:Y:S01]  /*289d0*/  MOV R13, 0x400 ;  /* 0x00000400000d7802 */ /* 0x000fe20000000f00 */
[----:B------:R-:W0:Y:S01]  /*289e0*/  S2R R14, SR_CgaCtaId ;  /* 0x00000000000e7919 */ /* 0x000e220000008800 */
[----:B------:R-:W-:Y:S05]  /*289f0*/  WARPSYNC.ALL ;  /* 0x0000000000007948 */ /* 0x000fea0003800000 */
[----:B0-----:R-:W-:-:S02]  /*28a00*/  LEA R13, R14, R13, 0x18 ;  /* 0x0000000d0e0d7211 */ /* 0x001fc400078ec0ff */
[----:B---3--:R-:W-:-:S05]  /*28a10*/  LOP3.LUT R3, R12, R4, RZ, 0xfc, !PT ;  /* 0x000000040c037212 */ /* 0x008fca00078efcff */
[----:B------:R-:W-:-:S05]  /*28a20*/  IMAD.IADD R3, R13, 0x1, R3 ;  /* 0x000000010d037824 */ /* 0x000fca00078e0203 */
[----:B------:R-:W0:Y:S01]  /*28a30*/  LDSM.16.MT88.4 R4, [R3+0x10400] ;  /* 0x010400000304783b */ /* 0x000e220000004200 */
[----:B----4-:R-:W-:Y:S02]  /*28a40*/  IADD3 R20, R16, R3, RZ ;  /* 0x0000000310147210 */ /* 0x010fe40007ffe0ff */
[----:B-----5:R-:W-:Y:S02]  /*28a50*/  LOP3.LUT R12, R12, R15, RZ, 0xfc, !PT ;  /* 0x0000000f0c0c7212 */ /* 0x020fe400078efcff */
[C-C-:B0-----:R-:W-:Y:S02]  /*28a60*/  PRMT R8, R4.reuse, 0x6420, R5.reuse ;  /* 0x0000642004087816 */ /* 0x141fe40000000005 */
[----:B-1----:R-:W-:Y:S02]  /*28a70*/  PRMT R9, R4, 0x7531, R5 ;  /* 0x0000753104097816 */ /* 0x002fe40000000005 */
[C-C-:B------:R-:W-:Y:S02]  /*28a80*/  PRMT R10, R6.reuse, 0x6420, R7.reuse ;  /* 0x00006420060a7816 */ /* 0x140fe40000000007 */
[----:B------:R-:W-:-:S02]  /*28a90*/  PRMT R11, R6, 0x7531, R7 ;  /* 0x00007531060b7816 */ /* 0x000fc40000000007 */
[----:B------:R-:W0:Y:S01]  /*28aa0*/  LDSM.16.MT88.4 R4, [R20+0x10400] ;  /* 0x010400001404783b */ /* 0x000e220000004200 */
[----:B------:R-:W-:-:S05]  /*28ab0*/  IMAD.IADD R17, R13, 0x1, R12 ;  /* 0x000000010d117824 */ /* 0x000fca00078e020c */
[----:B------:R0:W-:Y:S02]  /*28ac0*/  STSM.16.M88.4 [R17+0x400], R8 ;  /* 0x0004000811007844 */ /* 0x0001e40000000200 */
        /* <DEDUP_REMOVED lines=12> */
[----:B-1----:R-:W3:Y:S01]  /*28b90*/  LDL R14, [R1+0x28] ;  /* 0x00002800010e7983 */ /* 0x002ee20000100800 */
        /* <DEDUP_REMOVED lines=21> */
[----:B------:R-:W0:Y:S01]  /*28cf0*/  LDSM.16.MT88.4 R4, [R3+0x15400] ;  /* 0x015400000304783b */ /* 0x000e220000004200 */
[----:B------:R-:W-:Y:S01]  /*28d00*/  IMAD.MOV.U32 R16, RZ, RZ, R12 ;  /* 0x000000ffff107224 */ /* 0x000fe200078e000c */
[----:B------:R-:W-:Y:S01]  /*28d10*/  MOV R17, R13 ;  /* 0x0000000d00117202 */ /* 0x000fe20000000f00 */
        /* <DEDUP_REMOVED lines=37> */
[----:B-1----:R-:W-:Y:S01]  /*28f70*/  IMAD.MOV.U32 R14, RZ, RZ, R18 ;  /* 0x000000ffff0e7224 */ /* 0x002fe200078e0012 */
[C-C-:B0-----:R-:W-:Y:S02]  /*28f80*/  PRMT R8, R4.reuse, 0x6420, R5.reuse ;  /* 0x0000642004087816 */ /* 0x141fe40000000005 */
[----:B------:R-:W-:-:S02]  /*28f90*/  PRMT R9, R4, 0x7531, R5 ;  /* 0x0000753104097816 */ /* 0x000fc40000000005 */
        /* <DEDUP_REMOVED lines=9> */
[----:B------:R-:W0:Y:S01]  /*29030*/  LDSM.16.MT88.4 R4, [R20+0x13400] ;  /* 0x013400001404783b */ /* 0x000e220000004200 */
[----:B------:R-:W-:-:S05]  /*29040*/  IADD3 R12, R15, R14, RZ ;  /* 0x0000000e0f0c7210 */ /* 0x000fca0007ffe0ff */
[----:B------:R1:W-:Y:S02]  /*29050*/  STSM.16.M88.4 [R12], R16 ;  /* 0x000000100c007844 */ /* 0x0003e40000000200 */
[----:B-1----:R-:W-:Y:S01]  /*29060*/  IMAD.MOV.U32 R19, RZ, RZ, R12 ;  /* 0x000000ffff137224 */ /* 0x002fe200078e000c */
        /* <DEDUP_REMOVED lines=25> */
.L_x_2495:
        /* <DEDUP_REMOVED lines=11> */
.L_x_2474:
[----:B------:R-:W-:Y:S04]  /*292b0*/  BSSY B0, `(.L_x_2497) ;  /* 0x000000f000007945 */ /* 0x000fe80003800000 */
[----:B------:R-:W-:Y:S05]  /*292c0*/  @P1 BRA `(.L_x_2498) ;  /* 0x0000000000341947 */ /* 0x000fea0003800000 */
[----:B------:R-:W4:Y:S01]  /*292d0*/  S2R R5, SR_LANEID ;  /* 0x0000000000057919 */ /* 0x000f220000000000 */
[----:B------:R-:W-:Y:S01]  /*292e0*/  VOTEU.ANY UR4, UPT, PT ;  /* 0x0000000000047886 */ /* 0x000fe200038e0100 */
[----:B-1-3--:R-:W1:Y:S01]  /*292f0*/  LDC.64 R2, c[0x0][0xc38] ;  /* 0x00030e00ff027b82 */ /* 0x00ae620000000a00 */
[----:B------:R-:W4:Y:S02]  /*29300*/  FLO.U32 R0, UR4 ;  /* 0x0000000400007d00 */ /* 0x000f2400080e0000 */
[----:B----4-:R-:W-:-:S06]  /*29310*/  ISETP.EQ.U32.AND P0, PT, R0, R5, PT ;  /* 0x000000050000720c */ /* 0x010fcc0003f02070 */
[----:B------:R-:W1:Y:S07]  /*29320*/  POPC R5, UR4 ;  /* 0x0000000400057d09 */ /* 0x000e6e0008000000 */
[----:B-1----:R-:W3:Y:S01]  /*29330*/  @P0 ATOMG.E.ADD.STRONG.GPU PT, R3, desc[UR46][R2.64], R5 ;  /* 0x00000005020309a8 */ /* 0x002ee200081ee1ee */
[----:B------:R-:W1:Y:S02]  /*29340*/  S2R R4, SR_LTMASK ;  /* 0x0000000000047919 */ /* 0x000e640000003900 */
[----:B-1----:R-:W-:-:S04]  /*29350*/  LOP3.LUT R4, R4, UR4, RZ, 0xc0, !PT ;  /* 0x0000000404047c12 */ /* 0x002fc8000f8ec0ff */
[----:B-----5:R-:W1:Y:S01]  /*29360*/  POPC R7, R4 ;  /* 0x0000000400077309 */ /* 0x020e620000000000 */
[----:B---3--:R-:W1:Y:S02]  /*29370*/  SHFL.IDX PT, R0, R3, R0, 0x1f ;  /* 0x00001f0003007589 */ /* 0x008e6400000e0000 */
[----:B-1----:R-:W-:-:S05]  /*29380*/  IADD3 R0, R0, UR37, R7 ;  /* 0x0000002500007c10 */ /* 0x002fca000fffe007 */
[----:B------:R4:W-:Y:S02]  /*29390*/  STL [R1], R0 ;  /* 0x0000000001007387 */ /* 0x0009e40000100800 */
.L_x_2498:
[----:B------:R-:W-:Y:S05]  /*293a0*/  BSYNC B0 ;  /* 0x0000000000007941 */ /* 0x000fea0003800000 */
.L_x_2497:
[----:B------:R-:W-:-:S06]  /*293b0*/  UISETP.NE.AND UP0, UPT, UR36, 0x3, UPT ;  /* 0x000000032400788c */ /* 0x000fcc000bf05270 */
[----:B------:R-:W-:-:S13]  /*293c0*/  PLOP3.LUT P0, PT, PT, PT, UP0, 0x80, 0x0 ;  /* 0x000000000000781c */ /* 0x000fda0003f0f008 */
[----:B------:R-:W-:Y:S05]  /*293d0*/  @!P0 BRA `(.L_x_2499) ;  /* 0x0000000000048947 */ /* 0x000fea0003800000 */
[----:B------:R-:W-:Y:S01]  /*293e0*/  BPT.TRAP 0x1 ;  /* 0x000000040000795c */ /* 0x000fe20000300000 */
.L_x_2499:
[----:B----4-:R-:W4:Y:S04]  /*293f0*/  LDL R0, [R1+0x1c] ;  /* 0x00001c0001007983 */ /* 0x010f280000100800 */
[----:B------:R-:W2:Y:S01]  /*29400*/  LDL R2, [R1+0x10] ;  /* 0x0000100001027983 */ /* 0x000ea20000100800 */
[----:B-1----:R-:W1:Y:S01]  /*29410*/  S2R R4, SR_CgaCtaId ;  /* 0x0000000000047919 */ /* 0x002e620000008800 */
[----:B---3--:R-:W-:-:S04]  /*29420*/  MOV R3, 0x400 ;  /* 0x0000040000037802 */ /* 0x008fc80000000f00 */
[----:B-1----:R-:W-:Y:S01]  /*29430*/  LEA R3, R4, R3, 0x18 ;  /* 0x0000000304037211 */ /* 0x002fe200078ec0ff */
[----:B------:R-:W-:Y:S01]  /*29440*/  BSSY B0, `(.L_x_2500) ;  /* 0x0000008000007945 */ /* 0x000fe20003800000 */
[----:B----4-:R-:W-:-:S04]  /*29450*/  LOP3.LUT R0, R0, 0x1, RZ, 0x3c, !PT ;  /* 0x0000000100007812 */ /* 0x010fc800078e3cff */
[----:B------:R-:W-:Y:S01]  /*29460*/  SHF.L.U32 R0, R0, 0x1f, RZ ;  /* 0x0000001f00007819 */ /* 0x000fe200000006ff */
[----:B--2---:R-:W-:-:S04]  /*29470*/  IMAD R21, R2, 0x8, R3 ;  /* 0x0000000802157824 */ /* 0x004fc800078e0203 */
[----:B------:R-:W1:Y:S01]  /*29480*/  SYNCS.PHASECHK.TRANS64.TRYWAIT P0, [R21+URZ+0x38870], R0 ;  /* 0x03887000150075a7 */ /* 0x000e62000800017f */
[----:B------:R-:W-:-:S04]  /*29490*/  MOV R2, UR38 ;  /* 0x0000002600027c02 */ /* 0x000fc80008000f00 */
[----:B------:R-:W-:Y:S01]  /*294a0*/  ISETP.NE.AND P2, PT, R2, 0x3, PT ;  /* 0x000000030200780c */ /* 0x000fe20003f45270 */
[----:B-1----:R-:W-:-:S12]  /*294b0*/  @!P0 BRA `(.L_x_2501) ;  /* 0x00000058008c8947 */ /* 0x002fd80003800000 */
.L_x_2726:
[----:B------:R-:W-:Y:S05]  /*294c0*/  BSYNC B0 ;  /* 0x0000000000007941 */ /* 0x000fea0003800000 */
.L_x_2500:
[----:B------:R-:W-:Y:S05]  /*294d0*/  @!P2 BRA `(.L_x_2502) ;  /* 0x000000000004a947 */ /* 0x000fea0003800000 */
[----:B------:R-:W-:Y:S01]  /*294e0*/  BPT.TRAP 0x1 ;  /* 0x000000040000795c */ /* 0x000fe20000300000 */
.L_x_2502:
[----:B-1----:R-:W2:Y:S02]  /*294f0*/  LDL R0, [R1+0x1c] ;  /* 0x00001c0001007983 */ /* 0x002ea40000100800 */
[----:B--2---:R-:W-:-:S04]  /*29500*/  SHF.L.U32 R0, R0, 0x1f, RZ ;  /* 0x0000001f00007819 */ /* 0x004fc800000006ff */
[----:B------:R-:W1:Y:S02]  /*29510*/  SYNCS.PHASECHK.TRANS64.TRYWAIT P0, [R21+URZ+0x38860], R0 ;  /* 0x03886000150075a7 */ /* 0x000e64000800017f */
[----:B-1----:R-:W-:Y:S05]  /*29520*/  @!P0 BRA `(.L_x_2503) ;  /* 0x0000005800848947 */ /* 0x002fea0003800000 */
.L_x_2727:
        /* <DEDUP_REMOVED lines=9> */
[----:B-1----:R-:W-:-:S05]  /*295c0*/  LOP3.LUT R0, R2, R4, RZ, 0xfc, !PT ;  /* 0x0000000402007212 */ /* 0x002fca00078efcff */
[----:B------:R-:W-:-:S05]  /*295d0*/  IMAD.IADD R0, R8, 0x1, R0 ;  /* 0x0000000108007824 */ /* 0x000fca00078e0200 */
        /* <DEDUP_REMOVED lines=57> */
[----:B-1----:R-:W-:Y:S02]  /*29970*/  IMAD.MOV.U32 R14, RZ, RZ, R18 ;  /* 0x000000ffff0e7224 */ /* 0x002fe400078e0012 */
        /* <DEDUP_REMOVED lines=60> */
.L_x_2504:
[----:B------:R-:W2:Y:S01]  /*29d40*/  LDL.LU R2, [R1+0x10] ;  /* 0x0000100001027983 */ /* 0x000ea20000300800 */
[----:B0-----:R-:W-:Y:S03]  /*29d50*/  SYNCS.ARRIVE.TRANS64.A1T0 RZ, [R21+URZ+0x38850], RZ ;  /* 0x038850ff15ff79a7 */ /* 0x001fe6000810003f */
[----:B-1----:R-:W3:Y:S01]  /*29d60*/  LDL.LU R3, [R1+0x1c] ;  /* 0x00001c0001037983 */ /* 0x002ee20000300800 */
[----:B------:R-:W-:-:S05]  /*29d70*/  @!P1 VIADD R0, R21, 0x38880 ;  /* 0x0003888015009836 */ /* 0x000fca0000000000 */
        /* <DEDUP_REMOVED lines=10> */
.L_x_2456:
[----:B------:R-:W-:Y:S05]  /*29e20*/  BSYNC B6 ;  /* 0x0000000000067941 */ /* 0x000fea0003800000 */
.L_x_2454:
        /* <DEDUP_REMOVED lines=13> */
.L_x_2505:
        /* <DEDUP_REMOVED lines=8> */
[----:B---3--:R-:W-:-:S04]  /*29f80*/  IADD3 R5, R5, R7, RZ ;  /* 0x0000000705057210 */ /* 0x008fc80007ffe0ff */
        /* <DEDUP_REMOVED lines=29> */
.L_x_2737:
[----:B------:R-:W-:Y:S02]  /*2a160*/  ULDC UR4, c[0x0][0xc10] ;  /* 0x0003040000047ab9 */ /* 0x000fe40000000800 */
[----:B------:R-:W-:-:S04]  /*2a170*/  IMAD.U32 R5, RZ, RZ, UR4 ;  /* 0x00000004ff057e24 */ /* 0x000fc8000f8e00ff */
[----:B-1----:R-:W-:-:S04]  /*2a180*/  IMAD R8, R14, R5, RZ ;  /* 0x000000050e087224 */ /* 0x002fc800078e02ff */
[----:B------:R-:W-:-:S05]  /*2a190*/  IMAD.IADD R4, R4, 0x1, R8 ;  /* 0x0000000104047824 */ /* 0x000fca00078e0208 */
[----:B------:R-:W-:-:S13]  /*2a1a0*/  ISETP.GT.AND P6, PT, R4, R0, PT ;  /* 0x000000000400720c */ /* 0x000fda0003fc4270 */
[----:B------:R-:W-:Y:S05]  /*2a1b0*/  @P6 BRA `(.L_x_2508) ;  /* 0x0000000000a46947 */ /* 0x000fea0003800000 */
.L_x_2513:
[----:B0-----:R-:W2:Y:S01]  /*2a1c0*/  LDL.LU R2, [R1+0xc] ;  /* 0x00000c0001027983 */ /* 0x001ea20000300800 */
[----:B------:R-:W0:Y:S01]  /*2a1d0*/  LDC R5, c[0x0][0xc14] ;  /* 0x00030500ff057b82 */ /* 0x000e220000000800 */
[----:B--2---:R-:W-:-:S04]  /*2a1e0*/  IADD3 R2, R2, 0x1f, RZ ;  /* 0x0000001f02027810 */ /* 0x004fc80007ffe0ff */
[----:B0-----:R-:W-:-:S13]  /*2a1f0*/  ISETP.GE.AND P6, PT, R2, R5, PT ;  /* 0x000000050200720c */ /* 0x001fda0003fc6270 */
[----:B------:R-:W-:Y:S05]  /*2a200*/  @P6 BRA `(.L_x_2509) ;  /* 0x0000000400ec6947 */ /* 0x000fea0003800000 */
[----:B------:R-:W0:Y:S01]  /*2a210*/  S2R R3, SR_TID.X ;  /* 0x0000000000037919 */ /* 0x000e220000002100 */
[----:B------:R-:W-:Y:S01]  /*2a220*/  BSSY B0, `(.L_x_2510) ;  /* 0x000000a000007945 */ /* 0x000fe20003800000 */
[----:B------:R1:W-:Y:S01]  /*2a230*/  STL [R1+0xc], R2 ;  /* 0x00000c0201007387 */ /* 0x0003e20000100800 */
[----:B0-----:R-:W-:-:S05]  /*2a240*/  LOP3.LUT R3, R3, 0x1f, RZ, 0xc0, !PT ;  /* 0x0000001f03037812 */ /* 0x001fca00078ec0ff */
[----:B------:R-:W-:Y:S02]  /*2a250*/  IMAD.IADD R6, R2, 0x1, R3 ;  /* 0x0000000102067824 */ /* 0x000fe400078e0203 */
[----:B------:R-:W-:-:S03]  /*2a260*/  IMAD.MOV.U32 R3, RZ, RZ, RZ ;  /* 0x000000ffff037224 */ /* 0x000fc600078e00ff */
[----:B------:R-:W-:-:S13]  /*2a270*/  ISETP.GE.OR P6, PT, R6, R5, !P0 ;  /* 0x000000050600720c */ /* 0x000fda00047c6670 */
[----:B-1----:R-:W-:Y:S05]  /*2a280*/  @P6 BRA `(.L_x_2511) ;  /* 0x00000000000c6947 */ /* 0x002fea0003800000 */
[----:B------:R-:W0:Y:S02]  /*2a290*/  LDC.64 R2, c[0x0][0xc58] ;  /* 0x00031600ff027b82 */ /* 0x000e240000000a00 */
[----:B0-----:R-:W-:-:S06]  /*2a2a0*/  IMAD.WIDE R2, R6, 0x4, R2 ;  /* 0x0000000406027825 */ /* 0x001fcc00078e0202 */
[----:B------:R0:W5:Y:S02]  /*2a2b0*/  LDG.E R3, desc[UR46][R2.64] ;  /* 0x0000002e02037981 */ /* 0x000164000c1e1900 */
.L_x_2511:
[----:B------:R-:W-:Y:S05]  /*2a2c0*/  BSYNC B0 ;  /* 0x0000000000007941 */ /* 0x000fea0003800000 */
.L_x_2510:
        /* <DEDUP_REMOVED lines=18> */
.L_x_2745:
[----:B------:R-:W-:Y:S02]  /*2a3f0*/  ULDC UR4, c[0x0][0xc10] ;  /* 0x0003040000047ab9 */ /* 0x000fe40000000800 */
[----:B------:R-:W-:-:S04]  /*2a400*/  IMAD.U32 R5, RZ, RZ, UR4 ;  /* 0x00000004ff057e24 */ /* 0x000fc8000f8e00ff */
[----:B-1----:R-:W-:-:S04]  /*2a410*/  IMAD R8, R14, R5, RZ ;  /* 0x000000050e087224 */ /* 0x002fc800078e02ff */
[----:B------:R-:W-:-:S05]  /*2a420*/  IMAD.IADD R4, R8, 0x1, R4 ;  /* 0x0000000108047824 */ /* 0x000fca00078e0204 */
[----:B------:R-:W-:-:S13]  /*2a430*/  ISETP.GT.AND P6, PT, R4, R0, PT ;  /* 0x000000000400720c */ /* 0x000fda0003fc4270 */
[----:B------:R-:W-:Y:S05]  /*2a440*/  @!P6 BRA `(.L_x_2513) ;  /* 0xfffffffc005ce947 */ /* 0x000fea000383ffff */
.L_x_2508:
        /* <DEDUP_REMOVED lines=8> */
.L_x_2749:
[----:B------:R-:W-:Y:S01]  /*2a4d0*/  ISETP.NE.AND P0, PT, R6, RZ, PT ;  /* 0x000000ff0600720c */ /* 0x000fe20003f05270 */
[----:B------:R-:W-:-:S12]  /*2a4e0*/  IMAD.MOV.U32 R6, RZ, RZ, RZ ;  /* 0x000000ffff067224 */ /* 0x000fd800078e00ff */
[----:B------:R-:W-:Y:S05]  /*2a4f0*/  @!P0 BRA `(.L_x_2515) ;  /* 0x0000000000108947 */ /* 0x000fea0003800000 */
[----:B------:R-:W-:Y:S01]  /*2a500*/  UMOV UR4, 0xffffffff ;  /* 0xffffffff00047882 */ /* 0x000fe20000000000 */
[----:B------:R-:W-:Y:S02]  /*2a510*/  VIADD R12, R7, 0xffffffff ;  /* 0xffffffff070c7836 */ /* 0x000fe40000000000 */
[----:B------:R-:W-:Y:S05]  /*2a520*/  BRA.DIV UR4, `(.L_x_2516) ;  /* 0x0000005204cc7947 */ /* 0x000fea000b800000 */
[----:B------:R3:W4:Y:S02]  /*2a530*/  SHFL.IDX PT, R6, R2, R12, 0x1f ;  /* 0x00001f0c02067589 */ /* 0x00072400000e0000 */
.L_x_2515:
[----:B------:R-:W5:Y:S01]  /*2a540*/  LDL.LU R9, [R1+0xc] ;  /* 0x00000c0001097983 */ /* 0x000f620000300800 */
[----:B01-3--:R-:W0:Y:S01]  /*2a550*/  LDC.64 R2, c[0x0][0xc68] ;  /* 0x00031a00ff027b82 */ /* 0x00be220000000a00 */
[----:B-----5:R-:W-:-:S04]  /*2a560*/  IMAD.IADD R9, R7, 0x1, R9 ;  /* 0x0000000107097824 */ /* 0x020fc800078e0209 */
[----:B0-----:R-:W-:Y:S01]  /*2a570*/  IMAD.WIDE R2, R9, 0x4, R2 ;  /* 0x0000000409027825 */ /* 0x001fe200078e0202 */
[----:B------:R0:W-:Y:S04]  /*2a580*/  STL [R1+0xc], R9 ;  /* 0x00000c0901007387 */ /* 0x0001e80000100800 */
[----:B0-----:R-:W2:Y:S01]  /*2a590*/  LDG.E R9, desc[UR46][R2.64] ;  /* 0x0000002e02097981 */ /* 0x001ea2000c1e1900 */
        /* <DEDUP_REMOVED lines=9> */
[----:B-1----:R-:W-:-:S05]  /*2a630*/  IADD3 R2, RZ, -R3, RZ ;  /* 0x80000003ff027210 */ /* 0x002fca0007ffe0ff */
        /* <DEDUP_REMOVED lines=24> */
[----:B0-----:R-:W-:-:S04]  /*2a7c0*/  IABS R8, R5 ;  /* 0x0000000500087213 */ /* 0x001fc80000000000 */
[----:B------:R-:W0:Y:S08]  /*2a7d0*/  I2F.RP R3, R8 ;  /* 0x0000000800037306 */ /* 0x000e300000209400 */
[----:B0-----:R-:W0:Y:S02]  /*2a7e0*/  MUFU.RCP R3, R3 ;  /* 0x0000000300037308 */ /* 0x001e240000001000 */
[----:B0-----:R-:W-:-:S06]  /*2a7f0*/  IADD3 R3, R3, 0xffffffe, RZ ;  /* 0x0ffffffe03037810 */ /* 0x001fcc0007ffe0ff */
[----:B------:R-:W0:Y:S02]  /*2a800*/  F2I.FTZ.U32.TRUNC.NTZ R3, R3 ;  /* 0x0000000300037305 */ /* 0x000e24000021f000 */
[----:B0-----:R-:W-:-:S04]  /*2a810*/  IMAD.MOV R2, RZ, RZ, -R3 ;  /* 0x000000ffff027224 */ /* 0x001fc800078e0a03 */
        /* <DEDUP_REMOVED lines=26> */
.L_x_2509:
[----:B------:R-:W-:Y:S01]  /*2a9c0*/  UMOV UR4, URZ ;  /* 0x0000003f00047c82 */ /* 0x000fe20008000000 */
[----:B------:R-:W-:Y:S01]  /*2a9d0*/  ULDC UR6, c[0x0][0xc14] ;  /* 0x0003050000067ab9 */ /* 0x000fe20000000800 */
[----:B------:R-:W-:Y:S01]  /*2a9e0*/  UMOV UR5, URZ ;  /* 0x0000003f00057c82 */ /* 0x000fe20008000000 */
[----:B------:R0:W-:Y:S01]  /*2a9f0*/  STL [R1], R0 ;  /* 0x0000000001007387 */ /* 0x0001e20000100800 */
[----:B------:R-:W-:Y:S02]  /*2aa00*/  IMAD.U32 R3, RZ, RZ, UR4 ;  /* 0x00000004ff037e24 */ /* 0x000fe4000f8e00ff */
[----:B------:R-:W-:-:S03]  /*2aa10*/  IMAD.U32 R2, RZ, RZ, UR5 ;  /* 0x00000005ff027e24 */ /* 0x000fc6000f8e00ff */
[----:B------:R1:W-:Y:S01]  /*2aa20*/  STL [R1+0x4], R3 ;  /* 0x0000040301007387 */ /* 0x0003e20000100800 */
[----:B0-----:R-:W-:-:S05]  /*2aa30*/  IMAD.U32 R0, RZ, RZ, UR6 ;  /* 0x00000006ff007e24 */ /* 0x001fca000f8e00ff */
[----:B------:R1:W-:Y:S04]  /*2aa40*/  STL [R1+0xc], R0 ;  /* 0x00000c0001007387 */ /* 0x0003e80000100800 */
[----:B------:R1:W-:Y:S02]  /*2aa50*/  STL [R1+0x8], R2 ;  /* 0x0000080201007387 */ /* 0x0003e40000100800 */
.L_x_2517:
        /* <DEDUP_REMOVED lines=9> */
[----:B------:R-:W-:Y:S02]  /*2aaf0*/  @!P0 MOV R0, 0x400 ;  /* 0x0000040000008802 */ /* 0x000fe40000000f00 */
[----:B--2---:R-:W-:Y:S02]  /*2ab00*/  MOV R6, R3 ;  /* 0x0000000300067202 */ /* 0x004fe40000000f00 */
[----:B------:R-:W0:Y:S01]  /*2ab10*/  @!P0 S2R R3, SR_CgaCtaId ;  /* 0x0000000000038919 */ /* 0x000e220000008800 */
[----:B---3--:R-:W-:Y:S01]  /*2ab20*/  IMAD.MOV.U32 R7, RZ, RZ, R2 ;  /* 0x000000ffff077224 */ /* 0x008fe200078e0002 */
[----:B0-----:R-:W-:-:S05]  /*2ab30*/  @!P0 LEA R0, R3, R0, 0x18 ;  /* 0x0000000003008211 */ /* 0x001fca00078ec0ff */
[----:B----4-:R0:W-:Y:S01]  /*2ab40*/  @!P0 STS.128 [R0+0x388d0], R4 ;  /* 0x0388d00400008388 */ /* 0x0101e20000000c00 */
[----:B------:R-:W-:Y:S06]  /*2ab50*/  BAR.ARV 0x5, 0x180 ;  /* 0x0146000000007b1d */ /* 0x000fec0000002000 */
.L_x_2506:
[----:B0-----:R-:W2:Y:S01]  /*2ab60*/  LDL R0, [R1+0xc] ;  /* 0x00000c0001007983 */ /* 0x001ea20000100800 */
[----:B------:R-:W-:Y:S02]  /*2ab70*/  ULDC UR4, c[0x0][0xc14] ;  /* 0x0003050000047ab9 */ /* 0x000fe40000000800 */
[----:B--2---:R-:W-:-:S13]  /*2ab80*/  ISETP.GE.AND P0, PT, R0, UR4, PT ;  /* 0x0000000400007c0c */ /* 0x004fda000bf06270 */
[----:B------:R-:W-:Y:S05]  /*2ab90*/  @!P0 BRA `(.L_x_2518) ;  /* 0xffffffa400788947 */ /* 0x000fea000383ffff */
[----:B------:R-:W-:Y:S05]  /*2aba0*/  BSYNC B7 ;  /* 0x0000000000077941 */ /* 0x000fea0003800000 */
.L_x_2414:
        /* <DEDUP_REMOVED lines=12> */
.L_x_2752:
[----:B------:R-:W-:Y:S05]  /*2ac70*/  BSYNC B0 ;  /* 0x0000000000007941 */ /* 0x000fea0003800000 */
.L_x_2519:
[----:B------:R-:W-:-:S03]  /*2ac80*/  UMOV UR4, 0xffffffff ;  /* 0xffffffff00047882 */ /* 0x000fc60000000000 */
[----:B------:R-:W-:Y:S05]  /*2ac90*/  BRA.DIV UR4, `(.L_x_2521) ;  /* 0x0000004e042c7947 */ /* 0x000fea000b800000 */
[----:B------:R-:W1:Y:S02]  /*2aca0*/  S2R R2, SR_TID.X ;  /* 0x0000000000027919 */ /* 0x000e640000002100 */
[----:B-1----:R-:W-:-:S04]  /*2acb0*/  SHF.R.U32.HI R2, RZ, 0x5, R2 ;  /* 0x00000005ff027819 */ /* 0x002fc80000011602 */
[----:B------:R-:W-:-:S05]  /*2acc0*/  LOP3.LUT R2, R2, 0x3, RZ, 0xc0, !PT ;  /* 0x0000000302027812 */ /* 0x000fca00078ec0ff */
[----:B------:R1:W2:Y:S02]  /*2acd0*/  SHFL.IDX PT, R14, R2, RZ, 0x1f ;  /* 0x00001fff020e7589 */ /* 0x0002a400000e0000 */
.L_x_2755:
[----:B--2---:R-:W-:-:S13]  /*2ace0*/  ISETP.NE.AND P0, PT, R14, RZ, PT ;  /* 0x000000ff0e00720c */ /* 0x004fda0003f05270 */
[----:B------:R-:W-:Y:S05]  /*2acf0*/  @P0 BRA `(.L_x_2181) ;  /* 0x0000000000b00947 */ /* 0x000fea0003800000 */
[----:B------:R-:W-:-:S03]  /*2ad00*/  UMOV UR4, 0xffffffff ;  /* 0xffffffff00047882 */ /* 0x000fc60000000000 */
[----:B------:R-:W-:Y:S05]  /*2ad10*/  BRA.DIV UR4, `(.L_x_2522) ;  /* 0x0000004e04407947 */ /* 0x000fea000b800000 */
[----:B------:R-:W-:-:S13]  /*2ad20*/  ELECT P6, URZ, PT ;  /* 0x00000000003f782f */ /* 0x000fda00038c0000 */
.L_x_2758:
[----:B------:R-:W-:Y:S05]  /*2ad30*/  @!P6 BRA `(.L_x_2181) ;  /* 0x0000000000a0e947 */ /* 0x000fea0003800000 */
[----:B------:R-:W-:-:S06]  /*2ad40*/  ULOP3.LUT UR4, UR40, 0x2, URZ, 0xfc, !UPT ;  /* 0x0000000228047892 */ /* 0x000fcc000f8efc3f */
[----:B-1----:R-:W-:-:S05]  /*2ad50*/  IMAD.U32 R2, RZ, RZ, UR4 ;  /* 0x00000004ff027e24 */ /* 0x002fca000f8e00ff */
[----:B------:R-:W-:-:S13]  /*2ad60*/  ISETP.NE.AND P0, PT, R2, 0x3, PT ;  /* 0x000000030200780c */ /* 0x000fda0003f05270 */
[----:B------:R-:W-:Y:S05]  /*2ad70*/  @!P0 BRA `(.L_x_2523) ;  /* 0x0000000000048947 */ /* 0x000fea0003800000 */
[----:B------:R-:W-:Y:S01]  /*2ad80*/  BPT.TRAP 0x1 ;  /* 0x000000040000795c */ /* 0x000fe20000300000 */
.L_x_2523:
[----:B0-----:R-:W2:Y:S04]  /*2ad90*/  LDL R3, [R1+0x10] ;  /* 0x0000100001037983 */ /* 0x001ea80000100800 */
[----:B------:R-:W3:Y:S01]  /*2ada0*/  LDL.LU R7, [R1+0x1c] ;  /* 0x00001c0001077983 */ /* 0x000ee20000300800 */
[----:B------:R-:W-:-:S05]  /*2adb0*/  IADD3 R2, R0, 0x38840, RZ ;  /* 0x0003884000027810 */ /* 0x000fca0007ffe0ff */
        /* <DEDUP_REMOVED lines=11> */
.L_x_2759:
[----:B------:R-:W1:Y:S02]  /*2ae70*/  SYNCS.PHASECHK.TRANS64.TRYWAIT P1, [R7+URZ], R2 ;  /* 0x00000002070075a7 */ /* 0x000e64000802017f */
[----:B-1----:R-:W-:Y:S05]  /*2ae80*/  @!P1 BRA `(.L_x_2525) ;  /* 0x0000004c00189947 */ /* 0x002fea0003800000 */
.L_x_2760:
[----:B------:R-:W-:Y:S05]  /*2ae90*/  @!P0 BRA `(.L_x_2526) ;  /* 0x0000000000048947 */ /* 0x000fea0003800000 */
[----:B------:R-:W-:Y:S01]  /*2aea0*/  BPT.TRAP 0x1 ;  /* 0x000000040000795c */ /* 0x000fe20000300000 */
.L_x_2526:
[----:B------:R-:W2:Y:S02]  /*2aeb0*/  LDL.LU R4, [R1+0x10] ;  /* 0x0000100001047983 */ /* 0x000ea40000300800 */
[----:B--2---:R-:W-:-:S04]  /*2aec0*/  IMAD R4, R4, 0x8, R0 ;  /* 0x0000000804047824 */ /* 0x004fc800078e0200 */
[----:B------:R-:W2:Y:S02]  /*2aed0*/  SYNCS.PHASECHK.TRANS64.TRYWAIT P1, [R4+URZ+0x38860], R5 ;  /* 0x03886005040075a7 */ /* 0x000ea4000802017f */
[----:B--2---:R-:W-:Y:S05]  /*2aee0*/  @!P1 BRA `(.L_x_2527) ;  /* 0x0000004c00149947 */ /* 0x004fea0003800000 */
.L_x_2761:
[----:B------:R-:W-:Y:S05]  /*2aef0*/  @!P0 BRA `(.L_x_2528) ;  /* 0x0000000000048947 */ /* 0x000fea0003800000 */
[----:B------:R-:W-:Y:S01]  /*2af00*/  BPT.TRAP 0x1 ;  /* 0x000000040000795c */ /* 0x000fe20000300000 */
.L_x_2528:
[----:B------:R-:W-:-:S04]  /*2af10*/  LEA R3, R3, R0, 0x3 ;  /* 0x0000000003037211 */ /* 0x000fc800078e18ff */
[----:B------:R-:W3:Y:S02]  /*2af20*/  SYNCS.PHASECHK.TRANS64.TRYWAIT P1, [R3+URZ+0x38860], R2 ;  /* 0x03886002030075a7 */ /* 0x000ee4000802017f */
[----:B---3--:R-:W-:Y:S05]  /*2af30*/  @!P1 BRA `(.L_x_2529) ;  /* 0x0000004c00149947 */ /* 0x008fea0003800000 */
.L_x_2762:
[----:B------:R-:W-:Y:S05]  /*2af40*/  @!P0 BRA `(.L_x_2530) ;  /* 0x0000000000048947 */ /* 0x000fea0003800000 */
[----:B------:R-:W-:Y:S01]  /*2af50*/  BPT.TRAP 0x1 ;  /* 0x000000040000795c */ /* 0x000fe20000300000 */
.L_x_2530:
[----:B------:R-:W4:Y:S02]  /*2af60*/  SYNCS.PHASECHK.TRANS64.TRYWAIT P0, [R4+URZ+0x38880], R5 ;  /* 0x03888005040075a7 */ /* 0x000f24000800017f */
[----:B----4-:R-:W-:Y:S05]  /*2af70*/  @!P0 BRA `(.L_x_2531) ;  /* 0x0000004c00188947 */ /* 0x010fea0003800000 */
.L_x_2532:
[----:B------:R0:W0:Y:S02]  /*2af80*/  SYNCS.PHASECHK.TRANS64.TRYWAIT P0, [R3+URZ+0x38880], R2 ;  /* 0x03888002030075a7 */ /* 0x000024000800017f */
[----:B0-----:R-:W-:Y:S05]  /*2af90*/  @!P0 NANOSLEEP.SYNCS 0x989680 ;  /* 0x009896800000895d */ /* 0x001fea0003900000 */
[----:B------:R-:W0:Y:S02]  /*2afa0*/  @!P0 SYNCS.PHASECHK.TRANS64 P0, [R3+URZ+0x38880], R2 ;  /* 0x03888002030085a7 */ /* 0x000e24000800007f */
[----:B0-----:R-:W-:Y:S05]  /*2afb0*/  @!P0 BRA `(.L_x_2532) ;  /* 0xfffffffc00f08947 */ /* 0x001fea000383ffff */
.L_x_2181:
[----:B------:R-:W-:Y:S05]  /*2afc0*/  BSYNC B8 ;  /* 0x0000000000087941 */ /* 0x000fea0003800000 */
.L_x_2178:
[----:B------:R-:W-:Y:S05]  /*2afd0*/  EXIT ;  /* 0x000000000000794d */ /* 0x000fea0003800000 */
.L_x_2203:
[----:B0-----:R0:W1:Y:S02]  /*2afe0*/  SYNCS.PHASECHK.TRANS64.TRYWAIT P6, [R107+URZ+0x38890], R128 ;  /* 0x038890806b0075a7 */ /* 0x00106400080c017f */
[----:B-1----:R-:W-:Y:S05]  /*2aff0*/  @!P6 NANOSLEEP.SYNCS 0x989680 ;  /* 0x009896800000e95d */ /* 0x002fea0003900000 */
[----:B------:R-:W1:Y:S02]  /*2b000*/  @!P6 SYNCS.PHASECHK.TRANS64 P6, [R107+URZ+0x38890], R128 ;  /* 0x038890806b00e5a7 */ /* 0x000e6400080c007f */
[----:B-1----:R-:W-:Y:S05]  /*2b010*/  @!P6 BRA `(.L_x_2203) ;  /* 0xfffffffc00f0e947 */ /* 0x002fea000383ffff */
[----:B------:R-:W-:Y:S05]  /*2b020*/  BRA `(.L_x_2533) ;  /* 0xfffffd8000347947 */ /* 0x000fea000383ffff */
.L_x_2237:
[----:B0-----:R0:W1:Y:S02]  /*2b030*/  SYNCS.PHASECHK.TRANS64.TRYWAIT P3, [R107+URZ+0x38890], R128 ;  /* 0x038890806b0075a7 */ /* 0x001064000806017f */
[----:B-1----:R-:W-:Y:S05]  /*2b040*/  @!P3 NANOSLEEP.SYNCS 0x989680 ;  /* 0x009896800000b95d */ /* 0x002fea0003900000 */
[----:B------:R-:W1:Y:S02]  /*2b050*/  @!P3 SYNCS.PHASECHK.TRANS64 P3, [R107+URZ+0x38890], R128 ;  /* 0x038890806b00b5a7 */ /* 0x000e64000806007f */
[----:B-1----:R-:W-:Y:S05]  /*2b060*/  @!P3 BRA `(.L_x_2237) ;  /* 0xfffffffc00f0b947 */ /* 0x002fea000383ffff */
[----:B------:R-:W-:Y:S05]  /*2b070*/  BRA `(.L_x_2534) ;  /* 0xfffffdc000887947 */ /* 0x000fea000383ffff */
.L_x_2254:
[----:B0-----:R0:W1:Y:S02]  /*2b080*/  SYNCS.PHASECHK.TRANS64.TRYWAIT P2, [R107+URZ+0x38890], R128 ;  /* 0x038890806b0075a7 */ /* 0x001064000804017f */
[----:B-1----:R-:W-:Y:S05]  /*2b090*/  @!P2 NANOSLEEP.SYNCS 0x989680 ;  /* 0x009896800000a95d */ /* 0x002fea0003900000 */
[----:B------:R-:W1:Y:S02]  /*2b0a0*/  @!P2 SYNCS.PHASECHK.TRANS64 P2, [R107+URZ+0x38890], R128 ;  /* 0x038890806b00a5a7 */ /* 0x000e64000804007f */
[----:B-1----:R-:W-:Y:S05]  /*2b0b0*/  @!P2 BRA `(.L_x_2254) ;  /* 0xfffffffc00f0a947 */ /* 0x002fea000383ffff */
[----:B------:R-:W-:Y:S05]  /*2b0c0*/  BRA `(.L_x_2535) ;  /* 0xfffffe0000a07947 */ /* 0x000fea000383ffff */
.L_x_2264:
[----:B--2---:R2:W3:Y:S02]  /*2b0d0*/  SYNCS.PHASECHK.TRANS64.TRYWAIT P3, [R107+URZ+0x388b0], R128 ;  /* 0x0388b0806b0075a7 */ /* 0x0044e4000806017f */
[----:B---3--:R-:W-:Y:S05]  /*2b0e0*/  @!P3 NANOSLEEP.SYNCS 0x989680 ;  /* 0x009896800000b95d */ /* 0x008fea0003900000 */
[----:B------:R-:W3:Y:S02]  /*2b0f0*/  @!P3 SYNCS.PHASECHK.TRANS64 P3, [R107+URZ+0x388b0], R128 ;  /* 0x0388b0806b00b5a7 */ /* 0x000ee4000806007f */
[----:B---3--:R-:W-:Y:S05]  /*2b100*/  @!P3 BRA `(.L_x_2264) ;  /* 0xfffffffc00f0b947 */ /* 0x008fea000383ffff */
[----:B------:R-:W-:Y:S05]  /*2b110*/  BRA `(.L_x_2536) ;  /* 0xfffffe0400fc7947 */ /* 0x000fea000383ffff */
.L_x_2276:
[----:B------:R-:W-:Y:S01]  /*2b120*/  BSSY B0, `(.L_x_2537) ;  /* 0x0000007000007945 */ /* 0x000fe20003800000 */
[----:B------:R-:W-:Y:S02]  /*2b130*/  IMAD.MOV.U32 R12, RZ, RZ, RZ ;  /* 0x000000ffff0c7224 */ /* 0x000fe400078e00ff */
[----:B------:R-:W-:Y:S02]  /*2b140*/  IMAD.MOV.U32 R11, RZ, RZ, 0x1f ;  /* 0x0000001fff0b7424 */ /* 0x000fe400078e00ff */
[----:B------:R-:W-:-:S07]  /*2b150*/  IMAD.MOV.U32 R15, RZ, RZ, -0x1 ;  /* 0xffffffffff0f7424 */ /* 0x000fce00078e00ff */
[----:B-----5:R-:W-:Y:S05]  /*2b160*/  WARPSYNC.COLLECTIVE R15, `(.L_x_2538) ;  /* 0x000000000f087348 */ /* 0x020fea0003c00000 */
[----:B------:R0:W1:Y:S02]  /*2b170*/  SHFL.IDX P6, R14, R13, R12, R11 ;  /* 0x0000000c0d0e7389 */ /* 0x00006400000c000b */
[----:B01---5:R-:W-:Y:S01]  /*2b180*/  ENDCOLLECTIVE ;  /* 0x000000000000791b */ /* 0x023fe20003800000 */
.L_x_2538:
[----:B------:R-:W-:Y:S05]  /*2b190*/  BSYNC B0 ;  /* 0x0000000000007941 */ /* 0x000fea0003800000 */
.L_x_2537:
[----:B------:R0:W-:Y:S01]  /*2b1a0*/  STL [R1], R14 ;  /* 0x0000000e01007387 */ /* 0x0001e20000100800 */
[----:B------:R-:W-:Y:S05]  /*2b1b0*/  BRA `(.L_x_2539) ;  /* 0xfffffe1400187947 */ /* 0x000fea000383ffff */
.L_x_2294:
[----:B------:R-:W-:Y:S01]  /*2b1c0*/  BSSY B1, `(.L_x_2540) ;  /* 0x0000008000017945 */ /* 0x000fe20003800000 */
[----:B------:R-:W-:Y:S01]  /*2b1d0*/  IMAD.MOV.U32 R13, RZ, RZ, R5 ;  /* 0x000000ffff0d7224 */ /* 0x000fe200078e0005 */
[----:B------:R-:W-:Y:S01]  /*2b1e0*/  MOV R12, RZ ;  /* 0x000000ff000c7202 */ /* 0x000fe20000000f00 */
[----:B------:R-:W-:Y:S02]  /*2b1f0*/  IMAD.MOV.U32 R11, RZ, RZ, 0x181f ;  /* 0x0000181fff0b7424 */ /* 0x000fe400078e00ff */
[----:B0-----:R-:W-:-:S07]  /*2b200*/  IMAD.MOV.U32 R15, RZ, RZ, -0x1 ;  /* 0xffffffffff0f7424 */ /* 0x001fce00078e00ff */
[----:B-----5:R-:W-:Y:S05]  /*2b210*/  WARPSYNC.COLLECTIVE R15, `(.L_x_2541) ;  /* 0x000000000f087348 */ /* 0x020fea0003c00000 */
[----:B------:R0:W1:Y:S02]  /*2b220*/  SHFL.IDX P6, R14, R13, R12, R11 ;  /* 0x0000000c0d0e7389 */ /* 0x00006400000c000b */
[----:B01---5:R-:W-:Y:S01]  /*2b230*/  ENDCOLLECTIVE ;  /* 0x000000000000791b */ /* 0x023fe20003800000 */
.L_x_2541:
[----:B------:R-:W-:Y:S05]  /*2b240*/  BSYNC B1 ;  /* 0x0000000000017941 */ /* 0x000fea0003800000 */
.L_x_2540:
[----:B------:R-:W-:Y:S05]  /*2b250*/  BRA `(.L_x_2542) ;  /* 0xfffffe2400b47947 */ /* 0x000fea000383ffff */
.L_x_2295:
[----:B------:R-:W-:Y:S01]  /*2b260*/  BSSY B1, `(.L_x_2543) ;  /* 0x0000008000017945 */ /* 0x000fe20003800000 */
[----:B------:R-:W-:Y:S01]  /*2b270*/  IMAD.MOV.U32 R13, RZ, RZ, R4 ;  /* 0x000000ffff0d7224 */ /* 0x000fe200078e0004 */
[----:B------:R-:W-:Y:S01]  /*2b280*/  MOV R11, 0x181f ;  /* 0x0000181f000b7802 */ /* 0x000fe20000000f00 */
[----:B------:R-:W-:Y:S02]  /*2b290*/  IMAD.MOV.U32 R12, RZ, RZ, RZ ;  /* 0x000000ffff0c7224 */ /* 0x000fe400078e00ff */
[----:B0-----:R-:W-:-:S07]  /*2b2a0*/  IMAD.MOV.U32 R15, RZ, RZ, -0x1 ;  /* 0xffffffffff0f7424 */ /* 0x001fce00078e00ff */
[----:B-----5:R-:W-:Y:S05]  /*2b2b0*/  WARPSYNC.COLLECTIVE R15, `(.L_x_2544) ;  /* 0x000000000f087348 */ /* 0x020fea0003c00000 */
[----:B------:R0:W1:Y:S02]  /*2b2c0*/  SHFL.IDX P6, R14, R13, R12, R11 ;  /* 0x0000000c0d0e7389 */ /* 0x00006400000c000b */
[----:B01---5:R-:W-:Y:S01]  /*2b2d0*/  ENDCOLLECTIVE ;  /* 0x000000000000791b */ /* 0x023fe20003800000 */
.L_x_2544:
[----:B------:R-:W-:Y:S05]  /*2b2e0*/  BSYNC B1 ;  /* 0x0000000000017941 */ /* 0x000fea0003800000 */
.L_x_2543:
[----:B------:R-:W-:Y:S05]  /*2b2f0*/  BRA `(.L_x_2545) ;  /* 0xfffffe2400947947 */ /* 0x000fea000383ffff */
.L_x_2296:
[----:B------:R-:W-:Y:S01]  /*2b300*/  BSSY B1, `(.L_x_2546) ;  /* 0x0000008000017945 */ /* 0x000fe20003800000 */
[----:B------:R-:W-:Y:S01]  /*2b310*/  IMAD.MOV.U32 R13, RZ, RZ, R3 ;  /* 0x000000ffff0d7224 */ /* 0x000fe200078e0003 */
[----:B0-----:R-:W-:Y:S01]  /*2b320*/  MOV R15, 0xffffffff ;  /* 0xffffffff000f7802 */ /* 0x001fe20000000f00 */
[----:B------:R-:W-:Y:S02]  /*2b330*/  IMAD.MOV.U32 R12, RZ, RZ, RZ ;  /* 0x000000ffff0c7224 */ /* 0x000fe400078e00ff */
[----:B------:R-:W-:-:S07]  /*2b340*/  IMAD.MOV.U32 R11, RZ, RZ, 0x181f ;  /* 0x0000181fff0b7424 */ /* 0x000fce00078e00ff */
[----:B-----5:R-:W-:Y:S05]  /*2b350*/  WARPSYNC.COLLECTIVE R15, `(.L_x_2547) ;  /* 0x000000000f087348 */ /* 0x020fea0003c00000 */
[----:B------:R0:W1:Y:S02]  /*2b360*/  SHFL.IDX P6, R14, R13, R12, R11 ;  /* 0x0000000c0d0e7389 */ /* 0x00006400000c000b */
[----:B01---5:R-:W-:Y:S01]  /*2b370*/  ENDCOLLECTIVE ;  /* 0x000000000000791b */ /* 0x023fe20003800000 */
.L_x_2547:
[----:B------:R-:W-:Y:S05]  /*2b380*/  BSYNC B1 ;  /* 0x0000000000017941 */ /* 0x000fea0003800000 */
.L_x_2546:
[----:B------:R-:W-:Y:S05]  /*2b390*/  BRA `(.L_x_2548) ;  /* 0xfffffe2400747947 */ /* 0x000fea000383ffff */
.L_x_2297:
[----:B------:R-:W-:Y:S01]  /*2b3a0*/  BSSY B1, `(.L_x_2549) ;  /* 0x0000008000017945 */ /* 0x000fe20003800000 */
[----:B------:R-:W-:Y:S02]  /*2b3b0*/  IMAD.MOV.U32 R13, RZ, RZ, R0 ;  /* 0x000000ffff0d7224 */ /* 0x000fe400078e0000 */
[----:B------:R-:W-:Y:S02]  /*2b3c0*/  IMAD.MOV.U32 R12, RZ, RZ, RZ ;  /* 0x000000ffff0c7224 */ /* 0x000fe400078e00ff */
[----:B------:R-:W-:Y:S02]  /*2b3d0*/  IMAD.MOV.U32 R11, RZ, RZ, 0x181f ;  /* 0x0000181fff0b7424 */ /* 0x000fe400078e00ff */
[----:B0-----:R-:W-:-:S07]  /*2b3e0*/  IMAD.MOV.U32 R15, RZ, RZ, -0x1 ;  /* 0xffffffffff0f7424 */ /* 0x001fce00078e00ff */
[----:B-----5:R-:W-:Y:S05]  /*2b3f0*/  WARPSYNC.COLLECTIVE R15, `(.L_x_2550) ;  /* 0x000000000f087348 */ /* 0x020fea0003c00000 */
[----:B------:R0:W1:Y:S02]  /*2b400*/  SHFL.IDX P6, R14, R13, R12, R11 ;  /* 0x0000000c0d0e7389 */ /* 0x00006400000c000b */
[----:B01---5:R-:W-:Y:S01]  /*2b410*/  ENDCOLLECTIVE ;  /* 0x000000000000791b */ /* 0x023fe20003800000 */
.L_x_2550:
[----:B------:R-:W-:Y:S05]  /*2b420*/  BSYNC B1 ;  /* 0x0000000000017941 */ /* 0x000fea0003800000 */
.L_x_2549:
[----:B------:R-:W-:Y:S05]  /*2b430*/  BRA `(.L_x_2551) ;  /* 0xfffffe2400547947 */ /* 0x000fea000383ffff */
.L_x_2298:
[----:B------:R-:W-:Y:S01]  /*2b440*/  BSSY B1, `(.L_x_2552) ;  /* 0x0000008000017945 */ /* 0x000fe20003800000 */
[----:B------:R-:W-:Y:S01]  /*2b450*/  MOV R13, R5 ;  /* 0x00000005000d7202 */ /* 0x000fe20000000f00 */
[----:B------:R-:W-:Y:S02]  /*2b460*/  IMAD.MOV.U32 R12, RZ, RZ, 0x1 ;  /* 0x00000001ff0c7424 */ /* 0x000fe400078e00ff */
[----:B------:R-:W-:Y:S02]  /*2b470*/  IMAD.MOV.U32 R11, RZ, RZ, 0x181f ;  /* 0x0000181fff0b7424 */ /* 0x000fe400078e00ff */
[----:B0-----:R-:W-:-:S07]  /*2b480*/  IMAD.MOV.U32 R15, RZ, RZ, -0x1 ;  /* 0xffffffffff0f7424 */ /* 0x001fce00078e00ff */
[----:B-----5:R-:W-:Y:S05]  /*2b490*/  WARPSYNC.COLLECTIVE R15, `(.L_x_2553) ;  /* 0x000000000f087348 */ /* 0x020fea0003c00000 */
[----:B------:R0:W1:Y:S02]  /*2b4a0*/  SHFL.IDX P6, R14, R13, R12, R11 ;  /* 0x0000000c0d0e7389 */ /* 0x00006400000c000b */
[----:B01---5:R-:W-:Y:S01]  /*2b4b0*/  ENDCOLLECTIVE ;  /* 0x000000000000791b */ /* 0x023fe20003800000 */
.L_x_2553:
[----:B------:R-:W-:Y:S05]  /*2b4c0*/  BSYNC B1 ;  /* 0x0000000000017941 */ /* 0x000fea0003800000 */
.L_x_2552:
[----:B------:R-:W-:Y:S05]  /*2b4d0*/  BRA `(.L_x_2554) ;  /* 0xfffffe2400347947 */ /* 0x000fea000383ffff */
.L_x_2299:
[----:B------:R-:W-:Y:S01]  /*2b4e0*/  BSSY B1, `(.L_x_2555) ;  /* 0x0000008000017945 */ /* 0x000fe20003800000 */
[----:B------:R-:W-:Y:S01]  /*2b4f0*/  IMAD.MOV.U32 R13, RZ, RZ, R4 ;  /* 0x000000ffff0d7224 */ /* 0x000fe200078e0004 */
[----:B------:R-:W-:Y:S01]  /*2b500*/  MOV R12, 0x1 ;  /* 0x00000001000c7802 */ /* 0x000fe20000000f00 */
[----:B------:R-:W-:Y:S02]  /*2b510*/  IMAD.MOV.U32 R11, RZ, RZ, 0x181f ;  /* 0x0000181fff0b7424 */ /* 0x000fe400078e00ff */
[----:B0-----:R-:W-:-:S07]  /*2b520*/  IMAD.MOV.U32 R15, RZ, RZ, -0x1 ;  /* 0xffffffffff0f7424 */ /* 0x001fce00078e00ff */
[----:B-----5:R-:W-:Y:S05]  /*2b530*/  WARPSYNC.COLLECTIVE R15, `(.L_x_2556) ;  /* 0x000000000f087348 */ /* 0x020fea0003c00000 */
[----:B------:R0:W1:Y:S02]  /*2b540*/  SHFL.IDX P6, R14, R13, R12, R11 ;  /* 0x0000000c0d0e7389 */ /* 0x00006400000c000b */
[----:B01---5:R-:W-:Y:S01]  /*2b550*/  ENDCOLLECTIVE ;  /* 0x000000000000791b */ /* 0x023fe20003800000 */
.L_x_2556:
[----:B------:R-:W-:Y:S05]  /*2b560*/  BSYNC B1 ;  /* 0x0000000000017941 */ /* 0x000fea0003800000 */
.L_x_2555:
[----:B------:R-:W-:Y:S05]  /*2b570*/  BRA `(.L_x_2557) ;  /* 0xfffffe2400147947 */ /* 0x000fea000383ffff */
.L_x_2300:
        /* <DEDUP_REMOVED lines=8> */
.L_x_2559:
[----:B------:R-:W-:Y:S05]  /*2b600*/  BSYNC B1 ;  /* 0x0000000000017941 */ /* 0x000fea0003800000 */
.L_x_2558:
[----:B------:R-:W-:Y:S05]  /*2b610*/  BRA `(.L_x_2560) ;  /* 0xfffffe2000f47947 */ /* 0x000fea000383ffff */
.L_x_2301:
[----:B------:R-:W-:Y:S01]  /*2b620*/  BSSY B1, `(.L_x_2561) ;  /* 0x0000008000017945 */ /* 0x000fe20003800000 */
[----:B------:R-:W-:Y:S01]  /*2b630*/  IMAD.MOV.U32 R13, RZ, RZ, R0 ;  /* 0x000000ffff0d7224 */ /* 0x000fe200078e0000 */
[----:B0-----:R-:W-:Y:S01]  /*2b640*/  MOV R15, 0xffffffff ;  /* 0xffffffff000f7802 */ /* 0x001fe20000000f00 */
[----:B------:R-:W-:Y:S02]  /*2b650*/  IMAD.MOV.U32 R12, RZ, RZ, 0x1 ;  /* 0x00000001ff0c7424 */ /* 0x000fe400078e00ff */
[----:B------:R-:W-:-:S07]  /*2b660*/  IMAD.MOV.U32 R11, RZ, RZ, 0x181f ;  /* 0x0000181fff0b7424 */ /* 0x000fce00078e00ff */
[----:B-----5:R-:W-:Y:S05]  /*2b670*/  WARPSYNC.COLLECTIVE R15, `(.L_x_2562) ;  /* 0x000000000f087348 */ /* 0x020fea0003c00000 */
[----:B------:R0:W1:Y:S02]  /*2b680*/  SHFL.IDX P6, R14, R13, R12, R11 ;  /* 0x0000000c0d0e7389 */ /* 0x00006400000c000b */
[----:B01---5:R-:W-:Y:S01]  /*2b690*/  ENDCOLLECTIVE ;  /* 0x000000000000791b */ /* 0x023fe20003800000 */
.L_x_2562:
[----:B------:R-:W-:Y:S05]  /*2b6a0*/  BSYNC B1 ;  /* 0x0000000000017941 */ /* 0x000fea0003800000 */
.L_x_2561:
[----:B------:R-:W-:Y:S05]  /*2b6b0*/  BRA `(.L_x_2563) ;  /* 0xfffffe2000d47947 */ /* 0x000fea000383ffff */
.L_x_2302:
[----:B------:R-:W-:Y:S01]  /*2b6c0*/  BSSY B1, `(.L_x_2564) ;  /* 0x0000008000017945 */ /* 0x000fe20003800000 */
[----:B------:R-:W-:Y:S02]  /*2b6d0*/  IMAD.MOV.U32 R13, RZ, RZ, R5 ;  /* 0x000000ffff0d7224 */ /* 0x000fe400078e0005 */
[----:B------:R-:W-:Y:S02]  /*2b6e0*/  IMAD.MOV.U32 R12, RZ, RZ, 0x2 ;  /* 0x00000002ff0c7424 */ /* 0x000fe400078e00ff */
[----:B------:R-:W-:Y:S02]  /*2b6f0*/  IMAD.MOV.U32 R11, RZ, RZ, 0x181f ;  /* 0x0000181fff0b7424 */ /* 0x000fe400078e00ff */
[----:B0-----:R-:W-:-:S07]  /*2b700*/  IMAD.MOV.U32 R15, RZ, RZ, -0x1 ;  /* 0xffffffffff0f7424 */ /* 0x001fce00078e00ff */
[----:B-----5:R-:W-:Y:S05]  /*2b710*/  WARPSYNC.COLLECTIVE R15, `(.L_x_2565) ;  /* 0x000000000f087348 */ /* 0x020fea0003c00000 */
[----:B------:R0:W1:Y:S02]  /*2b720*/  SHFL.IDX P6, R14, R13, R12, R11 ;  /* 0x0000000c0d0e7389 */ /* 0x00006400000c000b */
[----:B01---5:R-:W-:Y:S01]  /*2b730*/  ENDCOLLECTIVE ;  /* 0x000000000000791b */ /* 0x023fe20003800000 */
.L_x_2565:
[----:B------:R-:W-:Y:S05]  /*2b740*/  BSYNC B1 ;  /* 0x0000000000017941 */ /* 0x000fea0003800000 */
.L_x_2564:
[----:B------:R-:W-:Y:S05]  /*2b750*/  BRA `(.L_x_2566) ;  /* 0xfffffe2000b47947 */ /* 0x000fea000383ffff */
.L_x_2303:
        /* <DEDUP_REMOVED lines=8> */
.L_x_2568:
[----:B------:R-:W-:Y:S05]  /*2b7e0*/  BSYNC B1 ;  /* 0x0000000000017941 */ /* 0x000fea0003800000 */
.L_x_2567:
[----:B------:R-:W-:Y:S05]  /*2b7f0*/  BRA `(.L_x_2569) ;  /* 0xfffffe2000947947 */ /* 0x000fea000383ffff */
.L_x_2304:
        /* <DEDUP_REMOVED lines=8> */
.L_x_2571:
[----:B------:R-:W-:Y:S05]  /*2b880*/  BSYNC B1 ;  /* 0x0000000000017941 */ /* 0x000fea0003800000 */
.L_x_2570:
[----:B------:R-:W-:Y:S05]  /*2b890*/  BRA `(.L_x_2572) ;  /* 0xfffffe2000747947 */ /* 0x000fea000383ffff */
.L_x_2305:
        /* <DEDUP_REMOVED lines=8> */
.L_x_2574:
[----:B------:R-:W-:Y:S05]  /*2b920*/  BSYNC B1 ;  /* 0x0000000000017941 */ /* 0x000fea0003800000 */
.L_x_2573:
[----:B------:R-:W-:Y:S05]  /*2b930*/  BRA `(.L_x_2575) ;  /* 0xfffffe2000547947 */ /* 0x000fea000383ffff */
.L_x_2306:
        /* <DEDUP_REMOVED lines=8> */
.L_x_2577:
[----:B------:R-:W-:Y:S05]  /*2b9c0*/  BSYNC B1 ;  /* 0x0000000000017941 */ /* 0x000fea0003800000 */
.L_x_2576:
[----:B------:R-:W-:Y:S05]  /*2b9d0*/  BRA `(.L_x_2578) ;  /* 0xfffffe2000347947 */ /* 0x000fea000383ffff */
.L_x_2307:
        /* <DEDUP_REMOVED lines=8> */
.L_x_2580:
[----:B------:R-:W-:Y:S05]  /*2ba60*/  BSYNC B1 ;  /* 0x0000000000017941 */ /* 0x000fea0003800000 */
.L_x_2579:
[----:B------:R-:W-:Y:S05]  /*2ba70*/  BRA `(.L_x_2581) ;  /* 0xfffffe2000147947 */ /* 0x000fea000383ffff */
.L_x_2308:
        /* <DEDUP_REMOVED lines=8> */
.L_x_2583:
[----:B------:R-:W-:Y:S05]  /*2bb00*/  BSYNC B1 ;  /* 0x0000000000017941 */ /* 0x000fea0003800000 */
.L_x_2582:
[----:B------:R-:W-:Y:S05]  /*2bb10*/  BRA `(.L_x_2584) ;  /* 0xfffffe1c00f47947 */ /* 0x000fea000383ffff */
.L_x_2309:
        /* <DEDUP_REMOVED lines=8> */
.L_x_2586:
[----:B------:R-:W-:Y:S05]  /*2bba0*/  BSYNC B1 ;  /* 0x0000000000017941 */ /* 0x000fea0003800000 */
.L_x_2585:
[----:B------:R-:W-:Y:S05]  /*2bbb0*/  BRA `(.L_x_2587) ;  /* 0xfffffe1c00d47947 */ /* 0x000fea000383ffff */
.L_x_2311:
[----:B-1----:R1:W2:Y:S02]  /*2bbc0*/  SYNCS.PHASECHK.TRANS64.TRYWAIT P1, [R18+URZ+0x38800], R3 ;  /* 0x03880003120075a7 */ /* 0x0022a4000802017f */
[----:B--2---:R-:W-:Y:S05]  /*2bbd0*/  @!P1 NANOSLEEP.SYNCS 0x989680 ;  /* 0x009896800000995d */ /* 0x004fea0003900000 */
[----:B------:R-:W2:Y:S02]  /*2bbe0*/  @!P1 SYNCS.PHASECHK.TRANS64 P1, [R18+URZ+0x38800], R3 ;  /* 0x03880003120095a7 */ /* 0x000ea4000802007f */
[----:B--2---:R-:W-:Y:S05]  /*2bbf0*/  @!P1 BRA `(.L_x_2311) ;  /* 0xfffffffc00f09947 */ /* 0x004fea000383ffff */
[----:B------:R-:W-:Y:S05]  /*2bc00*/  BRA `(.L_x_2588) ;  /* 0xfffffe1c00e07947 */ /* 0x000fea000383ffff */
.L_x_2327:
[----:B------:R-:W-:Y:S01]  /*2bc10*/  BSSY B1, `(.L_x_2589) ;  /* 0x0000008000017945 */ /* 0x000fe20003800000 */
[----:B------:R-:W-:Y:S01]  /*2bc20*/  IMAD.MOV.U32 R13, RZ, RZ, R5 ;  /* 0x000000ffff0d7224 */ /* 0x000fe200078e0005 */
[----:B------:R-:W-:Y:S01]  /*2bc30*/  MOV R11, 0x181f ;  /* 0x0000181f000b7802 */ /* 0x000fe20000000f00 */
[----:B------:R-:W-:Y:S02]  /*2bc40*/  IMAD.MOV.U32 R12, RZ, RZ, RZ ;  /* 0x000000ffff0c7224 */ /* 0x000fe400078e00ff */
[----:B------:R-:W-:-:S07]  /*2bc50*/  IMAD.MOV.U32 R15, RZ, RZ, -0x1 ;  /* 0xffffffffff0f7424 */ /* 0x000fce00078e00ff */
[----:B-----5:R-:W-:Y:S05]  /*2bc60*/  WARPSYNC.COLLECTIVE R15, `(.L_x_2590) ;  /* 0x000000000f087348 */ /* 0x020fea0003c00000 */
[----:B------:R0:W1:Y:S02]  /*2bc70*/  SHFL.IDX P6, R14, R13, R12, R11 ;  /* 0x0000000c0d0e7389 */ /* 0x00006400000c000b */
[----:B01---5:R-:W-:Y:S01]  /*2bc80*/  ENDCOLLECTIVE ;  /* 0x000000000000791b */ /* 0x023fe20003800000 */
.L_x_2590:
[----:B------:R-:W-:Y:S05]  /*2bc90*/  BSYNC B1 ;  /* 0x0000000000017941 */ /* 0x000fea0003800000 */
.L_x_2589:
[----:B------:R-:W-:Y:S05]  /*2bca0*/  BRA `(.L_x_2591) ;  /* 0xfffffe6000e87947 */ /* 0x000fea000383ffff */
.L_x_2328:
[----:B------:R-:W-:Y:S01]  /*2bcb0*/  BSSY B1, `(.L_x_2592) ;  /* 0x0000008000017945 */ /* 0x000fe20003800000 */
[----:B------:R-:W-:Y:S01]  /*2bcc0*/  IMAD.MOV.U32 R13, RZ, RZ, R4 ;  /* 0x000000ffff0d7224 */ /* 0x000fe200078e0004 */
[----:B------:R-:W-:Y:S01]  /*2bcd0*/  MOV R15, 0xffffffff ;  /* 0xffffffff000f7802 */ /* 0x000fe20000000f00 */
[----:B------:R-:W-:Y:S02]  /*2bce0*/  IMAD.MOV.U32 R12, RZ, RZ, RZ ;  /* 0x000000ffff0c7224 */ /* 0x000fe400078e00ff */
[----:B------:R-:W-:-:S07]  /*2bcf0*/  IMAD.MOV.U32 R11, RZ, RZ, 0x181f ;  /* 0x0000181fff0b7424 */ /* 0x000fce00078e00ff */
[----:B-----5:R-:W-:Y:S05]  /*2bd00*/  WARPSYNC.COLLECTIVE R15, `(.L_x_2593) ;  /* 0x000000000f087348 */ /* 0x020fea0003c00000 */
[----:B------:R0:W1:Y:S02]  /*2bd10*/  SHFL.IDX P6, R14, R13, R12, R11 ;  /* 0x0000000c0d0e7389 */ /* 0x00006400000c000b */
[----:B01---5:R-:W-:Y:S01]  /*2bd20*/  ENDCOLLECTIVE ;  /* 0x000000000000791b */ /* 0x023fe20003800000 */
.L_x_2593:
[----:B------:R-:W-:Y:S05]  /*2bd30*/  BSYNC B1 ;  /* 0x0000000000017941 */ /* 0x000fea0003800000 */
.L_x_2592:
[----:B------:R-:W-:Y:S05]  /*2bd40*/  BRA `(.L_x_2594) ;  /* 0xfffffe6000c87947 */ /* 0x000fea000383ffff */
.L_x_2329:
        /* <DEDUP_REMOVED lines=8> */
.L_x_2596:
[----:B------:R-:W-:Y:S05]  /*2bdd0*/  BSYNC B1 ;  /* 0x0000000000017941 */ /* 0x000fea0003800000 */
.L_x_2595:
[----:B------:R-:W-:Y:S05]  /*2bde0*/  BRA `(.L_x_2597) ;  /* 0xfffffe6000a87947 */ /* 0x000fea000383ffff */
.L_x_2330:
[----:B------:R-:W-:Y:S01]  /*2bdf0*/  BSSY B1, `(.L_x_2598) ;  /* 0x0000008000017945 */ /* 0x000fe20003800000 */
[----:B------:R-:W-:Y:S01]  /*2be00*/  MOV R13, R0 ;  /* 0x00000000000d7202 */ /* 0x000fe20000000f00 */
[----:B------:R-:W-:Y:S02]  /*2be10*/  IMAD.MOV.U32 R12, RZ, RZ, RZ ;  /* 0x000000ffff0c7224 */ /* 0x000fe400078e00ff */
[----:B------:R-:W-:Y:S02]  /*2be20*/  IMAD.MOV.U32 R11, RZ, RZ, 0x181f ;  /* 0x0000181fff0b7424 */ /* 0x000fe400078e00ff */
[----:B------:R-:W-:-:S07]  /*2be30*/  IMAD.MOV.U32 R15, RZ, RZ, -0x1 ;  /* 0xffffffffff0f7424 */ /* 0x000fce00078e00ff */
[----:B-----5:R-:W-:Y:S05]  /*2be40*/  WARPSYNC.COLLECTIVE R15, `(.L_x_2599) ;  /* 0x000000000f087348 */ /* 0x020fea0003c00000 */
[----:B------:R0:W1:Y:S02]  /*2be50*/  SHFL.IDX P6, R14, R13, R12, R11 ;  /* 0x0000000c0d0e7389 */ /* 0x00006400000c000b */
[----:B01---5:R-:W-:Y:S01]  /*2be60*/  ENDCOLLECTIVE ;  /* 0x000000000000791b */ /* 0x023fe20003800000 */
.L_x_2599:
[----:B------:R-:W-:Y:S05]  /*2be70*/  BSYNC B1 ;  /* 0x0000000000017941 */ /* 0x000fea0003800000 */
.L_x_2598:
[----:B------:R-:W-:Y:S05]  /*2be80*/  BRA `(.L_x_2600) ;  /* 0xfffffe6000887947 */ /* 0x000fea000383ffff */
.L_x_2331:
[----:B------:R-:W-:Y:S01]  /*2be90*/  BSSY B1, `(.L_x_2601) ;  /* 0x0000008000017945 */ /* 0x000fe20003800000 */
[----:B------:R-:W-:Y:S01]  /*2bea0*/  IMAD.MOV.U32 R13, RZ, RZ, R5 ;  /* 0x000000ffff0d7224 */ /* 0x000fe200078e0005 */
[----:B------:R-:W-:Y:S01]  /*2beb0*/  MOV R12, 0x1 ;  /* 0x00000001000c7802 */ /* 0x000fe20000000f00 */
[----:B------:R-:W-:Y:S02]  /*2bec0*/  IMAD.MOV.U32 R11, RZ, RZ, 0x181f ;  /* 0x0000181fff0b7424 */ /* 0x000fe400078e00ff */
[----:B------:R-:W-:-:S07]  /*2bed0*/  IMAD.MOV.U32 R15, RZ, RZ, -0x1 ;  /* 0xffffffffff0f7424 */ /* 0x000fce00078e00ff */
[----:B-----5:R-:W-:Y:S05]  /*2bee0*/  WARPSYNC.COLLECTIVE R15, `(.L_x_2602) ;  /* 0x000000000f087348 */ /* 0x020fea0003c00000 */
[----:B------:R0:W1:Y:S02]  /*2bef0*/  SHFL.IDX P6, R14, R13, R12, R11 ;  /* 0x0000000c0d0e7389 */ /* 0x00006400000c000b */
[----:B01---5:R-:W-:Y:S01]  /*2bf00*/  ENDCOLLECTIVE ;  /* 0x000000000000791b */ /* 0x023fe20003800000 */
.L_x_2602:
[----:B------:R-:W-:Y:S05]  /*2bf10*/  BSYNC B1 ;  /* 0x0000000000017941 */ /* 0x000fea0003800000 */
.L_x_2601:
[----:B------:R-:W-:Y:S05]  /*2bf20*/  BRA `(.L_x_2603) ;  /* 0xfffffe6000687947 */ /* 0x000fea000383ffff */
.L_x_2332:
        /* <DEDUP_REMOVED lines=8> */
.L_x_2605:
[----:B------:R-:W-:Y:S05]  /*2bfb0*/  BSYNC B1 ;  /* 0x0000000000017941 */ /* 0x000fea0003800000 */
.L_x_2604:
[----:B------:R-:W-:Y:S05]  /*2bfc0*/  BRA `(.L_x_2606) ;  /* 0xfffffe6000487947 */ /* 0x000fea000383ffff */
.L_x_2333:
[----:B------:R-:W-:Y:S01]  /*2bfd0*/  BSSY B1, `(.L_x_2607) ;  /* 0x0000008000017945 */ /* 0x000fe20003800000 */
[----:B------:R-:W-:Y:S01]  /*2bfe0*/  IMAD.MOV.U32 R13, RZ, RZ, R3 ;  /* 0x000000ffff0d7224 */ /* 0x000fe200078e0003 */
[----:B------:R-:W-:Y:S01]  /*2bff0*/  MOV R15, 0xffffffff ;  /* 0xffffffff000f7802 */ /* 0x000fe20000000f00 */
[----:B------:R-:W-:Y:S02]  /*2c000*/  IMAD.MOV.U32 R12, RZ, RZ, 0x1 ;  /* 0x00000001ff0c7424 */ /* 0x000fe400078e00ff */
[----:B------:R-:W-:-:S07]  /*2c010*/  IMAD.MOV.U32 R11, RZ, RZ, 0x181f ;  /* 0x0000181fff0b7424 */ /* 0x000fce00078e00ff */
[----:B-----5:R-:W-:Y:S05]  /*2c020*/  WARPSYNC.COLLECTIVE R15, `(.L_x_2608) ;  /* 0x000000000f087348 */ /* 0x020fea0003c00000 */
[----:B------:R0:W1:Y:S02]  /*2c030*/  SHFL.IDX P6, R14, R13, R12, R11 ;  /* 0x0000000c0d0e7389 */ /* 0x00006400000c000b */
[----:B01---5:R-:W-:Y:S01]  /*2c040*/  ENDCOLLECTIVE ;  /* 0x000000000000791b */ /* 0x023fe20003800000 */
.L_x_2608:
[----:B------:R-:W-:Y:S05]  /*2c050*/  BSYNC B1 ;  /* 0x0000000000017941 */ /* 0x000fea0003800000 */
.L_x_2607:
[----:B------:R-:W-:Y:S05]  /*2c060*/  BRA `(.L_x_2609) ;  /* 0xfffffe6000287947 */ /* 0x000fea000383ffff */
.L_x_2334:
[----:B------:R-:W-:Y:S01]  /*2c070*/  BSSY B1, `(.L_x_2610) ;  /* 0x0000008000017945 */ /* 0x000fe20003800000 */
[----:B------:R-:W-:Y:S02]  /*2c080*/  IMAD.MOV.U32 R13, RZ, RZ, R0 ;  /* 0x000000ffff0d7224 */ /* 0x000fe400078e0000 */
[----:B------:R-:W-:Y:S02]  /*2c090*/  IMAD.MOV.U32 R12, RZ, RZ, 0x1 ;  /* 0x00000001ff0c7424 */ /* 0x000fe400078e00ff */
[----:B------:R-:W-:Y:S02]  /*2c0a0*/  IMAD.MOV.U32 R11, RZ, RZ, 0x181f ;  /* 0x0000181fff0b7424 */ /* 0x000fe400078e00ff */
[----:B------:R-:W-:-:S07]  /*2c0b0*/  IMAD.MOV.U32 R15, RZ, RZ, -0x1 ;  /* 0xffffffffff0f7424 */ /* 0x000fce00078e00ff */
[----:B-----5:R-:W-:Y:S05]  /*2c0c0*/  WARPSYNC.COLLECTIVE R15, `(.L_x_2611) ;  /* 0x000000000f087348 */ /* 0x020fea0003c00000 */
[----:B------:R0:W1:Y:S02]  /*2c0d0*/  SHFL.IDX P6, R14, R13, R12, R11 ;  /* 0x0000000c0d0e7389 */ /* 0x00006400000c000b */
[----:B01---5:R-:W-:Y:S01]  /*2c0e0*/  ENDCOLLECTIVE ;  /* 0x000000000000791b */ /* 0x023fe20003800000 */
.L_x_2611:
[----:B------:R-:W-:Y:S05]  /*2c0f0*/  BSYNC B1 ;  /* 0x0000000000017941 */ /* 0x000fea0003800000 */
.L_x_2610:
[----:B------:R-:W-:Y:S05]  /*2c100*/  BRA `(.L_x_2612) ;  /* 0xfffffe6000087947 */ /* 0x000fea000383ffff */
.L_x_2335:
[----:B------:R-:W-:Y:S01]  /*2c110*/  BSSY B1, `(.L_x_2613) ;  /* 0x0000008000017945 */ /* 0x000fe20003800000 */
[----:B------:R-:W-:Y:S01]  /*2c120*/  MOV R13, R5 ;  /* 0x00000005000d7202 */ /* 0x000fe20000000f00 */
[----:B------:R-:W-:Y:S02]  /*2c130*/  IMAD.MOV.U32 R12, RZ, RZ, 0x2 ;  /* 0x00000002ff0c7424 */ /* 0x000fe400078e00ff */
[----:B------:R-:W-:Y:S02]  /*2c140*/  IMAD.MOV.U32 R11, RZ, RZ, 0x181f ;  /* 0x0000181fff0b7424 */ /* 0x000fe400078e00ff */
[----:B------:R-:W-:-:S07]  /*2c150*/  IMAD.MOV.U32 R15, RZ, RZ, -0x1 ;  /* 0xffffffffff0f7424 */ /* 0x000fce00078e00ff */
[----:B-----5:R-:W-:Y:S05]  /*2c160*/  WARPSYNC.COLLECTIVE R15, `(.L_x_2614) ;  /* 0x000000000f087348 */ /* 0x020fea0003c00000 */
[----:B------:R0:W1:Y:S02]  /*2c170*/  SHFL.IDX P6, R14, R13, R12, R11 ;  /* 0x0000000c0d0e7389 */ /* 0x00006400000c000b */
[----:B01---5:R-:W-:Y:S01]  /*2c180*/  ENDCOLLECTIVE ;  /* 0x000000000000791b */ /* 0x023fe20003800000 */
.L_x_2614:
[----:B------:R-:W-:Y:S05]  /*2c190*/  BSYNC B1 ;  /* 0x0000000000017941 */ /* 0x000fea0003800000 */
.L_x_2613:
[----:B------:R-:W-:Y:S05]  /*2c1a0*/  BRA `(.L_x_2615) ;  /* 0xfffffe5c00e87947 */ /* 0x000fea000383ffff */
.L_x_2336:
        /* <DEDUP_REMOVED lines=8> */
.L_x_2617:
[----:B------:R-:W-:Y:S05]  /*2c230*/  BSYNC B1 ;  /* 0x0000000000017941 */ /* 0x000fea0003800000 */
.L_x_2616:
[----:B------:R-:W-:Y:S05]  /*2c240*/  BRA `(.L_x_2618) ;  /* 0xfffffe5c00c87947 */ /* 0x000fea000383ffff */
.L_x_2337:
        /* <DEDUP_REMOVED lines=8> */
.L_x_2620:
[----:B------:R-:W-:Y:S05]  /*2c2d0*/  BSYNC B1 ;  /* 0x0000000000017941 */ /* 0x000fea0003800000 */
.L_x_2619:
[----:B------:R-:W-:Y:S05]  /*2c2e0*/  BRA `(.L_x_2621) ;  /* 0xfffffe5c00a87947 */ /* 0x000fea000383ffff */
.L_x_2338:
        /* <DEDUP_REMOVED lines=8> */
.L_x_2623:
[----:B------:R-:W-:Y:S05]  /*2c370*/  BSYNC B1 ;  /* 0x0000000000017941 */ /* 0x000fea0003800000 */
.L_x_2622:
[----:B------:R-:W-:Y:S05]  /*2c380*/  BRA `(.L_x_2624) ;  /* 0xfffffe5c00887947 */ /* 0x000fea000383ffff */
.L_x_2339:
        /* <DEDUP_REMOVED lines=8> */
.L_x_2626:
[----:B------:R-:W-:Y:S05]  /*2c410*/  BSYNC B1 ;  /* 0x0000000000017941 */ /* 0x000fea0003800000 */
.L_x_2625:
[----:B------:R-:W-:Y:S05]  /*2c420*/  BRA `(.L_x_2627) ;  /* 0xfffffe5c00687947 */ /* 0x000fea000383ffff */
.L_x_2340:
        /* <DEDUP_REMOVED lines=8> */
.L_x_2629:
[----:B------:R-:W-:Y:S05]  /*2c4b0*/  BSYNC B1 ;  /* 0x0000000000017941 */ /* 0x000fea0003800000 */
.L_x_2628:
[----:B------:R-:W-:Y:S05]  /*2c4c0*/  BRA `(.L_x_2630) ;  /* 0xfffffe5c00487947 */ /* 0x000fea000383ffff */
.L_x_2341:
        /* <DEDUP_REMOVED lines=8> */
.L_x_2632:
[----:B------:R-:W-:Y:S05]  /*2c550*/  BSYNC B1 ;  /* 0x0000000000017941 */ /* 0x000fea0003800000 */
.L_x_2631:
[----:B------:R-:W-:Y:S05]  /*2c560*/  BRA `(.L_x_2633) ;  /* 0xfffffe5c00287947 */ /* 0x000fea000383ffff */
.L_x_2342:
        /* <DEDUP_REMOVED lines=8> */
.L_x_2635:
[----:B------:R-:W-:Y:S05]  /*2c5f0*/  BSYNC B1 ;  /* 0x0000000000017941 */ /* 0x000fea0003800000 */
.L_x_2634:
[----:B------:R-:W-:Y:S05]  /*2c600*/  BRA `(.L_x_2636) ;  /* 0xfffffe5c00087947 */ /* 0x000fea000383ffff */
.L_x_2344:
[----:B0-----:R0:W1:Y:S02]  /*2c610*/  SYNCS.PHASECHK.TRANS64.TRYWAIT P4, [R18+URZ+0x38800], R3 ;  /* 0x03880003120075a7 */ /* 0x001064000808017f */
[----:B-1----:R-:W-:Y:S05]  /*2c620*/  @!P4 NANOSLEEP.SYNCS 0x989680 ;  /* 0x009896800000c95d */ /* 0x002fea0003900000 */
[----:B------:R-:W1:Y:S02]  /*2c630*/  @!P4 SYNCS.PHASECHK.TRANS64 P4, [R18+URZ+0x38800], R3 ;  /* 0x038800031200c5a7 */ /* 0x000e64000808007f */
[----:B-1----:R-:W-:Y:S05]  /*2c640*/  @!P4 BRA `(.L_x_2344) ;  /* 0xfffffffc00f0c947 */ /* 0x002fea000383ffff */
[----:B------:R-:W-:Y:S05]  /*2c650*/  BRA `(.L_x_2637) ;  /* 0xfffffe5c00287947 */ /* 0x000fea000383ffff */
.L_x_2354:
[----:B-1----:R1:W2:Y:S02]  /*2c660*/  SYNCS.PHASECHK.TRANS64.TRYWAIT P2, [R0+URZ+0x38830], R3 ;  /* 0x03883003000075a7 */ /* 0x0022a4000804017f */
[----:B--2---:R-:W-:Y:S05]  /*2c670*/  @!P2 NANOSLEEP.SYNCS 0x989680 ;  /* 0x009896800000a95d */ /* 0x004fea0003900000 */
[----:B------:R-:W2:Y:S02]  /*2c680*/  @!P2 SYNCS.PHASECHK.TRANS64 P2, [R0+URZ+0x38830], R3 ;  /* 0x038830030000a5a7 */ /* 0x000ea4000804007f */
[----:B--2---:R-:W-:Y:S05]  /*2c690*/  @!P2 BRA `(.L_x_2354) ;  /* 0xfffffffc00f0a947 */ /* 0x004fea000383ffff */
[----:B------:R-:W-:Y:S05]  /*2c6a0*/  BRA `(.L_x_2353) ;  /* 0xfffffe9c00907947 */ /* 0x000fea000383ffff */
.L_x_2360:
[----:B-1----:R1:W2:Y:S02]  /*2c6b0*/  SYNCS.PHASECHK.TRANS64.TRYWAIT P2, [R5+URZ+0x38830], R6 ;  /* 0x03883006050075a7 */ /* 0x0022a4000804017f */
[----:B--2---:R-:W-:Y:S05]  /*2c6c0*/  @!P2 NANOSLEEP.SYNCS 0x989680 ;  /* 0x009896800000a95d */ /* 0x004fea0003900000 */
[----:B------:R-:W2:Y:S02]  /*2c6d0*/  @!P2 SYNCS.PHASECHK.TRANS64 P2, [R5+URZ+0x38830], R6 ;  /* 0x038830060500a5a7 */ /* 0x000ea4000804007f */
[----:B--2---:R-:W-:Y:S05]  /*2c6e0*/  @!P2 BRA `(.L_x_2360) ;  /* 0xfffffffc00f0a947 */ /* 0x004fea000383ffff */
[----:B------:R-:W-:Y:S05]  /*2c6f0*/  BRA `(.L_x_2359) ;  /* 0xfffffed400387947 */ /* 0x000fea000383ffff */
.L_x_2364:
[----:B-1----:R1:W2:Y:S02]  /*2c700*/  SYNCS.PHASECHK.TRANS64.TRYWAIT P0, [R5+URZ+0x38850], R4 ;  /* 0x03885004050075a7 */ /* 0x0022a4000800017f */
[----:B--2---:R-:W-:Y:S05]  /*2c710*/  @!P0 NANOSLEEP.SYNCS 0x989680 ;  /* 0x009896800000895d */ /* 0x004fea0003900000 */
[----:B------:R-:W2:Y:S02]  /*2c720*/  @!P0 SYNCS.PHASECHK.TRANS64 P0, [R5+URZ+0x38850], R4 ;  /* 0x03885004050085a7 */ /* 0x000ea4000800007f */
[----:B--2---:R-:W-:Y:S05]  /*2c730*/  @!P0 BRA `(.L_x_2364) ;  /* 0xfffffffc00f08947 */ /* 0x004fea000383ffff */
[----:B------:R-:W-:Y:S05]  /*2c740*/  BRA `(.L_x_2361) ;  /* 0xfffffed800447947 */ /* 0x000fea000383ffff */
.L_x_2372:
[----:B-1----:R1:W2:Y:S02]  /*2c750*/  SYNCS.PHASECHK.TRANS64.TRYWAIT P2, [R5+URZ+0x38830], R6 ;  /* 0x03883006050075a7 */ /* 0x0022a4000804017f */
[----:B--2---:R-:W-:Y:S05]  /*2c760*/  @!P2 NANOSLEEP.SYNCS 0x989680 ;  /* 0x009896800000a95d */ /* 0x004fea0003900000 */
[----:B------:R-:W2:Y:S02]  /*2c770*/  @!P2 SYNCS.PHASECHK.TRANS64 P2, [R5+URZ+0x38830], R6 ;  /* 0x038830060500a5a7 */ /* 0x000ea4000804007f */
[----:B--2---:R-:W-:Y:S05]  /*2c780*/  @!P2 BRA `(.L_x_2372) ;  /* 0xfffffffc00f0a947 */ /* 0x004fea000383ffff */
[----:B------:R-:W-:Y:S05]  /*2c790*/  BRA `(.L_x_2371) ;  /* 0xffffff0800987947 */ /* 0x000fea000383ffff */
.L_x_2376:
[----:B-1----:R1:W2:Y:S02]  /*2c7a0*/  SYNCS.PHASECHK.TRANS64.TRYWAIT P0, [R5+URZ+0x38850], R4 ;  /* 0x03885004050075a7 */ /* 0x0022a4000800017f */
[----:B--2---:R-:W-:Y:S05]  /*2c7b0*/  @!P0 NANOSLEEP.SYNCS 0x989680 ;  /* 0x009896800000895d */ /* 0x004fea0003900000 */
[----:B------:R-:W2:Y:S02]  /*2c7c0*/  @!P0 SYNCS.PHASECHK.TRANS64 P0, [R5+URZ+0x38850], R4 ;  /* 0x03885004050085a7 */ /* 0x000ea4000800007f */
[----:B--2---:R-:W-:Y:S05]  /*2c7d0*/  @!P0 BRA `(.L_x_2376) ;  /* 0xfffffffc00f08947 */ /* 0x004fea000383ffff */
[----:B------:R-:W-:Y:S05]  /*2c7e0*/  BRA `(.L_x_2373) ;  /* 0xffffff0c00a47947 */ /* 0x000fea000383ffff */
.L_x_2382:
[----:B-1----:R1:W2:Y:S02]  /*2c7f0*/  SYNCS.PHASECHK.TRANS64.TRYWAIT P0, [R6+URZ+0x38850], R5 ;  /* 0x03885005060075a7 */ /* 0x0022a4000800017f */
[----:B--2---:R-:W-:Y:S05]  /*2c800*/  @!P0 NANOSLEEP.SYNCS 0x989680 ;  /* 0x009896800000895d */ /* 0x004fea0003900000 */
[----:B------:R-:W2:Y:S02]  /*2c810*/  @!P0 SYNCS.PHASECHK.TRANS64 P0, [R6+URZ+0x38850], R5 ;  /* 0x03885005060085a7 */ /* 0x000ea4000800007f */
[----:B--2---:R-:W-:Y:S05]  /*2c820*/  @!P0 BRA `(.L_x_2382) ;  /* 0xfffffffc00f08947 */ /* 0x004fea000383ffff */
[----:B------:R-:W-:Y:S05]  /*2c830*/  BRA `(.L_x_2381) ;  /* 0xffffff3400807947 */ /* 0x000fea000383ffff */
.L_x_2386:
        /* <DEDUP_REMOVED lines=11> */
[----:B------:R-:W-:Y:S01]  /*2c8f0*/  IMAD.MOV.U32 R12, RZ, RZ, R2 ;  /* 0x000000ffff0c7224 */ /* 0x000fe200078e0002 */
[----:B------:R-:W-:-:S02]  /*2c900*/  SEL R61, R6, R11, P0 ;  /* 0x0000000b063d7207 */ /* 0x000fc40000000000 */
[----:B------:R-:W-:Y:S01]  /*2c910*/  SEL R68, R11, R6, P0 ;  /* 0x000000060b447207 */ /* 0x000fe20000000000 */
[----:B------:R-:W-:Y:S01]  /*2c920*/  IMAD.MOV.U32 R11, RZ, RZ, 0x1c1f ;  /* 0x00001c1fff0b7424 */ /* 0x000fe200078e00ff */
[----:B------:R-:W-:Y:S01]  /*2c930*/  SEL R70, R15, R70, P0 ;  /* 0x000000460f467207 */ /* 0x000fe20000000000 */
[----:B------:R-:W-:Y:S01]  /*2c940*/  IMAD.MOV.U32 R15, RZ, RZ, -0x1 ;  /* 0xffffffffff0f7424 */ /* 0x000fe200078e00ff */
[----:B------:R-:W-:Y:S02]  /*2c950*/  SEL R53, R62, R55, P0 ;  /* 0x000000373e357207 */ /* 0x000fe40000000000 */
[----:B------:R-:W-:-:S07]  /*2c960*/  SEL R62, R55, R62, P0 ;  /* 0x0000003e373e7207 */ /* 0x000fce0000000000 */
[----:B------:R-:W-:Y:S05]  /*2c970*/  WARPSYNC.COLLECTIVE R15, `(.L_x_2638) ;  /* 0x000000000f087348 */ /* 0x000fea0003c00000 */
[----:B------:R0:W1:Y:S02]  /*2c980*/  SHFL.IDX P6, R14, R13, R12, R11 ;  /* 0x0000000c0d0e7389 */ /* 0x00006400000c000b */
[----:B01----:R-:W-:Y:S01]  /*2c990*/  ENDCOLLECTIVE ;  /* 0x000000000000791b */ /* 0x003fe20003800000 */
.L_x_2638:
[----:B------:R-:W-:Y:S02]  /*2c9a0*/  SEL R55, R0, R7, P0 ;  /* 0x0000000700377207 */ /* 0x000fe40000000000 */
[----:B------:R-:W-:Y:S02]  /*2c9b0*/  SEL R64, R7, R0, P0 ;  /* 0x0000000007407207 */ /* 0x000fe40000000000 */
[----:B------:R-:W-:Y:S02]  /*2c9c0*/  LOP3.LUT R7, R2, 0x2, RZ, 0x3c, !PT ;  /* 0x0000000202077812 */ /* 0x000fe400078e3cff */
        /* <DEDUP_REMOVED lines=15> */
.L_x_2639:
        /* <DEDUP_REMOVED lines=18> */
.L_x_2640:
        /* <DEDUP_REMOVED lines=19> */
.L_x_2641:
        /* <DEDUP_REMOVED lines=18> */
.L_x_2642:
[----:B------:R-:W-:Y:S02]  /*2ce30*/  SEL R8, R10, R21, P0 ;  /* 0x000000150a087207 */ /* 0x000fe40000000000 */
[----:B------:R-:W-:Y:S01]  /*2ce40*/  SEL R10, R21, R10, P0 ;  /* 0x0000000a150a7207 */ /* 0x000fe20000000000 */
[----:B------:R-:W-:Y:S02]  /*2ce50*/  IMAD.MOV.U32 R13, RZ, RZ, R20 ;  /* 0x000000ffff0d7224 */ /* 0x000fe400078e0014 */
[----:B------:R-:W-:Y:S02]  /*2ce60*/  IMAD.MOV.U32 R12, RZ, RZ, R7 ;  /* 0x000000ffff0c7224 */ /* 0x000fe400078e0007 */
[----:B------:R-:W-:-:S07]  /*2ce70*/  IMAD.MOV.U32 R26, RZ, RZ, R14 ;  /* 0x000000ffff1a7224 */ /* 0x000fce00078e000e */
[----:B------:R-:W-:Y:S05]  /*2ce80*/  WARPSYNC.COLLECTIVE R15, `(.L_x_2643) ;  /* 0x000000000f087348 */ /* 0x000fea0003c00000 */
[----:B------:R0:W1:Y:S02]  /*2ce90*/  SHFL.IDX P6, R14, R13, R12, R11 ;  /* 0x0000000c0d0e7389 */ /* 0x00006400000c000b */
[----:B01----:R-:W-:Y:S01]  /*2cea0*/  ENDCOLLECTIVE ;  /* 0x000000000000791b */ /* 0x003fe20003800000 */
.L_x_2643:
[----:B------:R-:W-:Y:S02]  /*2ceb0*/  IMAD.MOV.U32 R13, RZ, RZ, R27 ;  /* 0x000000ffff0d7224 */ /* 0x000fe400078e001b */
[----:B------:R-:W-:Y:S01]  /*2cec0*/  IMAD.MOV.U32 R12, RZ, RZ, R2 ;  /* 0x000000ffff0c7224 */ /* 0x000fe200078e0002 */
[----:B------:R-:W-:-:S07]  /*2ced0*/  MOV R25, R14 ;  /* 0x0000000e00197202 */ /* 0x000fce0000000f00 */
[----:B------:R-:W-:Y:S05]  /*2cee0*/  WARPSYNC.COLLECTIVE R15, `(.L_x_2644) ;  /* 0x000000000f087348 */ /* 0x000fea0003c00000 */
[----:B------:R0:W1:Y:S02]  /*2cef0*/  SHFL.IDX P6, R14, R13, R12, R11 ;  /* 0x0000000c0d0e7389 */ /* 0x00006400000c000b */
[----:B01----:R-:W-:Y:S01]  /*2cf00*/  ENDCOLLECTIVE ;  /* 0x000000000000791b */ /* 0x003fe20003800000 */
.L_x_2644:
[----:B------:R-:W-:Y:S01]  /*2cf10*/  IMAD.MOV.U32 R13, RZ, RZ, R24 ;  /* 0x000000ffff0d7224 */ /* 0x000fe200078e0018 */
[----:B------:R-:W-:Y:S02]  /*2cf20*/  MOV R12, R7 ;  /* 0x00000007000c7202 */ /* 0x000fe40000000f00 */
[----:B------:R-:W-:Y:S02]  /*2cf30*/  SEL R24, R26, R25, P0 ;  /* 0x000000191a187207 */ /* 0x000fe40000000000 */
[----:B------:R-:W-:Y:S01]  /*2cf40*/  SEL R26, R25, R26, P0 ;  /* 0x0000001a191a7207 */ /* 0x000fe20000000000 */
[----:B------:R-:W-:-:S07]  /*2cf50*/  IMAD.MOV.U32 R30, RZ, RZ, R14 ;  /* 0x000000ffff1e7224 */ /* 0x000fce00078e000e */
[----:B------:R-:W-:Y:S05]  /*2cf60*/  WARPSYNC.COLLECTIVE R15, `(.L_x_2645) ;  /* 0x000000000f087348 */ /* 0x000fea0003c00000 */
[----:B------:R0:W1:Y:S02]  /*2cf70*/  SHFL.IDX P6, R14, R13, R12, R11 ;  /* 0x0000000c0d0e7389 */ /* 0x00006400000c000b */
[----:B01----:R-:W-:Y:S01]  /*2cf80*/  ENDCOLLECTIVE ;  /* 0x000000000000791b */ /* 0x003fe20003800000 */
.L_x_2645:
[----:B------:R-:W-:Y:S02]  /*2cf90*/  IMAD.MOV.U32 R13, RZ, RZ, R29 ;  /* 0x000000ffff0d7224 */ /* 0x000fe400078e001d */
[----:B------:R-:W-:Y:S02]  /*2cfa0*/  IMAD.MOV.U32 R12, RZ, RZ, R2 ;  /* 0x000000ffff0c7224 */ /* 0x000fe400078e0002 */
[----:B------:R-:W-:-:S07]  /*2cfb0*/  IMAD.MOV.U32 R27, RZ, RZ, R14 ;  /* 0x000000ffff1b7224 */ /* 0x000fce00078e000e */
[----:B------:R-:W-:Y:S05]  /*2cfc0*/  WARPSYNC.COLLECTIVE R15, `(.L_x_2646) ;  /* 0x000000000f087348 */ /* 0x000fea0003c00000 */
[----:B------:R0:W1:Y:S02]  /*2cfd0*/  SHFL.IDX P6, R14, R13, R12, R11 ;  /* 0x0000000c0d0e7389 */ /* 0x00006400000c000b */
[----:B01----:R-:W-:Y:S01]  /*2cfe0*/  ENDCOLLECTIVE ;  /* 0x000000000000791b */ /* 0x003fe20003800000 */
.L_x_2646:
[----:B------:R-:W-:Y:S01]  /*2cff0*/  MOV R13, R28 ;  /* 0x0000001c000d7202 */ /* 0x000fe20000000f00 */
[----:B------:R-:W-:Y:S01]  /*2d000*/  IMAD.MOV.U32 R12, RZ, RZ, R7 ;  /* 0x000000ffff0c7224 */ /* 0x000fe200078e0007 */
[----:B------:R-:W-:Y:S02]  /*2d010*/  SEL R28, R30, R27, P0 ;  /* 0x0000001b1e1c7207 */ /* 0x000fe40000000000 */
[----:B------:R-:W-:Y:S01]  /*2d020*/  SEL R30, R27, R30, P0 ;  /* 0x0000001e1b1e7207 */ /* 0x000fe20000000000 */
[----:B------:R-:W-:-:S07]  /*2d030*/  IMAD.MOV.U32 R34, RZ, RZ, R14 ;  /* 0x000000ffff227224 */ /* 0x000fce00078e000e */
[----:B------:R-:W-:Y:S05]  /*2d040*/  WARPSYNC.COLLECTIVE R15, `(.L_x_2647) ;  /* 0x000000000f087348 */ /* 0x000fea0003c00000 */
[----:B------:R0:W1:Y:S02]  /*2d050*/  SHFL.IDX P6, R14, R13, R12, R11 ;  /* 0x0000000c0d0e7389 */ /* 0x00006400000c000b */
[----:B01----:R-:W-:Y:S01]  /*2d060*/  ENDCOLLECTIVE ;  /* 0x000000000000791b */ /* 0x003fe20003800000 */
.L_x_2647:
[----:B------:R-:W-:Y:S02]  /*2d070*/  IMAD.MOV.U32 R13, RZ, RZ, R31 ;  /* 0x000000ffff0d7224 */ /* 0x000fe400078e001f */
[----:B------:R-:W-:Y:S02]  /*2d080*/  IMAD.MOV.U32 R12, RZ, RZ, R2 ;  /* 0x000000ffff0c7224 */ /* 0x000fe400078e0002 */
[----:B------:R-:W-:-:S07]  /*2d090*/  IMAD.MOV.U32 R29, RZ, RZ, R14 ;  /* 0x000000ffff1d7224 */ /* 0x000fce00078e000e */
[----:B------:R-:W-:Y:S05]  /*2d0a0*/  WARPSYNC.COLLECTIVE R15, `(.L_x_2648) ;  /* 0x000000000f087348 */ /* 0x000fea0003c00000 */
[----:B------:R0:W1:Y:S02]  /*2d0b0*/  SHFL.IDX P6, R14, R13, R12, R11 ;  /* 0x0000000c0d0e7389 */ /* 0x00006400000c000b */
[----:B01----:R-:W-:Y:S01]  /*2d0c0*/  ENDCOLLECTIVE ;  /* 0x000000000000791b */ /* 0x003fe20003800000 */
.L_x_2648:
        /* <DEDUP_REMOVED lines=8> */
.L_x_2649:
[----:B------:R-:W-:Y:S01]  /*2d150*/  IMAD.MOV.U32 R13, RZ, RZ, R33 ;  /* 0x000000ffff0d7224 */ /* 0x000fe200078e0021 */
[----:B------:R-:W-:Y:S01]  /*2d160*/  MOV R12, R2 ;  /* 0x00000002000c7202 */ /* 0x000fe20000000f00 */
[----:B------:R-:W-:-:S07]  /*2d170*/  IMAD.MOV.U32 R31, RZ, RZ, R14 ;  /* 0x000000ffff1f7224 */ /* 0x000fce00078e000e */
[----:B------:R-:W-:Y:S05]  /*2d180*/  WARPSYNC.COLLECTIVE R15, `(.L_x_2650) ;  /* 0x000000000f087348 */ /* 0x000fea0003c00000 */
[----:B------:R0:W1:Y:S02]  /*2d190*/  SHFL.IDX P6, R14, R13, R12, R11 ;  /* 0x0000000c0d0e7389 */ /* 0x00006400000c000b */
[----:B01----:R-:W-:Y:S01]  /*2d1a0*/  ENDCOLLECTIVE ;  /* 0x000000000000791b */ /* 0x003fe20003800000 */
.L_x_2650:
[----:B------:R-:W-:Y:S01]  /*2d1b0*/  IMAD.MOV.U32 R13, RZ, RZ, R36 ;  /* 0x000000ffff0d7224 */ /* 0x000fe200078e0024 */
[----:B------:R-:W-:Y:S01]  /*2d1c0*/  SEL R36, R38, R31, P0 ;  /* 0x0000001f26247207 */ /* 0x000fe20000000000 */
[----:B------:R-:W-:Y:S01]  /*2d1d0*/  IMAD.MOV.U32 R12, RZ, RZ, R7 ;  /* 0x000000ffff0c7224 */ /* 0x000fe200078e0007 */
[----:B------:R-:W-:Y:S01]  /*2d1e0*/  SEL R38, R31, R38, P0 ;  /* 0x000000261f267207 */ /* 0x000fe20000000000 */
[----:B------:R-:W-:-:S07]  /*2d1f0*/  IMAD.MOV.U32 R33, RZ, RZ, R14 ;  /* 0x000000ffff217224 */ /* 0x000fce00078e000e */
[----:B------:R-:W-:Y:S05]  /*2d200*/  WARPSYNC.COLLECTIVE R15, `(.L_x_2651) ;  /* 0x000000000f087348 */ /* 0x000fea0003c00000 */
[----:B------:R0:W1:Y:S02]  /*2d210*/  SHFL.IDX P6, R14, R13, R12, R11 ;  /* 0x0000000c0d0e7389 */ /* 0x00006400000c000b */
[----:B01----:R-:W-:Y:S01]  /*2d220*/  ENDCOLLECTIVE ;  /* 0x000000000000791b */ /* 0x003fe20003800000 */
.L_x_2651:
[----:B------:R-:W-:Y:S01]  /*2d230*/  MOV R13, R35 ;  /* 0x00000023000d7202 */ /* 0x000fe20000000f00 */
[----:B------:R-:W-:Y:S02]  /*2d240*/  IMAD.MOV.U32 R12, RZ, RZ, R2 ;  /* 0x000000ffff0c7224 */ /* 0x000fe400078e0002 */
[----:B------:R-:W-:-:S07]  /*2d250*/  IMAD.MOV.U32 R40, RZ, RZ, R14 ;  /* 0x000000ffff287224 */ /* 0x000fce00078e000e */
[----:B------:R-:W-:Y:S05]  /*2d260*/  WARPSYNC.COLLECTIVE R15, `(.L_x_2652) ;  /* 0x000000000f087348 */ /* 0x000fea0003c00000 */
[----:B------:R0:W1:Y:S02]  /*2d270*/  SHFL.IDX P6, R14, R13, R12, R11 ;  /* 0x0000000c0d0e7389 */ /* 0x00006400000c000b */
[----:B01----:R-:W-:Y:S01]  /*2d280*/  ENDCOLLECTIVE ;  /* 0x000000000000791b */ /* 0x003fe20003800000 */
.L_x_2652:
[----:B------:R-:W-:Y:S02]  /*2d290*/  IMAD.MOV.U32 R13, RZ, RZ, R42 ;  /* 0x000000ffff0d7224 */ /* 0x000fe400078e002a */
[----:B------:R-:W-:Y:S02]  /*2d2a0*/  IMAD.MOV.U32 R12, RZ, RZ, R7 ;  /* 0x000000ffff0c7224 */ /* 0x000fe400078e0007 */
[----:B------:R-:W-:-:S07]  /*2d2b0*/  IMAD.MOV.U32 R35, RZ, RZ, R14 ;  /* 0x000000ffff237224 */ /* 0x000fce00078e000e */
[----:B------:R-:W-:Y:S05]  /*2d2c0*/  WARPSYNC.COLLECTIVE R15, `(.L_x_2653) ;  /* 0x000000000f087348 */ /* 0x000fea0003c00000 */
[----:B------:R0:W1:Y:S02]  /*2d2d0*/  SHFL.IDX P6, R14, R13, R12, R11 ;  /* 0x0000000c0d0e7389 */ /* 0x00006400000c000b */
[----:B01----:R-:W-:Y:S01]  /*2d2e0*/  ENDCOLLECTIVE ;  /* 0x000000000000791b */ /* 0x003fe20003800000 */
.L_x_2653:
[----:B------:R-:W-:Y:S02]  /*2d2f0*/  IMAD.MOV.U32 R13, RZ, RZ, R37 ;  /* 0x000000ffff0d7224 */ /* 0x000fe400078e0025 */
[----:B------:R-:W-:Y:S01]  /*2d300*/  IMAD.MOV.U32 R12, RZ, RZ, R2 ;  /* 0x000000ffff0c7224 */ /* 0x000fe200078e0002 */
[----:B------:R-:W-:-:S07]  /*2d310*/  MOV R42, R14 ;  /* 0x0000000e002a7202 */ /* 0x000fce0000000f00 */
[----:B------:R-:W-:Y:S05]  /*2d320*/  WARPSYNC.COLLECTIVE R15, `(.L_x_2654) ;  /* 0x000000000f087348 */ /* 0x000fea0003c00000 */
[----:B------:R0:W1:Y:S02]  /*2d330*/  SHFL.IDX P6, R14, R13, R12, R11 ;  /* 0x0000000c0d0e7389 */ /* 0x00006400000c000b */
[----:B01----:R-:W-:Y:S01]  /*2d340*/  ENDCOLLECTIVE ;  /* 0x000000000000791b */ /* 0x003fe20003800000 */
.L_x_2654:
[----:B------:R-:W-:Y:S01]  /*2d350*/  IMAD.MOV.U32 R13, RZ, RZ, R44 ;  /* 0x000000ffff0d7224 */ /* 0x000fe200078e002c */
[----:B------:R-:W-:Y:S01]  /*2d360*/  MOV R12, R7 ;  /* 0x00000007000c7202 */ /* 0x000fe20000000f00 */
[----:B------:R-:W-:-:S07]  /*2d370*/  IMAD.MOV.U32 R37, RZ, RZ, R14 ;  /* 0x000000ffff257224 */ /* 0x000fce00078e000e */
[----:B------:R-:W-:Y:S05]  /*2d380*/  WARPSYNC.COLLECTIVE R15, `(.L_x_2655) ;  /* 0x000000000f087348 */ /* 0x000fea0003c00000 */
[----:B------:R0:W1:Y:S02]  /*2d390*/  SHFL.IDX P6, R14, R13, R12, R11 ;  /* 0x0000000c0d0e7389 */ /* 0x00006400000c000b */
[----:B01----:R-:W-:Y:S01]  /*2d3a0*/  ENDCOLLECTIVE ;  /* 0x000000000000791b */ /* 0x003fe20003800000 */
.L_x_2655:
[----:B------:R-:W-:Y:S02]  /*2d3b0*/  IMAD.MOV.U32 R13, RZ, RZ, R39 ;  /* 0x000000ffff0d7224 */ /* 0x000fe400078e0027 */
[----:B------:R-:W-:Y:S02]  /*2d3c0*/  IMAD.MOV.U32 R12, RZ, RZ, R2 ;  /* 0x000000ffff0c7224 */ /* 0x000fe400078e0002 */
[----:B------:R-:W-:-:S07]  /*2d3d0*/  IMAD.MOV.U32 R44, RZ, RZ, R14 ;  /* 0x000000ffff2c7224 */ /* 0x000fce00078e000e */
[----:B------:R-:W-:Y:S05]  /*2d3e0*/  WARPSYNC.COLLECTIVE R15, `(.L_x_2656) ;  /* 0x000000000f087348 */ /* 0x000fea0003c00000 */
[----:B------:R0:W1:Y:S02]  /*2d3f0*/  SHFL.IDX P6, R14, R13, R12, R11 ;  /* 0x0000000c0d0e7389 */ /* 0x00006400000c000b */
[----:B01----:R-:W-:Y:S01]  /*2d400*/  ENDCOLLECTIVE ;  /* 0x000000000000791b */ /* 0x003fe20003800000 */
.L_x_2656:
[----:B------:R-:W-:Y:S01]  /*2d410*/  MOV R13, R46 ;  /* 0x0000002e000d7202 */ /* 0x000fe20000000f00 */
[----:B------:R-:W-:Y:S02]  /*2d420*/  IMAD.MOV.U32 R12, RZ, RZ, R7 ;  /* 0x000000ffff0c7224 */ /* 0x000fe400078e0007 */
[----:B------:R-:W-:-:S07]  /*2d430*/  IMAD.MOV.U32 R39, RZ, RZ, R14 ;  /* 0x000000ffff277224 */ /* 0x000fce00078e000e */
[----:B------:R-:W-:Y:S05]  /*2d440*/  WARPSYNC.COLLECTIVE R15, `(.L_x_2657) ;  /* 0x000000000f087348 */ /* 0x000fea0003c00000 */
[----:B------:R0:W1:Y:S02]  /*2d450*/  SHFL.IDX P6, R14, R13, R12, R11 ;  /* 0x0000000c0d0e7389 */ /* 0x00006400000c000b */
[----:B01----:R-:W-:Y:S01]  /*2d460*/  ENDCOLLECTIVE ;  /* 0x000000000000791b */ /* 0x003fe20003800000 */
.L_x_2657:
[----:B------:R-:W-:Y:S02]  /*2d470*/  IMAD.MOV.U32 R13, RZ, RZ, R41 ;  /* 0x000000ffff0d7224 */ /* 0x000fe400078e0029 */
[----:B------:R-:W-:Y:S02]  /*2d480*/  IMAD.MOV.U32 R12, RZ, RZ, R2 ;  /* 0x000000ffff0c7224 */ /* 0x000fe400078e0002 */
[----:B------:R-:W-:-:S07]  /*2d490*/  IMAD.MOV.U32 R46, RZ, RZ, R14 ;  /* 0x000000ffff2e7224 */ /* 0x000fce00078e000e */
[----:B------:R-:W-:Y:S05]  /*2d4a0*/  WARPSYNC.COLLECTIVE R15, `(.L_x_2658) ;  /* 0x000000000f087348 */ /* 0x000fea0003c00000 */
[----:B------:R0:W1:Y:S02]  /*2d4b0*/  SHFL.IDX P6, R14, R13, R12, R11 ;  /* 0x0000000c0d0e7389 */ /* 0x00006400000c000b */
[----:B01----:R-:W-:Y:S01]  /*2d4c0*/  ENDCOLLECTIVE ;  /* 0x000000000000791b */ /* 0x003fe20003800000 */
.L_x_2658:
[----:B------:R-:W-:Y:S02]  /*2d4d0*/  IMAD.MOV.U32 R13, RZ, RZ, R48 ;  /* 0x000000ffff0d7224 */ /* 0x000fe400078e0030 */
[----:B------:R-:W-:Y:S01]  /*2d4e0*/  IMAD.MOV.U32 R12, RZ, RZ, R7 ;  /* 0x000000ffff0c7224 */ /* 0x000fe200078e0007 */
[----:B------:R-:W-:-:S07]  /*2d4f0*/  MOV R41, R14 ;  /* 0x0000000e00297202 */ /* 0x000fce0000000f00 */
[----:B------:R-:W-:Y:S05]  /*2d500*/  WARPSYNC.COLLECTIVE R15, `(.L_x_2659) ;  /* 0x000000000f087348 */ /* 0x000fea0003c00000 */
[----:B------:R0:W1:Y:S02]  /*2d510*/  SHFL.IDX P6, R14, R13, R12, R11 ;  /* 0x0000000c0d0e7389 */ /* 0x00006400000c000b */
[----:B01----:R-:W-:Y:S01]  /*2d520*/  ENDCOLLECTIVE ;  /* 0x000000000000791b */ /* 0x003fe20003800000 */
.L_x_2659:
[----:B------:R-:W-:Y:S01]  /*2d530*/  IMAD.MOV.U32 R13, RZ, RZ, R43 ;  /* 0x000000ffff0d7224 */ /* 0x000fe200078e002b */
[----:B------:R-:W-:Y:S01]  /*2d540*/  MOV R12, R2 ;  /* 0x00000002000c7202 */ /* 0x000fe20000000f00 */
[----:B------:R-:W-:-:S07]  /*2d550*/  IMAD.MOV.U32 R48, RZ, RZ, R14 ;  /* 0x000000ffff307224 */ /* 0x000fce00078e000e */
[----:B------:R-:W-:Y:S05]  /*2d560*/  WARPSYNC.COLLECTIVE R15, `(.L_x_2660) ;  /* 0x000000000f087348 */ /* 0x000fea0003c00000 */
[----:B------:R0:W1:Y:S02]  /*2d570*/  SHFL.IDX P6, R14, R13, R12, R11 ;  /* 0x0000000c0d0e7389 */ /* 0x00006400000c000b */
[----:B01----:R-:W-:Y:S01]  /*2d580*/  ENDCOLLECTIVE ;  /* 0x000000000000791b */ /* 0x003fe20003800000 */
.L_x_2660:
[----:B------:R-:W-:Y:S02]  /*2d590*/  IMAD.MOV.U32 R13, RZ, RZ, R50 ;  /* 0x000000ffff0d7224 */ /* 0x000fe400078e0032 */
[----:B------:R-:W-:Y:S02]  /*2d5a0*/  IMAD.MOV.U32 R12, RZ, RZ, R7 ;  /* 0x000000ffff0c7224 */ /* 0x000fe400078e0007 */
[----:B------:R-:W-:-:S07]  /*2d5b0*/  IMAD.MOV.U32 R43, RZ, RZ, R14 ;  /* 0x000000ffff2b7224 */ /* 0x000fce00078e000e */
[----:B------:R-:W-:Y:S05]  /*2d5c0*/  WARPSYNC.COLLECTIVE R15, `(.L_x_2661) ;  /* 0x000000000f087348 */ /* 0x000fea0003c00000 */
[----:B------:R0:W1:Y:S02]  /*2d5d0*/  SHFL.IDX P6, R14, R13, R12, R11 ;  /* 0x0000000c0d0e7389 */ /* 0x00006400000c000b */
[----:B01----:R-:W-:Y:S01]  /*2d5e0*/  ENDCOLLECTIVE ;  /* 0x000000000000791b */ /* 0x003fe20003800000 */
.L_x_2661:
[----:B------:R-:W-:Y:S01]  /*2d5f0*/  MOV R13, R45 ;  /* 0x0000002d000d7202 */ /* 0x000fe20000000f00 */
[----:B------:R-:W-:Y:S02]  /*2d600*/  IMAD.MOV.U32 R12, RZ, RZ, R2 ;  /* 0x000000ffff0c7224 */ /* 0x000fe400078e0002 */
[----:B------:R-:W-:-:S07]  /*2d610*/  IMAD.MOV.U32 R50, RZ, RZ, R14 ;  /* 0x000000ffff327224 */ /* 0x000fce00078e000e */
[----:B------:R-:W-:Y:S05]  /*2d620*/  WARPSYNC.COLLECTIVE R15, `(.L_x_2662) ;  /* 0x000000000f087348 */ /* 0x000fea0003c00000 */
[----:B------:R0:W1:Y:S02]  /*2d630*/  SHFL.IDX P6, R14, R13, R12, R11 ;  /* 0x0000000c0d0e7389 */ /* 0x00006400000c000b */
[----:B01----:R-:W-:Y:S01]  /*2d640*/  ENDCOLLECTIVE ;  /* 0x000000000000791b */ /* 0x003fe20003800000 */
.L_x_2662:
[----:B------:R-:W-:Y:S02]  /*2d650*/  IMAD.MOV.U32 R13, RZ, RZ, R52 ;  /* 0x000000ffff0d7224 */ /* 0x000fe400078e0034 */
[----:B------:R-:W-:Y:S02]  /*2d660*/  IMAD.MOV.U32 R12, RZ, RZ, R7 ;  /* 0x000000ffff0c7224 */ /* 0x000fe400078e0007 */
[----:B------:R-:W-:-:S07]  /*2d670*/  IMAD.MOV.U32 R45, RZ, RZ, R14 ;  /* 0x000000ffff2d7224 */ /* 0x000fce00078e000e */
[----:B------:R-:W-:Y:S05]  /*2d680*/  WARPSYNC.COLLECTIVE R15, `(.L_x_2663) ;  /* 0x000000000f087348 */ /* 0x000fea0003c00000 */
[----:B------:R0:W1:Y:S02]  /*2d690*/  SHFL.IDX P6, R14, R13, R12, R11 ;  /* 0x0000000c0d0e7389 */ /* 0x00006400000c000b */
[----:B01----:R-:W-:Y:S01]  /*2d6a0*/  ENDCOLLECTIVE ;  /* 0x000000000000791b */ /* 0x003fe20003800000 */
.L_x_2663:
[----:B------:R-:W-:Y:S02]  /*2d6b0*/  IMAD.MOV.U32 R13, RZ, RZ, R47 ;  /* 0x000000ffff0d7224 */ /* 0x000fe400078e002f */
[----:B------:R-:W-:Y:S01]  /*2d6c0*/  IMAD.MOV.U32 R12, RZ, RZ, R2 ;  /* 0x000000ffff0c7224 */ /* 0x000fe200078e0002 */
[----:B------:R-:W-:-:S07]  /*2d6d0*/  MOV R52, R14 ;  /* 0x0000000e00347202 */ /* 0x000fce0000000f00 */
[----:B------:R-:W-:Y:S05]  /*2d6e0*/  WARPSYNC.COLLECTIVE R15, `(.L_x_2664) ;  /* 0x000000000f087348 */ /* 0x000fea0003c00000 */
[----:B------:R0:W1:Y:S02]  /*2d6f0*/  SHFL.IDX P6, R14, R13, R12, R11 ;  /* 0x0000000c0d0e7389 */ /* 0x00006400000c000b */
[----:B01----:R-:W-:Y:S01]  /*2d700*/  ENDCOLLECTIVE ;  /* 0x000000000000791b */ /* 0x003fe20003800000 */
.L_x_2664:
[----:B------:R-:W-:Y:S01]  /*2d710*/  IMAD.MOV.U32 R13, RZ, RZ, R54 ;  /* 0x000000ffff0d7224 */ /* 0x000fe200078e0036 */
[----:B------:R-:W-:Y:S01]  /*2d720*/  MOV R12, R7 ;  /* 0x00000007000c7202 */ /* 0x000fe20000000f00 */
[----:B------:R-:W-:-:S07]  /*2d730*/  IMAD.MOV.U32 R47, RZ, RZ, R14 ;  /* 0x000000ffff2f7224 */ /* 0x000fce00078e000e */
[----:B------:R-:W-:Y:S05]  /*2d740*/  WARPSYNC.COLLECTIVE R15, `(.L_x_2665) ;  /* 0x000000000f087348 */ /* 0x000fea0003c00000 */
[----:B------:R0:W1:Y:S02]  /*2d750*/  SHFL.IDX P6, R14, R13, R12, R11 ;  /* 0x0000000c0d0e7389 */ /* 0x00006400000c000b */
[----:B01----:R-:W-:Y:S01]  /*2d760*/  ENDCOLLECTIVE ;  /* 0x000000000000791b */ /* 0x003fe20003800000 */
.L_x_2665:
[----:B------:R-:W-:Y:S02]  /*2d770*/  IMAD.MOV.U32 R13, RZ, RZ, R49 ;  /* 0x000000ffff0d7224 */ /* 0x000fe400078e0031 */
[----:B------:R-:W-:Y:S02]  /*2d780*/  IMAD.MOV.U32 R12, RZ, RZ, R2 ;  /* 0x000000ffff0c7224 */ /* 0x000fe400078e0002 */
[----:B------:R-:W-:-:S07]  /*2d790*/  IMAD.MOV.U32 R54, RZ, RZ, R14 ;  /* 0x000000ffff367224 */ /* 0x000fce00078e000e */
[----:B------:R-:W-:Y:S05]  /*2d7a0*/  WARPSYNC.COLLECTIVE R15, `(.L_x_2666) ;  /* 0x000000000f087348 */ /* 0x000fea0003c00000 */
[----:B------:R0:W1:Y:S02]  /*2d7b0*/  SHFL.IDX P6, R14, R13, R12, R11 ;  /* 0x0000000c0d0e7389 */ /* 0x00006400000c000b */
[----:B01----:R-:W-:Y:S01]  /*2d7c0*/  ENDCOLLECTIVE ;  /* 0x000000000000791b */ /* 0x003fe20003800000 */
.L_x_2666:
[----:B------:R-:W-:Y:S01]  /*2d7d0*/  MOV R13, R58 ;  /* 0x0000003a000d7202 */ /* 0x000fe20000000f00 */
[----:B------:R-:W-:Y:S02]  /*2d7e0*/  IMAD.MOV.U32 R12, RZ, RZ, R7 ;  /* 0x000000ffff0c7224 */ /* 0x000fe400078e0007 */
[----:B------:R-:W-:-:S07]  /*2d7f0*/  IMAD.MOV.U32 R49, RZ, RZ, R14 ;  /* 0x000000ffff317224 */ /* 0x000fce00078e000e */
[----:B------:R-:W-:Y:S05]  /*2d800*/  WARPSYNC.COLLECTIVE R15, `(.L_x_2667) ;  /* 0x000000000f087348 */ /* 0x000fea0003c00000 */
[----:B------:R0:W1:Y:S02]  /*2d810*/  SHFL.IDX P6, R14, R13, R12, R11 ;  /* 0x0000000c0d0e7389 */ /* 0x00006400000c000b */
[----:B01----:R-:W-:Y:S01]  /*2d820*/  ENDCOLLECTIVE ;  /* 0x000000000000791b */ /* 0x003fe20003800000 */
.L_x_2667:
[----:B------:R-:W-:Y:S02]  /*2d830*/  IMAD.MOV.U32 R13, RZ, RZ, R51 ;  /* 0x000000ffff0d7224 */ /* 0x000fe400078e0033 */
[----:B------:R-:W-:Y:S02]  /*2d840*/  IMAD.MOV.U32 R12, RZ, RZ, R2 ;  /* 0x000000ffff0c7224 */ /* 0x000fe400078e0002 */
[----:B------:R-:W-:-:S07]  /*2d850*/  IMAD.MOV.U32 R58, RZ, RZ, R14 ;  /* 0x000000ffff3a7224 */ /* 0x000fce00078e000e */
[----:B------:R-:W-:Y:S05]  /*2d860*/  WARPSYNC.COLLECTIVE R15, `(.L_x_2668) ;  /* 0x000000000f087348 */ /* 0x000fea0003c00000 */
[----:B------:R0:W1:Y:S02]  /*2d870*/  SHFL.IDX P6, R14, R13, R12, R11 ;  /* 0x0000000c0d0e7389 */ /* 0x00006400000c000b */
[----:B01----:R-:W-:Y:S01]  /*2d880*/  ENDCOLLECTIVE ;  /* 0x000000000000791b */ /* 0x003fe20003800000 */
.L_x_2668:
[----:B------:R-:W-:Y:S01]  /*2d890*/  IMAD.MOV.U32 R13, RZ, RZ, R60 ;  /* 0x000000ffff0d7224 */ /* 0x000fe200078e003c */
[----:B------:R-:W-:Y:S01]  /*2d8a0*/  SEL R60, R37, R44, P0 ;  /* 0x0000002c253c7207 */ /* 0x000fe20000000000 */
[----:B------:R-:W-:Y:S01]  /*2d8b0*/  IMAD.MOV.U32 R12, RZ, RZ, R7 ;  /* 0x000000ffff0c7224 */ /* 0x000fe200078e0007 */
[----:B------:R-:W-:-:S07]  /*2d8c0*/  MOV R51, R14 ;  /* 0x0000000e00337202 */ /* 0x000fce0000000f00 */
[----:B------:R-:W-:Y:S05]  /*2d8d0*/  WARPSYNC.COLLECTIVE R15, `(.L_x_2669) ;  /* 0x000000000f087348 */ /* 0x000fea0003c00000 */
[----:B------:R0:W1:Y:S02]  /*2d8e0*/  SHFL.IDX P6, R14, R13, R12, R11 ;  /* 0x0000000c0d0e7389 */ /* 0x00006400000c000b */
[----:B01----:R-:W-:Y:S01]  /*2d8f0*/  ENDCOLLECTIVE ;  /* 0x000000000000791b */ /* 0x003fe20003800000 */
.L_x_2669:
[----:B------:R-:W-:Y:S01]  /*2d900*/  IMAD.MOV.U32 R13, RZ, RZ, R53 ;  /* 0x000000ffff0d7224 */ /* 0x000fe200078e0035 */
[----:B------:R-:W-:Y:S01]  /*2d910*/  MOV R12, R2 ;  /* 0x00000002000c7202 */ /* 0x000fe20000000f00 */
[----:B------:R-:W-:-:S07]  /*2d920*/  IMAD.MOV.U32 R20, RZ, RZ, R14 ;  /* 0x000000ffff147224 */ /* 0x000fce00078e000e */
[----:B------:R-:W-:Y:S05]  /*2d930*/  WARPSYNC.COLLECTIVE R15, `(.L_x_2670) ;  /* 0x000000000f087348 */ /* 0x000fea0003c00000 */
[----:B------:R0:W1:Y:S02]  /*2d940*/  SHFL.IDX P6, R14, R13, R12, R11 ;  /* 0x0000000c0d0e7389 */ /* 0x00006400000c000b */
[----:B01----:R-:W-:Y:S01]  /*2d950*/  ENDCOLLECTIVE ;  /* 0x000000000000791b */ /* 0x003fe20003800000 */
.L_x_2670:
        /* <DEDUP_REMOVED lines=9> */
.L_x_2671:
[----:B------:R-:W-:Y:S01]  /*2d9f0*/  MOV R13, R55 ;  /* 0x00000037000d7202 */ /* 0x000fe20000000f00 */
[----:B------:R-:W-:Y:S02]  /*2da00*/  IMAD.MOV.U32 R12, RZ, RZ, R2 ;  /* 0x000000ffff0c7224 */ /* 0x000fe400078e0002 */
[----:B------:R-:W-:-:S07]  /*2da10*/  IMAD.MOV.U32 R72, RZ, RZ, R14 ;  /* 0x000000ffff487224 */ /* 0x000fce00078e000e */
[----:B------:R-:W-:Y:S05]  /*2da20*/  WARPSYNC.COLLECTIVE R15, `(.L_x_2672) ;  /* 0x000000000f087348 */ /* 0x000fea0003c00000 */
[----:B------:R0:W1:Y:S02]  /*2da30*/  SHFL.IDX P6, R14, R13, R12, R11 ;  /* 0x0000000c0d0e7389 */ /* 0x00006400000c000b */
[----:B01----:R-:W-:Y:S01]  /*2da40*/  ENDCOLLECTIVE ;  /* 0x000000000000791b */ /* 0x003fe20003800000 */
.L_x_2672:
[----:B------:R-:W-:Y:S01]  /*2da50*/  IMAD.MOV.U32 R13, RZ, RZ, R64 ;  /* 0x000000ffff0d7224 */ /* 0x000fe200078e0040 */
[----:B------:R-:W-:Y:S01]  /*2da60*/  SEL R64, R41, R48, P0 ;  /* 0x0000003029407207 */ /* 0x000fe20000000000 */
[----:B------:R-:W-:Y:S02]  /*2da70*/  IMAD.MOV.U32 R12, RZ, RZ, R7 ;  /* 0x000000ffff0c7224 */ /* 0x000fe400078e0007 */
[----:B------:R-:W-:-:S07]  /*2da80*/  IMAD.MOV.U32 R55, RZ, RZ, R14 ;  /* 0x000000ffff377224 */ /* 0x000fce00078e000e */
[----:B------:R-:W-:Y:S05]  /*2da90*/  WARPSYNC.COLLECTIVE R15, `(.L_x_2673) ;  /* 0x000000000f087348 */ /* 0x000fea0003c00000 */
[----:B------:R0:W1:Y:S02]  /*2daa0*/  SHFL.IDX P6, R14, R13, R12, R11 ;  /* 0x0000000c0d0e7389 */ /* 0x00006400000c000b */
[----:B01----:R-:W-:Y:S01]  /*2dab0*/  ENDCOLLECTIVE ;  /* 0x000000000000791b */ /* 0x003fe20003800000 */
.L_x_2673:
[----:B------:R-:W-:Y:S02]  /*2dac0*/  IMAD.MOV.U32 R13, RZ, RZ, R59 ;  /* 0x000000ffff0d7224 */ /* 0x000fe400078e003b */
[----:B------:R-:W-:Y:S01]  /*2dad0*/  IMAD.MOV.U32 R12, RZ, RZ, R2 ;  /* 0x000000ffff0c7224 */ /* 0x000fe200078e0002 */
[----:B------:R-:W-:-:S07]  /*2dae0*/  MOV R74, R14 ;  /* 0x0000000e004a7202 */ /* 0x000fce0000000f00 */
[----:B------:R-:W-:Y:S05]  /*2daf0*/  WARPSYNC.COLLECTIVE R15, `(.L_x_2674) ;  /* 0x000000000f087348 */ /* 0x000fea0003c00000 */
[----:B------:R0:W1:Y:S02]  /*2db00*/  SHFL.IDX P6, R14, R13, R12, R11 ;  /* 0x0000000c0d0e7389 */ /* 0x00006400000c000b */
[----:B01----:R-:W-:Y:S01]  /*2db10*/  ENDCOLLECTIVE ;  /* 0x000000000000791b */ /* 0x003fe20003800000 */
.L_x_2674:
[----:B------:R-:W-:Y:S01]  /*2db20*/  SEL R9, R55, R74, P0 ;  /* 0x0000004a37097207 */ /* 0x000fe20000000000 */
[----:B------:R-:W-:Y:S01]  /*2db30*/  IMAD.MOV.U32 R13, RZ, RZ, R66 ;  /* 0x000000ffff0d7224 */ /* 0x000fe200078e0042 */
[----:B------:R-:W-:Y:S02]  /*2db40*/  MOV R12, R7 ;  /* 0x00000007000c7202 */ /* 0x000fe40000000f00 */
[----:B------:R-:W-:Y:S02]  /*2db50*/  SEL R66, R48, R41, P0 ;  /* 0x0000002930427207 */ /* 0x000fe40000000000 */
[----:B------:R-:W-:Y:S02]  /*2db60*/  SEL R48, R43, R50, P0 ;  /* 0x000000322b307207 */ /* 0x000fe40000000000 */
[----:B------:R-:W-:Y:S01]  /*2db70*/  SEL R50, R50, R43, P0 ;  /* 0x0000002b32327207 */ /* 0x000fe20000000000 */
[----:B------:R-:W-:-:S07]  /*2db80*/  IMAD.MOV.U32 R59, RZ, RZ, R14 ;  /* 0x000000ffff3b7224 */ /* 0x000fce00078e000e */
[----:B------:R-:W-:Y:S05]  /*2db90*/  WARPSYNC.COLLECTIVE R15, `(.L_x_2675) ;  /* 0x000000000f087348 */ /* 0x000fea0003c00000 */
[----:B------:R0:W1:Y:S02]  /*2dba0*/  SHFL.IDX P6, R14, R13, R12, R11 ;  /* 0x0000000c0d0e7389 */ /* 0x00006400000c000b */
[----:B01----:R-:W-:Y:S01]  /*2dbb0*/  ENDCOLLECTIVE ;  /* 0x000000000000791b */ /* 0x003fe20003800000 */
.L_x_2675:
[----:B------:R-:W-:Y:S02]  /*2dbc0*/  IMAD.MOV.U32 R13, RZ, RZ, R61 ;  /* 0x000000ffff0d7224 */ /* 0x000fe400078e003d */
[----:B------:R-:W-:Y:S02]  /*2dbd0*/  IMAD.MOV.U32 R12, RZ, RZ, R2 ;  /* 0x000000ffff0c7224 */ /* 0x000fe400078e0002 */
[----:B------:R-:W-:-:S07]  /*2dbe0*/  IMAD.MOV.U32 R84, RZ, RZ, R14 ;  /* 0x000000ffff547224 */ /* 0x000fce00078e000e */
[----:B------:R-:W-:Y:S05]  /*2dbf0*/  WARPSYNC.COLLECTIVE R15, `(.L_x_2676) ;  /* 0x000000000f087348 */ /* 0x000fea0003c00000 */
[----:B------:R0:W1:Y:S02]  /*2dc00*/  SHFL.IDX P6, R14, R13, R12, R11 ;  /* 0x0000000c0d0e7389 */ /* 0x00006400000c000b */
[----:B01----:R-:W-:Y:S01]  /*2dc10*/  ENDCOLLECTIVE ;  /* 0x000000000000791b */ /* 0x003fe20003800000 */
.L_x_2676:
[----:B------:R-:W-:Y:S02]  /*2dc20*/  SEL R25, R59, R84, P0 ;  /* 0x000000543b197207 */ /* 0x000fe40000000000 */
[----:B------:R-:W-:Y:S02]  /*2dc30*/  SEL R27, R84, R59, P0 ;  /* 0x0000003b541b7207 */ /* 0x000fe40000000000 */
[----:B------:R-:W-:Y:S01]  /*2dc40*/  MOV R13, R68 ;  /* 0x00000044000d7202 */ /* 0x000fe20000000f00 */
[----:B------:R-:W-:Y:S01]  /*2dc50*/  IMAD.MOV.U32 R12, RZ, RZ, R7 ;  /* 0x000000ffff0c7224 */ /* 0x000fe200078e0007 */
[----:B------:R-:W-:Y:S01]  /*2dc60*/  SEL R68, R45, R52, P0 ;  /* 0x000000342d447207 */ /* 0x000fe20000000000 */
[----:B------:R-:W-:-:S07]  /*2dc70*/  IMAD.MOV.U32 R61, RZ, RZ, R14 ;  /* 0x000000ffff3d7224 */ /* 0x000fce00078e000e */
[----:B------:R-:W-:Y:S05]  /*2dc80*/  WARPSYNC.COLLECTIVE R15, `(.L_x_2677) ;  /* 0x000000000f087348 */ /* 0x000fea0003c00000 */
[----:B------:R0:W1:Y:S02]  /*2dc90*/  SHFL.IDX P6, R14, R13, R12, R11 ;  /* 0x0000000c0d0e7389 */ /* 0x00006400000c000b */
[----:B01----:R-:W-:Y:S01]  /*2dca0*/  ENDCOLLECTIVE ;  /* 0x000000000000791b */ /* 0x003fe20003800000 */
.L_x_2677:
[----:B------:R-:W-:Y:S02]  /*2dcb0*/  IMAD.MOV.U32 R13, RZ, RZ, R63 ;  /* 0x000000ffff0d7224 */ /* 0x000fe400078e003f */
[----:B------:R-:W-:Y:S02]  /*2dcc0*/  IMAD.MOV.U32 R12, RZ, RZ, R2 ;  /* 0x000000ffff0c7224 */ /* 0x000fe400078e0002 */
[----:B------:R-:W-:-:S07]  /*2dcd0*/  IMAD.MOV.U32 R86, RZ, RZ, R14 ;  /* 0x000000ffff567224 */ /* 0x000fce00078e000e */
[----:B------:R-:W-:Y:S05]  /*2dce0*/  WARPSYNC.COLLECTIVE R15, `(.L_x_2678) ;  /* 0x000000000f087348 */ /* 0x000fea0003c00000 */
[----:B------:R0:W1:Y:S02]  /*2dcf0*/  SHFL.IDX P6, R14, R13, R12, R11 ;  /* 0x0000000c0d0e7389 */ /* 0x00006400000c000b */
[----:B01----:R-:W-:Y:S01]  /*2dd00*/  ENDCOLLECTIVE ;  /* 0x000000000000791b */ /* 0x003fe20003800000 */
.L_x_2678:
        /* <DEDUP_REMOVED lines=11> */
.L_x_2679:
[----:B------:R-:W-:Y:S01]  /*2ddc0*/  IMAD.MOV.U32 R13, RZ, RZ, R65 ;  /* 0x000000ffff0d7224 */ /* 0x000fe200078e0041 */
[----:B------:R-:W-:Y:S01]  /*2ddd0*/  MOV R12, R2 ;  /* 0x00000002000c7202 */ /* 0x000fe20000000f00 */
[----:B------:R-:W-:-:S07]  /*2dde0*/  IMAD.MOV.U32 R88, RZ, RZ, R14 ;  /* 0x000000ffff587224 */ /* 0x000fce00078e000e */
[----:B------:R-:W-:Y:S05]  /*2ddf0*/  WARPSYNC.COLLECTIVE R15, `(.L_x_2680) ;  /* 0x000000000f087348 */ /* 0x000fea0003c00000 */
[----:B------:R0:W1:Y:S02]  /*2de00*/  SHFL.IDX P6, R14, R13, R12, R11 ;  /* 0x0000000c0d0e7389 */ /* 0x00006400000c000b */
[----:B01----:R-:W-:Y:S01]  /*2de10*/  ENDCOLLECTIVE ;  /* 0x000000000000791b */ /* 0x003fe20003800000 */
.L_x_2680:
[----:B------:R-:W-:Y:S01]  /*2de20*/  IMAD.MOV.U32 R13, RZ, RZ, R76 ;  /* 0x000000ffff0d7224 */ /* 0x000fe200078e004c */
[----:B------:R-:W-:Y:S01]  /*2de30*/  SEL R76, R49, R58, P0 ;  /* 0x0000003a314c7207 */ /* 0x000fe20000000000 */
[----:B------:R-:W-:Y:S02]  /*2de40*/  IMAD.MOV.U32 R12, RZ, RZ, R7 ;  /* 0x000000ffff0c7224 */ /* 0x000fe400078e0007 */
[----:B------:R-:W-:-:S07]  /*2de50*/  IMAD.MOV.U32 R65, RZ, RZ, R14 ;  /* 0x000000ffff417224 */ /* 0x000fce00078e000e */
[----:B------:R-:W-:Y:S05]  /*2de60*/  WARPSYNC.COLLECTIVE R15, `(.L_x_2681) ;  /* 0x000000000f087348 */ /* 0x000fea0003c00000 */
[----:B------:R0:W1:Y:S02]  /*2de70*/  SHFL.IDX P6, R14, R13, R12, R11 ;  /* 0x0000000c0d0e7389 */ /* 0x00006400000c000b */
[----:B01----:R-:W-:Y:S01]  /*2de80*/  ENDCOLLECTIVE ;  /* 0x000000000000791b */ /* 0x003fe20003800000 */
.L_x_2681:
[----:B------:R-:W-:Y:S01]  /*2de90*/  MOV R13, R67 ;  /* 0x00000043000d7202 */ /* 0x000fe20000000f00 */
[----:B------:R-:W-:Y:S02]  /*2dea0*/  IMAD.MOV.U32 R12, RZ, RZ, R2 ;  /* 0x000000ffff0c7224 */ /* 0x000fe400078e0002 */
[----:B------:R-:W-:-:S07]  /*2deb0*/  IMAD.MOV.U32 R90, RZ, RZ, R14 ;  /* 0x000000ffff5a7224 */ /* 0x000fce00078e000e */
[----:B------:R-:W-:Y:S05]  /*2dec0*/  WARPSYNC.COLLECTIVE R15, `(.L_x_2682) ;  /* 0x000000000f087348 */ /* 0x000fea0003c00000 */
[----:B------:R0:W1:Y:S02]  /*2ded0*/  SHFL.IDX P6, R14, R13, R12, R11 ;  /* 0x0000000c0d0e7389 */ /* 0x00006400000c000b */
[----:B01----:R-:W-:Y:S01]  /*2dee0*/  ENDCOLLECTIVE ;  /* 0x000000000000791b */ /* 0x003fe20003800000 */
.L_x_2682:
[----:B------:R-:W-:Y:S02]  /*2def0*/  SEL R37, R65, R90, P0 ;  /* 0x0000005a41257207 */ /* 0x000fe40000000000 */
[----:B------:R-:W-:Y:S01]  /*2df00*/  SEL R39, R90, R65, P0 ;  /* 0x000000415a277207 */ /* 0x000fe20000000000 */
[----:B------:R-:W-:Y:S01]  /*2df10*/  IMAD.MOV.U32 R13, RZ, RZ, R78 ;  /* 0x000000ffff0d7224 */ /* 0x000fe200078e004e */
[----:B------:R-:W-:Y:S01]  /*2df20*/  SEL R78, R58, R49, P0 ;  /* 0x000000313a4e7207 */ /* 0x000fe20000000000 */
[----:B------:R-:W-:Y:S02]  /*2df30*/  IMAD.MOV.U32 R12, RZ, RZ, R7 ;  /* 0x000000ffff0c7224 */ /* 0x000fe400078e0007 */
[----:B------:R-:W-:-:S07]  /*2df40*/  IMAD.MOV.U32 R67, RZ, RZ, R14 ;  /* 0x000000ffff437224 */ /* 0x000fce00078e000e */
[----:B------:R-:W-:Y:S05]  /*2df50*/  WARPSYNC.COLLECTIVE R15, `(.L_x_2683) ;  /* 0x000000000f087348 */ /* 0x000fea0003c00000 */
[----:B------:R0:W1:Y:S02]  /*2df60*/  SHFL.IDX P6, R14, R13, R12, R11 ;  /* 0x0000000c0d0e7389 */ /* 0x00006400000c000b */
[----:B01----:R-:W-:Y:S01]  /*2df70*/  ENDCOLLECTIVE ;  /* 0x000000000000791b */ /* 0x003fe20003800000 */
.L_x_2683:
[----:B------:R-:W-:Y:S02]  /*2df80*/  IMAD.MOV.U32 R13, RZ, RZ, R69 ;  /* 0x000000ffff0d7224 */ /* 0x000fe400078e0045 */
[----:B------:R-:W-:Y:S01]  /*2df90*/  IMAD.MOV.U32 R12, RZ, RZ, R2 ;  /* 0x000000ffff0c7224 */ /* 0x000fe200078e0002 */
[----:B------:R-:W-:-:S07]  /*2dfa0*/  MOV R92, R14 ;  /* 0x0000000e005c7202 */ /* 0x000fce0000000f00 */
[----:B------:R-:W-:Y:S05]  /*2dfb0*/  WARPSYNC.COLLECTIVE R15, `(.L_x_2684) ;  /* 0x000000000f087348 */ /* 0x000fea0003c00000 */
[----:B------:R0:W1:Y:S02]  /*2dfc0*/  SHFL.IDX P6, R14, R13, R12, R11 ;  /* 0x0000000c0d0e7389 */ /* 0x00006400000c000b */
[----:B01----:R-:W-:Y:S01]  /*2dfd0*/  ENDCOLLECTIVE ;  /* 0x000000000000791b */ /* 0x003fe20003800000 */
.L_x_2684:
[----:B------:R-:W-:Y:S01]  /*2dfe0*/  IMAD.MOV.U32 R13, RZ, RZ, R80 ;  /* 0x000000ffff0d7224 */ /* 0x000fe200078e0050 */
[----:B------:R-:W-:Y:S02]  /*2dff0*/  MOV R12, R7 ;  /* 0x00000007000c7202 */ /* 0x000fe40000000f00 */
[----:B------:R-:W-:Y:S01]  /*2e000*/  SEL R80, R51, R20, P0 ;  /* 0x0000001433507207 */ /* 0x000fe20000000000 */
[----:B------:R-:W-:-:S07]  /*2e010*/  IMAD.MOV.U32 R69, RZ, RZ, R14 ;  /* 0x000000ffff457224 */ /* 0x000fce00078e000e */
[----:B------:R-:W-:Y:S05]  /*2e020*/  WARPSYNC.COLLECTIVE R15, `(.L_x_2685) ;  /* 0x000000000f087348 */ /* 0x000fea0003c00000 */
[----:B------:R0:W1:Y:S02]  /*2e030*/  SHFL.IDX P6, R14, R13, R12, R11 ;  /* 0x0000000c0d0e7389 */ /* 0x00006400000c000b */
[----:B01----:R-:W-:Y:S01]  /*2e040*/  ENDCOLLECTIVE ;  /* 0x000000000000791b */ /* 0x003fe20003800000 */
.L_x_2685:
[----:B------:R-:W-:Y:S02]  /*2e050*/  IMAD.MOV.U32 R13, RZ, RZ, R71 ;  /* 0x000000ffff0d7224 */ /* 0x000fe400078e0047 */
[----:B------:R-:W-:Y:S02]  /*2e060*/  IMAD.MOV.U32 R12, RZ, RZ, R2 ;  /* 0x000000ffff0c7224 */ /* 0x000fe400078e0002 */
[----:B------:R-:W-:-:S07]  /*2e070*/  IMAD.MOV.U32 R94, RZ, RZ, R14 ;  /* 0x000000ffff5e7224 */ /* 0x000fce00078e000e */
[----:B------:R-:W-:Y:S05]  /*2e080*/  WARPSYNC.COLLECTIVE R15, `(.L_x_2686) ;  /* 0x000000000f087348 */ /* 0x000fea0003c00000 */
[----:B------:R0:W1:Y:S02]  /*2e090*/  SHFL.IDX P6, R14, R13, R12, R11 ;  /* 0x0000000c0d0e7389 */ /* 0x00006400000c000b */
[----:B01----:R-:W-:Y:S01]  /*2e0a0*/  ENDCOLLECTIVE ;  /* 0x000000000000791b */ /* 0x003fe20003800000 */
.L_x_2686:
        /* <DEDUP_REMOVED lines=9> */
.L_x_2687:
[----:B------:R-:W-:Y:S02]  /*2e140*/  IMAD.MOV.U32 R13, RZ, RZ, R73 ;  /* 0x000000ffff0d7224 */ /* 0x000fe400078e0049 */
[----:B------:R-:W-:Y:S02]  /*2e150*/  IMAD.MOV.U32 R12, RZ, RZ, R2 ;  /* 0x000000ffff0c7224 */ /* 0x000fe400078e0002 */
[----:B------:R-:W-:-:S07]  /*2e160*/  IMAD.MOV.U32 R96, RZ, RZ, R14 ;  /* 0x000000ffff607224 */ /* 0x000fce00078e000e */
[----:B------:R-:W-:Y:S05]  /*2e170*/  WARPSYNC.COLLECTIVE R15, `(.L_x_2688) ;  /* 0x000000000f087348 */ /* 0x000fea0003c00000 */
[----:B------:R0:W1:Y:S02]  /*2e180*/  SHFL.IDX P6, R14, R13, R12, R11 ;  /* 0x0000000c0d0e7389 */ /* 0x00006400000c000b */
[----:B01----:R-:W-:Y:S01]  /*2e190*/  ENDCOLLECTIVE ;  /* 0x000000000000791b */ /* 0x003fe20003800000 */
.L_x_2688:
[----:B------:R-:W-:Y:S01]  /*2e1a0*/  SEL R61, R71, R96, P0 ;  /* 0x00000060473d7207 */ /* 0x000fe20000000000 */
[----:B------:R-:W-:Y:S02]  /*2e1b0*/  IMAD.MOV.U32 R13, RZ, RZ, R98 ;  /* 0x000000ffff0d7224 */ /* 0x000fe400078e0062 */
[----:B------:R-:W-:Y:S01]  /*2e1c0*/  IMAD.MOV.U32 R12, RZ, RZ, R7 ;  /* 0x000000ffff0c7224 */ /* 0x000fe200078e0007 */
[----:B------:R-:W-:-:S07]  /*2e1d0*/  MOV R73, R14 ;  /* 0x0000000e00497202 */ /* 0x000fce0000000f00 */
[----:B------:R-:W-:Y:S05]  /*2e1e0*/  WARPSYNC.COLLECTIVE R15, `(.L_x_2689) ;  /* 0x000000000f087348 */ /* 0x000fea0003c00000 */
[----:B------:R0:W1:Y:S02]  /*2e1f0*/  SHFL.IDX P6, R14, R13, R12, R11 ;  /* 0x0000000c0d0e7389 */ /* 0x00006400000c000b */
[----:B01----:R-:W-:Y:S01]  /*2e200*/  ENDCOLLECTIVE ;  /* 0x000000000000791b */ /* 0x003fe20003800000 */
.L_x_2689:
[----:B------:R-:W-:Y:S01]  /*2e210*/  IMAD.MOV.U32 R13, RZ, RZ, R75 ;  /* 0x000000ffff0d7224 */ /* 0x000fe200078e004b */
[----:B------:R-:W-:Y:S01]  /*2e220*/  MOV R12, R2 ;  /* 0x00000002000c7202 */ /* 0x000fe20000000f00 */
[----:B------:R-:W-:-:S07]  /*2e230*/  IMAD.MOV.U32 R98, RZ, RZ, R14 ;  /* 0x000000ffff627224 */ /* 0x000fce00078e000e */
[----:B------:R-:W-:Y:S05]  /*2e240*/  WARPSYNC.COLLECTIVE R15, `(.L_x_2690) ;  /* 0x000000000f087348 */ /* 0x000fea0003c00000 */
[----:B------:R0:W1:Y:S02]  /*2e250*/  SHFL.IDX P6, R14, R13, R12, R11 ;  /* 0x0000000c0d0e7389 */ /* 0x00006400000c000b */
[----:B01----:R-:W-:Y:S01]  /*2e260*/  ENDCOLLECTIVE ;  /* 0x000000000000791b */ /* 0x003fe20003800000 */
.L_x_2690:
        /* <DEDUP_REMOVED lines=8> */
.L_x_2691:
[----:B------:R-:W-:Y:S01]  /*2e2f0*/  MOV R13, R77 ;  /* 0x0000004d000d7202 */ /* 0x000fe20000000f00 */
[----:B------:R-:W-:Y:S02]  /*2e300*/  IMAD.MOV.U32 R12, RZ, RZ, R2 ;  /* 0x000000ffff0c7224 */ /* 0x000fe400078e0002 */
[----:B------:R-:W-:-:S07]  /*2e310*/  IMAD.MOV.U32 R100, RZ, RZ, R14 ;  /* 0x000000ffff647224 */ /* 0x000fce00078e000e */
[----:B------:R-:W-:Y:S05]  /*2e320*/  WARPSYNC.COLLECTIVE R15, `(.L_x_2692) ;  /* 0x000000000f087348 */ /* 0x000fea0003c00000 */
[----:B------:R0:W1:Y:S02]  /*2e330*/  SHFL.IDX P6, R14, R13, R12, R11 ;  /* 0x0000000c0d0e7389 */ /* 0x00006400000c000b */
[----:B01----:R-:W-:Y:S01]  /*2e340*/  ENDCOLLECTIVE ;  /* 0x000000000000791b */ /* 0x003fe20003800000 */
.L_x_2692:
[----:B------:R-:W-:Y:S01]  /*2e350*/  SEL R65, R75, R100, P0 ;  /* 0x000000644b417207 */ /* 0x000fe20000000000 */
[----:B------:R-:W-:Y:S02]  /*2e360*/  IMAD.MOV.U32 R13, RZ, RZ, R110 ;  /* 0x000000ffff0d7224 */ /* 0x000fe400078e006e */
[----:B------:R-:W-:Y:S02]  /*2e370*/  IMAD.MOV.U32 R12, RZ, RZ, R7 ;  /* 0x000000ffff0c7224 */ /* 0x000fe400078e0007 */
[----:B------:R-:W-:-:S07]  /*2e380*/  IMAD.MOV.U32 R77, RZ, RZ, R14 ;  /* 0x000000ffff4d7224 */ /* 0x000fce00078e000e */
[----:B------:R-:W-:Y:S05]  /*2e390*/  WARPSYNC.COLLECTIVE R15, `(.L_x_2693) ;  /* 0x000000000f087348 */ /* 0x000fea0003c00000 */
[----:B------:R0:W1:Y:S02]  /*2e3a0*/  SHFL.IDX P6, R14, R13, R12, R11 ;  /* 0x0000000c0d0e7389 */ /* 0x00006400000c000b */
[----:B01----:R-:W-:Y:S01]  /*2e3b0*/  ENDCOLLECTIVE ;  /* 0x000000000000791b */ /* 0x003fe20003800000 */
.L_x_2693:
[----:B------:R-:W-:Y:S02]  /*2e3c0*/  IMAD.MOV.U32 R13, RZ, RZ, R79 ;  /* 0x000000ffff0d7224 */ /* 0x000fe400078e004f */
[----:B------:R-:W-:Y:S01]  /*2e3d0*/  IMAD.MOV.U32 R12, RZ, RZ, R2 ;  /* 0x000000ffff0c7224 */ /* 0x000fe200078e0002 */
[----:B------:R-:W-:-:S07]  /*2e3e0*/  MOV R110, R14 ;  /* 0x0000000e006e7202 */ /* 0x000fce0000000f00 */
[----:B------:R-:W-:Y:S05]  /*2e3f0*/  WARPSYNC.COLLECTIVE R15, `(.L_x_2694) ;  /* 0x000000000f087348 */ /* 0x000fea0003c00000 */
[----:B------:R0:W1:Y:S02]  /*2e400*/  SHFL.IDX P6, R14, R13, R12, R11 ;  /* 0x0000000c0d0e7389 */ /* 0x00006400000c000b */
[----:B01----:R-:W-:Y:S01]  /*2e410*/  ENDCOLLECTIVE ;  /* 0x000000000000791b */ /* 0x003fe20003800000 */
.L_x_2694:
[----:B------:R-:W-:Y:S02]  /*2e420*/  SEL R49, R77, R110, P0 ;  /* 0x0000006e4d317207 */ /* 0x000fe40000000000 */
[----:B------:R-:W-:Y:S01]  /*2e430*/  SEL R51, R110, R77, P0 ;  /* 0x0000004d6e337207 */ /* 0x000fe20000000000 */
[----:B------:R-:W-:Y:S01]  /*2e440*/  IMAD.MOV.U32 R13, RZ, RZ, R112 ;  /* 0x000000ffff0d7224 */ /* 0x000fe200078e0070 */
[----:B------:R-:W-:Y:S01]  /*2e450*/  MOV R12, R7 ;  /* 0x00000007000c7202 */ /* 0x000fe20000000f00 */
[----:B------:R-:W-:-:S07]  /*2e460*/  IMAD.MOV.U32 R79, RZ, RZ, R14 ;  /* 0x000000ffff4f7224 */ /* 0x000fce00078e000e */
[----:B------:R-:W-:Y:S05]  /*2e470*/  WARPSYNC.COLLECTIVE R15, `(.L_x_2695) ;  /* 0x000000000f087348 */ /* 0x000fea0003c00000 */
[----:B------:R0:W1:Y:S02]  /*2e480*/  SHFL.IDX P6, R14, R13, R12, R11 ;  /* 0x0000000c0d0e7389 */ /* 0x00006400000c000b */
[----:B01----:R-:W-:Y:S01]  /*2e490*/  ENDCOLLECTIVE ;  /* 0x000000000000791b */ /* 0x003fe20003800000 */
.L_x_2695:
[----:B------:R-:W-:Y:S02]  /*2e4a0*/  IMAD.MOV.U32 R13, RZ, RZ, R109 ;  /* 0x000000ffff0d7224 */ /* 0x000fe400078e006d */
[----:B------:R-:W-:Y:S02]  /*2e4b0*/  IMAD.MOV.U32 R12, RZ, RZ, R2 ;  /* 0x000000ffff0c7224 */ /* 0x000fe400078e0002 */
[----:B------:R-:W-:-:S07]  /*2e4c0*/  IMAD.MOV.U32 R112, RZ, RZ, R14 ;  /* 0x000000ffff707224 */ /* 0x000fce00078e000e */
[----:B------:R-:W-:Y:S05]  /*2e4d0*/  WARPSYNC.COLLECTIVE R15, `(.L_x_2696) ;  /* 0x000000000f087348 */ /* 0x000fea0003c00000 */
[----:B------:R0:W1:Y:S02]  /*2e4e0*/  SHFL.IDX P6, R14, R13, R12, R11 ;  /* 0x0000000c0d0e7389 */ /* 0x00006400000c000b */
[----:B01----:R-:W-:Y:S01]  /*2e4f0*/  ENDCOLLECTIVE ;  /* 0x000000000000791b */ /* 0x003fe20003800000 */
.L_x_2696:
[----:B------:R-:W-:Y:S02]  /*2e500*/  SEL R69, R79, R112, P0 ;  /* 0x000000704f457207 */ /* 0x000fe40000000000 */
[----:B------:R-:W-:Y:S01]  /*2e510*/  MOV R13, R114 ;  /* 0x00000072000d7202 */ /* 0x000fe20000000f00 */
[----:B------:R-:W-:Y:S02]  /*2e520*/  IMAD.MOV.U32 R12, RZ, RZ, R7 ;  /* 0x000000ffff0c7224 */ /* 0x000fe400078e0007 */
[----:B------:R-:W-:-:S07]  /*2e530*/  IMAD.MOV.U32 R109, RZ, RZ, R14 ;  /* 0x000000ffff6d7224 */ /* 0x000fce00078e000e */
[----:B------:R-:W-:Y:S05]  /*2e540*/  WARPSYNC.COLLECTIVE R15, `(.L_x_2697) ;  /* 0x000000000f087348 */ /* 0x000fea0003c00000 */
[----:B------:R0:W1:Y:S02]  /*2e550*/  SHFL.IDX P6, R14, R13, R12, R11 ;  /* 0x0000000c0d0e7389 */ /* 0x00006400000c000b */
[----:B01----:R-:W-:Y:S01]  /*2e560*/  ENDCOLLECTIVE ;  /* 0x000000000000791b */ /* 0x003fe20003800000 */
.L_x_2697:
[----:B------:R-:W-:Y:S02]  /*2e570*/  IMAD.MOV.U32 R13, RZ, RZ, R111 ;  /* 0x000000ffff0d7224 */ /* 0x000fe400078e006f */
[----:B------:R-:W-:Y:S02]  /*2e580*/  IMAD.MOV.U32 R12, RZ, RZ, R2 ;  /* 0x000000ffff0c7224 */ /* 0x000fe400078e0002 */
[----:B------:R-:W-:-:S07]  /*2e590*/  IMAD.MOV.U32 R114, RZ, RZ, R14 ;  /* 0x000000ffff727224 */ /* 0x000fce00078e000e */
[----:B------:R-:W-:Y:S05]  /*2e5a0*/  WARPSYNC.COLLECTIVE R15, `(.L_x_2698) ;  /* 0x000000000f087348 */ /* 0x000fea0003c00000 */
[----:B------:R0:W1:Y:S02]  /*2e5b0*/  SHFL.IDX P6, R14, R13, R12, R11 ;  /* 0x0000000c0d0e7389 */ /* 0x00006400000c000b */
[----:B01----:R-:W-:Y:S01]  /*2e5c0*/  ENDCOLLECTIVE ;  /* 0x000000000000791b */ /* 0x003fe20003800000 */
.L_x_2698:
[----:B------:R-:W-:Y:S02]  /*2e5d0*/  IMAD.MOV.U32 R13, RZ, RZ, R116 ;  /* 0x000000ffff0d7224 */ /* 0x000fe400078e0074 */
[----:B------:R-:W-:Y:S01]  /*2e5e0*/  IMAD.MOV.U32 R12, RZ, RZ, R7 ;  /* 0x000000ffff0c7224 */ /* 0x000fe200078e0007 */
[----:B------:R-:W-:-:S07]  /*2e5f0*/  MOV R111, R14 ;  /* 0x0000000e006f7202 */ /* 0x000fce0000000f00 */
[----:B------:R-:W-:Y:S05]  /*2e600*/  WARPSYNC.COLLECTIVE R15, `(.L_x_2699) ;  /* 0x000000000f087348 */ /* 0x000fea0003c00000 */
[----:B------:R0:W1:Y:S02]  /*2e610*/  SHFL.IDX P6, R14, R13, R12, R11 ;  /* 0x0000000c0d0e7389 */ /* 0x00006400000c000b */
[----:B01----:R-:W-:Y:S01]  /*2e620*/  ENDCOLLECTIVE ;  /* 0x000000000000791b */ /* 0x003fe20003800000 */
.L_x_2699:
[----:B------:R-:W-:Y:S01]  /*2e630*/  IMAD.MOV.U32 R13, RZ, RZ, R5 ;  /* 0x000000ffff0d7224 */ /* 0x000fe200078e0005 */
[----:B------:R-:W-:Y:S02]  /*2e640*/  MOV R12, R2 ;  /* 0x00000002000c7202 */ /* 0x000fe40000000f00 */
[----:B------:R-:W-:Y:S02]  /*2e650*/  SEL R5, R53, R72, P0 ;  /* 0x0000004835057207 */ /* 0x000fe40000000000 */
[----:B------:R-:W-:Y:S01]  /*2e660*/  MOV R2, RZ ;  /* 0x000000ff00027202 */ /* 0x000fe20000000f00 */
[----:B------:R-:W-:-:S07]  /*2e670*/  IMAD.MOV.U32 R116, RZ, RZ, R14 ;  /* 0x000000ffff747224 */ /* 0x000fce00078e000e */
[----:B------:R-:W-:Y:S05]  /*2e680*/  WARPSYNC.COLLECTIVE R15, `(.L_x_2700) ;  /* 0x000000000f087348 */ /* 0x000fea0003c00000 */
[----:B------:R0:W1:Y:S02]  /*2e690*/  SHFL.IDX P6, R14, R13, R12, R11 ;  /* 0x0000000c0d0e7389 */ /* 0x00006400000c000b */
[----:B01----:R-:W-:Y:S01]  /*2e6a0*/  ENDCOLLECTIVE ;  /* 0x000000000000791b */ /* 0x003fe20003800000 */
.L_x_2700:
[----:B------:R-:W-:Y:S01]  /*2e6b0*/  SEL R77, R111, R116, P0 ;  /* 0x000000746f4d7207 */ /* 0x000fe20000000000 */
[----:B------:R-:W-:Y:S02]  /*2e6c0*/  IMAD.MOV.U32 R13, RZ, RZ, R3 ;  /* 0x000000ffff0d7224 */ /* 0x000fe400078e0003 */
[----:B------:R-:W-:Y:S01]  /*2e6d0*/  IMAD.MOV.U32 R12, RZ, RZ, R7 ;  /* 0x000000ffff0c7224 */ /* 0x000fe200078e0007 */
[----:B------:R-:W-:Y:S02]  /*2e6e0*/  SEL R7, R72, R53, P0 ;  /* 0x0000003548077207 */ /* 0x000fe40000000000 */
[----:B------:R-:W-:Y:S01]  /*2e6f0*/  SEL R53, R109, R114, P0 ;  /* 0x000000726d357207 */ /* 0x000fe20000000000 */
[----:B------:R-:W-:-:S07]  /*2e700*/  IMAD.MOV.U32 R0, RZ, RZ, R14 ;  /* 0x000000ffff007224 */ /* 0x000fce00078e000e */
[----:B------:R-:W-:Y:S05]  /*2e710*/  WARPSYNC.COLLECTIVE R15, `(.L_x_2701) ;  /* 0x000000000f087348 */ /* 0x000fea0003c00000 */
[----:B------:R0:W1:Y:S02]  /*2e720*/  SHFL.IDX P6, R14, R13, R12, R11 ;  /* 0x0000000c0d0e7389 */ /* 0x00006400000c000b */
[----:B01----:R-:W-:Y:S01]  /*2e730*/  ENDCOLLECTIVE ;  /* 0x000000000000791b */ /* 0x003fe20003800000 */
.L_x_2701:
        /* <DEDUP_REMOVED lines=14> */
[----:B------:R-:W-:Y:S01]  /*2e820*/  SEL R79, R116, R111, P0 ;  /* 0x0000006f744f7207 */ /* 0x000fe20000000000 */
[----:B------:R-:W-:Y:S06]  /*2e830*/  BRA `(.L_x_2702) ;  /* 0xffffff3800ec7947 */ /* 0x000fec000383ffff */
.L_x_2420:
[----:B------:R-:W0:Y:S01]  /*2e840*/  S2R R6, SR_TID.X ;  /* 0x0000000000067919 */ /* 0x000e220000002100 */
[----:B------:R-:W-:Y:S01]  /*2e850*/  BSSY B1, `(.L_x_2703) ;  /* 0x000000a000017945 */ /* 0x000fe20003800000 */
[----:B------:R-:W-:Y:S02]  /*2e860*/  IMAD.MOV.U32 R12, RZ, RZ, RZ ;  /* 0x000000ffff0c7224 */ /* 0x000fe400078e00ff */
        /* <DEDUP_REMOVED lines=8> */
.L_x_2704:
[----:B------:R-:W-:Y:S05]  /*2e8f0*/  BSYNC B1 ;  /* 0x0000000000017941 */ /* 0x000fea0003800000 */
.L_x_2703:
[----:B------:R-:W-:Y:S05]  /*2e900*/  BRA `(.L_x_2705) ;  /* 0xffffff6c00fc7947 */ /* 0x000fea000383ffff */
.L_x_2422:
[----:B------:R-:W-:Y:S01]  /*2e910*/  BSSY B1, `(.L_x_2706) ;  /* 0x0000006000017945 */ /* 0x000fe20003800000 */
[----:B------:R-:W-:-:S07]  /*2e920*/  MOV R15, 0xffffffff ;  /* 0xffffffff000f7802 */ /* 0x000fce0000000f00 */
[----:B0-----:R-:W-:Y:S05]  /*2e930*/  WARPSYNC.COLLECTIVE R15, `(.L_x_2707) ;  /* 0x000000000f0c7348 */ /* 0x001fea0003c00000 */
[----:B------:R-:W-:Y:S02]  /*2e940*/  ELECT P6, UR62, PT ;  /* 0x00000000003e782f */ /* 0x000fe400038c0000 */
[----:B------:R-:W-:Y:S01]  /*2e950*/  MOV R14, UR62 ;  /* 0x0000003e000e7c02 */ /* 0x000fe20008000f00 */
[----:B0-----:R-:W-:Y:S10]  /*2e960*/  ENDCOLLECTIVE ;  /* 0x000000000000791b */ /* 0x001ff40003800000 */
.L_x_2707:
[----:B------:R-:W-:Y:S05]  /*2e970*/  BSYNC B1 ;  /* 0x0000000000017941 */ /* 0x000fea0003800000 */
.L_x_2706:
[----:B------:R-:W-:Y:S05]  /*2e980*/  BRA `(.L_x_2421) ;  /* 0xffffff6c00f47947 */ /* 0x000fea000383ffff */
.L_x_2424:
[----:B0-----:R0:W1:Y:S02]  /*2e990*/  SYNCS.PHASECHK.TRANS64.TRYWAIT P0, [R11+URZ+0x38820], R5 ;  /* 0x038820050b0075a7 */ /* 0x001064000800017f */
[----:B-1----:R-:W-:Y:S05]  /*2e9a0*/  @!P0 NANOSLEEP.SYNCS 0x989680 ;  /* 0x009896800000895d */ /* 0x002fea0003900000 */
[----:B------:R-:W1:Y:S02]  /*2e9b0*/  @!P0 SYNCS.PHASECHK.TRANS64 P0, [R11+URZ+0x38820], R5 ;  /* 0x038820050b0085a7 */ /* 0x000e64000800007f */
[----:B-1----:R-:W-:Y:S05]  /*2e9c0*/  @!P0 BRA `(.L_x_2424) ;  /* 0xfffffffc00f08947 */ /* 0x002fea000383ffff */
[----:B------:R-:W-:Y:S05]  /*2e9d0*/  BRA `(.L_x_2708) ;  /* 0xffffff7000107947 */ /* 0x000fea000383ffff */
.L_x_2428:
[----:B-1----:R1:W2:Y:S02]  /*2e9e0*/  SYNCS.PHASECHK.TRANS64.TRYWAIT P0, [R8+URZ+0x388a0], R10 ;  /* 0x0388a00a080075a7 */ /* 0x0022a4000800017f */
[----:B--2---:R-:W-:Y:S05]  /*2e9f0*/  @!P0 NANOSLEEP.SYNCS 0x989680 ;  /* 0x009896800000895d */ /* 0x004fea0003900000 */
[----:B------:R-:W2:Y:S02]  /*2ea00*/  @!P0 SYNCS.PHASECHK.TRANS64 P0, [R8+URZ+0x388a0], R10 ;  /* 0x0388a00a080085a7 */ /* 0x000ea4000800007f */
[----:B--2---:R-:W-:Y:S05]  /*2ea10*/  @!P0 BRA `(.L_x_2428) ;  /* 0xfffffffc00f08947 */ /* 0x004fea000383ffff */
[----:B------:R-:W-:Y:S05]  /*2ea20*/  BRA `(.L_x_2709) ;  /* 0xffffff7000307947 */ /* 0x000fea000383ffff */
.L_x_2434:
[----:B0-----:R0:W2:Y:S02]  /*2ea30*/  SYNCS.PHASECHK.TRANS64.TRYWAIT P0, [R8+URZ+0x388c0], R10 ;  /* 0x0388c00a080075a7 */ /* 0x0010a4000800017f */
[----:B--2---:R-:W-:Y:S05]  /*2ea40*/  @!P0 NANOSLEEP.SYNCS 0x989680 ;  /* 0x009896800000895d */ /* 0x004fea0003900000 */
[----:B------:R-:W2:Y:S02]  /*2ea50*/  @!P0 SYNCS.PHASECHK.TRANS64 P0, [R8+URZ+0x388c0], R10 ;  /* 0x0388c00a080085a7 */ /* 0x000ea4000800007f */
[----:B--2---:R-:W-:Y:S05]  /*2ea60*/  @!P0 BRA `(.L_x_2434) ;  /* 0xfffffffc00f08947 */ /* 0x004fea000383ffff */
[----:B------:R-:W-:Y:S05]  /*2ea70*/  BRA `(.L_x_2710) ;  /* 0xffffff7000f07947 */ /* 0x000fea000383ffff */
.L_x_2442:
[----:B0-----:R0:W1:Y:S02]  /*2ea80*/  SYNCS.PHASECHK.TRANS64.TRYWAIT P1, [R7+URZ+0x388a0], R6 ;  /* 0x0388a006070075a7 */ /* 0x001064000802017f */
[----:B-1----:R-:W-:Y:S05]  /*2ea90*/  @!P1 NANOSLEEP.SYNCS 0x989680 ;  /* 0x009896800000995d */ /* 0x002fea0003900000 */
[----:B------:R-:W1:Y:S02]  /*2eaa0*/  @!P1 SYNCS.PHASECHK.TRANS64 P1, [R7+URZ+0x388a0], R6 ;  /* 0x0388a006070095a7 */ /* 0x000e64000802007f */
[----:B-1----:R-:W-:Y:S05]  /*2eab0*/  @!P1 BRA `(.L_x_2442) ;  /* 0xfffffffc00f09947 */ /* 0x002fea000383ffff */
[----:B------:R-:W-:Y:S05]  /*2eac0*/  BRA `(.L_x_2711) ;  /* 0xffffff78000c7947 */ /* 0x000fea000383ffff */
.L_x_2448:
[----:B-1----:R1:W2:Y:S02]  /*2ead0*/  SYNCS.PHASECHK.TRANS64.TRYWAIT P1, [R7+URZ+0x388c0], R6 ;  /* 0x0388c006070075a7 */ /* 0x0022a4000802017f */
[----:B--2---:R-:W-:Y:S05]  /*2eae0*/  @!P1 NANOSLEEP.SYNCS 0x989680 ;  /* 0x009896800000995d */ /* 0x004fea0003900000 */
[----:B------:R-:W2:Y:S02]  /*2eaf0*/  @!P1 SYNCS.PHASECHK.TRANS64 P1, [R7+URZ+0x388c0], R6 ;  /* 0x0388c006070095a7 */ /* 0x000ea4000802007f */
[----:B--2---:R-:W-:Y:S05]  /*2eb00*/  @!P1 BRA `(.L_x_2448) ;  /* 0xfffffffc00f09947 */ /* 0x004fea000383ffff */
[----:B------:R-:W-:Y:S05]  /*2eb10*/  BRA `(.L_x_2712) ;  /* 0xffffff7800c47947 */ /* 0x000fea000383ffff */
.L_x_2463:
        /* <DEDUP_REMOVED lines=11> */
.L_x_2714:
[----:B------:R-:W-:Y:S05]  /*2ebd0*/  BSYNC B0 ;  /* 0x0000000000007941 */ /* 0x000fea0003800000 */
.L_x_2713:
[----:B------:R-:W-:Y:S05]  /*2ebe0*/  BRA `(.L_x_2715) ;  /* 0xffffff8800587947 */ /* 0x000fea000383ffff */
.L_x_2465:
[----:B------:R-:W-:Y:S01]  /*2ebf0*/  BSSY B0, `(.L_x_2716) ;  /* 0x0000006000007945 */ /* 0x000fe20003800000 */
[----:B------:R-:W-:-:S07]  /*2ec00*/  MOV R15, 0xffffffff ;  /* 0xffffffff000f7802 */ /* 0x000fce0000000f00 */
[----:B01----:R-:W-:Y:S05]  /*2ec10*/  WARPSYNC.COLLECTIVE R15, `(.L_x_2717) ;  /* 0x000000000f0c7348 */ /* 0x003fea0003c00000 */
[----:B------:R-:W-:Y:S02]  /*2ec20*/  ELECT P6, UR62, PT ;  /* 0x00000000003e782f */ /* 0x000fe400038c0000 */
[----:B------:R-:W-:Y:S01]  /*2ec30*/  MOV R14, UR62 ;  /* 0x0000003e000e7c02 */ /* 0x000fe20008000f00 */
[----:B01----:R-:W-:Y:S10]  /*2ec40*/  ENDCOLLECTIVE ;  /* 0x000000000000791b */ /* 0x003ff40003800000 */
.L_x_2717:
[----:B------:R-:W-:Y:S05]  /*2ec50*/  BSYNC B0 ;  /* 0x0000000000007941 */ /* 0x000fea0003800000 */
.L_x_2716:
[----:B------:R-:W-:Y:S05]  /*2ec60*/  BRA `(.L_x_2718) ;  /* 0xffffff8800507947 */ /* 0x000fea000383ffff */
.L_x_2468:
[----:B-1----:R1:W2:Y:S02]  /*2ec70*/  SYNCS.PHASECHK.TRANS64.TRYWAIT P2, [R6+URZ+0x38880], R8 ;  /* 0x03888008060075a7 */ /* 0x0022a4000804017f */
[----:B--2---:R-:W-:Y:S05]  /*2ec80*/  @!P2 NANOSLEEP.SYNCS 0x989680 ;  /* 0x009896800000a95d */ /* 0x004fea0003900000 */
[----:B------:R-:W2:Y:S02]  /*2ec90*/  @!P2 SYNCS.PHASECHK.TRANS64 P2, [R6+URZ+0x38880], R8 ;  /* 0x038880080600a5a7 */ /* 0x000ea4000804007f */
[----:B--2---:R-:W-:Y:S05]  /*2eca0*/  @!P2 BRA `(.L_x_2468) ;  /* 0xfffffffc00f0a947 */ /* 0x004fea000383ffff */
[----:B------:R-:W-:Y:S05]  /*2ecb0*/  BRA `(.L_x_2719) ;  /* 0xffffff8800c87947 */ /* 0x000fea000383ffff */
.L_x_2470:
[----:B--2---:R2:W3:Y:S02]  /*2ecc0*/  SYNCS.PHASECHK.TRANS64.TRYWAIT P2, [R6+URZ+0x38840], R8 ;  /* 0x03884008060075a7 */ /* 0x0044e4000804017f */
[----:B---3--:R-:W-:Y:S05]  /*2ecd0*/  @!P2 NANOSLEEP.SYNCS 0x989680 ;  /* 0x009896800000a95d */ /* 0x008fea0003900000 */
[----:B------:R-:W3:Y:S02]  /*2ece0*/  @!P2 SYNCS.PHASECHK.TRANS64 P2, [R6+URZ+0x38840], R8 ;  /* 0x038840080600a5a7 */ /* 0x000ee4000804007f */
[----:B---3--:R-:W-:Y:S05]  /*2ecf0*/  @!P2 BRA `(.L_x_2470) ;  /* 0xfffffffc00f0a947 */ /* 0x008fea000383ffff */
[----:B------:R-:W-:Y:S05]  /*2ed00*/  BRA `(.L_x_2720) ;  /* 0xffffff8c00407947 */ /* 0x000fea000383ffff */
.L_x_2473:
        /* <DEDUP_REMOVED lines=8> */
.L_x_2479:
[----:B---3--:R3:W4:Y:S02]  /*2ed90*/  SYNCS.PHASECHK.TRANS64.TRYWAIT P0, [R5+URZ+0x38880], R4 ;  /* 0x03888004050075a7 */ /* 0x008724000800017f */
[----:B----4-:R-:W-:Y:S05]  /*2eda0*/  @!P0 NANOSLEEP.SYNCS 0x989680 ;  /* 0x009896800000895d */ /* 0x010fea0003900000 */
[----:B------:R-:W4:Y:S02]  /*2edb0*/  @!P0 SYNCS.PHASECHK.TRANS64 P0, [R5+URZ+0x38880], R4 ;  /* 0x03888004050085a7 */ /* 0x000f24000800007f */
[----:B----4-:R-:W-:Y:S05]  /*2edc0*/  @!P0 BRA `(.L_x_2479) ;  /* 0xfffffffc00f08947 */ /* 0x010fea000383ffff */
[----:B------:R-:W-:Y:S05]  /*2edd0*/  BRA `(.L_x_2722) ;  /* 0xffffff9000f47947 */ /* 0x000fea000383ffff */
.L_x_2485:
[----:B-1----:R1:W2:Y:S02]  /*2ede0*/  SYNCS.PHASECHK.TRANS64.TRYWAIT P0, [R5+URZ+0x38840], R4 ;  /* 0x03884004050075a7 */ /* 0x0022a4000800017f */
[----:B--2---:R-:W-:Y:S05]  /*2edf0*/  @!P0 NANOSLEEP.SYNCS 0x989680 ;  /* 0x009896800000895d */ /* 0x004fea0003900000 */
[----:B------:R-:W2:Y:S02]  /*2ee00*/  @!P0 SYNCS.PHASECHK.TRANS64 P0, [R5+URZ+0x38840], R4 ;  /* 0x03884004050085a7 */ /* 0x000ea4000800007f */
[----:B--2---:R-:W-:Y:S05]  /*2ee10*/  @!P0 BRA `(.L_x_2485) ;  /* 0xfffffffc00f08947 */ /* 0x004fea000383ffff */
[----:B------:R-:W-:Y:S05]  /*2ee20*/  BRA `(.L_x_2723) ;  /* 0xffffff9400c07947 */ /* 0x000fea000383ffff */
.L_x_2492:
[----:B---3--:R-:W3:Y:S02]  /*2ee30*/  LDL R4, [R1+0x8] ;  /* 0x0000080001047983 */ /* 0x008ee40000100800 */
[----:B---3--:R3:W4:Y:S02]  /*2ee40*/  SYNCS.PHASECHK.TRANS64.TRYWAIT P2, [R4+URZ+0x38870], R3 ;  /* 0x03887003040075a7 */ /* 0x008724000804017f */
[----:B----4-:R-:W-:Y:S05]  /*2ee50*/  @!P2 NANOSLEEP.SYNCS 0x989680 ;  /* 0x009896800000a95d */ /* 0x010fea0003900000 */
[----:B------:R-:W4:Y:S02]  /*2ee60*/  @!P2 SYNCS.PHASECHK.TRANS64 P2, [R4+URZ+0x38870], R3 ;  /* 0x038870030400a5a7 */ /* 0x000f24000804007f */
[----:B----4-:R-:W-:Y:S05]  /*2ee70*/  @!P2 BRA `(.L_x_2492) ;  /* 0xfffffffc00eca947 */ /* 0x010fea000383ffff */
[----:B------:R-:W-:Y:S05]  /*2ee80*/  BRA `(.L_x_2724) ;  /* 0xffffff9800a47947 */ /* 0x000fea000383ffff */
.L_x_2494:
[----:B---3--:R-:W3:Y:S02]  /*2ee90*/  LDL R4, [R1+0x8] ;  /* 0x0000080001047983 */ /* 0x008ee40000100800 */
[----:B---3--:R3:W4:Y:S02]  /*2eea0*/  SYNCS.PHASECHK.TRANS64.TRYWAIT P2, [R4+URZ+0x38860], R3 ;  /* 0x03886003040075a7 */ /* 0x008724000804017f */
[----:B----4-:R-:W-:Y:S05]  /*2eeb0*/  @!P2 NANOSLEEP.SYNCS 0x989680 ;  /* 0x009896800000a95d */ /* 0x010fea0003900000 */
[----:B------:R-:W4:Y:S02]  /*2eec0*/  @!P2 SYNCS.PHASECHK.TRANS64 P2, [R4+URZ+0x38860], R3 ;  /* 0x038860030400a5a7 */ /* 0x000f24000804007f */
[----:B----4-:R-:W-:Y:S05]  /*2eed0*/  @!P2 BRA `(.L_x_2494) ;  /* 0xfffffffc00eca947 */ /* 0x010fea000383ffff */
[----:B------:R-:W-:Y:S05]  /*2eee0*/  BRA `(.L_x_2725) ;  /* 0xffffff9800ac7947 */ /* 0x000fea000383ffff */
.L_x_2501:
[----:B-1----:R1:W2:Y:S02]  /*2eef0*/  SYNCS.PHASECHK.TRANS64.TRYWAIT P0, [R21+URZ+0x38870], R0 ;  /* 0x03887000150075a7 */ /* 0x0022a4000800017f */
[----:B--2---:R-:W-:Y:S05]  /*2ef00*/  @!P0 NANOSLEEP.SYNCS 0x989680 ;  /* 0x009896800000895d */ /* 0x004fea0003900000 */
[----:B------:R-:W2:Y:S02]  /*2ef10*/  @!P0 SYNCS.PHASECHK.TRANS64 P0, [R21+URZ+0x38870], R0 ;  /* 0x03887000150085a7 */ /* 0x000ea4000800007f */
[----:B--2---:R-:W-:Y:S05]  /*2ef20*/  @!P0 BRA `(.L_x_2501) ;  /* 0xfffffffc00f08947 */ /* 0x004fea000383ffff */
[----:B------:R-:W-:Y:S05]  /*2ef30*/  BRA `(.L_x_2726) ;  /* 0xffffffa400607947 */ /* 0x000fea000383ffff */
.L_x_2503:
[----:B-1----:R1:W2:Y:S02]  /*2ef40*/  SYNCS.PHASECHK.TRANS64.TRYWAIT P0, [R21+URZ+0x38860], R0 ;  /* 0x03886000150075a7 */ /* 0x0022a4000800017f */
[----:B--2---:R-:W-:Y:S05]  /*2ef50*/  @!P0 NANOSLEEP.SYNCS 0x989680 ;  /* 0x009896800000895d */ /* 0x004fea0003900000 */
[----:B------:R-:W2:Y:S02]  /*2ef60*/  @!P0 SYNCS.PHASECHK.TRANS64 P0, [R21+URZ+0x38860], R0 ;  /* 0x03886000150085a7 */ /* 0x000ea4000800007f */
[----:B--2---:R-:W-:Y:S05]  /*2ef70*/  @!P0 BRA `(.L_x_2503) ;  /* 0xfffffffc00f08947 */ /* 0x004fea000383ffff */
[----:B------:R-:W-:Y:S05]  /*2ef80*/  BRA `(.L_x_2727) ;  /* 0xffffffa400687947 */ /* 0x000fea000383ffff */
.L_x_2507:
[----:B------:R-:W2:Y:S01]  /*2ef90*/  LDL R3, [R1] ;  /* 0x0000000001037983 */ /* 0x000ea20000100800 */
[----:B------:R-:W-:Y:S01]  /*2efa0*/  BSSY B0, `(.L_x_2728) ;  /* 0x0000008000007945 */ /* 0x000fe20003800000 */
[----:B------:R-:W-:Y:S02]  /*2efb0*/  IMAD.MOV.U32 R12, RZ, RZ, RZ ;  /* 0x000000ffff0c7224 */ /* 0x000fe400078e00ff */
[----:B------:R-:W-:Y:S02]  /*2efc0*/  IMAD.MOV.U32 R11, RZ, RZ, 0x1f ;  /* 0x0000001fff0b7424 */ /* 0x000fe400078e00ff */
[----:B------:R-:W-:Y:S02]  /*2efd0*/  IMAD.MOV.U32 R15, RZ, RZ, -0x1 ;  /* 0xffffffffff0f7424 */ /* 0x000fe400078e00ff */
[----:B--2---:R-:W-:-:S07]  /*2efe0*/  IMAD.MOV.U32 R13, RZ, RZ, R3 ;  /* 0x000000ffff0d7224 */ /* 0x004fce00078e0003 */
[----:B------:R-:W-:Y:S05]  /*2eff0*/  WARPSYNC.COLLECTIVE R15, `(.L_x_2729) ;  /* 0x000000000f087348 */ /* 0x000fea0003c00000 */
[----:B------:R0:W1:Y:S02]  /*2f000*/  SHFL.IDX P6, R14, R13, R12, R11 ;  /* 0x0000000c0d0e7389 */ /* 0x00006400000c000b */
[----:B01----:R-:W-:Y:S01]  /*2f010*/  ENDCOLLECTIVE ;  /* 0x000000000000791b */ /* 0x003fe20003800000 */
.L_x_2729:
[----:B------:R-:W-:Y:S05]  /*2f020*/  BSYNC B0 ;  /* 0x0000000000007941 */ /* 0x000fea0003800000 */
.L_x_2728:
[----:B------:R0:W5:Y:S01]  /*2f030*/  LDL R2, [R1+0xc] ;  /* 0x00000c0001027983 */ /* 0x0001620000100800 */
[----:B------:R-:W-:Y:S01]  /*2f040*/  IMAD.MOV.U32 R13, RZ, RZ, R3 ;  /* 0x000000ffff0d7224 */ /* 0x000fe200078e0003 */
[----:B------:R-:W-:Y:S01]  /*2f050*/  MOV R0, R14 ;  /* 0x0000000e00007202 */ /* 0x000fe20000000f00 */
[----:B------:R-:W-:Y:S02]  /*2f060*/  IMAD.MOV.U32 R12, RZ, RZ, 0x1 ;  /* 0x00000001ff0c7424 */ /* 0x000fe400078e00ff */
[----:B------:R-:W-:Y:S02]  /*2f070*/  IMAD.MOV.U32 R11, RZ, RZ, 0x1f ;  /* 0x0000001fff0b7424 */ /* 0x000fe400078e00ff */
[----:B------:R-:W-:-:S07]  /*2f080*/  IMAD.MOV.U32 R15, RZ, RZ, -0x1 ;  /* 0xffffffffff0f7424 */ /* 0x000fce00078e00ff */
[----:B0----5:R-:W-:Y:S05]  /*2f090*/  WARPSYNC.COLLECTIVE R15, `(.L_x_2730) ;  /* 0x000000000f087348 */ /* 0x021fea0003c00000 */
[----:B------:R1:W2:Y:S02]  /*2f0a0*/  SHFL.IDX P6, R14, R13, R12, R11 ;  /* 0x0000000c0d0e7389 */ /* 0x0002a400000c000b */
[----:B012--5:R-:W-:Y:S01]  /*2f0b0*/  ENDCOLLECTIVE ;  /* 0x000000000000791b */ /* 0x027fe20003800000 */
.L_x_2730:
[----:B------:R-:W-:Y:S01]  /*2f0c0*/  ULDC UR4, c[0x0][0xc14] ;  /* 0x0003050000047ab9 */ /* 0x000fe20000000800 */
[----:B------:R-:W-:Y:S01]  /*2f0d0*/  IMAD.IADD R5, R2, 0x1, R7 ;  /* 0x0000000102057824 */ /* 0x000fe200078e0207 */
[----:B------:R-:W-:Y:S02]  /*2f0e0*/  MOV R11, RZ ;  /* 0x000000ff000b7202 */ /* 0x000fe40000000f00 */
[----:B------:R-:W-:Y:S02]  /*2f0f0*/  MOV R4, R14 ;  /* 0x0000000e00047202 */ /* 0x000fe40000000f00 */
        /* <DEDUP_REMOVED lines=15> */
.L_x_2731:
[----:B------:R-:W-:Y:S01]  /*2f1f0*/  IMAD.MOV.U32 R12, RZ, RZ, 0x2 ;  /* 0x00000002ff0c7424 */ /* 0x000fe200078e00ff */
[----:B------:R-:W-:-:S05]  /*2f200*/  SEL R14, R14, RZ, P1 ;  /* 0x000000ff0e0e7207 */ /* 0x000fca0000800000 */
[----:B------:R-:W-:-:S04]  /*2f210*/  IMAD.IADD R2, R3, 0x1, R14 ;  /* 0x0000000103027824 */ /* 0x000fc800078e020e */
[----:B------:R-:W-:-:S07]  /*2f220*/  IMAD.MOV.U32 R13, RZ, RZ, R2 ;  /* 0x000000ffff0d7224 */ /* 0x000fce00078e0002 */
[----:B------:R-:W-:Y:S05]  /*2f230*/  WARPSYNC.COLLECTIVE R15, `(.L_x_2732) ;  /* 0x000000000f087348 */ /* 0x000fea0003c00000 */
[----:B------:R0:W1:Y:S02]  /*2f240*/  SHFL.UP P6, R14, R13, R12, R11 ;  /* 0x0400000c0d0e7389 */ /* 0x00006400000c000b */
[----:B01----:R-:W-:Y:S01]  /*2f250*/  ENDCOLLECTIVE ;  /* 0x000000000000791b */ /* 0x003fe20003800000 */
.L_x_2732:
[----:B------:R-:W-:Y:S01]  /*2f260*/  IMAD.MOV.U32 R12, RZ, RZ, 0x4 ;  /* 0x00000004ff0c7424 */ /* 0x000fe200078e00ff */
[----:B------:R-:W-:-:S05]  /*2f270*/  SEL R5, R14, RZ, P2 ;  /* 0x000000ff0e057207 */ /* 0x000fca0001000000 */
[----:B------:R-:W-:-:S05]  /*2f280*/  IMAD.IADD R2, R2, 0x1, R5 ;  /* 0x0000000102027824 */ /* 0x000fca00078e0205 */
[----:B------:R-:W-:-:S07]  /*2f290*/  MOV R13, R2 ;  /* 0x00000002000d7202 */ /* 0x000fce0000000f00 */
[----:B------:R-:W-:Y:S05]  /*2f2a0*/  WARPSYNC.COLLECTIVE R15, `(.L_x_2733) ;  /* 0x000000000f087348 */ /* 0x000fea0003c00000 */
[----:B------:R0:W1:Y:S02]  /*2f2b0*/  SHFL.UP P6, R14, R13, R12, R11 ;  /* 0x0400000c0d0e7389 */ /* 0x00006400000c000b */
[----:B01----:R-:W-:Y:S01]  /*2f2c0*/  ENDCOLLECTIVE ;  /* 0x000000000000791b */ /* 0x003fe20003800000 */
.L_x_2733:
[----:B------:R-:W-:Y:S01]  /*2f2d0*/  IMAD.MOV.U32 R12, RZ, RZ, 0x8 ;  /* 0x00000008ff0c7424 */ /* 0x000fe200078e00ff */
[----:B------:R-:W-:-:S05]  /*2f2e0*/  SEL R5, R14, RZ, P3 ;  /* 0x000000ff0e057207 */ /* 0x000fca0001800000 */
[----:B------:R-:W-:-:S04]  /*2f2f0*/  IMAD.IADD R2, R2, 0x1, R5 ;  /* 0x0000000102027824 */ /* 0x000fc800078e0205 */
[----:B------:R-:W-:-:S07]  /*2f300*/  IMAD.MOV.U32 R13, RZ, RZ, R2 ;  /* 0x000000ffff0d7224 */ /* 0x000fce00078e0002 */
[----:B------:R-:W-:Y:S05]  /*2f310*/  WARPSYNC.COLLECTIVE R15, `(.L_x_2734) ;  /* 0x000000000f087348 */ /* 0x000fea0003c00000 */
[----:B------:R0:W1:Y:S02]  /*2f320*/  SHFL.UP P6, R14, R13, R12, R11 ;  /* 0x0400000c0d0e7389 */ /* 0x00006400000c000b */
[----:B01----:R-:W-:Y:S01]  /*2f330*/  ENDCOLLECTIVE ;  /* 0x000000000000791b */ /* 0x003fe20003800000 */
.L_x_2734:
[----:B------:R-:W-:Y:S01]  /*2f340*/  IMAD.MOV.U32 R12, RZ, RZ, 0x10 ;  /* 0x00000010ff0c7424 */ /* 0x000fe200078e00ff */
[----:B------:R-:W-:-:S04]  /*2f350*/  SEL R5, R14, RZ, P4 ;  /* 0x000000ff0e057207 */ /* 0x000fc80002000000 */
[----:B------:R-:W-:-:S05]  /*2f360*/  IADD3 R2, R2, R5, RZ ;  /* 0x0000000502027210 */ /* 0x000fca0007ffe0ff */
[----:B------:R-:W-:-:S07]  /*2f370*/  IMAD.MOV.U32 R13, RZ, RZ, R2 ;  /* 0x000000ffff0d7224 */ /* 0x000fce00078e0002 */
[----:B------:R-:W-:Y:S05]  /*2f380*/  WARPSYNC.COLLECTIVE R15, `(.L_x_2735) ;  /* 0x000000000f087348 */ /* 0x000fea0003c00000 */
[----:B------:R0:W1:Y:S02]  /*2f390*/  SHFL.UP P6, R14, R13, R12, R11 ;  /* 0x0400000c0d0e7389 */ /* 0x00006400000c000b */
[----:B01----:R-:W-:Y:S01]  /*2f3a0*/  ENDCOLLECTIVE ;  /* 0x000000000000791b */ /* 0x003fe20003800000 */
.L_x_2735:
        /* <DEDUP_REMOVED lines=8> */
.L_x_2736:
[----:B------:R-:W-:Y:S05]  /*2f430*/  BRA `(.L_x_2737) ;  /* 0xffffffac00487947 */ /* 0x000fea000383ffff */
.L_x_2512:
[----:B------:R-:W-:Y:S01]  /*2f440*/  BSSY B0, `(.L_x_2738) ;  /* 0x0000008000007945 */ /* 0x000fe20003800000 */
[----:B-----5:R-:W-:Y:S01]  /*2f450*/  IMAD.MOV.U32 R13, RZ, RZ, R3 ;  /* 0x000000ffff0d7224 */ /* 0x020fe200078e0003 */
[----:B------:R-:W-:Y:S01]  /*2f460*/  MOV R15, 0xffffffff ;  /* 0xffffffff000f7802 */ /* 0x000fe20000000f00 */
[----:B------:R-:W-:Y:S02]  /*2f470*/  IMAD.MOV.U32 R12, RZ, RZ, 0x1 ;  /* 0x00000001ff0c7424 */ /* 0x000fe400078e00ff */
[----:B------:R-:W-:-:S07]  /*2f480*/  IMAD.MOV.U32 R11, RZ, RZ, RZ ;  /* 0x000000ffff0b7224 */ /* 0x000fce00078e00ff */
[----:B0-----:R-:W-:Y:S05]  /*2f490*/  WARPSYNC.COLLECTIVE R15, `(.L_x_2739) ;  /* 0x000000000f087348 */ /* 0x001fea0003c00000 */
[----:B------:R1:W2:Y:S02]  /*2f4a0*/  SHFL.UP P6, R14, R13, R12, R11 ;  /* 0x0400000c0d0e7389 */ /* 0x0002a400000c000b */
[----:B012---:R-:W-:Y:S01]  /*2f4b0*/  ENDCOLLECTIVE ;  /* 0x000000000000791b */ /* 0x007fe20003800000 */
.L_x_2739:
[----:B------:R-:W-:Y:S05]  /*2f4c0*/  BSYNC B0 ;  /* 0x0000000000007941 */ /* 0x000fea0003800000 */
.L_x_2738:
[----:B------:R-:W-:Y:S01]  /*2f4d0*/  SEL R2, R14, RZ, P1 ;  /* 0x000000ff0e027207 */ /* 0x000fe20000800000 */
[----:B------:R-:W-:Y:S01]  /*2f4e0*/  IMAD.MOV.U32 R12, RZ, RZ, 0x2 ;  /* 0x00000002ff0c7424 */ /* 0x000fe200078e00ff */
[----:B------:R-:W-:Y:S01]  /*2f4f0*/  MOV R15, 0xffffffff ;  /* 0xffffffff000f7802 */ /* 0x000fe20000000f00 */
[----:B------:R-:W-:Y:S02]  /*2f500*/  IMAD.MOV.U32 R11, RZ, RZ, RZ ;  /* 0x000000ffff0b7224 */ /* 0x000fe400078e00ff */
[----:B------:R-:W-:-:S04]  /*2f510*/  IMAD.IADD R2, R3, 0x1, R2 ;  /* 0x0000000103027824 */ /* 0x000fc800078e0202 */
[----:B------:R-:W-:-:S07]  /*2f520*/  IMAD.MOV.U32 R13, RZ, RZ, R2 ;  /* 0x000000ffff0d7224 */ /* 0x000fce00078e0002 */
[----:B------:R-:W-:Y:S05]  /*2f530*/  WARPSYNC.COLLECTIVE R15, `(.L_x_2740) ;  /* 0x000000000f087348 */ /* 0x000fea0003c00000 */
[----:B------:R0:W1:Y:S02]  /*2f540*/  SHFL.UP P6, R14, R13, R12, R11 ;  /* 0x0400000c0d0e7389 */ /* 0x00006400000c000b */
[----:B01----:R-:W-:Y:S01]  /*2f550*/  ENDCOLLECTIVE ;  /* 0x000000000000791b */ /* 0x003fe20003800000 */
.L_x_2740:
[----:B------:R-:W-:Y:S01]  /*2f560*/  IMAD.MOV.U32 R12, RZ, RZ, 0x4 ;  /* 0x00000004ff0c7424 */ /* 0x000fe200078e00ff */
[----:B------:R-:W-:-:S05]  /*2f570*/  SEL R5, R14, RZ, P2 ;  /* 0x000000ff0e057207 */ /* 0x000fca0001000000 */
[----:B------:R-:W-:-:S04]  /*2f580*/  IMAD.IADD R2, R2, 0x1, R5 ;  /* 0x0000000102027824 */ /* 0x000fc800078e0205 */
[----:B------:R-:W-:-:S07]  /*2f590*/  IMAD.MOV.U32 R13, RZ, RZ, R2 ;  /* 0x000000ffff0d7224 */ /* 0x000fce00078e0002 */
[----:B------:R-:W-:Y:S05]  /*2f5a0*/  WARPSYNC.COLLECTIVE R15, `(.L_x_2741) ;  /* 0x000000000f087348 */ /* 0x000fea0003c00000 */
[----:B------:R0:W1:Y:S02]  /*2f5b0*/  SHFL.UP P6, R14, R13, R12, R11 ;  /* 0x0400000c0d0e7389 */ /* 0x00006400000c000b */
[----:B01----:R-:W-:Y:S01]  /*2f5c0*/  ENDCOLLECTIVE ;  /* 0x000000000000791b */ /* 0x003fe20003800000 */
.L_x_2741:
[----:B------:R-:W-:Y:S01]  /*2f5d0*/  IMAD.MOV.U32 R12, RZ, RZ, 0x8 ;  /* 0x00000008ff0c7424 */ /* 0x000fe200078e00ff */
[----:B------:R-:W-:-:S05]  /*2f5e0*/  SEL R5, R14, RZ, P3 ;  /* 0x000000ff0e057207 */ /* 0x000fca0001800000 */
[----:B------:R-:W-:-:S05]  /*2f5f0*/  IMAD.IADD R2, R2, 0x1, R5 ;  /* 0x0000000102027824 */ /* 0x000fca00078e0205 */
[----:B------:R-:W-:-:S07]  /*2f600*/  MOV R13, R2 ;  /* 0x00000002000d7202 */ /* 0x000fce0000000f00 */
[----:B------:R-:W-:Y:S05]  /*2f610*/  WARPSYNC.COLLECTIVE R15, `(.L_x_2742) ;  /* 0x000000000f087348 */ /* 0x000fea0003c00000 */
[----:B------:R0:W1:Y:S02]  /*2f620*/  SHFL.UP P6, R14, R13, R12, R11 ;  /* 0x0400000c0d0e7389 */ /* 0x00006400000c000b */
[----:B01----:R-:W-:Y:S01]  /*2f630*/  ENDCOLLECTIVE ;  /* 0x000000000000791b */ /* 0x003fe20003800000 */
.L_x_2742:
[----:B------:R-:W-:Y:S01]  /*2f640*/  IMAD.MOV.U32 R12, RZ, RZ, 0x10 ;  /* 0x00000010ff0c7424 */ /* 0x000fe200078e00ff */
[----:B------:R-:W-:-:S05]  /*2f650*/  SEL R5, R14, RZ, P4 ;  /* 0x000000ff0e057207 */ /* 0x000fca0002000000 */
[----:B------:R-:W-:-:S04]  /*2f660*/  IMAD.IADD R2, R2, 0x1, R5 ;  /* 0x0000000102027824 */ /* 0x000fc800078e0205 */
[----:B------:R-:W-:-:S07]  /*2f670*/  IMAD.MOV.U32 R13, RZ, RZ, R2 ;  /* 0x000000ffff0d7224 */ /* 0x000fce00078e0002 */
[----:B------:R-:W-:Y:S05]  /*2f680*/  WARPSYNC.COLLECTIVE R15, `(.L_x_2743) ;  /* 0x000000000f087348 */ /* 0x000fea0003c00000 */
[----:B------:R0:W1:Y:S02]  /*2f690*/  SHFL.UP P6, R14, R13, R12, R11 ;  /* 0x0400000c0d0e7389 */ /* 0x00006400000c000b */
[----:B01----:R-:W-:Y:S01]  /*2f6a0*/  ENDCOLLECTIVE ;  /* 0x000000000000791b */ /* 0x003fe20003800000 */
.L_x_2743:
[----:B------:R-:W-:Y:S02]  /*2f6b0*/  IMAD.MOV.U32 R12, RZ, RZ, 0x1f ;  /* 0x0000001fff0c7424 */ /* 0x000fe400078e00ff */
[----:B------:R-:W-:Y:S01]  /*2f6c0*/  IMAD.MOV.U32 R11, RZ, RZ, 0x1f ;  /* 0x0000001fff0b7424 */ /* 0x000fe200078e00ff */
[----:B------:R-:W-:-:S04]  /*2f6d0*/  SEL R5, R14, RZ, P5 ;  /* 0x000000ff0e057207 */ /* 0x000fc80002800000 */
[----:B------:R-:W-:-:S05]  /*2f6e0*/  IADD3 R2, R2, R5, RZ ;  /* 0x0000000502027210 */ /* 0x000fca0007ffe0ff */
[----:B------:R-:W-:-:S07]  /*2f6f0*/  IMAD.MOV.U32 R13, RZ, RZ, R2 ;  /* 0x000000ffff0d7224 */ /* 0x000fce00078e0002 */
[----:B------:R-:W-:Y:S05]  /*2f700*/  WARPSYNC.COLLECTIVE R15, `(.L_x_2744) ;  /* 0x000000000f087348 */ /* 0x000fea0003c00000 */
[----:B------:R0:W1:Y:S02]  /*2f710*/  SHFL.IDX P6, R14, R13, R12, R11 ;  /* 0x0000000c0d0e7389 */ /* 0x00006400000c000b */
[----:B01----:R-:W-:Y:S01]  /*2f720*/  ENDCOLLECTIVE ;  /* 0x000000000000791b */ /* 0x003fe20003800000 */
.L_x_2744:
[----:B------:R-:W-:Y:S05]  /*2f730*/  BRA `(.L_x_2745) ;  /* 0xffffffac002c7947 */ /* 0x000fea000383ffff */
.L_x_2514:
[----:B------:R-:W-:Y:S01]  /*2f740*/  BSSY B0, `(.L_x_2746) ;  /* 0x0000006000007945 */ /* 0x000fe20003800000 */
[----:B------:R-:W-:Y:S01]  /*2f750*/  PLOP3.LUT P6, PT, P6, PT, PT, 0x8, 0x0 ;  /* 0x000000000000781c */ /* 0x000fe200037ce170 */
[----:B------:R-:W-:-:S12]  /*2f760*/  IMAD.MOV.U32 R15, RZ, RZ, -0x1 ;  /* 0xffffffffff0f7424 */ /* 0x000fd800078e00ff */
[----:B0-----:R-:W-:Y:S05]  /*2f770*/  WARPSYNC.COLLECTIVE R15, `(.L_x_2747) ;  /* 0x000000000f087348 */ /* 0x001fea0003c00000 */
[----:B------:R-:W-:Y:S01]  /*2f780*/  VOTE.ANY R14, PT, P6 ;  /* 0x00000000000e7806 */ /* 0x000fe200030e0100 */
[----:B0-----:R-:W-:Y:S06]  /*2f790*/  ENDCOLLECTIVE ;  /* 0x000000000000791b */ /* 0x001fec0003800000 */
.L_x_2747:
[----:B------:R-:W-:Y:S05]  /*2f7a0*/  BSYNC B0 ;  /* 0x0000000000007941 */ /* 0x000fea0003800000 */
.L_x_2746:
[----:B------:R-:W-:Y:S01]  /*2f7b0*/  MOV R6, R14 ;  /* 0x0000000e00067202 */ /* 0x000fe20000000f00 */
[----:B------:R-:W-:Y:S01]  /*2f7c0*/  IMAD.MOV.U32 R13, RZ, RZ, R3 ;  /* 0x000000ffff0d7224 */ /* 0x000fe200078e0003 */
[----:B------:R-:W-:Y:S01]  /*2f7d0*/  MOV R15, 0xffffffff ;  /* 0xffffffff000f7802 */ /* 0x000fe20000000f00 */
[----:B------:R-:W-:Y:S01]  /*2f7e0*/  IMAD.MOV.U32 R11, RZ, RZ, 0x1f ;  /* 0x0000001fff0b7424 */ /* 0x000fe200078e00ff */
[----:B------:R-:W0:Y:S02]  /*2f7f0*/  POPC R7, R6 ;  /* 0x0000000600077309 */ /* 0x000e240000000000 */
[----:B0-----:R-:W-:-:S07]  /*2f800*/  IMAD.MOV.U32 R12, RZ, RZ, R7 ;  /* 0x000000ffff0c7224 */ /* 0x001fce00078e0007 */
[----:B------:R-:W-:Y:S05]  /*2f810*/  WARPSYNC.COLLECTIVE R15, `(.L_x_2748) ;  /* 0x000000000f087348 */ /* 0x000fea0003c00000 */
[----:B------:R0:W1:Y:S02]  /*2f820*/  SHFL.IDX P6, R14, R13, R12, R11 ;  /* 0x0000000c0d0e7389 */ /* 0x00006400000c000b */
[----:B01----:R-:W-:Y:S01]  /*2f830*/  ENDCOLLECTIVE ;  /* 0x000000000000791b */ /* 0x003fe20003800000 */
.L_x_2748:
[----:B------:R-:W-:Y:S01]  /*2f840*/  IMAD.MOV.U32 R4, RZ, RZ, R14 ;  /* 0x000000ffff047224 */ /* 0x000fe200078e000e */
[----:B------:R-:W-:Y:S06]  /*2f850*/  BRA `(.L_x_2749) ;  /* 0xffffffac001c7947 */ /* 0x000fec000383ffff */
.L_x_2516:
[----:B------:R-:W-:Y:S01]  /*2f860*/  BSSY B0, `(.L_x_2750) ;  /* 0x0000007000007945 */ /* 0x000fe20003800000 */
[----:B------:R-:W-:Y:S01]  /*2f870*/  IMAD.MOV.U32 R13, RZ, RZ, R2 ;  /* 0x000000ffff0d7224 */ /* 0x000fe200078e0002 */
[----:B------:R-:W-:Y:S01]  /*2f880*/  MOV R15, 0xffffffff ;  /* 0xffffffff000f7802 */ /* 0x000fe20000000f00 */
[----:B------:R-:W-:-:S07]  /*2f890*/  IMAD.MOV.U32 R11, RZ, RZ, 0x1f ;  /* 0x0000001fff0b7424 */ /* 0x000fce00078e00ff */
[----:B012---:R-:W-:Y:S05]  /*2f8a0*/  WARPSYNC.COLLECTIVE R15, `(.L_x_2751) ;  /* 0x000000000f087348 */ /* 0x007fea0003c00000 */
[----:B------:R3:W4:Y:S02]  /*2f8b0*/  SHFL.IDX P6, R14, R13, R12, R11 ;  /* 0x0000000c0d0e7389 */ /* 0x00072400000c000b */
[----:B01234-:R-:W-:Y:S01]  /*2f8c0*/  ENDCOLLECTIVE ;  /* 0x000000000000791b */ /* 0x01ffe20003800000 */
.L_x_2751:
[----:B------:R-:W-:Y:S05]  /*2f8d0*/  BSYNC B0 ;  /* 0x0000000000007941 */ /* 0x000fea0003800000 */
.L_x_2750:
[----:B------:R-:W-:Y:S01]  /*2f8e0*/  IMAD.MOV.U32 R6, RZ, RZ, R14 ;  /* 0x000000ffff067224 */ /* 0x000fe200078e000e */
[----:B------:R-:W-:Y:S06]  /*2f8f0*/  BRA `(.L_x_2515) ;  /* 0xffffffac00107947 */ /* 0x000fec000383ffff */
.L_x_2520:
[----:B0-----:R0:W1:Y:S02]  /*2f900*/  SYNCS.PHASECHK.TRANS64.TRYWAIT P0, [R0+URZ+0x38820], R3 ;  /* 0x03882003000075a7 */ /* 0x001064000800017f */
[----:B-1----:R-:W-:Y:S05]  /*2f910*/  @!P0 NANOSLEEP.SYNCS 0x989680 ;  /* 0x009896800000895d */ /* 0x002fea0003900000 */
[----:B------:R-:W1:Y:S02]  /*2f920*/  @!P0 SYNCS.PHASECHK.TRANS64 P0, [R0+URZ+0x38820], R3 ;  /* 0x03882003000085a7 */ /* 0x000e64000800007f */
[----:B-1----:R-:W-:Y:S05]  /*2f930*/  @!P0 BRA `(.L_x_2520) ;  /* 0xfffffffc00f08947 */ /* 0x002fea000383ffff */
[----:B------:R-:W-:Y:S05]  /*2f940*/  BRA `(.L_x_2752) ;  /* 0xffffffb000c87947 */ /* 0x000fea000383ffff */
.L_x_2521:
        /* <DEDUP_REMOVED lines=11> */
.L_x_2754:
[----:B------:R-:W-:Y:S05]  /*2fa00*/  BSYNC B0 ;  /* 0x0000000000007941 */ /* 0x000fea0003800000 */
.L_x_2753:
[----:B------:R-:W-:Y:S05]  /*2fa10*/  BRA `(.L_x_2755) ;  /* 0xffffffb000b07947 */ /* 0x000fea000383ffff */
.L_x_2522:
[----:B------:R-:W-:Y:S01]  /*2fa20*/  BSSY B0, `(.L_x_2756) ;  /* 0x0000006000007945 */ /* 0x000fe20003800000 */
[----:B------:R-:W-:-:S07]  /*2fa30*/  IMAD.MOV.U32 R15, RZ, RZ, -0x1 ;  /* 0xffffffffff0f7424 */ /* 0x000fce00078e00ff */
[----:B01----:R-:W-:Y:S05]  /*2fa40*/  WARPSYNC.COLLECTIVE R15, `(.L_x_2757) ;  /* 0x000000000f0c7348 */ /* 0x003fea0003c00000 */
[----:B------:R-:W-:Y:S02]  /*2fa50*/  ELECT P6, UR62, PT ;  /* 0x00000000003e782f */ /* 0x000fe400038c0000 */
[----:B------:R-:W-:Y:S01]  /*2fa60*/  MOV R14, UR62 ;  /* 0x0000003e000e7c02 */ /* 0x000fe20008000f00 */
[----:B01----:R-:W-:Y:S10]  /*2fa70*/  ENDCOLLECTIVE ;  /* 0x000000000000791b */ /* 0x003ff40003800000 */
.L_x_2757:
[----:B------:R-:W-:Y:S05]  /*2fa80*/  BSYNC B0 ;  /* 0x0000000000007941 */ /* 0x000fea0003800000 */
.L_x_2756:
[----:B------:R-:W-:Y:S05]  /*2fa90*/  BRA `(.L_x_2758) ;  /* 0xffffffb000a47947 */ /* 0x000fea000383ffff */
.L_x_2524:
[----:B0-----:R0:W1:Y:S02]  /*2faa0*/  SYNCS.PHASECHK.TRANS64.TRYWAIT P1, [R6+URZ], R5 ;  /* 0x00000005060075a7 */ /* 0x001064000802017f */
[----:B-1----:R-:W-:Y:S05]  /*2fab0*/  @!P1 NANOSLEEP.SYNCS 0x989680 ;  /* 0x009896800000995d */ /* 0x002fea0003900000 */
[----:B------:R-:W1:Y:S02]  /*2fac0*/  @!P1 SYNCS.PHASECHK.TRANS64 P1, [R6+URZ], R5 ;  /* 0x00000005060095a7 */ /* 0x000e64000802007f */
[----:B-1----:R-:W-:Y:S05]  /*2fad0*/  @!P1 BRA `(.L_x_2524) ;  /* 0xfffffffc00f09947 */ /* 0x002fea000383ffff */
[----:B------:R-:W-:Y:S05]  /*2fae0*/  BRA `(.L_x_2759) ;  /* 0xffffffb000e07947 */ /* 0x000fea000383ffff */
.L_x_2525:
[----:B-1----:R1:W2:Y:S02]  /*2faf0*/  SYNCS.PHASECHK.TRANS64.TRYWAIT P1, [R7+URZ], R2 ;  /* 0x00000002070075a7 */ /* 0x0022a4000802017f */
[----:B--2---:R-:W-:Y:S05]  /*2fb00*/  @!P1 NANOSLEEP.SYNCS 0x989680 ;  /* 0x009896800000995d */ /* 0x004fea0003900000 */
[----:B------:R-:W2:Y:S02]  /*2fb10*/  @!P1 SYNCS.PHASECHK.TRANS64 P1, [R7+URZ], R2 ;  /* 0x00000002070095a7 */ /* 0x000ea4000802007f */
[----:B--2---:R-:W-:Y:S05]  /*2fb20*/  @!P1 BRA `(.L_x_2525) ;  /* 0xfffffffc00f09947 */ /* 0x004fea000383ffff */
[----:B------:R-:W-:Y:S05]  /*2fb30*/  BRA `(.L_x_2760) ;  /* 0xffffffb000d47947 */ /* 0x000fea000383ffff */
.L_x_2527:
[----:B--2---:R2:W3:Y:S02]  /*2fb40*/  SYNCS.PHASECHK.TRANS64.TRYWAIT P1, [R4+URZ+0x38860], R5 ;  /* 0x03886005040075a7 */ /* 0x0044e4000802017f */
[----:B---3--:R-:W-:Y:S05]  /*2fb50*/  @!P1 NANOSLEEP.SYNCS 0x989680 ;  /* 0x009896800000995d */ /* 0x008fea0003900000 */
[----:B------:R-:W3:Y:S02]  /*2fb60*/  @!P1 SYNCS.PHASECHK.TRANS64 P1, [R4+URZ+0x38860], R5 ;  /* 0x03886005040095a7 */ /* 0x000ee4000802007f */
[----:B---3--:R-:W-:Y:S05]  /*2fb70*/  @!P1 BRA `(.L_x_2527) ;  /* 0xfffffffc00f09947 */ /* 0x008fea000383ffff */
[----:B------:R-:W-:Y:S05]  /*2fb80*/  BRA `(.L_x_2761) ;  /* 0xffffffb000d87947 */ /* 0x000fea000383ffff */
.L_x_2529:
[----:B---3--:R3:W4:Y:S02]  /*2fb90*/  SYNCS.PHASECHK.TRANS64.TRYWAIT P1, [R3+URZ+0x38860], R2 ;  /* 0x03886002030075a7 */ /* 0x008724000802017f */
[----:B----4-:R-:W-:Y:S05]  /*2fba0*/  @!P1 NANOSLEEP.SYNCS 0x989680 ;  /* 0x009896800000995d */ /* 0x010fea0003900000 */
[----:B------:R-:W4:Y:S02]  /*2fbb0*/  @!P1 SYNCS.PHASECHK.TRANS64 P1, [R3+URZ+0x38860], R2 ;  /* 0x03886002030095a7 */ /* 0x000f24000802007f */
[----:B----4-:R-:W-:Y:S05]  /*2fbc0*/  @!P1 BRA `(.L_x_2529) ;  /* 0xfffffffc00f09947 */ /* 0x010fea000383ffff */
[----:B------:R-:W-:Y:S05]  /*2fbd0*/  BRA `(.L_x_2762) ;  /* 0xffffffb000d87947 */ /* 0x000fea000383ffff */
.L_x_2531:
[----:B----4-:R4:W0:Y:S02]  /*2fbe0*/  SYNCS.PHASECHK.TRANS64.TRYWAIT P0, [R4+URZ+0x38880], R5 ;  /* 0x03888005040075a7 */ /* 0x010824000800017f */
[----:B0-----:R-:W-:Y:S05]  /*2fbf0*/  @!P0 NANOSLEEP.SYNCS 0x989680 ;  /* 0x009896800000895d */ /* 0x001fea0003900000 */
[----:B------:R-:W0:Y:S02]  /*2fc00*/  @!P0 SYNCS.PHASECHK.TRANS64 P0, [R4+URZ+0x38880], R5 ;  /* 0x03888005040085a7 */ /* 0x000e24000800007f */
[----:B0-----:R-:W-:Y:S05]  /*2fc10*/  @!P0 BRA `(.L_x_2531) ;  /* 0xfffffffc00f08947 */ /* 0x001fea000383ffff */
[----:B------:R-:W-:Y:S05]  /*2fc20*/  BRA `(.L_x_2532) ;  /* 0xffffffb000d47947 */ /* 0x000fea000383ffff */
.L_x_2763:
        /* <DEDUP_REMOVED lines=13> */
.L_x_2772:


//--------------------- .nv.global.init           --------------------------
	.section	.nv.global.init,"aw",@progbits
	.align	4
.nv.global.init:
	.type		_ZZN5flash28permute_output_fp8_VcolmajorIN4cute6TensorINS1_11ArrayEngineIN7cutlass10bfloat16_tELm128EEENS1_6LayoutINS1_5tupleIJNS8_IJNS1_1CILi2EEESA_NS9_ILi32EEEEEENS9_ILi1EEESD_EEENS8_IJNS8_IJSD_SA_NS9_ILi4EEEEEENS9_ILi0EEESH_EEEEEEEEEvRT_E9upper_map,@object
	.size		_ZZN5flash28permute_output_fp8_VcolmajorIN4cute6TensorINS1_11ArrayEngineIN7cutlass10bfloat16_tELm128EEENS1_6LayoutINS1_5tupleIJNS8_IJNS1_1CILi2EEESA_NS9_ILi32EEEEEENS9_ILi1EEESD_EEENS8_IJNS8_IJSD_SA_NS9_ILi4EEEEEENS9_ILi0EEESH_EEEEEEEEEvRT_E9upper_map,($str$23 - _ZZN5flash28permute_output_fp8_VcolmajorIN4cute6TensorINS1_11ArrayEngineIN7cutlass10bfloat16_tELm128EEENS1_6LayoutINS1_5tupleIJNS8_IJNS1_1CILi2EEESA_NS9_ILi32EEEEEENS9_ILi1EEESD_EEENS8_IJNS8_IJSD_SA_NS9_ILi4EEEEEENS9_ILi0EEESH_EEEEEEEEEvRT_E9upper_map)
_ZZN5flash28permute_output_fp8_VcolmajorIN4cute6TensorINS1_11ArrayEngineIN7cutlass10bfloat16_tELm128EEENS1_6LayoutINS1_5tupleIJNS8_IJNS1_1CILi2EEESA_NS9_ILi32EEEEEENS9_ILi1EEESD_EEENS8_IJNS8_IJSD_SA_NS9_ILi4EEEEEENS9_ILi0EEESH_EEEEEEEEEvRT_E9upper_map:
        /*0000*/ 	.byte	0x00, 0x00, 0x00, 0x00, 0x02, 0x00, 0x00, 0x00, 0x03, 0x00, 0x00, 0x00, 0x01, 0x00, 0x00, 0x00
	.type		$str$23,@object
	.size		$str$23,($str$24 - $str$23)
$str$23:
        /*0010*/ 	.byte	0x28, 0x61, 0x64, 0x64, 0x72, 0x65, 0x73, 0x73, 0x20, 0x26, 0x20, 0x6d, 0x61, 0x73, 0x6b, 0x29
        /*0020*/ 	.byte	0x20, 0x3d, 0x3d, 0x20, 0x30, 0x00
	.type		$str$24,@object
	.size		$str$24,(__unnamed_11 - $str$24)
$str$24:
        /*0026*/ 	.byte	0x2f, 0x74, 0x6d, 0x70, 0x2f, 0x6f, 0x73, 0x73, 0x5f, 0x6b, 0x65, 0x72, 0x6e, 0x65, 0x6c, 0x73
        /*0036*/ 	.byte	0x5f, 0x73, 0x72, 0x63, 0x2f, 0x66, 0x6c, 0x61, 0x73, 0x68, 0x5f, 0x61, 0x74, 0x74, 0x65, 0x6e
        /*0046*/ 	.byte	0x74, 0x69, 0x6f, 0x6e, 0x2f, 0x63, 0x73, 0x72, 0x63, 0x2f, 0x63, 0x75, 0x74, 0x6c, 0x61, 0x73
        /*0056*/ 	.byte	0x73, 0x2f, 0x69, 0x6e, 0x63, 0x6c, 0x75, 0x64, 0x65, 0x2f, 0x63, 0x75, 0x74, 0x65, 0x2f, 0x70
        /*0066*/ 	.byte	0x6f, 0x69, 0x6e, 0x74, 0x65, 0x72, 0x5f, 0x66, 0x6c, 0x61, 0x67, 0x67, 0x65, 0x64, 0x2e, 0x68
        /*0076*/ 	.byte	0x70, 0x70, 0x00
	.type		__unnamed_11,@object
	.size		__unnamed_11,(__unnamed_5 - __unnamed_11)
__unnamed_11:
        /* <DEDUP_REMOVED lines=24> */
        /*01f9*/ 	.byte	0x26, 0x5d, 0x00
	.type		__unnamed_5,@object
	.size		__unnamed_5,(__unnamed_6 - __unnamed_5)
__unnamed_5:
        /* <DEDUP_REMOVED lines=24> */
        /*037c*/ 	.byte	0x3e, 0x3e, 0x20, 0x26, 0x5d, 0x00
	.type		__unnamed_6,@object
	.size		__unnamed_6,(__unnamed_9 - __unnamed_6)
__unnamed_6:
        /* <DEDUP_REMOVED lines=24> */
        /*0502*/ 	.byte	0x34, 0x3e, 0x3e, 0x3e, 0x3e, 0x3e, 0x20, 0x26, 0x5d, 0x00
	.type		__unnamed_9,@object
	.size		__unnamed_9,(__unnamed_3 - __unnamed_9)
__unnamed_9:
        /* <DEDUP_REMOVED lines=28> */
        /*06cc*/ 	.byte	0x3a, 0x43, 0x3c, 0x31, 0x36, 0x33, 0x38, 0x34, 0x3e, 0x3e, 0x3e, 0x3e, 0x3e, 0x5d, 0x00
	.type		__unnamed_3,@object
	.size		__unnamed_3,(__unnamed_8 - __unnamed_3)
__unnamed_3:
        /* <DEDUP_REMOVED lines=29> */
        /*08ab*/ 	.byte	0x5d, 0x00
	.type		__unnamed_8,@object
	.size		__unnamed_8,(__unnamed_10 - __unnamed_8)
__unnamed_8:
        /* <DEDUP_REMOVED lines=30> */
	.type		__unnamed_10,@object
	.size		__unnamed_10,(__unnamed_2 - __unnamed_10)
__unnamed_10:
        /* <DEDUP_REMOVED lines=30> */
	.type		__unnamed_2,@object
	.size		__unnamed_2,(__unnamed_4 - __unnamed_2)
__unnamed_2:
        /* <DEDUP_REMOVED lines=30> */
	.type		__unnamed_4,@object
	.size		__unnamed_4,(__unnamed_7 - __unnamed_4)
__unnamed_4:
        /* <DEDUP_REMOVED lines=30> */
	.type		__unnamed_7,@object
	.size		__unnamed_7,(__unnamed_1 - __unnamed_7)
__unnamed_7:
        /* <DEDUP_REMOVED lines=30> */
	.type		__unnamed_1,@object
	.size		__unnamed_1,(.L_0 - __unnamed_1)
__unnamed_1:
        /* <DEDUP_REMOVED lines=29> */
        /*13a7*/ 	.byte	0x3e, 0x3e, 0x3e, 0x3e, 0x20, 0x26, 0x5d, 0x00
.L_0:


//--------------------- .nv.shared._ZN7cutlass13device_kernelIN5flash11enable_sm90INS1_16FlashAttnFwdSm90INS1_25CollectiveMainloopFwdSm90ILi2EN4cute5tupleIJNS5_1CILi1EEES8_S8_EEENS6_IJNS7_ILi128EEESA_NS7_ILi256EEEEEELi256ENS_12float_e4m3_tEfNS_4arch4Sm90ELb0ELb0ELb1ELb0ELb0ELb0ELb0ELb1ELb1ELb0ELb0ELb0EEENS1_21CollectiveEpilogueFwdINS6_IJSA_SB_SA_EEES9_NS_10bfloat16_tESF_Li256ELb0ELb0ELb0ELb1EEENS1_29StaticPersistentTileSchedulerILb0EEEEEEEEEvNT_6ParamsE --------------------------
	.section	.nv.shared._ZN7cutlass13device_kernelIN5flash11enable_sm90INS1_16FlashAttnFwdSm90INS1_25CollectiveMainloopFwdSm90ILi2EN4cute5tupleIJNS5_1CILi1EEES8_S8_EEENS6_IJNS7_ILi128EEESA_NS7_ILi256EEEEEELi256ENS_12float_e4m3_tEfNS_4arch4Sm90ELb0ELb0ELb1ELb0ELb0ELb0ELb0ELb1ELb1ELb0ELb0ELb0EEENS1_21CollectiveEpilogueFwdINS6_IJSA_SB_SA_EEES9_NS_10bfloat16_tESF_Li256ELb0ELb0ELb0ELb1EEENS1_29StaticPersistentTileSchedulerILb0EEEEEEEEEvNT_6ParamsE,"aw",@nobits
	.sectionflags	@""
	.align	16
	.zero		1024


//--------------------- .nv.shared.reserved.0     --------------------------
	.section	.nv.shared.reserved.0,"aw",@nobits
	.weak		__nv_reservedSMEM_offset_0_alias
	.size		__nv_reservedSMEM_offset_0_alias, 0, 0
	.other		__nv_reservedSMEM_offset_0_alias,@"STO_CUDA_RESERVED_SHARED STV_DEFAULT"
__nv_reservedSMEM_offset_0_alias:
	.zero		0


//--------------------- .nv.global                --------------------------
	.section	.nv.global,"aw",@nobits
.nv.global:
	.type		_ZN74_INTERNAL_7c8d3e2a_38_flash_fwd_hdim256_e4m3_softcap_sm90_cu_a6473388_32344cute1_E,@object
	.size		_ZN74_INTERNAL_7c8d3e2a_38_flash_fwd_hdim256_e4m3_softcap_sm90_cu_a6473388_32344cute1_E,(_ZN74_INTERNAL_7c8d3e2a_38_flash_fwd_hdim256_e4m3_softcap_sm90_cu_a6473388_32344cuda3std3__45__cpo6cbeginE - _ZN74_INTERNAL_7c8d3e2a_38_flash_fwd_hdim256_e4m3_softcap_sm90_cu_a6473388_32344cute1_E)
_ZN74_INTERNAL_7c8d3e2a_38_flash_fwd_hdim256_e4m3_softcap_sm90_cu_a6473388_32344cute1_E:
	.zero		1
	.type		_ZN74_INTERNAL_7c8d3e2a_38_flash_fwd_hdim256_e4m3_softcap_sm90_cu_a6473388_32344cuda3std3__45__cpo6cbeginE,@object
	.size		_ZN74_INTERNAL_7c8d3e2a_38_flash_fwd_hdim256_e4m3_softcap_sm90_cu_a6473388_32344cuda3std3__45__cpo6cbeginE,(_ZN74_INTERNAL_7c8d3e2a_38_flash_fwd_hdim256_e4m3_softcap_sm90_cu_a6473388_32344cuda3std3__48in_placeE - _ZN74_INTERNAL_7c8d3e2a_38_flash_fwd_hdim256_e4m3_softcap_sm90_cu_a6473388_32344cuda3std3__45__cpo6cbeginE)
_ZN74_INTERNAL_7c8d3e2a_38_flash_fwd_hdim256_e4m3_softcap_sm90_cu_a6473388_32344cuda3std3__45__cpo6cbeginE:
	.zero		1
	.type		_ZN74_INTERNAL_7c8d3e2a_38_flash_fwd_hdim256_e4m3_softcap_sm90_cu_a6473388_32344cuda3std3__48in_placeE,@object
	.size		_ZN74_INTERNAL_7c8d3e2a_38_flash_fwd_hdim256_e4m3_softcap_sm90_cu_a6473388_32344cuda3std3__48in_placeE,(_ZN74_INTERNAL_7c8d3e2a_38_flash_fwd_hdim256_e4m3_softcap_sm90_cu_a6473388_32344cuda3std6ranges3__45__cpo9iter_moveE - _ZN74_INTERNAL_7c8d3e2a_38_flash_fwd_hdim256_e4m3_softcap_sm90_cu_a6473388_32344cuda3std3__48in_placeE)
_ZN74_INTERNAL_7c8d3e2a_38_flash_fwd_hdim256_e4m3_softcap_sm90_cu_a6473388_32344cuda3std3__48in_placeE:
	.zero		1
	.type		_ZN74_INTERNAL_7c8d3e2a_38_flash_fwd_hdim256_e4m3_softcap_sm90_cu_a6473388_32344cuda3std6ranges3__45__cpo9iter_moveE,@object
	.size		_ZN74_INTERNAL_7c8d3e2a_38_flash_fwd_hdim256_e4m3_softcap_sm90_cu_a6473388_32344cuda3std6ranges3__45__cpo9iter_moveE,(_ZN74_INTERNAL_7c8d3e2a_38_flash_fwd_hdim256_e4m3_softcap_sm90_cu_a6473388_32344cuda3std3__45__cpo5beginE - _ZN74_INTERNAL_7c8d3e2a_38_flash_fwd_hdim256_e4m3_softcap_sm90_cu_a6473388_32344cuda3std6ranges3__45__cpo9iter_moveE)
_ZN74_INTERNAL_7c8d3e2a_38_flash_fwd_hdim256_e4m3_softcap_sm90_cu_a6473388_32344cuda3std6ranges3__45__cpo9iter_moveE:
	.zero		1
	.type		_ZN74_INTERNAL_7c8d3e2a_38_flash_fwd_hdim256_e4m3_softcap_sm90_cu_a6473388_32344cuda3std3__45__cpo5beginE,@object
	.size		_ZN74_INTERNAL_7c8d3e2a_38_flash_fwd_hdim256_e4m3_softcap_sm90_cu_a6473388_32344cuda3std3__45__cpo5beginE,(_ZN74_INTERNAL_7c8d3e2a_38_flash_fwd_hdim256_e4m3_softcap_sm90_cu_a6473388_32344cuda3std3__476_GLOBAL__N__7c8d3e2a_38_flash_fwd_hdim256_e4m3_softcap_sm90_cu_a6473388_32346ignoreE - _ZN74_INTERNAL_7c8d3e2a_38_flash_fwd_hdim256_e4m3_softcap_sm90_cu_a6473388_32344cuda3std3__45__cpo5beginE)
_ZN74_INTERNAL_7c8d3e2a_38_flash_fwd_hdim256_e4m3_softcap_sm90_cu_a6473388_32344cuda3std3__45__cpo5beginE:
	.zero		1
	.type		_ZN74_INTERNAL_7c8d3e2a_38_flash_fwd_hdim256_e4m3_softcap_sm90_cu_a6473388_32344cuda3std3__476_GLOBAL__N__7c8d3e2a_38_flash_fwd_hdim256_e4m3_softcap_sm90_cu_a6473388_32346ignoreE,@object
	.size		_ZN74_INTERNAL_7c8d3e2a_38_flash_fwd_hdim256_e4m3_softcap_sm90_cu_a6473388_32344cuda3std3__476_GLOBAL__N__7c8d3e2a_38_flash_fwd_hdim256_e4m3_softcap_sm90_cu_a6473388_32346ignoreE,(_ZN74_INTERNAL_7c8d3e2a_38_flash_fwd_hdim256_e4m3_softcap_sm90_cu_a6473388_32344cute7productE - _ZN74_INTERNAL_7c8d3e2a_38_flash_fwd_hdim256_e4m3_softcap_sm90_cu_a6473388_32344cuda3std3__476_GLOBAL__N__7c8d3e2a_38_flash_fwd_hdim256_e4m3_softcap_sm90_cu_a6473388_32346ignoreE)
_ZN74_INTERNAL_7c8d3e2a_38_flash_fwd_hdim256_e4m3_softcap_sm90_cu_a6473388_32344cuda3std3__476_GLOBAL__N__7c8d3e2a_38_flash_fwd_hdim256_e4m3_softcap_sm90_cu_a6473388_32346ignoreE:
	.zero		1
	.type		_ZN74_INTERNAL_7c8d3e2a_38_flash_fwd_hdim256_e4m3_softcap_sm90_cu_a6473388_32344cute7productE,@object
	.size		_ZN74_INTERNAL_7c8d3e2a_38_flash_fwd_hdim256_e4m3_softcap_sm90_cu_a6473388_32344cute7productE,(_ZN74_INTERNAL_7c8d3e2a_38_flash_fwd_hdim256_e4m3_softcap_sm90_cu_a6473388_32344cuda3std3__45__cpo3endE - _ZN74_INTERNAL_7c8d3e2a_38_flash_fwd_hdim256_e4m3_softcap_sm90_cu_a6473388_32344cute7productE)
_ZN74_INTERNAL_7c8d3e2a_38_flash_fwd_hdim256_e4m3_softcap_sm90_cu_a6473388_32344cute7productE:
	.zero		1
	.type		_ZN74_INTERNAL_7c8d3e2a_38_flash_fwd_hdim256_e4m3_softcap_sm90_cu_a6473388_32344cuda3std3__45__cpo3endE,@object
	.size		_ZN74_INTERNAL_7c8d3e2a_38_flash_fwd_hdim256_e4m3_softcap_sm90_cu_a6473388_32344cuda3std3__45__cpo3endE,(_ZN74_INTERNAL_7c8d3e2a_38_flash_fwd_hdim256_e4m3_softcap_sm90_cu_a6473388_32344cuda3std3__419piecewise_constructE - _ZN74_INTERNAL_7c8d3e2a_38_flash_fwd_hdim256_e4m3_softcap_sm90_cu_a6473388_32344cuda3std3__45__cpo3endE)
_ZN74_INTERNAL_7c8d3e2a_38_flash_fwd_hdim256_e4m3_softcap_sm90_cu_a6473388_32344cuda3std3__45__cpo3endE:
	.zero		1
	.type		_ZN74_INTERNAL_7c8d3e2a_38_flash_fwd_hdim256_e4m3_softcap_sm90_cu_a6473388_32344cuda3std3__419piecewise_constructE,@object
	.size		_ZN74_INTERNAL_7c8d3e2a_38_flash_fwd_hdim256_e4m3_softcap_sm90_cu_a6473388_32344cuda3std3__419piecewise_constructE,(_ZN74_INTERNAL_7c8d3e2a_38_flash_fwd_hdim256_e4m3_softcap_sm90_cu_a6473388_32344cuda3std3__45__cpo4cendE - _ZN74_INTERNAL_7c8d3e2a_38_flash_fwd_hdim256_e4m3_softcap_sm90_cu_a6473388_32344cuda3std3__419piecewise_constructE)
_ZN74_INTERNAL_7c8d3e2a_38_flash_fwd_hdim256_e4m3_softcap_sm90_cu_a6473388_32344cuda3std3__419piecewise_constructE:
	.zero		1
	.type		_ZN74_INTERNAL_7c8d3e2a_38_flash_fwd_hdim256_e4m3_softcap_sm90_cu_a6473388_32344cuda3std3__45__cpo4cendE,@object
	.size		_ZN74_INTERNAL_7c8d3e2a_38_flash_fwd_hdim256_e4m3_softcap_sm90_cu_a6473388_32344cuda3std3__45__cpo4cendE,(_ZN74_INTERNAL_7c8d3e2a_38_flash_fwd_hdim256_e4m3_softcap_sm90_cu_a6473388_32344cuda3std6ranges3__45__cpo4swapE - _ZN74_INTERNAL_7c8d3e2a_38_flash_fwd_hdim256_e4m3_softcap_sm90_cu_a6473388_32344cuda3std3__45__cpo4cendE)
_ZN74_INTERNAL_7c8d3e2a_38_flash_fwd_hdim256_e4m3_softcap_sm90_cu_a6473388_32344cuda3std3__45__cpo4cendE:
	.zero		1
	.type		_ZN74_INTERNAL_7c8d3e2a_38_flash_fwd_hdim256_e4m3_softcap_sm90_cu_a6473388_32344cuda3std6ranges3__45__cpo4swapE,@object
	.size		_ZN74_INTERNAL_7c8d3e2a_38_flash_fwd_hdim256_e4m3_softcap_sm90_cu_a6473388_32344cuda3std6ranges3__45__cpo4swapE,(.L_19 - _ZN74_INTERNAL_7c8d3e2a_38_flash_fwd_hdim256_e4m3_softcap_sm90_cu_a6473388_32344cuda3std6ranges3__45__cpo4swapE)
_ZN74_INTERNAL_7c8d3e2a_38_flash_fwd_hdim256_e4m3_softcap_sm90_cu_a6473388_32344cuda3std6ranges3__45__cpo4swapE:
	.zero		1
.L_19:


//--------------------- .nv.shared._ZN7cutlass13device_kernelIN5flash11enable_sm90INS1_16FlashAttnFwdSm90INS1_25CollectiveMainloopFwdSm90ILi2EN4cute5tupleIJNS5_1CILi1EEES8_S8_EEENS6_IJNS7_ILi128EEESA_NS7_ILi256EEEEEELi256ENS_12float_e4m3_tEfNS_4arch4Sm90ELb0ELb0ELb1ELb1ELb0ELb0ELb0ELb1ELb1ELb0ELb0ELb0EEENS1_21CollectiveEpilogueFwdINS6_IJSA_SB_SA_EEES9_NS_10bfloat16_tESF_Li256ELb1ELb0ELb0ELb1EEENS1_36VarlenDynamicPersistentTileSchedulerILi128ELi128ELi256ELi128ELb0ELb0ELb1ELb0ELb1ELb1EEEEEEEEEvNT_6ParamsE --------------------------
	.section	.nv.shared._ZN7cutlass13device_kernelIN5flash11enable_sm90INS1_16FlashAttnFwdSm90INS1_25CollectiveMainloopFwdSm90ILi2EN4cute5tupleIJNS5_1CILi1EEES8_S8_EEENS6_IJNS7_ILi128EEESA_NS7_ILi256EEEEEELi256ENS_12float_e4m3_tEfNS_4arch4Sm90ELb0ELb0ELb1ELb1ELb0ELb0ELb0ELb1ELb1ELb0ELb0ELb0EEENS1_21CollectiveEpilogueFwdINS6_IJSA_SB_SA_EEES9_NS_10bfloat16_tESF_Li256ELb1ELb0ELb0ELb1EEENS1_36VarlenDynamicPersistentTileSchedulerILi128ELi128ELi256ELi128ELb0ELb0ELb1ELb0ELb1ELb1EEEEEEEEEvNT_6ParamsE,"aw",@nobits
	.sectionflags	@""
	.align	16
	.zero		1024


//--------------------- .nv.shared._ZN7cutlass13device_kernelIN5flash11enable_sm90INS1_16FlashAttnFwdSm90INS1_25CollectiveMainloopFwdSm90ILi2EN4cute5tupleIJNS5_1CILi1EEES8_S8_EEENS6_IJNS7_ILi128EEESA_NS7_ILi256EEEEEELi256ENS_12float_e4m3_tEfNS_4arch4Sm90ELb0ELb0ELb1ELb1ELb0ELb1ELb0ELb1ELb1ELb0ELb0ELb0EEENS1_21CollectiveEpilogueFwdINS6_IJSA_SB_SA_EEES9_NS_10bfloat16_tESF_Li256ELb1ELb0ELb0ELb1EEENS1_36VarlenDynamicPersistentTileSchedulerILi128ELi128ELi256ELi128ELb0ELb0ELb1ELb0ELb1ELb1EEEEEEEEEvNT_6ParamsE --------------------------
	.section	.nv.shared._ZN7cutlass13device_kernelIN5flash11enable_sm90INS1_16FlashAttnFwdSm90INS1_25CollectiveMainloopFwdSm90ILi2EN4cute5tupleIJNS5_1CILi1EEES8_S8_EEENS6_IJNS7_ILi128EEESA_NS7_ILi256EEEEEELi256ENS_12float_e4m3_tEfNS_4arch4Sm90ELb0ELb0ELb1ELb1ELb0ELb1ELb0ELb1ELb1ELb0ELb0ELb0EEENS1_21CollectiveEpilogueFwdINS6_IJSA_SB_SA_EEES9_NS_10bfloat16_tESF_Li256ELb1ELb0ELb0ELb1EEENS1_36VarlenDynamicPersistentTileSchedulerILi128ELi128ELi256ELi128ELb0ELb0ELb1ELb0ELb1ELb1EEEEEEEEEvNT_6ParamsE,"aw",@nobits
	.sectionflags	@""
	.align	16
	.zero		1024


//--------------------- .nv.shared._ZN7cutlass13device_kernelIN5flash11enable_sm90INS1_16FlashAttnFwdSm90INS1_25CollectiveMainloopFwdSm90ILi2EN4cute5tupleIJNS5_1CILi1EEES8_S8_EEENS6_IJNS7_ILi128EEENS7_ILi64EEENS7_ILi256EEEEEELi256ENS_12float_e4m3_tEfNS_4arch4Sm90ELb0ELb1ELb1ELb0ELb0ELb0ELb0ELb1ELb1ELb0ELb0ELb0EEENS1_21CollectiveEpilogueFwdINS6_IJSA_SC_SB_EEES9_NS_10bfloat16_tESG_Li256ELb0ELb0ELb0ELb1EEENS1_30DynamicPersistentTileSchedulerILi256ELi128ELb0ELb0ELb1EEEEEEEEEvNT_6ParamsE --------------------------
	.section	.nv.shared._ZN7cutlass13device_kernelIN5flash11enable_sm90INS1_16FlashAttnFwdSm90INS1_25CollectiveMainloopFwdSm90ILi2EN4cute5tupleIJNS5_1CILi1EEES8_S8_EEENS6_IJNS7_ILi128EEENS7_ILi64EEENS7_ILi256EEEEEELi256ENS_12float_e4m3_tEfNS_4arch4Sm90ELb0ELb1ELb1ELb0ELb0ELb0ELb0ELb1ELb1ELb0ELb0ELb0EEENS1_21CollectiveEpilogueFwdINS6_IJSA_SC_SB_EEES9_NS_10bfloat16_tESG_Li256ELb0ELb0ELb0ELb1EEENS1_30DynamicPersistentTileSchedulerILi256ELi128ELb0ELb0ELb1EEEEEEEEEvNT_6ParamsE,"aw",@nobits
	.sectionflags	@""
	.align	16
	.zero		1024


//--------------------- .nv.shared._ZN7cutlass13device_kernelIN5flash11enable_sm90INS1_16FlashAttnFwdSm90INS1_25CollectiveMainloopFwdSm90ILi2EN4cute5tupleIJNS5_1CILi1EEES8_S8_EEENS6_IJNS7_ILi128EEENS7_ILi64EEENS7_ILi256EEEEEELi256ENS_12float_e4m3_tEfNS_4arch4Sm90ELb0ELb1ELb1ELb1ELb0ELb0ELb0ELb1ELb1ELb0ELb0ELb0EEENS1_21CollectiveEpilogueFwdINS6_IJSA_SC_SB_EEES9_NS_10bfloat16_tESG_Li256ELb1ELb0ELb0ELb1EEENS1_36VarlenDynamicPersistentTileSchedulerILi128ELi64ELi256ELi128ELb0ELb0ELb1ELb1ELb0ELb1EEEEEEEEEvNT_6ParamsE --------------------------
	.section	.nv.shared._ZN7cutlass13device_kernelIN5flash11enable_sm90INS1_16FlashAttnFwdSm90INS1_25CollectiveMainloopFwdSm90ILi2EN4cute5tupleIJNS5_1CILi1EEES8_S8_EEENS6_IJNS7_ILi128EEENS7_ILi64EEENS7_ILi256EEEEEELi256ENS_12float_e4m3_tEfNS_4arch4Sm90ELb0ELb1ELb1ELb1ELb0ELb0ELb0ELb1ELb1ELb0ELb0ELb0EEENS1_21CollectiveEpilogueFwdINS6_IJSA_SC_SB_EEES9_NS_10bfloat16_tESG_Li256ELb1ELb0ELb0ELb1EEENS1_36VarlenDynamicPersistentTileSchedulerILi128ELi64ELi256ELi128ELb0ELb0ELb1ELb1ELb0ELb1EEEEEEEEEvNT_6ParamsE,"aw",@nobits
	.sectionflags	@""
	.align	16
	.zero		1024


//--------------------- .nv.shared._ZN7cutlass13device_kernelIN5flash11enable_sm90INS1_16FlashAttnFwdSm90INS1_25CollectiveMainloopFwdSm90ILi2EN4cute5tupleIJNS5_1CILi1EEES8_S8_EEENS6_IJNS7_ILi128EEENS7_ILi64EEENS7_ILi256EEEEEELi256ENS_12float_e4m3_tEfNS_4arch4Sm90ELb0ELb1ELb1ELb1ELb0ELb1ELb0ELb1ELb1ELb0ELb0ELb0EEENS1_21CollectiveEpilogueFwdINS6_IJSA_SC_SB_EEES9_NS_10bfloat16_tESG_Li256ELb1ELb0ELb0ELb1EEENS1_36VarlenDynamicPersistentTileSchedulerILi128ELi64ELi256ELi128ELb0ELb0ELb1ELb1ELb0ELb1EEEEEEEEEvNT_6ParamsE --------------------------
	.section	.nv.shared._ZN7cutlass13device_kernelIN5flash11enable_sm90INS1_16FlashAttnFwdSm90INS1_25CollectiveMainloopFwdSm90ILi2EN4cute5tupleIJNS5_1CILi1EEES8_S8_EEENS6_IJNS7_ILi128EEENS7_ILi64EEENS7_ILi256EEEEEELi256ENS_12float_e4m3_tEfNS_4arch4Sm90ELb0ELb1ELb1ELb1ELb0ELb1ELb0ELb1ELb1ELb0ELb0ELb0EEENS1_21CollectiveEpilogueFwdINS6_IJSA_SC_SB_EEES9_NS_10bfloat16_tESG_Li256ELb1ELb0ELb0ELb1EEENS1_36VarlenDynamicPersistentTileSchedulerILi128ELi64ELi256ELi128ELb0ELb0ELb1ELb1ELb0ELb1EEEEEEEEEvNT_6ParamsE,"aw",@nobits
	.sectionflags	@""
	.align	16
	.zero		1024


//--------------------- .nv.shared._ZN7cutlass13device_kernelIN5flash11enable_sm90INS1_16FlashAttnFwdSm90INS1_25CollectiveMainloopFwdSm90ILi2EN4cute5tupleIJNS5_1CILi1EEES8_S8_EEENS6_IJNS7_ILi128EEESA_NS7_ILi256EEEEEELi256ENS_12float_e4m3_tEfNS_4arch4Sm90ELb1ELb0ELb1ELb0ELb0ELb0ELb0ELb1ELb1ELb0ELb0ELb0EEENS1_21CollectiveEpilogueFwdINS6_IJSA_SB_SA_EEES9_NS_10bfloat16_tESF_Li256ELb0ELb0ELb0ELb1EEENS1_30DynamicPersistentTileSchedulerILi256ELi128ELb0ELb0ELb1EEEEEEEEEvNT_6ParamsE --------------------------
	.section	.nv.shared._ZN7cutlass13device_kernelIN5flash11enable_sm90INS1_16FlashAttnFwdSm90INS1_25CollectiveMainloopFwdSm90ILi2EN4cute5tupleIJNS5_1CILi1EEES8_S8_EEENS6_IJNS7_ILi128EEESA_NS7_ILi256EEEEEELi256ENS_12float_e4m3_tEfNS_4arch4Sm90ELb1ELb0ELb1ELb0ELb0ELb0ELb0ELb1ELb1ELb0ELb0ELb0EEENS1_21CollectiveEpilogueFwdINS6_IJSA_SB_SA_EEES9_NS_10bfloat16_tESF_Li256ELb0ELb0ELb0ELb1EEENS1_30DynamicPersistentTileSchedulerILi256ELi128ELb0ELb0ELb1EEEEEEEEEvNT_6ParamsE,"aw",@nobits
	.sectionflags	@""
	.align	16
	.zero		1024


//--------------------- .nv.shared._ZN7cutlass13device_kernelIN5flash11enable_sm90INS1_16FlashAttnFwdSm90INS1_25CollectiveMainloopFwdSm90ILi2EN4cute5tupleIJNS5_1CILi1EEES8_S8_EEENS6_IJNS7_ILi128EEESA_NS7_ILi256EEEEEELi256ENS_12float_e4m3_tEfNS_4arch4Sm90ELb1ELb0ELb1ELb1ELb0ELb0ELb0ELb1ELb1ELb0ELb0ELb0EEENS1_21CollectiveEpilogueFwdINS6_IJSA_SB_SA_EEES9_NS_10bfloat16_tESF_Li256ELb1ELb0ELb0ELb1EEENS1_36VarlenDynamicPersistentTileSchedulerILi128ELi128ELi256ELi128ELb0ELb0ELb1ELb1ELb1ELb1EEEEEEEEEvNT_6ParamsE --------------------------
	.section	.nv.shared._ZN7cutlass13device_kernelIN5flash11enable_sm90INS1_16FlashAttnFwdSm90INS1_25CollectiveMainloopFwdSm90ILi2EN4cute5tupleIJNS5_1CILi1EEES8_S8_EEENS6_IJNS7_ILi128EEESA_NS7_ILi256EEEEEELi256ENS_12float_e4m3_tEfNS_4arch4Sm90ELb1ELb0ELb1ELb1ELb0ELb0ELb0ELb1ELb1ELb0ELb0ELb0EEENS1_21CollectiveEpilogueFwdINS6_IJSA_SB_SA_EEES9_NS_10bfloat16_tESF_Li256ELb1ELb0ELb0ELb1EEENS1_36VarlenDynamicPersistentTileSchedulerILi128ELi128ELi256ELi128ELb0ELb0ELb1ELb1ELb1ELb1EEEEEEEEEvNT_6ParamsE,"aw",@nobits
	.sectionflags	@""
	.align	16
	.zero		1024


//--------------------- .nv.shared._ZN7cutlass13device_kernelIN5flash11enable_sm90INS1_16FlashAttnFwdSm90INS1_25CollectiveMainloopFwdSm90ILi2EN4cute5tupleIJNS5_1CILi1EEES8_S8_EEENS6_IJNS7_ILi128EEESA_NS7_ILi256EEEEEELi256ENS_12float_e4m3_tEfNS_4arch4Sm90ELb1ELb0ELb1ELb1ELb0ELb1ELb0ELb1ELb1ELb0ELb0ELb0EEENS1_21CollectiveEpilogueFwdINS6_IJSA_SB_SA_EEES9_NS_10bfloat16_tESF_Li256ELb1ELb0ELb0ELb1EEENS1_36VarlenDynamicPersistentTileSchedulerILi128ELi128ELi256ELi128ELb0ELb0ELb1ELb1ELb1ELb1EEEEEEEEEvNT_6ParamsE --------------------------
	.section	.nv.shared._ZN7cutlass13device_kernelIN5flash11enable_sm90INS1_16FlashAttnFwdSm90INS1_25CollectiveMainloopFwdSm90ILi2EN4cute5tupleIJNS5_1CILi1EEES8_S8_EEENS6_IJNS7_ILi128EEESA_NS7_ILi256EEEEEELi256ENS_12float_e4m3_tEfNS_4arch4Sm90ELb1ELb0ELb1ELb1ELb0ELb1ELb0ELb1ELb1ELb0ELb0ELb0EEENS1_21CollectiveEpilogueFwdINS6_IJSA_SB_SA_EEES9_NS_10bfloat16_tESF_Li256ELb1ELb0ELb0ELb1EEENS1_36VarlenDynamicPersistentTileSchedulerILi128ELi128ELi256ELi128ELb0ELb0ELb1ELb1ELb1ELb1EEEEEEEEEvNT_6ParamsE,"aw",@nobits
	.sectionflags	@""
	.align	16
	.zero		1024


//--------------------- .nv.constant0._ZN7cutlass13device_kernelIN5flash11enable_sm90INS1_16FlashAttnFwdSm90INS1_25CollectiveMainloopFwdSm90ILi2EN4cute5tupleIJNS5_1CILi1EEES8_S8_EEENS6_IJNS7_ILi128EEESA_NS7_ILi256EEEEEELi256ENS_12float_e4m3_tEfNS_4arch4Sm90ELb0ELb0ELb1ELb0ELb0ELb0ELb0ELb1ELb1ELb0ELb0ELb0EEENS1_21CollectiveEpilogueFwdINS6_IJSA_SB_SA_EEES9_NS_10bfloat16_tESF_Li256ELb0ELb0ELb0ELb1EEENS1_29StaticPersistentTileSchedulerILb0EEEEEEEEEvNT_6ParamsE --------------------------
	.section	.nv.constant0._ZN7cutlass13device_kernelIN5flash11enable_sm90INS1_16FlashAttnFwdSm90INS1_25CollectiveMainloopFwdSm90ILi2EN4cute5tupleIJNS5_1CILi1EEES8_S8_EEENS6_IJNS7_ILi128EEESA_NS7_ILi256EEEEEELi256ENS_12float_e4m3_tEfNS_4arch4Sm90ELb0ELb0ELb1ELb0ELb0ELb0ELb0ELb1ELb1ELb0ELb0ELb0EEENS1_21CollectiveEpilogueFwdINS6_IJSA_SB_SA_EEES9_NS_10bfloat16_tESF_Li256ELb0ELb0ELb0ELb1EEENS1_29StaticPersistentTileSchedulerILb0EEEEEEEEEvNT_6ParamsE,"a",@progbits
	.sectionflags	@""
	.align	4
.nv.constant0._ZN7cutlass13device_kernelIN5flash11enable_sm90INS1_16FlashAttnFwdSm90INS1_25CollectiveMainloopFwdSm90ILi2EN4cute5tupleIJNS5_1CILi1EEES8_S8_EEENS6_IJNS7_ILi128EEESA_NS7_ILi256EEEEEELi256ENS_12float_e4m3_tEfNS_4arch4Sm90ELb0ELb0ELb1ELb0ELb0ELb0ELb0ELb1ELb1ELb0ELb0ELb0EEENS1_21CollectiveEpilogueFwdINS6_IJSA_SB_SA_EEES9_NS_10bfloat16_tESF_Li256ELb0ELb0ELb0ELb1EEENS1_29StaticPersistentTileSchedulerILb0EEEEEEEEEvNT_6ParamsE:
	.zero		3584


//--------------------- .nv.constant0._ZN7cutlass13device_kernelIN5flash11enable_sm90INS1_16FlashAttnFwdSm90INS1_25CollectiveMainloopFwdSm90ILi2EN4cute5tupleIJNS5_1CILi1EEES8_S8_EEENS6_IJNS7_ILi128EEESA_NS7_ILi256EEEEEELi256ENS_12float_e4m3_tEfNS_4arch4Sm90ELb0ELb0ELb1ELb1ELb0ELb0ELb0ELb1ELb1ELb0ELb0ELb0EEENS1_21CollectiveEpilogueFwdINS6_IJSA_SB_SA_EEES9_NS_10bfloat16_tESF_Li256ELb1ELb0ELb0ELb1EEENS1_36VarlenDynamicPersistentTileSchedulerILi128ELi128ELi256ELi128ELb0ELb0ELb1ELb0ELb1ELb1EEEEEEEEEvNT_6ParamsE --------------------------
	.section	.nv.constant0._ZN7cutlass13device_kernelIN5flash11enable_sm90INS1_16FlashAttnFwdSm90INS1_25CollectiveMainloopFwdSm90ILi2EN4cute5tupleIJNS5_1CILi1EEES8_S8_EEENS6_IJNS7_ILi128EEESA_NS7_ILi256EEEEEELi256ENS_12float_e4m3_tEfNS_4arch4Sm90ELb0ELb0ELb1ELb1ELb0ELb0ELb0ELb1ELb1ELb0ELb0ELb0EEENS1_21CollectiveEpilogueFwdINS6_IJSA_SB_SA_EEES9_NS_10bfloat16_tESF_Li256ELb1ELb0ELb0ELb1EEENS1_36VarlenDynamicPersistentTileSchedulerILi128ELi128ELi256ELi128ELb0ELb0ELb1ELb0ELb1ELb1EEEEEEEEEvNT_6ParamsE,"a",@progbits
	.sectionflags	@""
	.align	4
.nv.constant0._ZN7cutlass13device_kernelIN5flash11enable_sm90INS1_16FlashAttnFwdSm90INS1_25CollectiveMainloopFwdSm90ILi2EN4cute5tupleIJNS5_1CILi1EEES8_S8_EEENS6_IJNS7_ILi128EEESA_NS7_ILi256EEEEEELi256ENS_12float_e4m3_tEfNS_4arch4Sm90ELb0ELb0ELb1ELb1ELb0ELb0ELb0ELb1ELb1ELb0ELb0ELb0EEENS1_21CollectiveEpilogueFwdINS6_IJSA_SB_SA_EEES9_NS_10bfloat16_tESF_Li256ELb1ELb0ELb0ELb1EEENS1_36VarlenDynamicPersistentTileSchedulerILi128ELi128ELi256ELi128ELb0ELb0ELb1ELb0ELb1ELb1EEEEEEEEEvNT_6ParamsE:
	.zero		3200


//--------------------- .nv.constant0._ZN7cutlass13device_kernelIN5flash11enable_sm90INS1_16FlashAttnFwdSm90INS1_25CollectiveMainloopFwdSm90ILi2EN4cute5tupleIJNS5_1CILi1EEES8_S8_EEENS6_IJNS7_ILi128EEESA_NS7_ILi256EEEEEELi256ENS_12float_e4m3_tEfNS_4arch4Sm90ELb0ELb0ELb1ELb1ELb0ELb1ELb0ELb1ELb1ELb0ELb0ELb0EEENS1_21CollectiveEpilogueFwdINS6_IJSA_SB_SA_EEES9_NS_10bfloat16_tESF_Li256ELb1ELb0ELb0ELb1EEENS1_36VarlenDynamicPersistentTileSchedulerILi128ELi128ELi256ELi128ELb0ELb0ELb1ELb0ELb1ELb1EEEEEEEEEvNT_6ParamsE --------------------------
	.section	.nv.constant0._ZN7cutlass13device_kernelIN5flash11enable_sm90INS1_16FlashAttnFwdSm90INS1_25CollectiveMainloopFwdSm90ILi2EN4cute5tupleIJNS5_1CILi1EEES8_S8_EEENS6_IJNS7_ILi128EEESA_NS7_ILi256EEEEEELi256ENS_12float_e4m3_tEfNS_4arch4Sm90ELb0ELb0ELb1ELb1ELb0ELb1ELb0ELb1ELb1ELb0ELb0ELb0EEENS1_21CollectiveEpilogueFwdINS6_IJSA_SB_SA_EEES9_NS_10bfloat16_tESF_Li256ELb1ELb0ELb0ELb1EEENS1_36VarlenDynamicPersistentTileSchedulerILi128ELi128ELi256ELi128ELb0ELb0ELb1ELb0ELb1ELb1EEEEEEEEEvNT_6ParamsE,"a",@progbits
	.sectionflags	@""
	.align	4
.nv.constant0._ZN7cutlass13device_kernelIN5flash11enable_sm90INS1_16FlashAttnFwdSm90INS1_25CollectiveMainloopFwdSm90ILi2EN4cute5tupleIJNS5_1CILi1EEES8_S8_EEENS6_IJNS7_ILi128EEESA_NS7_ILi256EEEEEELi256ENS_12float_e4m3_tEfNS_4arch4Sm90ELb0ELb0ELb1ELb1ELb0ELb1ELb0ELb1ELb1ELb0ELb0ELb0EEENS1_21CollectiveEpilogueFwdINS6_IJSA_SB_SA_EEES9_NS_10bfloat16_tESF_Li256ELb1ELb0ELb0ELb1EEENS1_36VarlenDynamicPersistentTileSchedulerILi128ELi128ELi256ELi128ELb0ELb0ELb1ELb0ELb1ELb1EEEEEEEEEvNT_6ParamsE:
	.zero		3200


//--------------------- .nv.constant0._ZN7cutlass13device_kernelIN5flash11enable_sm90INS1_16FlashAttnFwdSm90INS1_25CollectiveMainloopFwdSm90ILi2EN4cute5tupleIJNS5_1CILi1EEES8_S8_EEENS6_IJNS7_ILi128EEENS7_ILi64EEENS7_ILi256EEEEEELi256ENS_12float_e4m3_tEfNS_4arch4Sm90ELb0ELb1ELb1ELb0ELb0ELb0ELb0ELb1ELb1ELb0ELb0ELb0EEENS1_21CollectiveEpilogueFwdINS6_IJSA_SC_SB_EEES9_NS_10bfloat16_tESG_Li256ELb0ELb0ELb0ELb1EEENS1_30DynamicPersistentTileSchedulerILi256ELi128ELb0ELb0ELb1EEEEEEEEEvNT_6ParamsE --------------------------
	.section	.nv.constant0._ZN7cutlass13device_kernelIN5flash11enable_sm90INS1_16FlashAttnFwdSm90INS1_25CollectiveMainloopFwdSm90ILi2EN4cute5tupleIJNS5_1CILi1EEES8_S8_EEENS6_IJNS7_ILi128EEENS7_ILi64EEENS7_ILi256EEEEEELi256ENS_12float_e4m3_tEfNS_4arch4Sm90ELb0ELb1ELb1ELb0ELb0ELb0ELb0ELb1ELb1ELb0ELb0ELb0EEENS1_21CollectiveEpilogueFwdINS6_IJSA_SC_SB_EEES9_NS_10bfloat16_tESG_Li256ELb0ELb0ELb0ELb1EEENS1_30DynamicPersistentTileSchedulerILi256ELi128ELb0ELb0ELb1EEEEEEEEEvNT_6ParamsE,"a",@progbits
	.sectionflags	@""
	.align	4
.nv.constant0._ZN7cutlass13device_kernelIN5flash11enable_sm90INS1_16FlashAttnFwdSm90INS1_25CollectiveMainloopFwdSm90ILi2EN4cute5tupleIJNS5_1CILi1EEES8_S8_EEENS6_IJNS7_ILi128EEENS7_ILi64EEENS7_ILi256EEEEEELi256ENS_12float_e4m3_tEfNS_4arch4Sm90ELb0ELb1ELb1ELb0ELb0ELb0ELb0ELb1ELb1ELb0ELb0ELb0EEENS1_21CollectiveEpilogueFwdINS6_IJSA_SC_SB_EEES9_NS_10bfloat16_tESG_Li256ELb0ELb0ELb0ELb1EEENS1_30DynamicPersistentTileSchedulerILi256ELi128ELb0ELb0ELb1EEEEEEEEEvNT_6ParamsE:
	.zero		3584


//--------------------- .nv.constant0._ZN7cutlass13device_kernelIN5flash11enable_sm90INS1_16FlashAttnFwdSm90INS1_25CollectiveMainloopFwdSm90ILi2EN4cute5tupleIJNS5_1CILi1EEES8_S8_EEENS6_IJNS7_ILi128EEENS7_ILi64EEENS7_ILi256EEEEEELi256ENS_12float_e4m3_tEfNS_4arch4Sm90ELb0ELb1ELb1ELb1ELb0ELb0ELb0ELb1ELb1ELb0ELb0ELb0EEENS1_21CollectiveEpilogueFwdINS6_IJSA_SC_SB_EEES9_NS_10bfloat16_tESG_Li256ELb1ELb0ELb0ELb1EEENS1_36VarlenDynamicPersistentTileSchedulerILi128ELi64ELi256ELi128ELb0ELb0ELb1ELb1ELb0ELb1EEEEEEEEEvNT_6ParamsE --------------------------
	.section	.nv.constant0._ZN7cutlass13device_kernelIN5flash11enable_sm90INS1_16FlashAttnFwdSm90INS1_25CollectiveMainloopFwdSm90ILi2EN4cute5tupleIJNS5_1CILi1EEES8_S8_EEENS6_IJNS7_ILi128EEENS7_ILi64EEENS7_ILi256EEEEEELi256ENS_12float_e4m3_tEfNS_4arch4Sm90ELb0ELb1ELb1ELb1ELb0ELb0ELb0ELb1ELb1ELb0ELb0ELb0EEENS1_21CollectiveEpilogueFwdINS6_IJSA_SC_SB_EEES9_NS_10bfloat16_tESG_Li256ELb1ELb0ELb0ELb1EEENS1_36VarlenDynamicPersistentTileSchedulerILi128ELi64ELi256ELi128ELb0ELb0ELb1ELb1ELb0ELb1EEEEEEEEEvNT_6ParamsE,"a",@progbits
	.sectionflags	@""
	.align	4
.nv.constant0._ZN7cutlass13device_kernelIN5flash11enable_sm90INS1_16FlashAttnFwdSm90INS1_25CollectiveMainloopFwdSm90ILi2EN4cute5tupleIJNS5_1CILi1EEES8_S8_EEENS6_IJNS7_ILi128EEENS7_ILi64EEENS7_ILi256EEEEEELi256ENS_12float_e4m3_tEfNS_4arch4Sm90ELb0ELb1ELb1ELb1ELb0ELb0ELb0ELb1ELb1ELb0ELb0ELb0EEENS1_21CollectiveEpilogueFwdINS6_IJSA_SC_SB_EEES9_NS_10bfloat16_tESG_Li256ELb1ELb0ELb0ELb1EEENS1_36VarlenDynamicPersistentTileSchedulerILi128ELi64ELi256ELi128ELb0ELb0ELb1ELb1ELb0ELb1EEEEEEEEEvNT_6ParamsE:
	.zero		3200


//--------------------- .nv.constant0._ZN7cutlass13device_kernelIN5flash11enable_sm90INS1_16FlashAttnFwdSm90INS1_25CollectiveMainloopFwdSm90ILi2EN4cute5tupleIJNS5_1CILi1EEES8_S8_EEENS6_IJNS7_ILi128EEENS7_ILi64EEENS7_ILi256EEEEEELi256ENS_12float_e4m3_tEfNS_4arch4Sm90ELb0ELb1ELb1ELb1ELb0ELb1ELb0ELb1ELb1ELb0ELb0ELb0EEENS1_21CollectiveEpilogueFwdINS6_IJSA_SC_SB_EEES9_NS_10bfloat16_tESG_Li256ELb1ELb0ELb0ELb1EEENS1_36VarlenDynamicPersistentTileSchedulerILi128ELi64ELi256ELi128ELb0ELb0ELb1ELb1ELb0ELb1EEEEEEEEEvNT_6ParamsE --------------------------
	.section	.nv.constant0._ZN7cutlass13device_kernelIN5flash11enable_sm90INS1_16FlashAttnFwdSm90INS1_25CollectiveMainloopFwdSm90ILi2EN4cute5tupleIJNS5_1CILi1EEES8_S8_EEENS6_IJNS7_ILi128EEENS7_ILi64EEENS7_ILi256EEEEEELi256ENS_12float_e4m3_tEfNS_4arch4Sm90ELb0ELb1ELb1ELb1ELb0ELb1ELb0ELb1ELb1ELb0ELb0ELb0EEENS1_21CollectiveEpilogueFwdINS6_IJSA_SC_SB_EEES9_NS_10bfloat16_tESG_Li256ELb1ELb0ELb0ELb1EEENS1_36VarlenDynamicPersistentTileSchedulerILi128ELi64ELi256ELi128ELb0ELb0ELb1ELb1ELb0ELb1EEEEEEEEEvNT_6ParamsE,"a",@progbits
	.sectionflags	@""
	.align	4
.nv.constant0._ZN7cutlass13device_kernelIN5flash11enable_sm90INS1_16FlashAttnFwdSm90INS1_25CollectiveMainloopFwdSm90ILi2EN4cute5tupleIJNS5_1CILi1EEES8_S8_EEENS6_IJNS7_ILi128EEENS7_ILi64EEENS7_ILi256EEEEEELi256ENS_12float_e4m3_tEfNS_4arch4Sm90ELb0ELb1ELb1ELb1ELb0ELb1ELb0ELb1ELb1ELb0ELb0ELb0EEENS1_21CollectiveEpilogueFwdINS6_IJSA_SC_SB_EEES9_NS_10bfloat16_tESG_Li256ELb1ELb0ELb0ELb1EEENS1_36VarlenDynamicPersistentTileSchedulerILi128ELi64ELi256ELi128ELb0ELb0ELb1ELb1ELb0ELb1EEEEEEEEEvNT_6ParamsE:
	.zero		3200


//--------------------- .nv.constant0._ZN7cutlass13device_kernelIN5flash11enable_sm90INS1_16FlashAttnFwdSm90INS1_25CollectiveMainloopFwdSm90ILi2EN4cute5tupleIJNS5_1CILi1EEES8_S8_EEENS6_IJNS7_ILi128EEESA_NS7_ILi256EEEEEELi256ENS_12float_e4m3_tEfNS_4arch4Sm90ELb1ELb0ELb1ELb0ELb0ELb0ELb0ELb1ELb1ELb0ELb0ELb0EEENS1_21CollectiveEpilogueFwdINS6_IJSA_SB_SA_EEES9_NS_10bfloat16_tESF_Li256ELb0ELb0ELb0ELb1EEENS1_30DynamicPersistentTileSchedulerILi256ELi128ELb0ELb0ELb1EEEEEEEEEvNT_6ParamsE --------------------------
	.section	.nv.constant0._ZN7cutlass13device_kernelIN5flash11enable_sm90INS1_16FlashAttnFwdSm90INS1_25CollectiveMainloopFwdSm90ILi2EN4cute5tupleIJNS5_1CILi1EEES8_S8_EEENS6_IJNS7_ILi128EEESA_NS7_ILi256EEEEEELi256ENS_12float_e4m3_tEfNS_4arch4Sm90ELb1ELb0ELb1ELb0ELb0ELb0ELb0ELb1ELb1ELb0ELb0ELb0EEENS1_21CollectiveEpilogueFwdINS6_IJSA_SB_SA_EEES9_NS_10bfloat16_tESF_Li256ELb0ELb0ELb0ELb1EEENS1_30DynamicPersistentTileSchedulerILi256ELi128ELb0ELb0ELb1EEEEEEEEEvNT_6ParamsE,"a",@progbits
	.sectionflags	@""
	.align	4
.nv.constant0._ZN7cutlass13device_kernelIN5flash11enable_sm90INS1_16FlashAttnFwdSm90INS1_25CollectiveMainloopFwdSm90ILi2EN4cute5tupleIJNS5_1CILi1EEES8_S8_EEENS6_IJNS7_ILi128EEESA_NS7_ILi256EEEEEELi256ENS_12float_e4m3_tEfNS_4arch4Sm90ELb1ELb0ELb1ELb0ELb0ELb0ELb0ELb1ELb1ELb0ELb0ELb0EEENS1_21CollectiveEpilogueFwdINS6_IJSA_SB_SA_EEES9_NS_10bfloat16_tESF_Li256ELb0ELb0ELb0ELb1EEENS1_30DynamicPersistentTileSchedulerILi256ELi128ELb0ELb0ELb1EEEEEEEEEvNT_6ParamsE:
	.zero		3584


//--------------------- .nv.constant0._ZN7cutlass13device_kernelIN5flash11enable_sm90INS1_16FlashAttnFwdSm90INS1_25CollectiveMainloopFwdSm90ILi2EN4cute5tupleIJNS5_1CILi1EEES8_S8_EEENS6_IJNS7_ILi128EEESA_NS7_ILi256EEEEEELi256ENS_12float_e4m3_tEfNS_4arch4Sm90ELb1ELb0ELb1ELb1ELb0ELb0ELb0ELb1ELb1ELb0ELb0ELb0EEENS1_21CollectiveEpilogueFwdINS6_IJSA_SB_SA_EEES9_NS_10bfloat16_tESF_Li256ELb1ELb0ELb0ELb1EEENS1_36VarlenDynamicPersistentTileSchedulerILi128ELi128ELi256ELi128ELb0ELb0ELb1ELb1ELb1ELb1EEEEEEEEEvNT_6ParamsE --------------------------
	.section	.nv.constant0._ZN7cutlass13device_kernelIN5flash11enable_sm90INS1_16FlashAttnFwdSm90INS1_25CollectiveMainloopFwdSm90ILi2EN4cute5tupleIJNS5_1CILi1EEES8_S8_EEENS6_IJNS7_ILi128EEESA_NS7_ILi256EEEEEELi256ENS_12float_e4m3_tEfNS_4arch4Sm90ELb1ELb0ELb1ELb1ELb0ELb0ELb0ELb1ELb1ELb0ELb0ELb0EEENS1_21CollectiveEpilogueFwdINS6_IJSA_SB_SA_EEES9_NS_10bfloat16_tESF_Li256ELb1ELb0ELb0ELb1EEENS1_36VarlenDynamicPersistentTileSchedulerILi128ELi128ELi256ELi128ELb0ELb0ELb1ELb1ELb1ELb1EEEEEEEEEvNT_6ParamsE,"a",@progbits
	.sectionflags	@""
	.align	4
.nv.constant0._ZN7cutlass13device_kernelIN5flash11enable_sm90INS1_16FlashAttnFwdSm90INS1_25CollectiveMainloopFwdSm90ILi2EN4cute5tupleIJNS5_1CILi1EEES8_S8_EEENS6_IJNS7_ILi128EEESA_NS7_ILi256EEEEEELi256ENS_12float_e4m3_tEfNS_4arch4Sm90ELb1ELb0ELb1ELb1ELb0ELb0ELb0ELb1ELb1ELb0ELb0ELb0EEENS1_21CollectiveEpilogueFwdINS6_IJSA_SB_SA_EEES9_NS_10bfloat16_tESF_Li256ELb1ELb0ELb0ELb1EEENS1_36VarlenDynamicPersistentTileSchedulerILi128ELi128ELi256ELi128ELb0ELb0ELb1ELb1ELb1ELb1EEEEEEEEEvNT_6ParamsE:
	.zero		3200


//--------------------- .nv.constant0._ZN7cutlass13device_kernelIN5flash11enable_sm90INS1_16FlashAttnFwdSm90INS1_25CollectiveMainloopFwdSm90ILi2EN4cute5tupleIJNS5_1CILi1EEES8_S8_EEENS6_IJNS7_ILi128EEESA_NS7_ILi256EEEEEELi256ENS_12float_e4m3_tEfNS_4arch4Sm90ELb1ELb0ELb1ELb1ELb0ELb1ELb0ELb1ELb1ELb0ELb0ELb0EEENS1_21CollectiveEpilogueFwdINS6_IJSA_SB_SA_EEES9_NS_10bfloat16_tESF_Li256ELb1ELb0ELb0ELb1EEENS1_36VarlenDynamicPersistentTileSchedulerILi128ELi128ELi256ELi128ELb0ELb0ELb1ELb1ELb1ELb1EEEEEEEEEvNT_6ParamsE --------------------------
	.section	.nv.constant0._ZN7cutlass13device_kernelIN5flash11enable_sm90INS1_16FlashAttnFwdSm90INS1_25CollectiveMainloopFwdSm90ILi2EN4cute5tupleIJNS5_1CILi1EEES8_S8_EEENS6_IJNS7_ILi128EEESA_NS7_ILi256EEEEEELi256ENS_12float_e4m3_tEfNS_4arch4Sm90ELb1ELb0ELb1ELb1ELb0ELb1ELb0ELb1ELb1ELb0ELb0ELb0EEENS1_21CollectiveEpilogueFwdINS6_IJSA_SB_SA_EEES9_NS_10bfloat16_tESF_Li256ELb1ELb0ELb0ELb1EEENS1_36VarlenDynamicPersistentTileSchedulerILi128ELi128ELi256ELi128ELb0ELb0ELb1ELb1ELb1ELb1EEEEEEEEEvNT_6ParamsE,"a",@progbits
	.sectionflags	@""
	.align	4
.nv.constant0._ZN7cutlass13device_kernelIN5flash11enable_sm90INS1_16FlashAttnFwdSm90INS1_25CollectiveMainloopFwdSm90ILi2EN4cute5tupleIJNS5_1CILi1EEES8_S8_EEENS6_IJNS7_ILi128EEESA_NS7_ILi256EEEEEELi256ENS_12float_e4m3_tEfNS_4arch4Sm90ELb1ELb0ELb1ELb1ELb0ELb1ELb0ELb1ELb1ELb0ELb0ELb0EEENS1_21CollectiveEpilogueFwdINS6_IJSA_SB_SA_EEES9_NS_10bfloat16_tESF_Li256ELb1ELb0ELb0ELb1EEENS1_36VarlenDynamicPersistentTileSchedulerILi128ELi128ELi256ELi128ELb0ELb0ELb1ELb1ELb1ELb1EEEEEEEEEvNT_6ParamsE:
	.zero		3200


//--------------------- SYMBOLS --------------------------

	.type		.nv.reservedSmem.offset0,@object
	.size		.nv.reservedSmem.offset0,0x4
	.type		__assertfail,@function
